	.target	sm_90a

	.elftype	@"ET_EXEC"


//--------------------- .note.nv.tkinfo           --------------------------
	.section	.note.nv.tkinfo,"",@"SHT_NOTE"
	.sectionflags	@"SHF_NOTE_NV_TKINFO"
	.tkinfo
        /*0018*/ 	.word	0x00000002
        /*0030*/ 	.string	""
        /*0030*/ 	.string	"ptxas"
        /*0030*/ 	.string	"Cuda compilation tools, release 13.0, V13.0.88"
        /*0030*/ 	.string	"Build cuda_13.0.r13.0/compiler.36424714_0"
        /*0030*/ 	.string	"-arch sm_90a -m 64 "



//--------------------- .note.nv.cuinfo           --------------------------
	.section	.note.nv.cuinfo,"",@"SHT_NOTE"
	.sectionflags	@"SHF_NOTE_NV_CUINFO"
        /*0018*/ 	.short	0x0002
        /*001a*/ 	.short	0x005a
        /*001c*/ 	.short	0x0082
	.zero		2


//--------------------- .nv.info                  --------------------------
	.section	.nv.info,"",@"SHT_CUDA_INFO"
	.align	4


	//----- nvinfo : EIATTR_REGCOUNT
	.align		4
        /*0000*/ 	.byte	0x04, 0x2f
        /*0002*/ 	.short	(.L_25 - .L_24)
	.align		4
.L_24:
        /*0004*/ 	.word	index@(_ZN7cutlass13device_kernelIN5flash11enable_sm90INS1_16FlashAttnFwdSm90INS1_25CollectiveMainloopFwdSm90ILi2EN4cute5tupleIJNS5_1CILi1EEES8_S8_EEENS6_IJNS7_ILi128EEESA_NS7_ILi192EEEEEELi128ENS_6half_tEfNS_4arch4Sm90ELb1ELb0ELb0ELb1ELb0ELb1ELb0ELb1ELb1ELb0ELb0ELb0EEENS1_21CollectiveEpilogueFwdINS6_IJSA_SA_SA_EEES9_SD_SF_Li256ELb1ELb0ELb0ELb0EEENS1_36VarlenDynamicPersistentTileSchedulerILi128ELi128ELi256ELi32ELb0ELb0ELb1ELb1ELb1ELb1EEEEEEEEEvNT_6ParamsE)
        /*0008*/ 	.word	0x000000a8


	//----- nvinfo : EIATTR_FRAME_SIZE
	.align		4
.L_25:
        /*000c*/ 	.byte	0x04, 0x11
        /*000e*/ 	.short	(.L_27 - .L_26)
	.align		4
.L_26:
        /*0010*/ 	.word	index@(_ZN7cutlass13device_kernelIN5flash11enable_sm90INS1_16FlashAttnFwdSm90INS1_25CollectiveMainloopFwdSm90ILi2EN4cute5tupleIJNS5_1CILi1EEES8_S8_EEENS6_IJNS7_ILi128EEESA_NS7_ILi192EEEEEELi128ENS_6half_tEfNS_4arch4Sm90ELb1ELb0ELb0ELb1ELb0ELb1ELb0ELb1ELb1ELb0ELb0ELb0EEENS1_21CollectiveEpilogueFwdINS6_IJSA_SA_SA_EEES9_SD_SF_Li256ELb1ELb0ELb0ELb0EEENS1_36VarlenDynamicPersistentTileSchedulerILi128ELi128ELi256ELi32ELb0ELb0ELb1ELb1ELb1ELb1EEEEEEEEEvNT_6ParamsE)
        /*0014*/ 	.word	0x00000038


	//----- nvinfo : EIATTR_REGCOUNT
	.align		4
.L_27:
        /*0018*/ 	.byte	0x04, 0x2f
        /*001a*/ 	.short	(.L_29 - .L_28)
	.align		4
.L_28:
        /*001c*/ 	.word	index@(_ZN7cutlass13device_kernelIN5flash11enable_sm90INS1_16FlashAttnFwdSm90INS1_25CollectiveMainloopFwdSm90ILi2EN4cute5tupleIJNS5_1CILi1EEES8_S8_EEENS6_IJNS7_ILi128EEESA_NS7_ILi192EEEEEELi128ENS_6half_tEfNS_4arch4Sm90ELb1ELb0ELb0ELb1ELb0ELb0ELb0ELb1ELb1ELb0ELb0ELb0EEENS1_21CollectiveEpilogueFwdINS6_IJSA_SA_SA_EEES9_SD_SF_Li256ELb1ELb0ELb0ELb0EEENS1_36VarlenDynamicPersistentTileSchedulerILi128ELi128ELi256ELi32ELb0ELb0ELb1ELb1ELb1ELb1EEEEEEEEEvNT_6ParamsE)
        /*0020*/ 	.word	0x000000a8


	//----- nvinfo : EIATTR_FRAME_SIZE
	.align		4
.L_29:
        /*0024*/ 	.byte	0x04, 0x11
        /*0026*/ 	.short	(.L_31 - .L_30)
	.align		4
.L_30:
        /*0028*/ 	.word	index@(_ZN7cutlass13device_kernelIN5flash11enable_sm90INS1_16FlashAttnFwdSm90INS1_25CollectiveMainloopFwdSm90ILi2EN4cute5tupleIJNS5_1CILi1EEES8_S8_EEENS6_IJNS7_ILi128EEESA_NS7_ILi192EEEEEELi128ENS_6half_tEfNS_4arch4Sm90ELb1ELb0ELb0ELb1ELb0ELb0ELb0ELb1ELb1ELb0ELb0ELb0EEENS1_21CollectiveEpilogueFwdINS6_IJSA_SA_SA_EEES9_SD_SF_Li256ELb1ELb0ELb0ELb0EEENS1_36VarlenDynamicPersistentTileSchedulerILi128ELi128ELi256ELi32ELb0ELb0ELb1ELb1ELb1ELb1EEEEEEEEEvNT_6ParamsE)
        /*002c*/ 	.word	0x00000030


	//----- nvinfo : EIATTR_REGCOUNT
	.align		4
.L_31:
        /*0030*/ 	.byte	0x04, 0x2f
        /*0032*/ 	.short	(.L_33 - .L_32)
	.align		4
.L_32:
        /*0034*/ 	.word	index@(_ZN7cutlass13device_kernelIN5flash11enable_sm90INS1_16FlashAttnFwdSm90INS1_25CollectiveMainloopFwdSm90ILi2EN4cute5tupleIJNS5_1CILi1EEES8_S8_EEENS6_IJNS7_ILi128EEESA_NS7_ILi192EEEEEELi128ENS_6half_tEfNS_4arch4Sm90ELb1ELb0ELb0ELb0ELb0ELb0ELb0ELb1ELb1ELb0ELb0ELb0EEENS1_21CollectiveEpilogueFwdINS6_IJSA_SA_SA_EEES9_SD_SF_Li256ELb0ELb0ELb0ELb0EEENS1_30DynamicPersistentTileSchedulerILi256ELi32ELb0ELb0ELb1EEEEEEEEEvNT_6ParamsE)
        /*0038*/ 	.word	0x000000a8


	//----- nvinfo : EIATTR_FRAME_SIZE
	.align		4
.L_33:
        /*003c*/ 	.byte	0x04, 0x11
        /*003e*/ 	.short	(.L_35 - .L_34)
	.align		4
.L_34:
        /*0040*/ 	.word	index@(_ZN7cutlass13device_kernelIN5flash11enable_sm90INS1_16FlashAttnFwdSm90INS1_25CollectiveMainloopFwdSm90ILi2EN4cute5tupleIJNS5_1CILi1EEES8_S8_EEENS6_IJNS7_ILi128EEESA_NS7_ILi192EEEEEELi128ENS_6half_tEfNS_4arch4Sm90ELb1ELb0ELb0ELb0ELb0ELb0ELb0ELb1ELb1ELb0ELb0ELb0EEENS1_21CollectiveEpilogueFwdINS6_IJSA_SA_SA_EEES9_SD_SF_Li256ELb0ELb0ELb0ELb0EEENS1_30DynamicPersistentTileSchedulerILi256ELi32ELb0ELb0ELb1EEEEEEEEEvNT_6ParamsE)
        /*0044*/ 	.word	0x00000008


	//----- nvinfo : EIATTR_REGCOUNT
	.align		4
.L_35:
        /*0048*/ 	.byte	0x04, 0x2f
        /*004a*/ 	.short	(.L_37 - .L_36)
	.align		4
.L_36:
        /*004c*/ 	.word	index@(_ZN7cutlass13device_kernelIN5flash11enable_sm90INS1_16FlashAttnFwdSm90INS1_25CollectiveMainloopFwdSm90ILi2EN4cute5tupleIJNS5_1CILi1EEES8_S8_EEENS6_IJNS7_ILi128EEENS7_ILi96EEENS7_ILi192EEEEEELi128ENS_6half_tEfNS_4arch4Sm90ELb0ELb1ELb0ELb1ELb0ELb1ELb0ELb1ELb1ELb0ELb0ELb0EEENS1_21CollectiveEpilogueFwdINS6_IJSA_SA_SB_EEES9_SE_SG_Li256ELb1ELb0ELb0ELb0EEENS1_36VarlenDynamicPersistentTileSchedulerILi128ELi96ELi256ELi32ELb0ELb0ELb1ELb1ELb0ELb1EEEEEEEEEvNT_6ParamsE)
        /*0050*/ 	.word	0x000000a8


	//----- nvinfo : EIATTR_FRAME_SIZE
	.align		4
.L_37:
        /*0054*/ 	.byte	0x04, 0x11
        /*0056*/ 	.short	(.L_39 - .L_38)
	.align		4
.L_38:
        /*0058*/ 	.word	index@(_ZN7cutlass13device_kernelIN5flash11enable_sm90INS1_16FlashAttnFwdSm90INS1_25CollectiveMainloopFwdSm90ILi2EN4cute5tupleIJNS5_1CILi1EEES8_S8_EEENS6_IJNS7_ILi128EEENS7_ILi96EEENS7_ILi192EEEEEELi128ENS_6half_tEfNS_4arch4Sm90ELb0ELb1ELb0ELb1ELb0ELb1ELb0ELb1ELb1ELb0ELb0ELb0EEENS1_21CollectiveEpilogueFwdINS6_IJSA_SA_SB_EEES9_SE_SG_Li256ELb1ELb0ELb0ELb0EEENS1_36VarlenDynamicPersistentTileSchedulerILi128ELi96ELi256ELi32ELb0ELb0ELb1ELb1ELb0ELb1EEEEEEEEEvNT_6ParamsE)
        /*005c*/ 	.word	0x00000040


	//----- nvinfo : EIATTR_REGCOUNT
	.align		4
.L_39:
        /*0060*/ 	.byte	0x04, 0x2f
        /*0062*/ 	.short	(.L_41 - .L_40)
	.align		4
.L_40:
        /*0064*/ 	.word	index@(_ZN7cutlass13device_kernelIN5flash11enable_sm90INS1_16FlashAttnFwdSm90INS1_25CollectiveMainloopFwdSm90ILi2EN4cute5tupleIJNS5_1CILi1EEES8_S8_EEENS6_IJNS7_ILi128EEENS7_ILi96EEENS7_ILi192EEEEEELi128ENS_6half_tEfNS_4arch4Sm90ELb0ELb1ELb0ELb1ELb0ELb0ELb0ELb1ELb1ELb0ELb0ELb0EEENS1_21CollectiveEpilogueFwdINS6_IJSA_SA_SB_EEES9_SE_SG_Li256ELb1ELb0ELb0ELb0EEENS1_36VarlenDynamicPersistentTileSchedulerILi128ELi96ELi256ELi32ELb0ELb0ELb1ELb1ELb0ELb1EEEEEEEEEvNT_6ParamsE)
        /*0068*/ 	.word	0x000000a8


	//----- nvinfo : EIATTR_FRAME_SIZE
	.align		4
.L_41:
        /*006c*/ 	.byte	0x04, 0x11
        /*006e*/ 	.short	(.L_43 - .L_42)
	.align		4
.L_42:
        /*0070*/ 	.word	index@(_ZN7cutlass13device_kernelIN5flash11enable_sm90INS1_16FlashAttnFwdSm90INS1_25CollectiveMainloopFwdSm90ILi2EN4cute5tupleIJNS5_1CILi1EEES8_S8_EEENS6_IJNS7_ILi128EEENS7_ILi96EEENS7_ILi192EEEEEELi128ENS_6half_tEfNS_4arch4Sm90ELb0ELb1ELb0ELb1ELb0ELb0ELb0ELb1ELb1ELb0ELb0ELb0EEENS1_21CollectiveEpilogueFwdINS6_IJSA_SA_SB_EEES9_SE_SG_Li256ELb1ELb0ELb0ELb0EEENS1_36VarlenDynamicPersistentTileSchedulerILi128ELi96ELi256ELi32ELb0ELb0ELb1ELb1ELb0ELb1EEEEEEEEEvNT_6ParamsE)
        /*0074*/ 	.word	0x00000028


	//----- nvinfo : EIATTR_REGCOUNT
	.align		4
.L_43:
        /*0078*/ 	.byte	0x04, 0x2f
        /*007a*/ 	.short	(.L_45 - .L_44)
	.align		4
.L_44:
        /*007c*/ 	.word	index@(_ZN7cutlass13device_kernelIN5flash11enable_sm90INS1_16FlashAttnFwdSm90INS1_25CollectiveMainloopFwdSm90ILi2EN4cute5tupleIJNS5_1CILi1EEES8_S8_EEENS6_IJNS7_ILi128EEENS7_ILi96EEENS7_ILi192EEEEEELi128ENS_6half_tEfNS_4arch4Sm90ELb0ELb1ELb0ELb0ELb0ELb0ELb0ELb1ELb1ELb0ELb0ELb0EEENS1_21CollectiveEpilogueFwdINS6_IJSA_SA_SB_EEES9_SE_SG_Li256ELb0ELb0ELb0ELb0EEENS1_30DynamicPersistentTileSchedulerILi256ELi32ELb0ELb0ELb1EEEEEEEEEvNT_6ParamsE)
        /*0080*/ 	.word	0x000000a8


	//----- nvinfo : EIATTR_FRAME_SIZE
	.align		4
.L_45:
        /*0084*/ 	.byte	0x04, 0x11
        /*0086*/ 	.short	(.L_47 - .L_46)
	.align		4
.L_46:
        /*0088*/ 	.word	index@(_ZN7cutlass13device_kernelIN5flash11enable_sm90INS1_16FlashAttnFwdSm90INS1_25CollectiveMainloopFwdSm90ILi2EN4cute5tupleIJNS5_1CILi1EEES8_S8_EEENS6_IJNS7_ILi128EEENS7_ILi96EEENS7_ILi192EEEEEELi128ENS_6half_tEfNS_4arch4Sm90ELb0ELb1ELb0ELb0ELb0ELb0ELb0ELb1ELb1ELb0ELb0ELb0EEENS1_21CollectiveEpilogueFwdINS6_IJSA_SA_SB_EEES9_SE_SG_Li256ELb0ELb0ELb0ELb0EEENS1_30DynamicPersistentTileSchedulerILi256ELi32ELb0ELb0ELb1EEEEEEEEEvNT_6ParamsE)
        /*008c*/ 	.word	0x00000008


	//----- nvinfo : EIATTR_REGCOUNT
	.align		4
.L_47:
        /*0090*/ 	.byte	0x04, 0x2f
        /*0092*/ 	.short	(.L_49 - .L_48)
	.align		4
.L_48:
        /*0094*/ 	.word	index@(_ZN7cutlass13device_kernelIN5flash11enable_sm90INS1_16FlashAttnFwdSm90INS1_25CollectiveMainloopFwdSm90ILi2EN4cute5tupleIJNS5_1CILi1EEES8_S8_EEENS6_IJNS7_ILi128EEESA_NS7_ILi192EEEEEELi128ENS_6half_tEfNS_4arch4Sm90ELb0ELb0ELb0ELb1ELb0ELb1ELb0ELb1ELb1ELb0ELb0ELb0EEENS1_21CollectiveEpilogueFwdINS6_IJSA_SA_SA_EEES9_SD_SF_Li256ELb1ELb0ELb0ELb0EEENS1_36VarlenDynamicPersistentTileSchedulerILi128ELi128ELi256ELi32ELb0ELb0ELb1ELb0ELb1ELb1EEEEEEEEEvNT_6ParamsE)
        /*0098*/ 	.word	0x000000a8


	//----- nvinfo : EIATTR_FRAME_SIZE
	.align		4
.L_49:
        /*009c*/ 	.byte	0x04, 0x11
        /*009e*/ 	.short	(.L_51 - .L_50)
	.align		4
.L_50:
        /*00a0*/ 	.word	index@(_ZN7cutlass13device_kernelIN5flash11enable_sm90INS1_16FlashAttnFwdSm90INS1_25CollectiveMainloopFwdSm90ILi2EN4cute5tupleIJNS5_1CILi1EEES8_S8_EEENS6_IJNS7_ILi128EEESA_NS7_ILi192EEEEEELi128ENS_6half_tEfNS_4arch4Sm90ELb0ELb0ELb0ELb1ELb0ELb1ELb0ELb1ELb1ELb0ELb0ELb0EEENS1_21CollectiveEpilogueFwdINS6_IJSA_SA_SA_EEES9_SD_SF_Li256ELb1ELb0ELb0ELb0EEENS1_36VarlenDynamicPersistentTileSchedulerILi128ELi128ELi256ELi32ELb0ELb0ELb1ELb0ELb1ELb1EEEEEEEEEvNT_6ParamsE)
        /*00a4*/ 	.word	0x00000040


	//----- nvinfo : EIATTR_REGCOUNT
	.align		4
.L_51:
        /*00a8*/ 	.byte	0x04, 0x2f
        /*00aa*/ 	.short	(.L_53 - .L_52)
	.align		4
.L_52:
        /*00ac*/ 	.word	index@(_ZN7cutlass13device_kernelIN5flash11enable_sm90INS1_16FlashAttnFwdSm90INS1_25CollectiveMainloopFwdSm90ILi2EN4cute5tupleIJNS5_1CILi1EEES8_S8_EEENS6_IJNS7_ILi128EEESA_NS7_ILi192EEEEEELi128ENS_6half_tEfNS_4arch4Sm90ELb0ELb0ELb0ELb1ELb0ELb0ELb0ELb1ELb1ELb0ELb0ELb0EEENS1_21CollectiveEpilogueFwdINS6_IJSA_SA_SA_EEES9_SD_SF_Li256ELb1ELb0ELb0ELb0EEENS1_36VarlenDynamicPersistentTileSchedulerILi128ELi128ELi256ELi32ELb0ELb0ELb1ELb0ELb1ELb1EEEEEEEEEvNT_6ParamsE)
        /*00b0*/ 	.word	0x000000a8


	//----- nvinfo : EIATTR_FRAME_SIZE
	.align		4
.L_53:
        /*00b4*/ 	.byte	0x04, 0x11
        /*00b6*/ 	.short	(.L_55 - .L_54)
	.align		4
.L_54:
        /*00b8*/ 	.word	index@(_ZN7cutlass13device_kernelIN5flash11enable_sm90INS1_16FlashAttnFwdSm90INS1_25CollectiveMainloopFwdSm90ILi2EN4cute5tupleIJNS5_1CILi1EEES8_S8_EEENS6_IJNS7_ILi128EEESA_NS7_ILi192EEEEEELi128ENS_6half_tEfNS_4arch4Sm90ELb0ELb0ELb0ELb1ELb0ELb0ELb0ELb1ELb1ELb0ELb0ELb0EEENS1_21CollectiveEpilogueFwdINS6_IJSA_SA_SA_EEES9_SD_SF_Li256ELb1ELb0ELb0ELb0EEENS1_36VarlenDynamicPersistentTileSchedulerILi128ELi128ELi256ELi32ELb0ELb0ELb1ELb0ELb1ELb1EEEEEEEEEvNT_6ParamsE)
        /*00bc*/ 	.word	0x00000038


	//----- nvinfo : EIATTR_REGCOUNT
	.align		4
.L_55:
        /*00c0*/ 	.byte	0x04, 0x2f
        /*00c2*/ 	.short	(.L_57 - .L_56)
	.align		4
.L_56:
        /*00c4*/ 	.word	index@(_ZN7cutlass13device_kernelIN5flash11enable_sm90INS1_16FlashAttnFwdSm90INS1_25CollectiveMainloopFwdSm90ILi2EN4cute5tupleIJNS5_1CILi2EEENS7_ILi1EEES9_EEENS6_IJNS7_ILi128EEESB_NS7_ILi192EEEEEELi128ENS_6half_tEfNS_4arch4Sm90ELb0ELb0ELb0ELb0ELb0ELb0ELb0ELb1ELb1ELb0ELb0ELb0EEENS1_21CollectiveEpilogueFwdINS6_IJSB_SB_SB_EEESA_SE_SG_Li256ELb0ELb0ELb0ELb0EEENS1_29StaticPersistentTileSchedulerILb0EEEEEEEEEvNT_6ParamsE)
        /*00c8*/ 	.word	0x000000a8


	//----- nvinfo : EIATTR_FRAME_SIZE
	.align		4
.L_57:
        /*00cc*/ 	.byte	0x04, 0x11
        /*00ce*/ 	.short	(.L_59 - .L_58)
	.align		4
.L_58:
        /*00d0*/ 	.word	index@(_ZN7cutlass13device_kernelIN5flash11enable_sm90INS1_16FlashAttnFwdSm90INS1_25CollectiveMainloopFwdSm90ILi2EN4cute5tupleIJNS5_1CILi2EEENS7_ILi1EEES9_EEENS6_IJNS7_ILi128EEESB_NS7_ILi192EEEEEELi128ENS_6half_tEfNS_4arch4Sm90ELb0ELb0ELb0ELb0ELb0ELb0ELb0ELb1ELb1ELb0ELb0ELb0EEENS1_21CollectiveEpilogueFwdINS6_IJSB_SB_SB_EEESA_SE_SG_Li256ELb0ELb0ELb0ELb0EEENS1_29StaticPersistentTileSchedulerILb0EEEEEEEEEvNT_6ParamsE)
        /*00d4*/ 	.word	0x00000028


	//----- nvinfo : EIATTR_REGCOUNT
	.align		4
.L_59:
        /*00d8*/ 	.byte	0x04, 0x2f
        /*00da*/ 	.short	(.L_61 - .L_60)
	.align		4
.L_60:
        /*00dc*/ 	.word	index@(_ZN7cutlass13device_kernelIN5flash11enable_sm90INS1_16FlashAttnFwdSm90INS1_25CollectiveMainloopFwdSm90ILi2EN4cute5tupleIJNS5_1CILi1EEES8_S8_EEENS6_IJNS7_ILi128EEESA_NS7_ILi192EEEEEELi128ENS_6half_tEfNS_4arch4Sm90ELb0ELb0ELb0ELb0ELb0ELb0ELb0ELb1ELb1ELb0ELb0ELb0EEENS1_21CollectiveEpilogueFwdINS6_IJSA_SA_SA_EEES9_SD_SF_Li256ELb0ELb0ELb0ELb0EEENS1_29StaticPersistentTileSchedulerILb0EEEEEEEEEvNT_6ParamsE)
        /*00e0*/ 	.word	0x000000a8


	//----- nvinfo : EIATTR_FRAME_SIZE
	.align		4
.L_61:
        /*00e4*/ 	.byte	0x04, 0x11
        /*00e6*/ 	.short	(.L_63 - .L_62)
	.align		4
.L_62:
        /*00e8*/ 	.word	index@(_ZN7cutlass13device_kernelIN5flash11enable_sm90INS1_16FlashAttnFwdSm90INS1_25CollectiveMainloopFwdSm90ILi2EN4cute5tupleIJNS5_1CILi1EEES8_S8_EEENS6_IJNS7_ILi128EEESA_NS7_ILi192EEEEEELi128ENS_6half_tEfNS_4arch4Sm90ELb0ELb0ELb0ELb0ELb0ELb0ELb0ELb1ELb1ELb0ELb0ELb0EEENS1_21CollectiveEpilogueFwdINS6_IJSA_SA_SA_EEES9_SD_SF_Li256ELb0ELb0ELb0ELb0EEENS1_29StaticPersistentTileSchedulerILb0EEEEEEEEEvNT_6ParamsE)
        /*00ec*/ 	.word	0x00000020


	//----- nvinfo : EIATTR_MIN_STACK_SIZE
	.align		4
.L_63:
        /*00f0*/ 	.byte	0x04, 0x12
        /*00f2*/ 	.short	(.L_65 - .L_64)
	.align		4
.L_64:
        /*00f4*/ 	.word	index@(_ZN7cutlass13device_kernelIN5flash11enable_sm90INS1_16FlashAttnFwdSm90INS1_25CollectiveMainloopFwdSm90ILi2EN4cute5tupleIJNS5_1CILi1EEES8_S8_EEENS6_IJNS7_ILi128EEESA_NS7_ILi192EEEEEELi128ENS_6half_tEfNS_4arch4Sm90ELb0ELb0ELb0ELb0ELb0ELb0ELb0ELb1ELb1ELb0ELb0ELb0EEENS1_21CollectiveEpilogueFwdINS6_IJSA_SA_SA_EEES9_SD_SF_Li256ELb0ELb0ELb0ELb0EEENS1_29StaticPersistentTileSchedulerILb0EEEEEEEEEvNT_6ParamsE)
        /*00f8*/ 	.word	0x00000020


	//----- nvinfo : EIATTR_MIN_STACK_SIZE
	.align		4
.L_65:
        /*00fc*/ 	.byte	0x04, 0x12
        /*00fe*/ 	.short	(.L_67 - .L_66)
	.align		4
.L_66:
        /*0100*/ 	.word	index@(_ZN7cutlass13device_kernelIN5flash11enable_sm90INS1_16FlashAttnFwdSm90INS1_25CollectiveMainloopFwdSm90ILi2EN4cute5tupleIJNS5_1CILi2EEENS7_ILi1EEES9_EEENS6_IJNS7_ILi128EEESB_NS7_ILi192EEEEEELi128ENS_6half_tEfNS_4arch4Sm90ELb0ELb0ELb0ELb0ELb0ELb0ELb0ELb1ELb1ELb0ELb0ELb0EEENS1_21CollectiveEpilogueFwdINS6_IJSB_SB_SB_EEESA_SE_SG_Li256ELb0ELb0ELb0ELb0EEENS1_29StaticPersistentTileSchedulerILb0EEEEEEEEEvNT_6ParamsE)
        /*0104*/ 	.word	0x00000028


	//----- nvinfo : EIATTR_MIN_STACK_SIZE
	.align		4
.L_67:
        /*0108*/ 	.byte	0x04, 0x12
        /*010a*/ 	.short	(.L_69 - .L_68)
	.align		4
.L_68:
        /*010c*/ 	.word	index@(_ZN7cutlass13device_kernelIN5flash11enable_sm90INS1_16FlashAttnFwdSm90INS1_25CollectiveMainloopFwdSm90ILi2EN4cute5tupleIJNS5_1CILi1EEES8_S8_EEENS6_IJNS7_ILi128EEESA_NS7_ILi192EEEEEELi128ENS_6half_tEfNS_4arch4Sm90ELb0ELb0ELb0ELb1ELb0ELb0ELb0ELb1ELb1ELb0ELb0ELb0EEENS1_21CollectiveEpilogueFwdINS6_IJSA_SA_SA_EEES9_SD_SF_Li256ELb1ELb0ELb0ELb0EEENS1_36VarlenDynamicPersistentTileSchedulerILi128ELi128ELi256ELi32ELb0ELb0ELb1ELb0ELb1ELb1EEEEEEEEEvNT_6ParamsE)
        /*0110*/ 	.word	0x00000038


	//----- nvinfo : EIATTR_MIN_STACK_SIZE
	.align		4
.L_69:
        /*0114*/ 	.byte	0x04, 0x12
        /*0116*/ 	.short	(.L_71 - .L_70)
	.align		4
.L_70:
        /*0118*/ 	.word	index@(_ZN7cutlass13device_kernelIN5flash11enable_sm90INS1_16FlashAttnFwdSm90INS1_25CollectiveMainloopFwdSm90ILi2EN4cute5tupleIJNS5_1CILi1EEES8_S8_EEENS6_IJNS7_ILi128EEESA_NS7_ILi192EEEEEELi128ENS_6half_tEfNS_4arch4Sm90ELb0ELb0ELb0ELb1ELb0ELb1ELb0ELb1ELb1ELb0ELb0ELb0EEENS1_21CollectiveEpilogueFwdINS6_IJSA_SA_SA_EEES9_SD_SF_Li256ELb1ELb0ELb0ELb0EEENS1_36VarlenDynamicPersistentTileSchedulerILi128ELi128ELi256ELi32ELb0ELb0ELb1ELb0ELb1ELb1EEEEEEEEEvNT_6ParamsE)
        /*011c*/ 	.word	0x00000040


	//----- nvinfo : EIATTR_MIN_STACK_SIZE
	.align		4
.L_71:
        /*0120*/ 	.byte	0x04, 0x12
        /*0122*/ 	.short	(.L_73 - .L_72)
	.align		4
.L_72:
        /*0124*/ 	.word	index@(_ZN7cutlass13device_kernelIN5flash11enable_sm90INS1_16FlashAttnFwdSm90INS1_25CollectiveMainloopFwdSm90ILi2EN4cute5tupleIJNS5_1CILi1EEES8_S8_EEENS6_IJNS7_ILi128EEENS7_ILi96EEENS7_ILi192EEEEEELi128ENS_6half_tEfNS_4arch4Sm90ELb0ELb1ELb0ELb0ELb0ELb0ELb0ELb1ELb1ELb0ELb0ELb0EEENS1_21CollectiveEpilogueFwdINS6_IJSA_SA_SB_EEES9_SE_SG_Li256ELb0ELb0ELb0ELb0EEENS1_30DynamicPersistentTileSchedulerILi256ELi32ELb0ELb0ELb1EEEEEEEEEvNT_6ParamsE)
        /*0128*/ 	.word	0x00000008


	//----- nvinfo : EIATTR_MIN_STACK_SIZE
	.align		4
.L_73:
        /*012c*/ 	.byte	0x04, 0x12
        /*012e*/ 	.short	(.L_75 - .L_74)
	.align		4
.L_74:
        /*0130*/ 	.word	index@(_ZN7cutlass13device_kernelIN5flash11enable_sm90INS1_16FlashAttnFwdSm90INS1_25CollectiveMainloopFwdSm90ILi2EN4cute5tupleIJNS5_1CILi1EEES8_S8_EEENS6_IJNS7_ILi128EEENS7_ILi96EEENS7_ILi192EEEEEELi128ENS_6half_tEfNS_4arch4Sm90ELb0ELb1ELb0ELb1ELb0ELb0ELb0ELb1ELb1ELb0ELb0ELb0EEENS1_21CollectiveEpilogueFwdINS6_IJSA_SA_SB_EEES9_SE_SG_Li256ELb1ELb0ELb0ELb0EEENS1_36VarlenDynamicPersistentTileSchedulerILi128ELi96ELi256ELi32ELb0ELb0ELb1ELb1ELb0ELb1EEEEEEEEEvNT_6ParamsE)
        /*0134*/ 	.word	0x00000028


	//----- nvinfo : EIATTR_MIN_STACK_SIZE
	.align		4
.L_75:
        /*0138*/ 	.byte	0x04, 0x12
        /*013a*/ 	.short	(.L_77 - .L_76)
	.align		4
.L_76:
        /*013c*/ 	.word	index@(_ZN7cutlass13device_kernelIN5flash11enable_sm90INS1_16FlashAttnFwdSm90INS1_25CollectiveMainloopFwdSm90ILi2EN4cute5tupleIJNS5_1CILi1EEES8_S8_EEENS6_IJNS7_ILi128EEENS7_ILi96EEENS7_ILi192EEEEEELi128ENS_6half_tEfNS_4arch4Sm90ELb0ELb1ELb0ELb1ELb0ELb1ELb0ELb1ELb1ELb0ELb0ELb0EEENS1_21CollectiveEpilogueFwdINS6_IJSA_SA_SB_EEES9_SE_SG_Li256ELb1ELb0ELb0ELb0EEENS1_36VarlenDynamicPersistentTileSchedulerILi128ELi96ELi256ELi32ELb0ELb0ELb1ELb1ELb0ELb1EEEEEEEEEvNT_6ParamsE)
        /*0140*/ 	.word	0x00000040


	//----- nvinfo : EIATTR_MIN_STACK_SIZE
	.align		4
.L_77:
        /*0144*/ 	.byte	0x04, 0x12
        /*0146*/ 	.short	(.L_79 - .L_78)
	.align		4
.L_78:
        /*0148*/ 	.word	index@(_ZN7cutlass13device_kernelIN5flash11enable_sm90INS1_16FlashAttnFwdSm90INS1_25CollectiveMainloopFwdSm90ILi2EN4cute5tupleIJNS5_1CILi1EEES8_S8_EEENS6_IJNS7_ILi128EEESA_NS7_ILi192EEEEEELi128ENS_6half_tEfNS_4arch4Sm90ELb1ELb0ELb0ELb0ELb0ELb0ELb0ELb1ELb1ELb0ELb0ELb0EEENS1_21CollectiveEpilogueFwdINS6_IJSA_SA_SA_EEES9_SD_SF_Li256ELb0ELb0ELb0ELb0EEENS1_30DynamicPersistentTileSchedulerILi256ELi32ELb0ELb0ELb1EEEEEEEEEvNT_6ParamsE)
        /*014c*/ 	.word	0x00000008


	//----- nvinfo : EIATTR_MIN_STACK_SIZE
	.align		4
.L_79:
        /*0150*/ 	.byte	0x04, 0x12
        /*0152*/ 	.short	(.L_81 - .L_80)
	.align		4
.L_80:
        /*0154*/ 	.word	index@(_ZN7cutlass13device_kernelIN5flash11enable_sm90INS1_16FlashAttnFwdSm90INS1_25CollectiveMainloopFwdSm90ILi2EN4cute5tupleIJNS5_1CILi1EEES8_S8_EEENS6_IJNS7_ILi128EEESA_NS7_ILi192EEEEEELi128ENS_6half_tEfNS_4arch4Sm90ELb1ELb0ELb0ELb1ELb0ELb0ELb0ELb1ELb1ELb0ELb0ELb0EEENS1_21CollectiveEpilogueFwdINS6_IJSA_SA_SA_EEES9_SD_SF_Li256ELb1ELb0ELb0ELb0EEENS1_36VarlenDynamicPersistentTileSchedulerILi128ELi128ELi256ELi32ELb0ELb0ELb1ELb1ELb1ELb1EEEEEEEEEvNT_6ParamsE)
        /*0158*/ 	.word	0x00000030


	//----- nvinfo : EIATTR_MIN_STACK_SIZE
	.align		4
.L_81:
        /*015c*/ 	.byte	0x04, 0x12
        /*015e*/ 	.short	(.L_83 - .L_82)
	.align		4
.L_82:
        /*0160*/ 	.word	index@(_ZN7cutlass13device_kernelIN5flash11enable_sm90INS1_16FlashAttnFwdSm90INS1_25CollectiveMainloopFwdSm90ILi2EN4cute5tupleIJNS5_1CILi1EEES8_S8_EEENS6_IJNS7_ILi128EEESA_NS7_ILi192EEEEEELi128ENS_6half_tEfNS_4arch4Sm90ELb1ELb0ELb0ELb1ELb0ELb1ELb0ELb1ELb1ELb0ELb0ELb0EEENS1_21CollectiveEpilogueFwdINS6_IJSA_SA_SA_EEES9_SD_SF_Li256ELb1ELb0ELb0ELb0EEENS1_36VarlenDynamicPersistentTileSchedulerILi128ELi128ELi256ELi32ELb0ELb0ELb1ELb1ELb1ELb1EEEEEEEEEvNT_6ParamsE)
        /*0164*/ 	.word	0x00000038
.L_83:


//--------------------- .nv.compat                --------------------------
	.section	.nv.compat,"",@"SHT_CUDA_COMPAT_INFO"
	.align	4
        /*0000*/ 	.byte	0x02, 0x09, 0x01, 0x00, 0x02, 0x02, 0x04, 0x00, 0x02, 0x05, 0x05, 0x00, 0x03, 0x07, 0x01, 0x01
        /*0010*/ 	.byte	0x02, 0x03, 0x01, 0x00, 0x02, 0x06, 0x01, 0x00, 0x04, 0x0b, 0x08, 0x00, 0x00, 0x00, 0x00, 0x00
        /*0020*/ 	.byte	0x00, 0x00, 0x00, 0x00


//--------------------- .nv.info._ZN7cutlass13device_kernelIN5flash11enable_sm90INS1_16FlashAttnFwdSm90INS1_25CollectiveMainloopFwdSm90ILi2EN4cute5tupleIJNS5_1CILi1EEES8_S8_EEENS6_IJNS7_ILi128EEESA_NS7_ILi192EEEEEELi128ENS_6half_tEfNS_4arch4Sm90ELb0ELb0ELb0ELb0ELb0ELb0ELb0ELb1ELb1ELb0ELb0ELb0EEENS1_21CollectiveEpilogueFwdINS6_IJSA_SA_SA_EEES9_SD_SF_Li256ELb0ELb0ELb0ELb0EEENS1_29StaticPersistentTileSchedulerILb0EEEEEEEEEvNT_6ParamsE --------------------------
	.section	.nv.info._ZN7cutlass13device_kernelIN5flash11enable_sm90INS1_16FlashAttnFwdSm90INS1_25CollectiveMainloopFwdSm90ILi2EN4cute5tupleIJNS5_1CILi1EEES8_S8_EEENS6_IJNS7_ILi128EEESA_NS7_ILi192EEEEEELi128ENS_6half_tEfNS_4arch4Sm90ELb0ELb0ELb0ELb0ELb0ELb0ELb0ELb1ELb1ELb0ELb0ELb0EEENS1_21CollectiveEpilogueFwdINS6_IJSA_SA_SA_EEES9_SD_SF_Li256ELb0ELb0ELb0ELb0EEENS1_29StaticPersistentTileSchedulerILb0EEEEEEEEEvNT_6ParamsE,"",@"SHT_CUDA_INFO"
	.sectionflags	@""
	.align	4


	//----- nvinfo : EIATTR_CUDA_API_VERSION
	.align		4
        /*0000*/ 	.byte	0x04, 0x37
        /*0002*/ 	.short	(.L_85 - .L_84)
.L_84:
        /*0004*/ 	.word	0x00000082


	//----- nvinfo : EIATTR_KPARAM_INFO
	.align		4
.L_85:
        /*0008*/ 	.byte	0x04, 0x17
        /*000a*/ 	.short	(.L_87 - .L_86)
.L_86:
        /*000c*/ 	.word	0x00000000
        /*0010*/ 	.short	0x0000
        /*0012*/ 	.short	0x0070
        /*0014*/ 	.byte	0x00, 0xf0, 0x01, 0x2e


	//----- nvinfo : EIATTR_SPARSE_MMA_MASK
	.align		4
.L_87:
        /*0018*/ 	.byte	0x03, 0x50
        /*001a*/ 	.short	0x0000


	//----- nvinfo : EIATTR_MAXREG_COUNT
	.align		4
        /*001c*/ 	.byte	0x03, 0x1b
        /*001e*/ 	.short	0x00a8


	//----- nvinfo : EIATTR_NUM_BARRIERS
	.align		4
        /*0020*/ 	.byte	0x02, 0x4c
        /*0022*/ 	.byte	0x09
	.zero		1


	//----- nvinfo : EIATTR_EXTERNS
	.align		4
        /*0024*/ 	.byte	0x04, 0x0f
        /*0026*/ 	.short	(.L_89 - .L_88)


	//   ....[0]....
	.align		4
.L_88:
        /*0028*/ 	.word	index@(__assertfail)


	//----- nvinfo : EIATTR_ANNOTATIONS
	.align		4
.L_89:
        /*002c*/ 	.byte	0x04, 0x55
        /*002e*/ 	.short	(.L_91 - .L_90)


	//   ....[0]....
.L_90:
        /*0030*/ 	.word	0x00000001
        /*0034*/ 	.byte	0x40, 0x09, 0x00, 0x00, 0x01, 0x00, 0x00, 0x00, 0x00, 0x0a, 0x00, 0x00, 0x01, 0x00, 0x00, 0x00
        /* <DEDUP_REMOVED lines=12> */
        /*0104*/ 	.byte	0x60, 0x9f, 0x00, 0x00, 0x01, 0x00, 0x00, 0x00, 0x00, 0xa1, 0x00, 0x00


	//----- nvinfo : EIATTR_MERCURY_ISA_VERSION
	.align		4
.L_91:
        /*0110*/ 	.byte	0x03, 0x5f
        /*0112*/ 	.short	0x0101


	//----- nvinfo : EIATTR_INT_WARP_WIDE_INSTR_OFFSETS
	.align		4
        /*0114*/ 	.byte	0x04, 0x31
        /*0116*/ 	.short	(.L_93 - .L_92)


	//   ....[0]....
.L_92:
        /*0118*/ 	.word	0x00000180


	//   ....[1]....
        /*011c*/ 	.word	0x000001b0


	//   ....[2]....
        /*0120*/ 	.word	0x00000240


	//   ....[3]....
        /*0124*/ 	.word	0x00007a10


	//   ....[4]....
        /*0128*/ 	.word	0x00007a40


	//   ....[5]....
        /*012c*/ 	.word	0x00007b10


	//   ....[6]....
        /*0130*/ 	.word	0x00007be0


	//----- nvinfo : EIATTR_COOP_GROUP_MASK_REGIDS
	.align		4
.L_93:
        /*0134*/ 	.byte	0x04, 0x29
        /*0136*/ 	.short	(.L_95 - .L_94)


	//   ....[0]....
.L_94:
        /*0138*/ 	.word	0xffffffff


	//   ....[1]....
        /*013c*/ 	.word	0xffffffff


	//   ....[2]....
        /*0140*/ 	.word	0xffffffff


	//   ....[3]....
        /*0144*/ 	.word	0xffffffff


	//   ....[4]....
        /*0148*/ 	.word	0xffffffff


	//   ....[5]....
        /*014c*/ 	.word	0xffffffff


	//   ....[6]....
        /*0150*/ 	.word	0xffffffff


	//   ....[7]....
        /*0154*/ 	.word	0xffffffff


	//   ....[8]....
        /*0158*/ 	.word	0xffffffff


	//   ....[9]....
        /*015c*/ 	.word	0xffffffff


	//   ....[10]....
        /*0160*/ 	.word	0xffffffff


	//   ....[11]....
        /*0164*/ 	.word	0xffffffff


	//   ....[12]....
        /*0168*/ 	.word	0xffffffff


	//   ....[13]....
        /*016c*/ 	.word	0xffffffff


	//   ....[14]....
        /*0170*/ 	.word	0xffffffff


	//   ....[15]....
        /*0174*/ 	.word	0xffffffff


	//   ....[16]....
        /*0178*/ 	.word	0xffffffff


	//   ....[17]....
        /*017c*/ 	.word	0xffffffff


	//   ....[18]....
        /*0180*/ 	.word	0xffffffff


	//   ....[19]....
        /*0184*/ 	.word	0xffffffff


	//   ....[20]....
        /*0188*/ 	.word	0xffffffff


	//   ....[21]....
        /*018c*/ 	.word	0xffffffff


	//   ....[22]....
        /*0190*/ 	.word	0xffffffff


	//   ....[23]....
        /*0194*/ 	.word	0x0500000f


	//   ....[24]....
        /*0198*/ 	.word	0x0500000f


	//----- nvinfo : EIATTR_COOP_GROUP_INSTR_OFFSETS
	.align		4
.L_95:
        /*019c*/ 	.byte	0x04, 0x28
        /*019e*/ 	.short	(.L_97 - .L_96)


	//   ....[0]....
.L_96:
        /*01a0*/ 	.word	0x00000060


	//   ....[1]....
        /*01a4*/ 	.word	0x00000190


	//   ....[2]....
        /*01a8*/ 	.word	0x00000250


	//   ....[3]....
        /*01ac*/ 	.word	0x000003c0


	//   ....[4]....
        /*01b0*/ 	.word	0x00000520


	//   ....[5]....
        /*01b4*/ 	.word	0x00000640


	//   ....[6]....
        /*01b8*/ 	.word	0x000007a0


	//   ....[7]....
        /*01bc*/ 	.word	0x00000d30


	//   ....[8]....
        /*01c0*/ 	.word	0x00002230


	//   ....[9]....
        /*01c4*/ 	.word	0x00002320


	//   ....[10]....
        /*01c8*/ 	.word	0x00002610


	//   ....[11]....
        /*01cc*/ 	.word	0x000027e0


	//   ....[12]....
        /*01d0*/ 	.word	0x00004510


	//   ....[13]....
        /*01d4*/ 	.word	0x00004530


	//   ....[14]....
        /*01d8*/ 	.word	0x00004a10


	//   ....[15]....
        /*01dc*/ 	.word	0x00004ad0


	//   ....[16]....
        /*01e0*/ 	.word	0x00005df0


	//   ....[17]....
        /*01e4*/ 	.word	0x00005e30


	//   ....[18]....
        /*01e8*/ 	.word	0x00005fd0


	//   ....[19]....
        /*01ec*/ 	.word	0x00006000


	//   ....[20]....
        /*01f0*/ 	.word	0x00006f10


	//   ....[21]....
        /*01f4*/ 	.word	0x000071c0


	//   ....[22]....
        /*01f8*/ 	.word	0x0000a080


	//   ....[23]....
        /*01fc*/ 	.word	0x0000a560


	//   ....[24]....
        /*0200*/ 	.word	0x0000aa00


	//----- nvinfo : EIATTR_REG_RECONFIG
	.align		4
.L_97:
        /*0204*/ 	.byte	0x01, 0x54
	.zero		2


	//----- nvinfo : EIATTR_SYSCALL_OFFSETS
	.align		4
        /*0208*/ 	.byte	0x04, 0x46
        /*020a*/ 	.short	(.L_99 - .L_98)


	//   ....[0]....
.L_98:
        /*020c*/ 	.word	0x00001090


	//   ....[1]....
        /*0210*/ 	.word	0x00007620


	//   ....[2]....
        /*0214*/ 	.word	0x00007760


	//   ....[3]....
        /*0218*/ 	.word	0x00007860


	//----- nvinfo : EIATTR_MBARRIER_INSTR_OFFSETS
	.align		4
.L_99:
        /*021c*/ 	.byte	0x04, 0x39
        /*021e*/ 	.short	(.L_101 - .L_100)


	//   ....[0]....
.L_100:
        /*0220*/ 	.word	0x00000270
        /*0224*/ 	.word	0x000000ff
        /*0228*/ 	.word	0x00034800
        /*022c*/ 	.short	0x0100
        /*022e*/ 	.byte	0x06
	.zero		1


	//   ....[1]....
        /*0230*/ 	.word	0x00000280
        /*0234*/ 	.word	0x000000ff
        /*0238*/ 	.word	0x00034820
        /*023c*/ 	.short	0x0100
        /*023e*/ 	.byte	0x06
	.zero		1


	//   ....[2]....
        /*0240*/ 	.word	0x00000370
        /*0244*/ 	.word	0x000000ff
        /*0248*/ 	.word	0x00034830
        /*024c*/ 	.short	0x0100
        /*024e*/ 	.byte	0x08
	.zero		1


	//   ....[3]....
        /*0250*/ 	.word	0x00000380
        /*0254*/ 	.word	0x000000ff
        /*0258*/ 	.word	0x00034840
        /*025c*/ 	.short	0x0100
        /*025e*/ 	.byte	0x08
	.zero		1


	//   ....[4]....
        /*0260*/ 	.word	0x00000390
        /*0264*/ 	.word	0x000000ff
        /*0268*/ 	.word	0x00034838
        /*026c*/ 	.short	0x0100
        /*026e*/ 	.byte	0x08
	.zero		1


	//   ....[5]....
        /*0270*/ 	.word	0x000003a0
        /*0274*/ 	.word	0x000000ff
        /*0278*/ 	.word	0x00034848
        /*027c*/ 	.short	0x0100
        /*027e*/ 	.byte	0x08
	.zero		1


	//   ....[6]....
        /*0280*/ 	.word	0x000004d0
        /*0284*/ 	.word	0x000000ff
        /*0288*/ 	.word	0x00034850
        /*028c*/ 	.short	0x0100
        /*028e*/ 	.byte	0x08
	.zero		1


	//   ....[7]....
        /*0290*/ 	.word	0x000004e0
        /*0294*/ 	.word	0x000000ff
        /*0298*/ 	.word	0x00034860
        /*029c*/ 	.short	0x0100
        /*029e*/ 	.byte	0x08
	.zero		1


	//   ....[8]....
        /*02a0*/ 	.word	0x000004f0
        /*02a4*/ 	.word	0x000000ff
        /*02a8*/ 	.word	0x00034858
        /*02ac*/ 	.short	0x0100
        /*02ae*/ 	.byte	0x08
	.zero		1


	//   ....[9]....
        /*02b0*/ 	.word	0x00000500
        /*02b4*/ 	.word	0x000000ff
        /*02b8*/ 	.word	0x00034868
        /*02bc*/ 	.short	0x0100
        /*02be*/ 	.byte	0x08
	.zero		1


	//   ....[10]....
        /*02c0*/ 	.word	0x000005f0
        /*02c4*/ 	.word	0x000000ff
        /*02c8*/ 	.word	0x00034870
        /*02cc*/ 	.short	0x0100
        /*02ce*/ 	.byte	0x06
	.zero		1


	//   ....[11]....
        /*02d0*/ 	.word	0x00000600
        /*02d4*/ 	.word	0x000000ff
        /*02d8*/ 	.word	0x00034880
        /*02dc*/ 	.short	0x0100
        /*02de*/ 	.byte	0x06
	.zero		1


	//   ....[12]....
        /*02e0*/ 	.word	0x00000610
        /*02e4*/ 	.word	0x000000ff
        /*02e8*/ 	.word	0x00034878
        /*02ec*/ 	.short	0x0100
        /*02ee*/ 	.byte	0x06
	.zero		1


	//   ....[13]....
        /*02f0*/ 	.word	0x00000620
        /*02f4*/ 	.word	0x000000ff
        /*02f8*/ 	.word	0x00034888
        /*02fc*/ 	.short	0x0100
        /*02fe*/ 	.byte	0x06
	.zero		1


	//   ....[14]....
        /*0300*/ 	.word	0x00000750
        /*0304*/ 	.word	0x000000ff
        /*0308*/ 	.word	0x00034890
        /*030c*/ 	.short	0x0100
        /*030e*/ 	.byte	0x08
	.zero		1


	//   ....[15]....
        /*0310*/ 	.word	0x00000760
        /*0314*/ 	.word	0x000000ff
        /*0318*/ 	.word	0x000348a0
        /*031c*/ 	.short	0x0100
        /*031e*/ 	.byte	0x08
	.zero		1


	//   ....[16]....
        /*0320*/ 	.word	0x00000770
        /*0324*/ 	.word	0x000000ff
        /*0328*/ 	.word	0x00034898
        /*032c*/ 	.short	0x0100
        /*032e*/ 	.byte	0x08
	.zero		1


	//   ....[17]....
        /*0330*/ 	.word	0x00000780
        /*0334*/ 	.word	0x000000ff
        /*0338*/ 	.word	0x000348a8
        /*033c*/ 	.short	0x0100
        /*033e*/ 	.byte	0x08
	.zero		1


	//   ....[18]....
        /*0340*/ 	.word	0x000008b0
        /*0344*/ 	.word	0x000000ff
        /*0348*/ 	.word	0x000348b0
        /*034c*/ 	.short	0x0100
        /*034e*/ 	.byte	0x08
	.zero		1


	//   ....[19]....
        /*0350*/ 	.word	0x000008c0
        /*0354*/ 	.word	0x000000ff
        /*0358*/ 	.word	0x000348c0
        /*035c*/ 	.short	0x0100
        /*035e*/ 	.byte	0x08
	.zero		1


	//   ....[20]....
        /*0360*/ 	.word	0x000008d0
        /*0364*/ 	.word	0x000000ff
        /*0368*/ 	.word	0x000348b8
        /*036c*/ 	.short	0x0100
        /*036e*/ 	.byte	0x08
	.zero		1


	//   ....[21]....
        /*0370*/ 	.word	0x000008e0
        /*0374*/ 	.word	0x000000ff
        /*0378*/ 	.word	0x000348c8
        /*037c*/ 	.short	0x0100
        /*037e*/ 	.byte	0x08
	.zero		1


	//   ....[22]....
        /*0380*/ 	.word	0x000010d0
        /*0384*/ 	.word	0x000000ff
        /*0388*/ 	.word	0x00034800
        /*038c*/ 	.short	0x010a
        /*038e*/ 	.byte	0x3c
	.zero		1


	//   ....[23]....
        /*0390*/ 	.word	0x00001150
        /*0394*/ 	.word	0x00000003
        /*0398*/ 	.word	0x00034830
        /*039c*/ 	.short	0x010a
        /*039e*/ 	.byte	0x3f
	.zero		1


	//   ....[24]....
        /*03a0*/ 	.word	0x000011d0
        /*03a4*/ 	.word	0x00000003
        /*03a8*/ 	.word	0x00034830
        /*03ac*/ 	.short	0x010a
        /*03ae*/ 	.byte	0x3f
	.zero		1


	//   ....[25]....
        /*03b0*/ 	.word	0x00002770
        /*03b4*/ 	.word	0x00000003
        /*03b8*/ 	.word	0x00000000
        /*03bc*/ 	.short	0x0101
        /*03be*/ 	.byte	0x3f
	.zero		1


	//   ....[26]....
        /*03c0*/ 	.word	0x000038c0
        /*03c4*/ 	.word	0x000000ff
        /*03c8*/ 	.word	0x00034830
        /*03cc*/ 	.short	0x010a
        /*03ce*/ 	.byte	0x06
	.zero		1


	//   ....[27]....
        /*03d0*/ 	.word	0x00003900
        /*03d4*/ 	.word	0x000000ff
        /*03d8*/ 	.word	0x00034830
        /*03dc*/ 	.short	0x010a
        /*03de*/ 	.byte	0x06
	.zero		1


	//   ....[28]....
        /*03e0*/ 	.word	0x000041c0
        /*03e4*/ 	.word	0x000000ff
        /*03e8*/ 	.word	0x00034850
        /*03ec*/ 	.short	0x010a
        /*03ee*/ 	.byte	0x07
	.zero		1


	//   ....[29]....
        /*03f0*/ 	.word	0x00004200
        /*03f4*/ 	.word	0x000000ff
        /*03f8*/ 	.word	0x00034850
        /*03fc*/ 	.short	0x010a
        /*03fe*/ 	.byte	0x07
	.zero		1


	//   ....[30]....
        /*0400*/ 	.word	0x00005320
        /*0404*/ 	.word	0x0000001b
        /*0408*/ 	.word	0x00000000
        /*040c*/ 	.short	0x0101
        /*040e*/ 	.byte	0x3f
	.zero		1


	//   ....[31]....
        /*0410*/ 	.word	0x00005390
        /*0414*/ 	.word	0x0000001b
        /*0418*/ 	.word	0x00000000
        /*041c*/ 	.short	0x0101
        /*041e*/ 	.byte	0x3f
	.zero		1


	//   ....[32]....
        /*0420*/ 	.word	0x00005d60
        /*0424*/ 	.word	0x000000ff
        /*0428*/ 	.word	0x00034850
        /*042c*/ 	.short	0x010a
        /*042e*/ 	.byte	0x07
	.zero		1


	//   ....[33]....
        /*0430*/ 	.word	0x00005da0
        /*0434*/ 	.word	0x000000ff
        /*0438*/ 	.word	0x00034850
        /*043c*/ 	.short	0x010a
        /*043e*/ 	.byte	0x07
	.zero		1


	//   ....[34]....
        /*0440*/ 	.word	0x00006750
        /*0444*/ 	.word	0x00000007
        /*0448*/ 	.word	0x00000000
        /*044c*/ 	.short	0x0101
        /*044e*/ 	.byte	0x3f
	.zero		1


	//   ....[35]....
        /*0450*/ 	.word	0x000070c0
        /*0454*/ 	.word	0x000000ff
        /*0458*/ 	.word	0x00000000
        /*045c*/ 	.short	0x0101
        /*045e*/ 	.byte	0x06
	.zero		1


	//   ....[36]....
        /*0460*/ 	.word	0x00007f20
        /*0464*/ 	.word	0x00000006
        /*0468*/ 	.word	0x00034840
        /*046c*/ 	.short	0x010a
        /*046e*/ 	.byte	0x3f
	.zero		1


	//   ....[37]....
        /*0470*/ 	.word	0x00008480
        /*0474*/ 	.word	0x00000009
        /*0478*/ 	.word	0x00034820
        /*047c*/ 	.short	0x010a
        /*047e*/ 	.byte	0x3f
	.zero		1


	//   ....[38]....
        /*0480*/ 	.word	0x00008760
        /*0484*/ 	.word	0x00000002
        /*0488*/ 	.word	0x00034840
        /*048c*/ 	.short	0x010a
        /*048e*/ 	.byte	0x3f
	.zero		1


	//   ....[39]....
        /*0490*/ 	.word	0x00008a20
        /*0494*/ 	.word	0x00000002
        /*0498*/ 	.word	0x00000060
        /*049c*/ 	.short	0x010a
        /*049e*/ 	.byte	0x3f
	.zero		1


	//   ....[40]....
        /*04a0*/ 	.word	0x00008f60
        /*04a4*/ 	.word	0x00000002
        /*04a8*/ 	.word	0x00034840
        /*04ac*/ 	.short	0x010a
        /*04ae*/ 	.byte	0x3f
	.zero		1


	//   ....[41]....
        /*04b0*/ 	.word	0x00009220
        /*04b4*/ 	.word	0x00000002
        /*04b8*/ 	.word	0x00000060
        /*04bc*/ 	.short	0x010a
        /*04be*/ 	.byte	0x3f
	.zero		1


	//   ....[42]....
        /*04c0*/ 	.word	0x00009680
        /*04c4*/ 	.word	0x00000002
        /*04c8*/ 	.word	0x00034840
        /*04cc*/ 	.short	0x010a
        /*04ce*/ 	.byte	0x3f
	.zero		1


	//   ....[43]....
        /*04d0*/ 	.word	0x00009960
        /*04d4*/ 	.word	0x00000002
        /*04d8*/ 	.word	0x00000060
        /*04dc*/ 	.short	0x010a
        /*04de*/ 	.byte	0x3f
	.zero		1


	//   ....[44]....
        /*04e0*/ 	.word	0x00009c90
        /*04e4*/ 	.word	0x00000003
        /*04e8*/ 	.word	0x00034860
        /*04ec*/ 	.short	0x010a
        /*04ee*/ 	.byte	0x3f
	.zero		1


	//   ....[45]....
        /*04f0*/ 	.word	0x0000a000
        /*04f4*/ 	.word	0x00000000
        /*04f8*/ 	.word	0x00034820
        /*04fc*/ 	.short	0x010a
        /*04fe*/ 	.byte	0x3f
	.zero		1


	//   ....[46]....
        /*0500*/ 	.word	0x0000a1a0
        /*0504*/ 	.word	0x00000006
        /*0508*/ 	.word	0x00000000
        /*050c*/ 	.short	0x010a
        /*050e*/ 	.byte	0x3f
	.zero		1


	//   ....[47]....
        /*0510*/ 	.word	0x0000a210
        /*0514*/ 	.word	0x00000003
        /*0518*/ 	.word	0x00000000
        /*051c*/ 	.short	0x010a
        /*051e*/ 	.byte	0x3f
	.zero		1


	//   ....[48]....
        /*0520*/ 	.word	0x0000a270
        /*0524*/ 	.word	0x00000010
        /*0528*/ 	.word	0x00000000
        /*052c*/ 	.short	0x010a
        /*052e*/ 	.byte	0x3f
	.zero		1


	//   ....[49]....
        /*0530*/ 	.word	0x0000a2a0
        /*0534*/ 	.word	0x00000003
        /*0538*/ 	.word	0x00000000
        /*053c*/ 	.short	0x010a
        /*053e*/ 	.byte	0x3f
	.zero		1


	//   ....[50]....
        /*0540*/ 	.word	0x0000a310
        /*0544*/ 	.word	0x00000003
        /*0548*/ 	.word	0x00034800
        /*054c*/ 	.short	0x010a
        /*054e*/ 	.byte	0x3f
	.zero		1


	//   ....[51]....
        /*0550*/ 	.word	0x0000a360
        /*0554*/ 	.word	0x00000003
        /*0558*/ 	.word	0x00034830
        /*055c*/ 	.short	0x010a
        /*055e*/ 	.byte	0x3f
	.zero		1


	//   ....[52]....
        /*0560*/ 	.word	0x0000a3c0
        /*0564*/ 	.word	0x00000009
        /*0568*/ 	.word	0x00034830
        /*056c*/ 	.short	0x010a
        /*056e*/ 	.byte	0x3f
	.zero		1


	//   ....[53]....
        /*0570*/ 	.word	0x0000a420
        /*0574*/ 	.word	0x00000007
        /*0578*/ 	.word	0x00034850
        /*057c*/ 	.short	0x010a
        /*057e*/ 	.byte	0x3f
	.zero		1


	//   ....[54]....
        /*0580*/ 	.word	0x0000a480
        /*0584*/ 	.word	0x00000005
        /*0588*/ 	.word	0x00034850
        /*058c*/ 	.short	0x010a
        /*058e*/ 	.byte	0x3f
	.zero		1


	//   ....[55]....
        /*0590*/ 	.word	0x0000a620
        /*0594*/ 	.word	0x00000006
        /*0598*/ 	.word	0x00034840
        /*059c*/ 	.short	0x010a
        /*059e*/ 	.byte	0x3f
	.zero		1


	//   ....[56]....
        /*05a0*/ 	.word	0x0000a6a0
        /*05a4*/ 	.word	0x00000007
        /*05a8*/ 	.word	0x00034820
        /*05ac*/ 	.short	0x010a
        /*05ae*/ 	.byte	0x3f
	.zero		1


	//   ....[57]....
        /*05b0*/ 	.word	0x0000a6f0
        /*05b4*/ 	.word	0x00000002
        /*05b8*/ 	.word	0x00034840
        /*05bc*/ 	.short	0x010a
        /*05be*/ 	.byte	0x3f
	.zero		1


	//   ....[58]....
        /*05c0*/ 	.word	0x0000a740
        /*05c4*/ 	.word	0x00000002
        /*05c8*/ 	.word	0x00000060
        /*05cc*/ 	.short	0x010a
        /*05ce*/ 	.byte	0x3f
	.zero		1


	//   ....[59]....
        /*05d0*/ 	.word	0x0000a790
        /*05d4*/ 	.word	0x00000002
        /*05d8*/ 	.word	0x00034840
        /*05dc*/ 	.short	0x010a
        /*05de*/ 	.byte	0x3f
	.zero		1


	//   ....[60]....
        /*05e0*/ 	.word	0x0000a7e0
        /*05e4*/ 	.word	0x00000002
        /*05e8*/ 	.word	0x00000060
        /*05ec*/ 	.short	0x010a
        /*05ee*/ 	.byte	0x3f
	.zero		1


	//   ....[61]....
        /*05f0*/ 	.word	0x0000a830
        /*05f4*/ 	.word	0x00000002
        /*05f8*/ 	.word	0x00034840
        /*05fc*/ 	.short	0x010a
        /*05fe*/ 	.byte	0x3f
	.zero		1


	//   ....[62]....
        /*0600*/ 	.word	0x0000a880
        /*0604*/ 	.word	0x00000002
        /*0608*/ 	.word	0x00000060
        /*060c*/ 	.short	0x010a
        /*060e*/ 	.byte	0x3f
	.zero		1


	//   ....[63]....
        /*0610*/ 	.word	0x0000a8d0
        /*0614*/ 	.word	0x00000003
        /*0618*/ 	.word	0x00034860
        /*061c*/ 	.short	0x010a
        /*061e*/ 	.byte	0x3f
	.zero		1


	//   ....[64]....
        /*0620*/ 	.word	0x0000a920
        /*0624*/ 	.word	0x00000000
        /*0628*/ 	.word	0x00034820
        /*062c*/ 	.short	0x010a
        /*062e*/ 	.byte	0x3f
	.zero		1


	//   ....[65]....
        /*0630*/ 	.word	0x0000aac0
        /*0634*/ 	.word	0x00000006
        /*0638*/ 	.word	0x00000000
        /*063c*/ 	.short	0x010a
        /*063e*/ 	.byte	0x3f
	.zero		1


	//   ....[66]....
        /*0640*/ 	.word	0x0000ab10
        /*0644*/ 	.word	0x00000003
        /*0648*/ 	.word	0x00000000
        /*064c*/ 	.short	0x010a
        /*064e*/ 	.byte	0x3f
	.zero		1


	//   ....[67]....
        /*0650*/ 	.word	0x0000ab60
        /*0654*/ 	.word	0x00000010
        /*0658*/ 	.word	0x00000000
        /*065c*/ 	.short	0x010a
        /*065e*/ 	.byte	0x3f
	.zero		1


	//----- nvinfo : EIATTR_NUM_MBARRIERS
	.align		4
.L_101:
        /*0660*/ 	.byte	0x03, 0x38
        /*0662*/ 	.short	0x0016


	//----- nvinfo : EIATTR_EXIT_INSTR_OFFSETS
	.align		4
        /*0664*/ 	.byte	0x04, 0x1c
        /*0666*/ 	.short	(.L_103 - .L_102)


	//   ....[0]....
.L_102:
        /*0668*/ 	.word	0x000009f0


	//   ....[1]....
        /*066c*/ 	.word	0x00007180


	//   ....[2]....
        /*0670*/ 	.word	0x000071e0


	//   ....[3]....
        /*0674*/ 	.word	0x0000a2f0


	//----- nvinfo : EIATTR_MAX_THREADS
	.align		4
.L_103:
        /*0678*/ 	.byte	0x04, 0x05
        /*067a*/ 	.short	(.L_105 - .L_104)
.L_104:
        /*067c*/ 	.word	0x00000180
        /*0680*/ 	.word	0x00000001
        /*0684*/ 	.word	0x00000001


	//----- nvinfo : EIATTR_CRS_STACK_SIZE
	.align		4
.L_105:
        /*0688*/ 	.byte	0x04, 0x1e
        /*068a*/ 	.short	(.L_107 - .L_106)
.L_106:
        /*068c*/ 	.word	0x00000000


	//----- nvinfo : EIATTR_CBANK_PARAM_SIZE
	.align		4
.L_107:
        /*0690*/ 	.byte	0x03, 0x19
        /*0692*/ 	.short	0x0bf0


	//----- nvinfo : EIATTR_PARAM_CBANK
	.align		4
        /*0694*/ 	.byte	0x04, 0x0a
        /*0696*/ 	.short	(.L_109 - .L_108)
	.align		4
.L_108:
        /*0698*/ 	.word	index@(.nv.constant0._ZN7cutlass13device_kernelIN5flash11enable_sm90INS1_16FlashAttnFwdSm90INS1_25CollectiveMainloopFwdSm90ILi2EN4cute5tupleIJNS5_1CILi1EEES8_S8_EEENS6_IJNS7_ILi128EEESA_NS7_ILi192EEEEEELi128ENS_6half_tEfNS_4arch4Sm90ELb0ELb0ELb0ELb0ELb0ELb0ELb0ELb1ELb1ELb0ELb0ELb0EEENS1_21CollectiveEpilogueFwdINS6_IJSA_SA_SA_EEES9_SD_SF_Li256ELb0ELb0ELb0ELb0EEENS1_29StaticPersistentTileSchedulerILb0EEEEEEEEEvNT_6ParamsE)
        /*069c*/ 	.short	0x0210
        /*069e*/ 	.short	0x0bf0


	//----- nvinfo : EIATTR_SW_WAR
	.align		4
.L_109:
        /*06a0*/ 	.byte	0x04, 0x36
        /*06a2*/ 	.short	(.L_111 - .L_110)
.L_110:
        /*06a4*/ 	.word	0x00000008
.L_111:


//--------------------- .nv.info._ZN7cutlass13device_kernelIN5flash11enable_sm90INS1_16FlashAttnFwdSm90INS1_25CollectiveMainloopFwdSm90ILi2EN4cute5tupleIJNS5_1CILi2EEENS7_ILi1EEES9_EEENS6_IJNS7_ILi128EEESB_NS7_ILi192EEEEEELi128ENS_6half_tEfNS_4arch4Sm90ELb0ELb0ELb0ELb0ELb0ELb0ELb0ELb1ELb1ELb0ELb0ELb0EEENS1_21CollectiveEpilogueFwdINS6_IJSB_SB_SB_EEESA_SE_SG_Li256ELb0ELb0ELb0ELb0EEENS1_29StaticPersistentTileSchedulerILb0EEEEEEEEEvNT_6ParamsE --------------------------
	.section	.nv.info._ZN7cutlass13device_kernelIN5flash11enable_sm90INS1_16FlashAttnFwdSm90INS1_25CollectiveMainloopFwdSm90ILi2EN4cute5tupleIJNS5_1CILi2EEENS7_ILi1EEES9_EEENS6_IJNS7_ILi128EEESB_NS7_ILi192EEEEEELi128ENS_6half_tEfNS_4arch4Sm90ELb0ELb0ELb0ELb0ELb0ELb0ELb0ELb1ELb1ELb0ELb0ELb0EEENS1_21CollectiveEpilogueFwdINS6_IJSB_SB_SB_EEESA_SE_SG_Li256ELb0ELb0ELb0ELb0EEENS1_29StaticPersistentTileSchedulerILb0EEEEEEEEEvNT_6ParamsE,"",@"SHT_CUDA_INFO"
	.sectionflags	@""
	.align	4


	//----- nvinfo : EIATTR_CUDA_API_VERSION
	.align		4
        /*0000*/ 	.byte	0x04, 0x37
        /*0002*/ 	.short	(.L_113 - .L_112)
.L_112:
        /*0004*/ 	.word	0x00000082


	//----- nvinfo : EIATTR_KPARAM_INFO
	.align		4
.L_113:
        /*0008*/ 	.byte	0x04, 0x17
        /*000a*/ 	.short	(.L_115 - .L_114)
.L_114:
        /*000c*/ 	.word	0x00000000
        /*0010*/ 	.short	0x0000
        /*0012*/ 	.short	0x0070
        /*0014*/ 	.byte	0x00, 0xf0, 0x01, 0x2e


	//----- nvinfo : EIATTR_SPARSE_MMA_MASK
	.align		4
.L_115:
        /*0018*/ 	.byte	0x03, 0x50
        /*001a*/ 	.short	0x0000


	//----- nvinfo : EIATTR_MAXREG_COUNT
	.align		4
        /*001c*/ 	.byte	0x03, 0x1b
        /*001e*/ 	.short	0x00a8


	//----- nvinfo : EIATTR_NUM_BARRIERS
	.align		4
        /*0020*/ 	.byte	0x02, 0x4c
        /*0022*/ 	.byte	0x09
	.zero		1


	//----- nvinfo : EIATTR_EXTERNS
	.align		4
        /*0024*/ 	.byte	0x04, 0x0f
        /*0026*/ 	.short	(.L_117 - .L_116)


	//   ....[0]....
	.align		4
.L_116:
        /*0028*/ 	.word	index@(__assertfail)


	//----- nvinfo : EIATTR_ANNOTATIONS
	.align		4
.L_117:
        /*002c*/ 	.byte	0x04, 0x55
        /*002e*/ 	.short	(.L_119 - .L_118)


	//   ....[0]....
.L_118:
        /* <DEDUP_REMOVED lines=19> */
        /*0154*/ 	.byte	0x40, 0xa6, 0x00, 0x00


	//----- nvinfo : EIATTR_MERCURY_ISA_VERSION
	.align		4
.L_119:
        /*0158*/ 	.byte	0x03, 0x5f
        /*015a*/ 	.short	0x0101


	//----- nvinfo : EIATTR_INT_WARP_WIDE_INSTR_OFFSETS
	.align		4
        /*015c*/ 	.byte	0x04, 0x31
        /*015e*/ 	.short	(.L_121 - .L_120)


	//   ....[0]....
.L_120:
        /*0160*/ 	.word	0x00000190


	//   ....[1]....
        /*0164*/ 	.word	0x000001d0


	//   ....[2]....
        /*0168*/ 	.word	0x00000240


	//   ....[3]....
        /*016c*/ 	.word	0x00007d00


	//   ....[4]....
        /*0170*/ 	.word	0x00007d50


	//   ....[5]....
        /*0174*/ 	.word	0x00007e30


	//   ....[6]....
        /*0178*/ 	.word	0x00007f10


	//----- nvinfo : EIATTR_COOP_GROUP_MASK_REGIDS
	.align		4
.L_121:
        /*017c*/ 	.byte	0x04, 0x29
        /*017e*/ 	.short	(.L_123 - .L_122)


	//   ....[0]....
.L_122:
        /*0180*/ 	.word	0xffffffff


	//   ....[1]....
        /*0184*/ 	.word	0xffffffff


	//   ....[2]....
        /*0188*/ 	.word	0xffffffff


	//   ....[3]....
        /*018c*/ 	.word	0xffffffff


	//   ....[4]....
        /*0190*/ 	.word	0xffffffff


	//   ....[5]....
        /*0194*/ 	.word	0xffffffff


	//   ....[6]....
        /*0198*/ 	.word	0xffffffff


	//   ....[7]....
        /*019c*/ 	.word	0xffffffff


	//   ....[8]....
        /*01a0*/ 	.word	0xffffffff


	//   ....[9]....
        /*01a4*/ 	.word	0xffffffff


	//   ....[10]....
        /*01a8*/ 	.word	0xffffffff


	//   ....[11]....
        /*01ac*/ 	.word	0xffffffff


	//   ....[12]....
        /*01b0*/ 	.word	0xffffffff


	//   ....[13]....
        /*01b4*/ 	.word	0xffffffff


	//   ....[14]....
        /*01b8*/ 	.word	0xffffffff


	//   ....[15]....
        /*01bc*/ 	.word	0xffffffff


	//   ....[16]....
        /*01c0*/ 	.word	0xffffffff


	//   ....[17]....
        /*01c4*/ 	.word	0xffffffff


	//   ....[18]....
        /*01c8*/ 	.word	0xffffffff


	//   ....[19]....
        /*01cc*/ 	.word	0xffffffff


	//   ....[20]....
        /*01d0*/ 	.word	0xffffffff


	//   ....[21]....
        /*01d4*/ 	.word	0xffffffff


	//   ....[22]....
        /*01d8*/ 	.word	0xffffffff


	//   ....[23]....
        /*01dc*/ 	.word	0xffffffff


	//   ....[24]....
        /*01e0*/ 	.word	0x0500000f


	//   ....[25]....
        /*01e4*/ 	.word	0x0500000f


	//----- nvinfo : EIATTR_COOP_GROUP_INSTR_OFFSETS
	.align		4
.L_123:
        /*01e8*/ 	.byte	0x04, 0x28
        /*01ea*/ 	.short	(.L_125 - .L_124)


	//   ....[0]....
.L_124:
        /*01ec*/ 	.word	0x00000060


	//   ....[1]....
        /*01f0*/ 	.word	0x000001a0


	//   ....[2]....
        /*01f4*/ 	.word	0x000001f0


	//   ....[3]....
        /*01f8*/ 	.word	0x00000430


	//   ....[4]....
        /*01fc*/ 	.word	0x00000660


	//   ....[5]....
        /*0200*/ 	.word	0x00000890


	//   ....[6]....
        /*0204*/ 	.word	0x00000b20


	//   ....[7]....
        /*0208*/ 	.word	0x00000e30


	//   ....[8]....
        /*020c*/ 	.word	0x000012e0


	//   ....[9]....
        /*0210*/ 	.word	0x00002610


	//   ....[10]....
        /*0214*/ 	.word	0x00002710


	//   ....[11]....
        /*0218*/ 	.word	0x00002a50


	//   ....[12]....
        /*021c*/ 	.word	0x00002c20


	//   ....[13]....
        /*0220*/ 	.word	0x00004b10


	//   ....[14]....
        /*0224*/ 	.word	0x00004b30


	//   ....[15]....
        /*0228*/ 	.word	0x00004b60


	//   ....[16]....
        /*022c*/ 	.word	0x00004b70


	//   ....[17]....
        /*0230*/ 	.word	0x00006030


	//   ....[18]....
        /*0234*/ 	.word	0x00006060


	//   ....[19]....
        /*0238*/ 	.word	0x00006110


	//   ....[20]....
        /*023c*/ 	.word	0x00006120


	//   ....[21]....
        /*0240*/ 	.word	0x00007100


	//   ....[22]....
        /*0244*/ 	.word	0x000073f0


	//   ....[23]....
        /*0248*/ 	.word	0x0000a5c0


	//   ....[24]....
        /*024c*/ 	.word	0x0000aac0


	//   ....[25]....
        /*0250*/ 	.word	0x0000af60


	//----- nvinfo : EIATTR_REG_RECONFIG
	.align		4
.L_125:
        /*0254*/ 	.byte	0x01, 0x54
	.zero		2


	//----- nvinfo : EIATTR_SYSCALL_OFFSETS
	.align		4
        /*0258*/ 	.byte	0x04, 0x46
        /*025a*/ 	.short	(.L_127 - .L_126)


	//   ....[0]....
.L_126:
        /*025c*/ 	.word	0x00001640


	//   ....[1]....
        /*0260*/ 	.word	0x00007930


	//   ....[2]....
        /*0264*/ 	.word	0x00007a70


	//   ....[3]....
        /*0268*/ 	.word	0x00007b70


	//----- nvinfo : EIATTR_MBARRIER_INSTR_OFFSETS
	.align		4
.L_127:
        /*026c*/ 	.byte	0x04, 0x39
        /*026e*/ 	.short	(.L_129 - .L_128)


	//   ....[0]....
.L_128:
        /*0270*/ 	.word	0x000002d0
        /*0274*/ 	.word	0x000000ff
        /*0278*/ 	.word	0x00034800
        /*027c*/ 	.short	0x0100
        /*027e*/ 	.byte	0x08
	.zero		1


	//   ....[1]....
        /*0280*/ 	.word	0x000002e0
        /*0284*/ 	.word	0x000000ff
        /*0288*/ 	.word	0x00034820
        /*028c*/ 	.short	0x0100
        /*028e*/ 	.byte	0x08
	.zero		1


	//   ....[2]....
        /*0290*/ 	.word	0x000003d0
        /*0294*/ 	.word	0x000000ff
        /*0298*/ 	.word	0x00034830
        /*029c*/ 	.short	0x0100
        /*029e*/ 	.byte	0x08
	.zero		1


	//   ....[3]....
        /*02a0*/ 	.word	0x000003e0
        /*02a4*/ 	.word	0x000000ff
        /*02a8*/ 	.word	0x00034840
        /*02ac*/ 	.short	0x0100
        /*02ae*/ 	.byte	0x08
	.zero		1


	//   ....[4]....
        /*02b0*/ 	.word	0x000003f0
        /*02b4*/ 	.word	0x000000ff
        /*02b8*/ 	.word	0x00034838
        /*02bc*/ 	.short	0x0100
        /*02be*/ 	.byte	0x08
	.zero		1


	//   ....[5]....
        /*02c0*/ 	.word	0x00000400
        /*02c4*/ 	.word	0x000000ff
        /*02c8*/ 	.word	0x00034848
        /*02cc*/ 	.short	0x0100
        /*02ce*/ 	.byte	0x08
	.zero		1


	//   ....[6]....
        /*02d0*/ 	.word	0x00000610
        /*02d4*/ 	.word	0x000000ff
        /*02d8*/ 	.word	0x00034850
        /*02dc*/ 	.short	0x0100
        /*02de*/ 	.byte	0x08
	.zero		1


	//   ....[7]....
        /*02e0*/ 	.word	0x00000620
        /*02e4*/ 	.word	0x000000ff
        /*02e8*/ 	.word	0x00034860
        /*02ec*/ 	.short	0x0100
        /*02ee*/ 	.byte	0x08
	.zero		1


	//   ....[8]....
        /*02f0*/ 	.word	0x00000630
        /*02f4*/ 	.word	0x000000ff
        /*02f8*/ 	.word	0x00034858
        /*02fc*/ 	.short	0x0100
        /*02fe*/ 	.byte	0x08
	.zero		1


	//   ....[9]....
        /*0300*/ 	.word	0x00000640
        /*0304*/ 	.word	0x000000ff
        /*0308*/ 	.word	0x00034868
        /*030c*/ 	.short	0x0100
        /*030e*/ 	.byte	0x08
	.zero		1


	//   ....[10]....
        /*0310*/ 	.word	0x00000840
        /*0314*/ 	.word	0x000000ff
        /*0318*/ 	.word	0x00034870
        /*031c*/ 	.short	0x0100
        /*031e*/ 	.byte	0x08
	.zero		1


	//   ....[11]....
        /*0320*/ 	.word	0x00000850
        /*0324*/ 	.word	0x000000ff
        /*0328*/ 	.word	0x00034880
        /*032c*/ 	.short	0x0100
        /*032e*/ 	.byte	0x08
	.zero		1


	//   ....[12]....
        /*0330*/ 	.word	0x00000860
        /*0334*/ 	.word	0x000000ff
        /*0338*/ 	.word	0x00034878
        /*033c*/ 	.short	0x0100
        /*033e*/ 	.byte	0x08
	.zero		1


	//   ....[13]....
        /*0340*/ 	.word	0x00000870
        /*0344*/ 	.word	0x000000ff
        /*0348*/ 	.word	0x00034888
        /*034c*/ 	.short	0x0100
        /*034e*/ 	.byte	0x08
	.zero		1


	//   ....[14]....
        /*0350*/ 	.word	0x00000ad0
        /*0354*/ 	.word	0x000000ff
        /*0358*/ 	.word	0x00034890
        /*035c*/ 	.short	0x0100
        /*035e*/ 	.byte	0x08
	.zero		1


	//   ....[15]....
        /*0360*/ 	.word	0x00000ae0
        /*0364*/ 	.word	0x000000ff
        /*0368*/ 	.word	0x000348a0
        /*036c*/ 	.short	0x0100
        /*036e*/ 	.byte	0x08
	.zero		1


	//   ....[16]....
        /*0370*/ 	.word	0x00000af0
        /*0374*/ 	.word	0x000000ff
        /*0378*/ 	.word	0x00034898
        /*037c*/ 	.short	0x0100
        /*037e*/ 	.byte	0x08
	.zero		1


	//   ....[17]....
        /*0380*/ 	.word	0x00000b00
        /*0384*/ 	.word	0x000000ff
        /*0388*/ 	.word	0x000348a8
        /*038c*/ 	.short	0x0100
        /*038e*/ 	.byte	0x08
	.zero		1


	//   ....[18]....
        /*0390*/ 	.word	0x00000d80
        /*0394*/ 	.word	0x000000ff
        /*0398*/ 	.word	0x000348b0
        /*039c*/ 	.short	0x0100
        /*039e*/ 	.byte	0x08
	.zero		1


	//   ....[19]....
        /*03a0*/ 	.word	0x00000d90
        /*03a4*/ 	.word	0x000000ff
        /*03a8*/ 	.word	0x000348c0
        /*03ac*/ 	.short	0x0100
        /*03ae*/ 	.byte	0x08
	.zero		1


	//   ....[20]....
        /*03b0*/ 	.word	0x00000da0
        /*03b4*/ 	.word	0x000000ff
        /*03b8*/ 	.word	0x000348b8
        /*03bc*/ 	.short	0x0100
        /*03be*/ 	.byte	0x08
	.zero		1


	//   ....[21]....
        /*03c0*/ 	.word	0x00000db0
        /*03c4*/ 	.word	0x000000ff
        /*03c8*/ 	.word	0x000348c8
        /*03cc*/ 	.short	0x0100
        /*03ce*/ 	.byte	0x08
	.zero		1


	//   ....[22]....
        /*03d0*/ 	.word	0x00001680
        /*03d4*/ 	.word	0x000000ff
        /*03d8*/ 	.word	0x00034800
        /*03dc*/ 	.short	0x010a
        /*03de*/ 	.byte	0x3c
	.zero		1


	//   ....[23]....
        /*03e0*/ 	.word	0x00001720
        /*03e4*/ 	.word	0x00000003
        /*03e8*/ 	.word	0x00034830
        /*03ec*/ 	.short	0x010a
        /*03ee*/ 	.byte	0x3f
	.zero		1


	//   ....[24]....
        /*03f0*/ 	.word	0x00001760
        /*03f4*/ 	.word	0x00000003
        /*03f8*/ 	.word	0x00034830
        /*03fc*/ 	.short	0x010a
        /*03fe*/ 	.byte	0x3f
	.zero		1


	//   ....[25]....
        /*0400*/ 	.word	0x000031a0
        /*0404*/ 	.word	0x00000006
        /*0408*/ 	.word	0x00000000
        /*040c*/ 	.short	0x0101
        /*040e*/ 	.byte	0x3f
	.zero		1


	//   ....[26]....
        /*0410*/ 	.word	0x00003ab0
        /*0414*/ 	.word	0x000000ff
        /*0418*/ 	.word	0x00034830
        /*041c*/ 	.short	0x010a
        /*041e*/ 	.byte	0x06
	.zero		1


	//   ....[27]....
        /*0420*/ 	.word	0x00003af0
        /*0424*/ 	.word	0x000000ff
        /*0428*/ 	.word	0x00034830
        /*042c*/ 	.short	0x010a
        /*042e*/ 	.byte	0x06
	.zero		1


	//   ....[28]....
        /*0430*/ 	.word	0x000043b0
        /*0434*/ 	.word	0x000000ff
        /*0438*/ 	.word	0x00034850
        /*043c*/ 	.short	0x010a
        /*043e*/ 	.byte	0x07
	.zero		1


	//   ....[29]....
        /*0440*/ 	.word	0x000043f0
        /*0444*/ 	.word	0x000000ff
        /*0448*/ 	.word	0x00034850
        /*044c*/ 	.short	0x010a
        /*044e*/ 	.byte	0x07
	.zero		1


	//   ....[30]....
        /*0450*/ 	.word	0x000056d0
        /*0454*/ 	.word	0x00000006
        /*0458*/ 	.word	0x00000000
        /*045c*/ 	.short	0x0101
        /*045e*/ 	.byte	0x3f
	.zero		1


	//   ....[31]....
        /*0460*/ 	.word	0x00005980
        /*0464*/ 	.word	0x0000001b
        /*0468*/ 	.word	0x00000000
        /*046c*/ 	.short	0x0101
        /*046e*/ 	.byte	0x3f
	.zero		1


	//   ....[32]....
        /*0470*/ 	.word	0x00005fa0
        /*0474*/ 	.word	0x000000ff
        /*0478*/ 	.word	0x00034850
        /*047c*/ 	.short	0x010a
        /*047e*/ 	.byte	0x05
	.zero		1


	//   ....[33]....
        /*0480*/ 	.word	0x00005fe0
        /*0484*/ 	.word	0x000000ff
        /*0488*/ 	.word	0x00034850
        /*048c*/ 	.short	0x010a
        /*048e*/ 	.byte	0x05
	.zero		1


	//   ....[34]....
        /*0490*/ 	.word	0x000065e0
        /*0494*/ 	.word	0x00000005
        /*0498*/ 	.word	0x00000000
        /*049c*/ 	.short	0x0101
        /*049e*/ 	.byte	0x3f
	.zero		1


	//   ....[35]....
        /*04a0*/ 	.word	0x000072e0
        /*04a4*/ 	.word	0x000000ff
        /*04a8*/ 	.word	0x00000000
        /*04ac*/ 	.short	0x0101
        /*04ae*/ 	.byte	0x07
	.zero		1


	//   ....[36]....
        /*04b0*/ 	.word	0x000072f0
        /*04b4*/ 	.word	0x000000ff
        /*04b8*/ 	.word	0x00000000
        /*04bc*/ 	.short	0x0101
        /*04be*/ 	.byte	0x06
	.zero		1


	//   ....[37]....
        /*04c0*/ 	.word	0x000082a0
        /*04c4*/ 	.word	0x00000005
        /*04c8*/ 	.word	0x00034840
        /*04cc*/ 	.short	0x010a
        /*04ce*/ 	.byte	0x3f
	.zero		1


	//   ....[38]....
        /*04d0*/ 	.word	0x00008860
        /*04d4*/ 	.word	0x0000000a
        /*04d8*/ 	.word	0x00034820
        /*04dc*/ 	.short	0x010a
        /*04de*/ 	.byte	0x3f
	.zero		1


	//   ....[39]....
        /*04e0*/ 	.word	0x00008b50
        /*04e4*/ 	.word	0x00000002
        /*04e8*/ 	.word	0x00034840
        /*04ec*/ 	.short	0x010a
        /*04ee*/ 	.byte	0x3f
	.zero		1


	//   ....[40]....
        /*04f0*/ 	.word	0x00008e50
        /*04f4*/ 	.word	0x00000002
        /*04f8*/ 	.word	0x00034860
        /*04fc*/ 	.short	0x010a
        /*04fe*/ 	.byte	0x3f
	.zero		1


	//   ....[41]....
        /*0500*/ 	.word	0x00009380
        /*0504*/ 	.word	0x00000002
        /*0508*/ 	.word	0x00034840
        /*050c*/ 	.short	0x010a
        /*050e*/ 	.byte	0x3f
	.zero		1


	//   ....[42]....
        /*0510*/ 	.word	0x00009680
        /*0514*/ 	.word	0x00000002
        /*0518*/ 	.word	0x00034860
        /*051c*/ 	.short	0x010a
        /*051e*/ 	.byte	0x3f
	.zero		1


	//   ....[43]....
        /*0520*/ 	.word	0x00009b20
        /*0524*/ 	.word	0x00000002
        /*0528*/ 	.word	0x00034840
        /*052c*/ 	.short	0x010a
        /*052e*/ 	.byte	0x3f
	.zero		1


	//   ....[44]....
        /*0530*/ 	.word	0x00009e20
        /*0534*/ 	.word	0x00000002
        /*0538*/ 	.word	0x00034860
        /*053c*/ 	.short	0x010a
        /*053e*/ 	.byte	0x3f
	.zero		1


	//   ....[45]....
        /*0540*/ 	.word	0x0000a160
        /*0544*/ 	.word	0x00000003
        /*0548*/ 	.word	0x00034860
        /*054c*/ 	.short	0x010a
        /*054e*/ 	.byte	0x3f
	.zero		1


	//   ....[46]....
        /*0550*/ 	.word	0x0000a540
        /*0554*/ 	.word	0x00000000
        /*0558*/ 	.word	0x00034820
        /*055c*/ 	.short	0x010a
        /*055e*/ 	.byte	0x3f
	.zero		1


	//   ....[47]....
        /*0560*/ 	.word	0x0000a700
        /*0564*/ 	.word	0x00000006
        /*0568*/ 	.word	0x00000000
        /*056c*/ 	.short	0x010a
        /*056e*/ 	.byte	0x3f
	.zero		1


	//   ....[48]....
        /*0570*/ 	.word	0x0000a770
        /*0574*/ 	.word	0x00000003
        /*0578*/ 	.word	0x00000000
        /*057c*/ 	.short	0x010a
        /*057e*/ 	.byte	0x3f
	.zero		1


	//   ....[49]....
        /*0580*/ 	.word	0x0000a7d0
        /*0584*/ 	.word	0x00000010
        /*0588*/ 	.word	0x00000000
        /*058c*/ 	.short	0x010a
        /*058e*/ 	.byte	0x3f
	.zero		1


	//   ....[50]....
        /*0590*/ 	.word	0x0000a800
        /*0594*/ 	.word	0x00000003
        /*0598*/ 	.word	0x00000000
        /*059c*/ 	.short	0x010a
        /*059e*/ 	.byte	0x3f
	.zero		1


	//   ....[51]....
        /*05a0*/ 	.word	0x0000a870
        /*05a4*/ 	.word	0x00000003
        /*05a8*/ 	.word	0x00034800
        /*05ac*/ 	.short	0x010a
        /*05ae*/ 	.byte	0x3f
	.zero		1


	//   ....[52]....
        /*05b0*/ 	.word	0x0000a8c0
        /*05b4*/ 	.word	0x00000003
        /*05b8*/ 	.word	0x00034830
        /*05bc*/ 	.short	0x010a
        /*05be*/ 	.byte	0x3f
	.zero		1


	//   ....[53]....
        /*05c0*/ 	.word	0x0000a920
        /*05c4*/ 	.word	0x00000007
        /*05c8*/ 	.word	0x00034830
        /*05cc*/ 	.short	0x010a
        /*05ce*/ 	.byte	0x3f
	.zero		1


	//   ....[54]....
        /*05d0*/ 	.word	0x0000a980
        /*05d4*/ 	.word	0x00000007
        /*05d8*/ 	.word	0x00034850
        /*05dc*/ 	.short	0x010a
        /*05de*/ 	.byte	0x3f
	.zero		1


	//   ....[55]....
        /*05e0*/ 	.word	0x0000a9e0
        /*05e4*/ 	.word	0x00000005
        /*05e8*/ 	.word	0x00034850
        /*05ec*/ 	.short	0x010a
        /*05ee*/ 	.byte	0x3f
	.zero		1


	//   ....[56]....
        /*05f0*/ 	.word	0x0000ab80
        /*05f4*/ 	.word	0x00000005
        /*05f8*/ 	.word	0x00034840
        /*05fc*/ 	.short	0x010a
        /*05fe*/ 	.byte	0x3f
	.zero		1


	//   ....[57]....
        /*0600*/ 	.word	0x0000ac00
        /*0604*/ 	.word	0x00000007
        /*0608*/ 	.word	0x00034820
        /*060c*/ 	.short	0x010a
        /*060e*/ 	.byte	0x3f
	.zero		1


	//   ....[58]....
        /*0610*/ 	.word	0x0000ac50
        /*0614*/ 	.word	0x00000002
        /*0618*/ 	.word	0x00034840
        /*061c*/ 	.short	0x010a
        /*061e*/ 	.byte	0x3f
	.zero		1


	//   ....[59]....
        /*0620*/ 	.word	0x0000aca0
        /*0624*/ 	.word	0x00000002
        /*0628*/ 	.word	0x00034860
        /*062c*/ 	.short	0x010a
        /*062e*/ 	.byte	0x3f
	.zero		1


	//   ....[60]....
        /*0630*/ 	.word	0x0000acf0
        /*0634*/ 	.word	0x00000002
        /*0638*/ 	.word	0x00034840
        /*063c*/ 	.short	0x010a
        /*063e*/ 	.byte	0x3f
	.zero		1


	//   ....[61]....
        /*0640*/ 	.word	0x0000ad40
        /*0644*/ 	.word	0x00000002
        /*0648*/ 	.word	0x00034860
        /*064c*/ 	.short	0x010a
        /*064e*/ 	.byte	0x3f
	.zero		1


	//   ....[62]....
        /*0650*/ 	.word	0x0000ad90
        /*0654*/ 	.word	0x00000002
        /*0658*/ 	.word	0x00034840
        /*065c*/ 	.short	0x010a
        /*065e*/ 	.byte	0x3f
	.zero		1


	//   ....[63]....
        /*0660*/ 	.word	0x0000ade0
        /*0664*/ 	.word	0x00000002
        /*0668*/ 	.word	0x00034860
        /*066c*/ 	.short	0x010a
        /*066e*/ 	.byte	0x3f
	.zero		1


	//   ....[64]....
        /*0670*/ 	.word	0x0000ae30
        /*0674*/ 	.word	0x00000003
        /*0678*/ 	.word	0x00034860
        /*067c*/ 	.short	0x010a
        /*067e*/ 	.byte	0x3f
	.zero		1


	//   ....[65]....
        /*0680*/ 	.word	0x0000ae80
        /*0684*/ 	.word	0x00000000
        /*0688*/ 	.word	0x00034820
        /*068c*/ 	.short	0x010a
        /*068e*/ 	.byte	0x3f
	.zero		1


	//   ....[66]....
        /*0690*/ 	.word	0x0000b020
        /*0694*/ 	.word	0x00000006
        /*0698*/ 	.word	0x00000000
        /*069c*/ 	.short	0x010a
        /*069e*/ 	.byte	0x3f
	.zero		1


	//   ....[67]....
        /*06a0*/ 	.word	0x0000b070
        /*06a4*/ 	.word	0x00000003
        /*06a8*/ 	.word	0x00000000
        /*06ac*/ 	.short	0x010a
        /*06ae*/ 	.byte	0x3f
	.zero		1


	//   ....[68]....
        /*06b0*/ 	.word	0x0000b0c0
        /*06b4*/ 	.word	0x00000010
        /*06b8*/ 	.word	0x00000000
        /*06bc*/ 	.short	0x010a
        /*06be*/ 	.byte	0x3f
	.zero		1


	//----- nvinfo : EIATTR_NUM_MBARRIERS
	.align		4
.L_129:
        /*06c0*/ 	.byte	0x03, 0x38
        /*06c2*/ 	.short	0x0016


	//----- nvinfo : EIATTR_EXIT_INSTR_OFFSETS
	.align		4
        /*06c4*/ 	.byte	0x04, 0x1c
        /*06c6*/ 	.short	(.L_131 - .L_130)


	//   ....[0]....
.L_130:
        /*06c8*/ 	.word	0x00000f70


	//   ....[1]....
        /*06cc*/ 	.word	0x000073b0


	//   ....[2]....
        /*06d0*/ 	.word	0x00007410


	//   ....[3]....
        /*06d4*/ 	.word	0x0000a850


	//----- nvinfo : EIATTR_MAX_THREADS
	.align		4
.L_131:
        /*06d8*/ 	.byte	0x04, 0x05
        /*06da*/ 	.short	(.L_133 - .L_132)
.L_132:
        /*06dc*/ 	.word	0x00000180
        /*06e0*/ 	.word	0x00000001
        /*06e4*/ 	.word	0x00000001


	//----- nvinfo : EIATTR_CRS_STACK_SIZE
	.align		4
.L_133:
        /*06e8*/ 	.byte	0x04, 0x1e
        /*06ea*/ 	.short	(.L_135 - .L_134)
.L_134:
        /*06ec*/ 	.word	0x00000000


	//----- nvinfo : EIATTR_CBANK_PARAM_SIZE
	.align		4
.L_135:
        /*06f0*/ 	.byte	0x03, 0x19
        /*06f2*/ 	.short	0x0bf0


	//----- nvinfo : EIATTR_PARAM_CBANK
	.align		4
        /*06f4*/ 	.byte	0x04, 0x0a
        /*06f6*/ 	.short	(.L_137 - .L_136)
	.align		4
.L_136:
        /*06f8*/ 	.word	index@(.nv.constant0._ZN7cutlass13device_kernelIN5flash11enable_sm90INS1_16FlashAttnFwdSm90INS1_25CollectiveMainloopFwdSm90ILi2EN4cute5tupleIJNS5_1CILi2EEENS7_ILi1EEES9_EEENS6_IJNS7_ILi128EEESB_NS7_ILi192EEEEEELi128ENS_6half_tEfNS_4arch4Sm90ELb0ELb0ELb0ELb0ELb0ELb0ELb0ELb1ELb1ELb0ELb0ELb0EEENS1_21CollectiveEpilogueFwdINS6_IJSB_SB_SB_EEESA_SE_SG_Li256ELb0ELb0ELb0ELb0EEENS1_29StaticPersistentTileSchedulerILb0EEEEEEEEEvNT_6ParamsE)
        /*06fc*/ 	.short	0x0210
        /*06fe*/ 	.short	0x0bf0


	//----- nvinfo : EIATTR_SW_WAR
	.align		4
.L_137:
        /*0700*/ 	.byte	0x04, 0x36
        /*0702*/ 	.short	(.L_139 - .L_138)
.L_138:
        /*0704*/ 	.word	0x00000008
.L_139:


//--------------------- .nv.info._ZN7cutlass13device_kernelIN5flash11enable_sm90INS1_16FlashAttnFwdSm90INS1_25CollectiveMainloopFwdSm90ILi2EN4cute5tupleIJNS5_1CILi1EEES8_S8_EEENS6_IJNS7_ILi128EEESA_NS7_ILi192EEEEEELi128ENS_6half_tEfNS_4arch4Sm90ELb0ELb0ELb0ELb1ELb0ELb0ELb0ELb1ELb1ELb0ELb0ELb0EEENS1_21CollectiveEpilogueFwdINS6_IJSA_SA_SA_EEES9_SD_SF_Li256ELb1ELb0ELb0ELb0EEENS1_36VarlenDynamicPersistentTileSchedulerILi128ELi128ELi256ELi32ELb0ELb0ELb1ELb0ELb1ELb1EEEEEEEEEvNT_6ParamsE --------------------------
	.section	.nv.info._ZN7cutlass13device_kernelIN5flash11enable_sm90INS1_16FlashAttnFwdSm90INS1_25CollectiveMainloopFwdSm90ILi2EN4cute5tupleIJNS5_1CILi1EEES8_S8_EEENS6_IJNS7_ILi128EEESA_NS7_ILi192EEEEEELi128ENS_6half_tEfNS_4arch4Sm90ELb0ELb0ELb0ELb1ELb0ELb0ELb0ELb1ELb1ELb0ELb0ELb0EEENS1_21CollectiveEpilogueFwdINS6_IJSA_SA_SA_EEES9_SD_SF_Li256ELb1ELb0ELb0ELb0EEENS1_36VarlenDynamicPersistentTileSchedulerILi128ELi128ELi256ELi32ELb0ELb0ELb1ELb0ELb1ELb1EEEEEEEEEvNT_6ParamsE,"",@"SHT_CUDA_INFO"
	.sectionflags	@""
	.align	4


	//----- nvinfo : EIATTR_CUDA_API_VERSION
	.align		4
        /*0000*/ 	.byte	0x04, 0x37
        /*0002*/ 	.short	(.L_141 - .L_140)
.L_140:
        /*0004*/ 	.word	0x00000082


	//----- nvinfo : EIATTR_KPARAM_INFO
	.align		4
.L_141:
        /*0008*/ 	.byte	0x04, 0x17
        /*000a*/ 	.short	(.L_143 - .L_142)
.L_142:
        /*000c*/ 	.word	0x00000000
        /*0010*/ 	.short	0x0000
        /*0012*/ 	.short	0x0070
        /*0014*/ 	.byte	0x00, 0xf0, 0x01, 0x28


	//----- nvinfo : EIATTR_SPARSE_MMA_MASK
	.align		4
.L_143:
        /*0018*/ 	.byte	0x03, 0x50
        /*001a*/ 	.short	0x0000


	//----- nvinfo : EIATTR_MAXREG_COUNT
	.align		4
        /*001c*/ 	.byte	0x03, 0x1b
        /*001e*/ 	.short	0x00a8


	//----- nvinfo : EIATTR_NUM_BARRIERS
	.align		4
        /*0020*/ 	.byte	0x02, 0x4c
        /*0022*/ 	.byte	0x09
	.zero		1


	//----- nvinfo : EIATTR_EXTERNS
	.align		4
        /*0024*/ 	.byte	0x04, 0x0f
        /*0026*/ 	.short	(.L_145 - .L_144)


	//   ....[0]....
	.align		4
.L_144:
        /*0028*/ 	.word	index@(__assertfail)


	//----- nvinfo : EIATTR_ANNOTATIONS
	.align		4
.L_145:
        /*002c*/ 	.byte	0x04, 0x55
        /*002e*/ 	.short	(.L_147 - .L_146)


	//   ....[0]....
.L_146:
        /* <DEDUP_REMOVED lines=39> */


	//----- nvinfo : EIATTR_MERCURY_ISA_VERSION
	.align		4
.L_147:
        /*0290*/ 	.byte	0x03, 0x5f
        /*0292*/ 	.short	0x0101


	//----- nvinfo : EIATTR_UNUSED_LOAD_BYTE_OFFSET
	.align		4
        /*0294*/ 	.byte	0x04, 0x44
        /*0296*/ 	.short	(.L_149 - .L_148)


	//   ....[0]....
.L_148:
        /*0298*/ 	.word	0x00000a40
        /*029c*/ 	.word	0x0000fff0


	//   ....[1]....
        /*02a0*/ 	.word	0x00006d90
        /*02a4*/ 	.word	0x0000fff0


	//----- nvinfo : EIATTR_INT_WARP_WIDE_INSTR_OFFSETS
	.align		4
.L_149:
        /*02a8*/ 	.byte	0x04, 0x31
        /*02aa*/ 	.short	(.L_151 - .L_150)


	//   ....[0]....
.L_150:
        /*02ac*/ 	.word	0x00000160


	//   ....[1]....
        /*02b0*/ 	.word	0x000001a0


	//   ....[2]....
        /*02b4*/ 	.word	0x00000210


	//   ....[3]....
        /*02b8*/ 	.word	0x00009d20


	//   ....[4]....
        /*02bc*/ 	.word	0x00009dc0


	//   ....[5]....
        /*02c0*/ 	.word	0x0000a250


	//   ....[6]....
        /*02c4*/ 	.word	0x0000a280


	//   ....[7]....
        /*02c8*/ 	.word	0x0000a490


	//   ....[8]....
        /*02cc*/ 	.word	0x0000a580


	//   ....[9]....
        /*02d0*/ 	.word	0x0000c900


	//   ....[10]....
        /*02d4*/ 	.word	0x0000c9a0


	//----- nvinfo : EIATTR_COOP_GROUP_MASK_REGIDS
	.align		4
.L_151:
        /*02d8*/ 	.byte	0x04, 0x29
        /*02da*/ 	.short	(.L_153 - .L_152)


	//   ....[0]....
.L_152:
        /*02dc*/ 	.word	0xffffffff


	//   ....[1]....
        /*02e0*/ 	.word	0xffffffff


	//   ....[2]....
        /*02e4*/ 	.word	0xffffffff


	//   ....[3]....
        /*02e8*/ 	.word	0xffffffff


	//   ....[4]....
        /*02ec*/ 	.word	0xffffffff


	//   ....[5]....
        /*02f0*/ 	.word	0xffffffff


	//   ....[6]....
        /*02f4*/ 	.word	0xffffffff


	//   ....[7]....
        /*02f8*/ 	.word	0xffffffff


	//   ....[8]....
        /*02fc*/ 	.word	0xffffffff


	//   ....[9]....
        /*0300*/ 	.word	0xffffffff


	//   ....[10]....
        /*0304*/ 	.word	0xffffffff


	//   ....[11]....
        /*0308*/ 	.word	0xffffffff


	//   ....[12]....
        /*030c*/ 	.word	0xffffffff


	//   ....[13]....
        /*0310*/ 	.word	0xffffffff


	//   ....[14]....
        /*0314*/ 	.word	0xffffffff


	//   ....[15]....
        /*0318*/ 	.word	0xffffffff


	//   ....[16]....
        /*031c*/ 	.word	0xffffffff


	//   ....[17]....
        /*0320*/ 	.word	0xffffffff


	//   ....[18]....
        /*0324*/ 	.word	0xffffffff


	//   ....[19]....
        /*0328*/ 	.word	0xffffffff


	//   ....[20]....
        /*032c*/ 	.word	0xffffffff


	//   ....[21]....
        /*0330*/ 	.word	0xffffffff


	//   ....[22]....
        /*0334*/ 	.word	0xffffffff


	//   ....[23]....
        /*0338*/ 	.word	0xffffffff


	//   ....[24]....
        /*033c*/ 	.word	0xffffffff


	//   ....[25]....
        /*0340*/ 	.word	0xffffffff


	//   ....[26]....
        /*0344*/ 	.word	0xffffffff


	//   ....[27]....
        /*0348*/ 	.word	0xffffffff


	//   ....[28]....
        /*034c*/ 	.word	0xffffffff


	//   ....[29]....
        /*0350*/ 	.word	0xffffffff


	//   ....[30]....
        /*0354*/ 	.word	0xffffffff


	//   ....[31]....
        /*0358*/ 	.word	0xffffffff


	//   ....[32]....
        /*035c*/ 	.word	0xffffffff


	//   ....[33]....
        /*0360*/ 	.word	0xffffffff


	//   ....[34]....
        /*0364*/ 	.word	0xffffffff


	//   ....[35]....
        /*0368*/ 	.word	0xffffffff


	//   ....[36]....
        /*036c*/ 	.word	0xffffffff


	//   ....[37]....
        /*0370*/ 	.word	0xffffffff


	//   ....[38]....
        /*0374*/ 	.word	0xffffffff


	//   ....[39]....
        /*0378*/ 	.word	0xffffffff


	//   ....[40]....
        /*037c*/ 	.word	0xffffffff


	//   ....[41]....
        /*0380*/ 	.word	0xffffffff


	//   ....[42]....
        /*0384*/ 	.word	0xffffffff


	//   ....[43]....
        /*0388*/ 	.word	0xffffffff


	//   ....[44]....
        /*038c*/ 	.word	0xffffffff


	//   ....[45]....
        /*0390*/ 	.word	0xffffffff


	//   ....[46]....
        /*0394*/ 	.word	0xffffffff


	//   ....[47]....
        /*0398*/ 	.word	0xffffffff


	//   ....[48]....
        /*039c*/ 	.word	0xffffffff


	//   ....[49]....
        /*03a0*/ 	.word	0xffffffff


	//   ....[50]....
        /*03a4*/ 	.word	0xffffffff


	//   ....[51]....
        /*03a8*/ 	.word	0xffffffff


	//   ....[52]....
        /*03ac*/ 	.word	0xffffffff


	//   ....[53]....
        /*03b0*/ 	.word	0xffffffff


	//   ....[54]....
        /*03b4*/ 	.word	0x0500000f


	//   ....[55]....
        /*03b8*/ 	.word	0x0500000f


	//   ....[56]....
        /*03bc*/ 	.word	0x0500000f


	//   ....[57]....
        /*03c0*/ 	.word	0x0500000f


	//   ....[58]....
        /*03c4*/ 	.word	0x0500000f


	//   ....[59]....
        /*03c8*/ 	.word	0x0500000f


	//   ....[60]....
        /*03cc*/ 	.word	0x0500000f


	//   ....[61]....
        /*03d0*/ 	.word	0x0500000f


	//   ....[62]....
        /*03d4*/ 	.word	0x0500000f


	//   ....[63]....
        /*03d8*/ 	.word	0x0500000f


	//   ....[64]....
        /*03dc*/ 	.word	0x0500000f


	//   ....[65]....
        /*03e0*/ 	.word	0x0500000f


	//   ....[66]....
        /*03e4*/ 	.word	0x0500000f


	//   ....[67]....
        /*03e8*/ 	.word	0x0500000f


	//   ....[68]....
        /*03ec*/ 	.word	0x0500000f


	//   ....[69]....
        /*03f0*/ 	.word	0x0500000f


	//   ....[70]....
        /*03f4*/ 	.word	0x0500000f


	//   ....[71]....
        /*03f8*/ 	.word	0x0500000f


	//   ....[72]....
        /*03fc*/ 	.word	0x0500000f


	//----- nvinfo : EIATTR_COOP_GROUP_INSTR_OFFSETS
	.align		4
.L_153:
        /*0400*/ 	.byte	0x04, 0x28
        /*0402*/ 	.short	(.L_155 - .L_154)


	//   ....[0]....
.L_154:
        /*0404*/ 	.word	0x00000060


	//   ....[1]....
        /*0408*/ 	.word	0x00000170


	//   ....[2]....
        /*040c*/ 	.word	0x000001c0


	//   ....[3]....
        /*0410*/ 	.word	0x000003f0


	//   ....[4]....
        /*0414*/ 	.word	0x00000550


	//   ....[5]....
        /*0418*/ 	.word	0x00000670


	//   ....[6]....
        /*041c*/ 	.word	0x000007d0


	//   ....[7]....
        /*0420*/ 	.word	0x000013b0


	//   ....[8]....
        /*0424*/ 	.word	0x000027c0


	//   ....[9]....
        /*0428*/ 	.word	0x000028c0


	//   ....[10]....
        /*042c*/ 	.word	0x00002be0


	//   ....[11]....
        /*0430*/ 	.word	0x00002d90


	//   ....[12]....
        /*0434*/ 	.word	0x00004ab0


	//   ....[13]....
        /*0438*/ 	.word	0x00004ae0


	//   ....[14]....
        /*043c*/ 	.word	0x00004fb0


	//   ....[15]....
        /*0440*/ 	.word	0x00005080


	//   ....[16]....
        /*0444*/ 	.word	0x00006390


	//   ....[17]....
        /*0448*/ 	.word	0x000063f0


	//   ....[18]....
        /*044c*/ 	.word	0x000064d0


	//   ....[19]....
        /*0450*/ 	.word	0x00006820


	//   ....[20]....
        /*0454*/ 	.word	0x00008e40


	//   ....[21]....
        /*0458*/ 	.word	0x00008fe0


	//   ....[22]....
        /*045c*/ 	.word	0x00009010


	//   ....[23]....
        /*0460*/ 	.word	0x00009050


	//   ....[24]....
        /*0464*/ 	.word	0x000090b0


	//   ....[25]....
        /*0468*/ 	.word	0x00009110


	//   ....[26]....
        /*046c*/ 	.word	0x00009150


	//   ....[27]....
        /*0470*/ 	.word	0x00009310


	//   ....[28]....
        /*0474*/ 	.word	0x00009370


	//   ....[29]....
        /*0478*/ 	.word	0x000093b0


	//   ....[30]....
        /*047c*/ 	.word	0x000093f0


	//   ....[31]....
        /*0480*/ 	.word	0x00009420


	//   ....[32]....
        /*0484*/ 	.word	0x00009450


	//   ....[33]....
        /*0488*/ 	.word	0x000094e0


	//   ....[34]....
        /*048c*/ 	.word	0x00009510


	//   ....[35]....
        /*0490*/ 	.word	0x000095a0


	//   ....[36]....
        /*0494*/ 	.word	0x0000cdc0


	//   ....[37]....
        /*0498*/ 	.word	0x0000cdd0


	//   ....[38]....
        /*049c*/ 	.word	0x0000cef0


	//   ....[39]....
        /*04a0*/ 	.word	0x0000cf50


	//   ....[40]....
        /*04a4*/ 	.word	0x0000cf90


	//   ....[41]....
        /*04a8*/ 	.word	0x0000cfd0


	//   ....[42]....
        /*04ac*/ 	.word	0x0000d000


	//   ....[43]....
        /*04b0*/ 	.word	0x0000d030


	//   ....[44]....
        /*04b4*/ 	.word	0x0000d1d0


	//   ....[45]....
        /*04b8*/ 	.word	0x0000d230


	//   ....[46]....
        /*04bc*/ 	.word	0x0000d270


	//   ....[47]....
        /*04c0*/ 	.word	0x0000d2b0


	//   ....[48]....
        /*04c4*/ 	.word	0x0000d2e0


	//   ....[49]....
        /*04c8*/ 	.word	0x0000d310


	//   ....[50]....
        /*04cc*/ 	.word	0x0000d3d0


	//   ....[51]....
        /*04d0*/ 	.word	0x0000d3f0


	//   ....[52]....
        /*04d4*/ 	.word	0x0000d460


	//   ....[53]....
        /*04d8*/ 	.word	0x0000d8b0


	//   ....[54]....
        /*04dc*/ 	.word	0x0000ddb0


	//   ....[55]....
        /*04e0*/ 	.word	0x0000e1d0


	//   ....[56]....
        /*04e4*/ 	.word	0x0000e260


	//   ....[57]....
        /*04e8*/ 	.word	0x0000e300


	//   ....[58]....
        /*04ec*/ 	.word	0x0000e3b0


	//   ....[59]....
        /*04f0*/ 	.word	0x0000e430


	//   ....[60]....
        /*04f4*/ 	.word	0x0000e4b0


	//   ....[61]....
        /*04f8*/ 	.word	0x0000e530


	//   ....[62]....
        /*04fc*/ 	.word	0x0000e5b0


	//   ....[63]....
        /*0500*/ 	.word	0x0000e640


	//   ....[64]....
        /*0504*/ 	.word	0x0000e6f0


	//   ....[65]....
        /*0508*/ 	.word	0x0000e770


	//   ....[66]....
        /*050c*/ 	.word	0x0000e7f0


	//   ....[67]....
        /*0510*/ 	.word	0x0000e870


	//   ....[68]....
        /*0514*/ 	.word	0x0000e8f0


	//   ....[69]....
        /*0518*/ 	.word	0x0000e960


	//   ....[70]....
        /*051c*/ 	.word	0x0000ea00


	//   ....[71]....
        /*0520*/ 	.word	0x0000ea90


	//   ....[72]....
        /*0524*/ 	.word	0x0000ebb0


	//----- nvinfo : EIATTR_REG_RECONFIG
	.align		4
.L_155:
        /*0528*/ 	.byte	0x01, 0x54
	.zero		2


	//----- nvinfo : EIATTR_SYSCALL_OFFSETS
	.align		4
        /*052c*/ 	.byte	0x04, 0x46
        /*052e*/ 	.short	(.L_157 - .L_156)


	//   ....[0]....
.L_156:
        /*0530*/ 	.word	0x000015a0


	//   ....[1]....
        /*0534*/ 	.word	0x00009f50


	//   ....[2]....
        /*0538*/ 	.word	0x0000a090


	//   ....[3]....
        /*053c*/ 	.word	0x0000a190


	//----- nvinfo : EIATTR_MBARRIER_INSTR_OFFSETS
	.align		4
.L_157:
        /*0540*/ 	.byte	0x04, 0x39
        /*0542*/ 	.short	(.L_159 - .L_158)


	//   ....[0]....
.L_158:
        /*0544*/ 	.word	0x000002a0
        /*0548*/ 	.word	0x000000ff
        /*054c*/ 	.word	0x00034800
        /*0550*/ 	.short	0x0100
        /*0552*/ 	.byte	0x08
	.zero		1


	//   ....[1]....
        /*0554*/ 	.word	0x000002b0
        /*0558*/ 	.word	0x000000ff
        /*055c*/ 	.word	0x00034820
        /*0560*/ 	.short	0x0100
        /*0562*/ 	.byte	0x08
	.zero		1


	//   ....[2]....
        /*0564*/ 	.word	0x000003a0
        /*0568*/ 	.word	0x000000ff
        /*056c*/ 	.word	0x00034830
        /*0570*/ 	.short	0x0100
        /*0572*/ 	.byte	0x08
	.zero		1


	//   ....[3]....
        /*0574*/ 	.word	0x000003b0
        /*0578*/ 	.word	0x000000ff
        /*057c*/ 	.word	0x00034840
        /*0580*/ 	.short	0x0100
        /*0582*/ 	.byte	0x08
	.zero		1


	//   ....[4]....
        /*0584*/ 	.word	0x000003c0
        /*0588*/ 	.word	0x000000ff
        /*058c*/ 	.word	0x00034838
        /*0590*/ 	.short	0x0100
        /*0592*/ 	.byte	0x08
	.zero		1


	//   ....[5]....
        /*0594*/ 	.word	0x000003d0
        /*0598*/ 	.word	0x000000ff
        /*059c*/ 	.word	0x00034848
        /*05a0*/ 	.short	0x0100
        /*05a2*/ 	.byte	0x08
	.zero		1


	//   ....[6]....
        /*05a4*/ 	.word	0x00000500
        /*05a8*/ 	.word	0x000000ff
        /*05ac*/ 	.word	0x00034850
        /*05b0*/ 	.short	0x0100
        /*05b2*/ 	.byte	0x08
	.zero		1


	//   ....[7]....
        /*05b4*/ 	.word	0x00000510
        /*05b8*/ 	.word	0x000000ff
        /*05bc*/ 	.word	0x00034860
        /*05c0*/ 	.short	0x0100
        /*05c2*/ 	.byte	0x08
	.zero		1


	//   ....[8]....
        /*05c4*/ 	.word	0x00000520
        /*05c8*/ 	.word	0x000000ff
        /*05cc*/ 	.word	0x00034858
        /*05d0*/ 	.short	0x0100
        /*05d2*/ 	.byte	0x08
	.zero		1


	//   ....[9]....
        /*05d4*/ 	.word	0x00000530
        /*05d8*/ 	.word	0x000000ff
        /*05dc*/ 	.word	0x00034868
        /*05e0*/ 	.short	0x0100
        /*05e2*/ 	.byte	0x08
	.zero		1


	//   ....[10]....
        /*05e4*/ 	.word	0x00000620
        /*05e8*/ 	.word	0x000000ff
        /*05ec*/ 	.word	0x00034870
        /*05f0*/ 	.short	0x0100
        /*05f2*/ 	.byte	0x06
	.zero		1


	//   ....[11]....
        /*05f4*/ 	.word	0x00000630
        /*05f8*/ 	.word	0x000000ff
        /*05fc*/ 	.word	0x00034880
        /*0600*/ 	.short	0x0100
        /*0602*/ 	.byte	0x06
	.zero		1


	//   ....[12]....
        /*0604*/ 	.word	0x00000640
        /*0608*/ 	.word	0x000000ff
        /*060c*/ 	.word	0x00034878
        /*0610*/ 	.short	0x0100
        /*0612*/ 	.byte	0x06
	.zero		1


	//   ....[13]....
        /*0614*/ 	.word	0x00000650
        /*0618*/ 	.word	0x000000ff
        /*061c*/ 	.word	0x00034888
        /*0620*/ 	.short	0x0100
        /*0622*/ 	.byte	0x06
	.zero		1


	//   ....[14]....
        /*0624*/ 	.word	0x00000780
        /*0628*/ 	.word	0x000000ff
        /*062c*/ 	.word	0x00034890
        /*0630*/ 	.short	0x0100
        /*0632*/ 	.byte	0x08
	.zero		1


	//   ....[15]....
        /*0634*/ 	.word	0x00000790
        /*0638*/ 	.word	0x000000ff
        /*063c*/ 	.word	0x000348a0
        /*0640*/ 	.short	0x0100
        /*0642*/ 	.byte	0x08
	.zero		1


	//   ....[16]....
        /*0644*/ 	.word	0x000007a0
        /*0648*/ 	.word	0x000000ff
        /*064c*/ 	.word	0x00034898
        /*0650*/ 	.short	0x0100
        /*0652*/ 	.byte	0x08
	.zero		1


	//   ....[17]....
        /*0654*/ 	.word	0x000007b0
        /*0658*/ 	.word	0x000000ff
        /*065c*/ 	.word	0x000348a8
        /*0660*/ 	.short	0x0100
        /*0662*/ 	.byte	0x08
	.zero		1


	//   ....[18]....
        /*0664*/ 	.word	0x000008e0
        /*0668*/ 	.word	0x000000ff
        /*066c*/ 	.word	0x000348b0
        /*0670*/ 	.short	0x0100
        /*0672*/ 	.byte	0x08
	.zero		1


	//   ....[19]....
        /*0674*/ 	.word	0x000008f0
        /*0678*/ 	.word	0x000000ff
        /*067c*/ 	.word	0x000348c0
        /*0680*/ 	.short	0x0100
        /*0682*/ 	.byte	0x08
	.zero		1


	//   ....[20]....
        /*0684*/ 	.word	0x00000900
        /*0688*/ 	.word	0x000000ff
        /*068c*/ 	.word	0x000348b8
        /*0690*/ 	.short	0x0100
        /*0692*/ 	.byte	0x08
	.zero		1


	//   ....[21]....
        /*0694*/ 	.word	0x00000910
        /*0698*/ 	.word	0x000000ff
        /*069c*/ 	.word	0x000348c8
        /*06a0*/ 	.short	0x0100
        /*06a2*/ 	.byte	0x08
	.zero		1


	//   ....[22]....
        /*06a4*/ 	.word	0x00001670
        /*06a8*/ 	.word	0x00000000
        /*06ac*/ 	.word	0x00034800
        /*06b0*/ 	.short	0x010a
        /*06b2*/ 	.byte	0x3f
	.zero		1


	//   ....[23]....
        /*06b4*/ 	.word	0x000016e0
        /*06b8*/ 	.word	0x00000005
        /*06bc*/ 	.word	0x00034830
        /*06c0*/ 	.short	0x010a
        /*06c2*/ 	.byte	0x3f
	.zero		1


	//   ....[24]....
        /*06c4*/ 	.word	0x00001750
        /*06c8*/ 	.word	0x00000005
        /*06cc*/ 	.word	0x00034830
        /*06d0*/ 	.short	0x010a
        /*06d2*/ 	.byte	0x3f
	.zero		1


	//   ....[25]....
        /*06d4*/ 	.word	0x00002980
        /*06d8*/ 	.word	0x00000005
        /*06dc*/ 	.word	0x00000000
        /*06e0*/ 	.short	0x0101
        /*06e2*/ 	.byte	0x3f
	.zero		1


	//   ....[26]....
        /*06e4*/ 	.word	0x00003e90
        /*06e8*/ 	.word	0x000000ff
        /*06ec*/ 	.word	0x00034830
        /*06f0*/ 	.short	0x010a
        /*06f2*/ 	.byte	0x06
	.zero		1


	//   ....[27]....
        /*06f4*/ 	.word	0x00003ed0
        /*06f8*/ 	.word	0x000000ff
        /*06fc*/ 	.word	0x00034830
        /*0700*/ 	.short	0x010a
        /*0702*/ 	.byte	0x06
	.zero		1


	//   ....[28]....
        /*0704*/ 	.word	0x00004760
        /*0708*/ 	.word	0x00000008
        /*070c*/ 	.word	0x00034850
        /*0710*/ 	.short	0x010a
        /*0712*/ 	.byte	0x3f
	.zero		1


	//   ....[29]....
        /*0714*/ 	.word	0x000047a0
        /*0718*/ 	.word	0x00000008
        /*071c*/ 	.word	0x00034850
        /*0720*/ 	.short	0x010a
        /*0722*/ 	.byte	0x3f
	.zero		1


	//   ....[30]....
        /*0724*/ 	.word	0x00005830
        /*0728*/ 	.word	0x0000001b
        /*072c*/ 	.word	0x00000000
        /*0730*/ 	.short	0x0101
        /*0732*/ 	.byte	0x3f
	.zero		1


	//   ....[31]....
        /*0734*/ 	.word	0x00005900
        /*0738*/ 	.word	0x0000001b
        /*073c*/ 	.word	0x00000000
        /*0740*/ 	.short	0x0101
        /*0742*/ 	.byte	0x3f
	.zero		1


	//   ....[32]....
        /*0744*/ 	.word	0x000062f0
        /*0748*/ 	.word	0x0000000e
        /*074c*/ 	.word	0x00034850
        /*0750*/ 	.short	0x010a
        /*0752*/ 	.byte	0x3f
	.zero		1


	//   ....[33]....
        /*0754*/ 	.word	0x00006330
        /*0758*/ 	.word	0x0000000e
        /*075c*/ 	.word	0x00034850
        /*0760*/ 	.short	0x010a
        /*0762*/ 	.byte	0x3f
	.zero		1


	//   ....[34]....
        /*0764*/ 	.word	0x00006940
        /*0768*/ 	.word	0x00000007
        /*076c*/ 	.word	0x00000000
        /*0770*/ 	.short	0x0101
        /*0772*/ 	.byte	0x3f
	.zero		1


	//   ....[35]....
        /*0774*/ 	.word	0x00007cb0
        /*0778*/ 	.word	0x00000003
        /*077c*/ 	.word	0x00000000
        /*0780*/ 	.short	0x0101
        /*0782*/ 	.byte	0x3f
	.zero		1


	//   ....[36]....
        /*0784*/ 	.word	0x0000a8f0
        /*0788*/ 	.word	0x00000008
        /*078c*/ 	.word	0x00034840
        /*0790*/ 	.short	0x010a
        /*0792*/ 	.byte	0x3f
	.zero		1


	//   ....[37]....
        /*0794*/ 	.word	0x0000aeb0
        /*0798*/ 	.word	0x00000009
        /*079c*/ 	.word	0x00034820
        /*07a0*/ 	.short	0x010a
        /*07a2*/ 	.byte	0x3f
	.zero		1


	//   ....[38]....
        /*07a4*/ 	.word	0x0000b200
        /*07a8*/ 	.word	0x00000002
        /*07ac*/ 	.word	0x00034840
        /*07b0*/ 	.short	0x010a
        /*07b2*/ 	.byte	0x3f
	.zero		1


	//   ....[39]....
        /*07b4*/ 	.word	0x0000b500
        /*07b8*/ 	.word	0x00000003
        /*07bc*/ 	.word	0x00000060
        /*07c0*/ 	.short	0x010a
        /*07c2*/ 	.byte	0x3f
	.zero		1


	//   ....[40]....
        /*07c4*/ 	.word	0x0000bae0
        /*07c8*/ 	.word	0x00000002
        /*07cc*/ 	.word	0x00034840
        /*07d0*/ 	.short	0x010a
        /*07d2*/ 	.byte	0x3f
	.zero		1


	//   ....[41]....
        /*07d4*/ 	.word	0x0000bde0
        /*07d8*/ 	.word	0x00000002
        /*07dc*/ 	.word	0x00000060
        /*07e0*/ 	.short	0x010a
        /*07e2*/ 	.byte	0x3f
	.zero		1


	//   ....[42]....
        /*07e4*/ 	.word	0x0000c2c0
        /*07e8*/ 	.word	0x00000002
        /*07ec*/ 	.word	0x00034840
        /*07f0*/ 	.short	0x010a
        /*07f2*/ 	.byte	0x3f
	.zero		1


	//   ....[43]....
        /*07f4*/ 	.word	0x0000c5d0
        /*07f8*/ 	.word	0x00000002
        /*07fc*/ 	.word	0x00000060
        /*0800*/ 	.short	0x010a
        /*0802*/ 	.byte	0x3f
	.zero		1


	//   ....[44]....
        /*0804*/ 	.word	0x0000ca60
        /*0808*/ 	.word	0x00000003
        /*080c*/ 	.word	0x00034860
        /*0810*/ 	.short	0x010a
        /*0812*/ 	.byte	0x3f
	.zero		1


	//   ....[45]....
        /*0814*/ 	.word	0x0000d830
        /*0818*/ 	.word	0x00000000
        /*081c*/ 	.word	0x00034820
        /*0820*/ 	.short	0x010a
        /*0822*/ 	.byte	0x3f
	.zero		1


	//   ....[46]....
        /*0824*/ 	.word	0x0000da10
        /*0828*/ 	.word	0x00000006
        /*082c*/ 	.word	0x00000000
        /*0830*/ 	.short	0x010a
        /*0832*/ 	.byte	0x3f
	.zero		1


	//   ....[47]....
        /*0834*/ 	.word	0x0000da80
        /*0838*/ 	.word	0x00000007
        /*083c*/ 	.word	0x00000000
        /*0840*/ 	.short	0x010a
        /*0842*/ 	.byte	0x3f
	.zero		1


	//   ....[48]....
        /*0844*/ 	.word	0x0000daf0
        /*0848*/ 	.word	0x00000004
        /*084c*/ 	.word	0x00000000
        /*0850*/ 	.short	0x010a
        /*0852*/ 	.byte	0x3f
	.zero		1


	//   ....[49]....
        /*0854*/ 	.word	0x0000db20
        /*0858*/ 	.word	0x00000003
        /*085c*/ 	.word	0x00000000
        /*0860*/ 	.short	0x010a
        /*0862*/ 	.byte	0x3f
	.zero		1


	//   ....[50]....
        /*0864*/ 	.word	0x0000db80
        /*0868*/ 	.word	0x00000000
        /*086c*/ 	.word	0x00034800
        /*0870*/ 	.short	0x010a
        /*0872*/ 	.byte	0x3f
	.zero		1


	//   ....[51]....
        /*0874*/ 	.word	0x0000dbd0
        /*0878*/ 	.word	0x00000005
        /*087c*/ 	.word	0x00034830
        /*0880*/ 	.short	0x010a
        /*0882*/ 	.byte	0x3f
	.zero		1


	//   ....[52]....
        /*0884*/ 	.word	0x0000dc30
        /*0888*/ 	.word	0x00000004
        /*088c*/ 	.word	0x00034830
        /*0890*/ 	.short	0x010a
        /*0892*/ 	.byte	0x3f
	.zero		1


	//   ....[53]....
        /*0894*/ 	.word	0x0000dc80
        /*0898*/ 	.word	0x00000008
        /*089c*/ 	.word	0x00034850
        /*08a0*/ 	.short	0x010a
        /*08a2*/ 	.byte	0x3f
	.zero		1


	//   ....[54]....
        /*08a4*/ 	.word	0x0000dcd0
        /*08a8*/ 	.word	0x0000000e
        /*08ac*/ 	.word	0x00034850
        /*08b0*/ 	.short	0x010a
        /*08b2*/ 	.byte	0x3f
	.zero		1


	//   ....[55]....
        /*08b4*/ 	.word	0x0000de70
        /*08b8*/ 	.word	0x00000008
        /*08bc*/ 	.word	0x00034840
        /*08c0*/ 	.short	0x010a
        /*08c2*/ 	.byte	0x3f
	.zero		1


	//   ....[56]....
        /*08c4*/ 	.word	0x0000def0
        /*08c8*/ 	.word	0x00000008
        /*08cc*/ 	.word	0x00034820
        /*08d0*/ 	.short	0x010a
        /*08d2*/ 	.byte	0x3f
	.zero		1


	//   ....[57]....
        /*08d4*/ 	.word	0x0000df40
        /*08d8*/ 	.word	0x00000002
        /*08dc*/ 	.word	0x00034840
        /*08e0*/ 	.short	0x010a
        /*08e2*/ 	.byte	0x3f
	.zero		1


	//   ....[58]....
        /*08e4*/ 	.word	0x0000df90
        /*08e8*/ 	.word	0x00000003
        /*08ec*/ 	.word	0x00000060
        /*08f0*/ 	.short	0x010a
        /*08f2*/ 	.byte	0x3f
	.zero		1


	//   ....[59]....
        /*08f4*/ 	.word	0x0000dfe0
        /*08f8*/ 	.word	0x00000002
        /*08fc*/ 	.word	0x00034840
        /*0900*/ 	.short	0x010a
        /*0902*/ 	.byte	0x3f
	.zero		1


	//   ....[60]....
        /*0904*/ 	.word	0x0000e030
        /*0908*/ 	.word	0x00000002
        /*090c*/ 	.word	0x00000060
        /*0910*/ 	.short	0x010a
        /*0912*/ 	.byte	0x3f
	.zero		1


	//   ....[61]....
        /*0914*/ 	.word	0x0000e080
        /*0918*/ 	.word	0x00000002
        /*091c*/ 	.word	0x00034840
        /*0920*/ 	.short	0x010a
        /*0922*/ 	.byte	0x3f
	.zero		1


	//   ....[62]....
        /*0924*/ 	.word	0x0000e0d0
        /*0928*/ 	.word	0x00000002
        /*092c*/ 	.word	0x00000060
        /*0930*/ 	.short	0x010a
        /*0932*/ 	.byte	0x3f
	.zero		1


	//   ....[63]....
        /*0934*/ 	.word	0x0000e120
        /*0938*/ 	.word	0x00000003
        /*093c*/ 	.word	0x00034860
        /*0940*/ 	.short	0x010a
        /*0942*/ 	.byte	0x3f
	.zero		1


	//   ....[64]....
        /*0944*/ 	.word	0x0000ead0
        /*0948*/ 	.word	0x00000000
        /*094c*/ 	.word	0x00034820
        /*0950*/ 	.short	0x010a
        /*0952*/ 	.byte	0x3f
	.zero		1


	//   ....[65]....
        /*0954*/ 	.word	0x0000ec70
        /*0958*/ 	.word	0x00000006
        /*095c*/ 	.word	0x00000000
        /*0960*/ 	.short	0x010a
        /*0962*/ 	.byte	0x3f
	.zero		1


	//   ....[66]....
        /*0964*/ 	.word	0x0000ecc0
        /*0968*/ 	.word	0x00000007
        /*096c*/ 	.word	0x00000000
        /*0970*/ 	.short	0x010a
        /*0972*/ 	.byte	0x3f
	.zero		1


	//   ....[67]....
        /*0974*/ 	.word	0x0000ed10
        /*0978*/ 	.word	0x00000004
        /*097c*/ 	.word	0x00000000
        /*0980*/ 	.short	0x010a
        /*0982*/ 	.byte	0x3f
	.zero		1


	//----- nvinfo : EIATTR_NUM_MBARRIERS
	.align		4
.L_159:
        /*0984*/ 	.byte	0x03, 0x38
        /*0986*/ 	.short	0x0016


	//----- nvinfo : EIATTR_EXIT_INSTR_OFFSETS
	.align		4
        /*0988*/ 	.byte	0x04, 0x1c
        /*098a*/ 	.short	(.L_161 - .L_160)


	//   ....[0]....
.L_160:
        /*098c*/ 	.word	0x00000a80


	//   ....[1]....
        /*0990*/ 	.word	0x00008e00


	//   ....[2]....
        /*0994*/ 	.word	0x00008e60


	//   ....[3]....
        /*0998*/ 	.word	0x0000db70


	//----- nvinfo : EIATTR_MAX_THREADS
	.align		4
.L_161:
        /*099c*/ 	.byte	0x04, 0x05
        /*099e*/ 	.short	(.L_163 - .L_162)
.L_162:
        /*09a0*/ 	.word	0x00000180
        /*09a4*/ 	.word	0x00000001
        /*09a8*/ 	.word	0x00000001


	//----- nvinfo : EIATTR_CRS_STACK_SIZE
	.align		4
.L_163:
        /*09ac*/ 	.byte	0x04, 0x1e
        /*09ae*/ 	.short	(.L_165 - .L_164)
.L_164:
        /*09b0*/ 	.word	0x00000000


	//----- nvinfo : EIATTR_CBANK_PARAM_SIZE
	.align		4
.L_165:
        /*09b4*/ 	.byte	0x03, 0x19
        /*09b6*/ 	.short	0x0a70


	//----- nvinfo : EIATTR_PARAM_CBANK
	.align		4
        /*09b8*/ 	.byte	0x04, 0x0a
        /*09ba*/ 	.short	(.L_167 - .L_166)
	.align		4
.L_166:
        /*09bc*/ 	.word	index@(.nv.constant0._ZN7cutlass13device_kernelIN5flash11enable_sm90INS1_16FlashAttnFwdSm90INS1_25CollectiveMainloopFwdSm90ILi2EN4cute5tupleIJNS5_1CILi1EEES8_S8_EEENS6_IJNS7_ILi128EEESA_NS7_ILi192EEEEEELi128ENS_6half_tEfNS_4arch4Sm90ELb0ELb0ELb0ELb1ELb0ELb0ELb0ELb1ELb1ELb0ELb0ELb0EEENS1_21CollectiveEpilogueFwdINS6_IJSA_SA_SA_EEES9_SD_SF_Li256ELb1ELb0ELb0ELb0EEENS1_36VarlenDynamicPersistentTileSchedulerILi128ELi128ELi256ELi32ELb0ELb0ELb1ELb0ELb1ELb1EEEEEEEEEvNT_6ParamsE)
        /*09c0*/ 	.short	0x0210
        /*09c2*/ 	.short	0x0a70


	//----- nvinfo : EIATTR_SW_WAR
	.align		4
.L_167:
        /*09c4*/ 	.byte	0x04, 0x36
        /*09c6*/ 	.short	(.L_169 - .L_168)
.L_168:
        /*09c8*/ 	.word	0x00000008
.L_169:


//--------------------- .nv.info._ZN7cutlass13device_kernelIN5flash11enable_sm90INS1_16FlashAttnFwdSm90INS1_25CollectiveMainloopFwdSm90ILi2EN4cute5tupleIJNS5_1CILi1EEES8_S8_EEENS6_IJNS7_ILi128EEESA_NS7_ILi192EEEEEELi128ENS_6half_tEfNS_4arch4Sm90ELb0ELb0ELb0ELb1ELb0ELb1ELb0ELb1ELb1ELb0ELb0ELb0EEENS1_21CollectiveEpilogueFwdINS6_IJSA_SA_SA_EEES9_SD_SF_Li256ELb1ELb0ELb0ELb0EEENS1_36VarlenDynamicPersistentTileSchedulerILi128ELi128ELi256ELi32ELb0ELb0ELb1ELb0ELb1ELb1EEEEEEEEEvNT_6ParamsE --------------------------
	.section	.nv.info._ZN7cutlass13device_kernelIN5flash11enable_sm90INS1_16FlashAttnFwdSm90INS1_25CollectiveMainloopFwdSm90ILi2EN4cute5tupleIJNS5_1CILi1EEES8_S8_EEENS6_IJNS7_ILi128EEESA_NS7_ILi192EEEEEELi128ENS_6half_tEfNS_4arch4Sm90ELb0ELb0ELb0ELb1ELb0ELb1ELb0ELb1ELb1ELb0ELb0ELb0EEENS1_21CollectiveEpilogueFwdINS6_IJSA_SA_SA_EEES9_SD_SF_Li256ELb1ELb0ELb0ELb0EEENS1_36VarlenDynamicPersistentTileSchedulerILi128ELi128ELi256ELi32ELb0ELb0ELb1ELb0ELb1ELb1EEEEEEEEEvNT_6ParamsE,"",@"SHT_CUDA_INFO"
	.sectionflags	@""
	.align	4


	//----- nvinfo : EIATTR_CUDA_API_VERSION
	.align		4
        /*0000*/ 	.byte	0x04, 0x37
        /*0002*/ 	.short	(.L_171 - .L_170)
.L_170:
        /*0004*/ 	.word	0x00000082


	//----- nvinfo : EIATTR_KPARAM_INFO
	.align		4
.L_171:
        /*0008*/ 	.byte	0x04, 0x17
        /*000a*/ 	.short	(.L_173 - .L_172)
.L_172:
        /*000c*/ 	.word	0x00000000
        /*0010*/ 	.short	0x0000
        /*0012*/ 	.short	0x0070
        /*0014*/ 	.byte	0x00, 0xf0, 0x01, 0x28


	//----- nvinfo : EIATTR_SPARSE_MMA_MASK
	.align		4
.L_173:
        /*0018*/ 	.byte	0x03, 0x50
        /*001a*/ 	.short	0x0000


	//----- nvinfo : EIATTR_MAXREG_COUNT
	.align		4
        /*001c*/ 	.byte	0x03, 0x1b
        /*001e*/ 	.short	0x00a8


	//----- nvinfo : EIATTR_NUM_BARRIERS
	.align		4
        /*0020*/ 	.byte	0x02, 0x4c
        /*0022*/ 	.byte	0x10
	.zero		1


	//----- nvinfo : EIATTR_EXTERNS
	.align		4
        /*0024*/ 	.byte	0x04, 0x0f
        /*0026*/ 	.short	(.L_175 - .L_174)


	//   ....[0]....
	.align		4
.L_174:
        /*0028*/ 	.word	index@(__assertfail)


	//----- nvinfo : EIATTR_ANNOTATIONS
	.align		4
.L_175:
        /*002c*/ 	.byte	0x04, 0x55
        /*002e*/ 	.short	(.L_177 - .L_176)


	//   ....[0]....
.L_176:
        /* <DEDUP_REMOVED lines=56> */


	//----- nvinfo : EIATTR_MERCURY_ISA_VERSION
	.align		4
.L_177:
        /*03a0*/ 	.byte	0x03, 0x5f
        /*03a2*/ 	.short	0x0101


	//----- nvinfo : EIATTR_UNUSED_LOAD_BYTE_OFFSET
	.align		4
        /*03a4*/ 	.byte	0x04, 0x44
        /*03a6*/ 	.short	(.L_179 - .L_178)


	//   ....[0]....
.L_178:
        /*03a8*/ 	.word	0x00000ab0
        /*03ac*/ 	.word	0x0000fff0


	//   ....[1]....
        /*03b0*/ 	.word	0x00015c30
        /*03b4*/ 	.word	0x0000fff0


	//----- nvinfo : EIATTR_INT_WARP_WIDE_INSTR_OFFSETS
	.align		4
.L_179:
        /*03b8*/ 	.byte	0x04, 0x31
        /*03ba*/ 	.short	(.L_181 - .L_180)


	//   ....[0]....
.L_180:
        /*03bc*/ 	.word	0x000001b0


	//   ....[1]....
        /*03c0*/ 	.word	0x000001f0


	//   ....[2]....
        /*03c4*/ 	.word	0x000002b0


	//   ....[3]....
        /*03c8*/ 	.word	0x00019820


	//   ....[4]....
        /*03cc*/ 	.word	0x000198b0


	//   ....[5]....
        /*03d0*/ 	.word	0x00019d30


	//   ....[6]....
        /*03d4*/ 	.word	0x00019d60


	//   ....[7]....
        /*03d8*/ 	.word	0x00019f70


	//   ....[8]....
        /*03dc*/ 	.word	0x0001a060


	//   ....[9]....
        /*03e0*/ 	.word	0x0001c3a0


	//   ....[10]....
        /*03e4*/ 	.word	0x0001c430


	//----- nvinfo : EIATTR_COOP_GROUP_MASK_REGIDS
	.align		4
.L_181:
        /*03e8*/ 	.byte	0x04, 0x29
        /*03ea*/ 	.short	(.L_183 - .L_182)


	//   ....[0]....
.L_182:
        /*03ec*/ 	.word	0xffffffff


	//   ....[1]....
        /*03f0*/ 	.word	0xffffffff


	//   ....[2]....
        /*03f4*/ 	.word	0xffffffff


	//   ....[3]....
        /*03f8*/ 	.word	0xffffffff


	//   ....[4]....
        /*03fc*/ 	.word	0xffffffff


	//   ....[5]....
        /*0400*/ 	.word	0xffffffff


	//   ....[6]....
        /*0404*/ 	.word	0xffffffff


	//   ....[7]....
        /*0408*/ 	.word	0xffffffff


	//   ....[8]....
        /*040c*/ 	.word	0xffffffff


	//   ....[9]....
        /*0410*/ 	.word	0xffffffff


	//   ....[10]....
        /*0414*/ 	.word	0xffffffff


	//   ....[11]....
        /*0418*/ 	.word	0xffffffff


	//   ....[12]....
        /*041c*/ 	.word	0xffffffff


	//   ....[13]....
        /*0420*/ 	.word	0xffffffff


	//   ....[14]....
        /*0424*/ 	.word	0xffffffff


	//   ....[15]....
        /*0428*/ 	.word	0xffffffff


	//   ....[16]....
        /*042c*/ 	.word	0xffffffff


	//   ....[17]....
        /*0430*/ 	.word	0xffffffff


	//   ....[18]....
        /*0434*/ 	.word	0xffffffff


	//   ....[19]....
        /*0438*/ 	.word	0xffffffff


	//   ....[20]....
        /*043c*/ 	.word	0xffffffff


	//   ....[21]....
        /*0440*/ 	.word	0xffffffff


	//   ....[22]....
        /*0444*/ 	.word	0xffffffff


	//   ....[23]....
        /*0448*/ 	.word	0xffffffff


	//   ....[24]....
        /*044c*/ 	.word	0xffffffff


	//   ....[25]....
        /*0450*/ 	.word	0xffffffff


	//   ....[26]....
        /*0454*/ 	.word	0xffffffff


	//   ....[27]....
        /*0458*/ 	.word	0xffffffff


	//   ....[28]....
        /*045c*/ 	.word	0xffffffff


	//   ....[29]....
        /*0460*/ 	.word	0xffffffff


	//   ....[30]....
        /*0464*/ 	.word	0xffffffff


	//   ....[31]....
        /*0468*/ 	.word	0xffffffff


	//   ....[32]....
        /*046c*/ 	.word	0xffffffff


	//   ....[33]....
        /*0470*/ 	.word	0xffffffff


	//   ....[34]....
        /*0474*/ 	.word	0xffffffff


	//   ....[35]....
        /*0478*/ 	.word	0xffffffff


	//   ....[36]....
        /*047c*/ 	.word	0xffffffff


	//   ....[37]....
        /*0480*/ 	.word	0xffffffff


	//   ....[38]....
        /*0484*/ 	.word	0xffffffff


	//   ....[39]....
        /*0488*/ 	.word	0xffffffff


	//   ....[40]....
        /*048c*/ 	.word	0xffffffff


	//   ....[41]....
        /*0490*/ 	.word	0xffffffff


	//   ....[42]....
        /*0494*/ 	.word	0xffffffff


	//   ....[43]....
        /*0498*/ 	.word	0xffffffff


	//   ....[44]....
        /*049c*/ 	.word	0xffffffff


	//   ....[45]....
        /*04a0*/ 	.word	0xffffffff


	//   ....[46]....
        /*04a4*/ 	.word	0xffffffff


	//   ....[47]....
        /*04a8*/ 	.word	0xffffffff


	//   ....[48]....
        /*04ac*/ 	.word	0xffffffff


	//   ....[49]....
        /*04b0*/ 	.word	0xffffffff


	//   ....[50]....
        /*04b4*/ 	.word	0xffffffff


	//   ....[51]....
        /*04b8*/ 	.word	0xffffffff


	//   ....[52]....
        /*04bc*/ 	.word	0xffffffff


	//   ....[53]....
        /*04c0*/ 	.word	0xffffffff


	//   ....[54]....
        /*04c4*/ 	.word	0x0500000f


	//   ....[55]....
        /*04c8*/ 	.word	0x0500000f


	//   ....[56]....
        /*04cc*/ 	.word	0x0500000f


	//   ....[57]....
        /*04d0*/ 	.word	0x0500000f


	//   ....[58]....
        /*04d4*/ 	.word	0x0500000f


	//   ....[59]....
        /*04d8*/ 	.word	0x0500000f


	//   ....[60]....
        /*04dc*/ 	.word	0x0500000f


	//   ....[61]....
        /*04e0*/ 	.word	0x0500000f


	//   ....[62]....
        /*04e4*/ 	.word	0x0500000f


	//   ....[63]....
        /*04e8*/ 	.word	0x0500000f


	//   ....[64]....
        /*04ec*/ 	.word	0x0500000f


	//   ....[65]....
        /*04f0*/ 	.word	0x0500000f


	//   ....[66]....
        /*04f4*/ 	.word	0x0500000f


	//   ....[67]....
        /*04f8*/ 	.word	0x0500000f


	//   ....[68]....
        /*04fc*/ 	.word	0x0500000f


	//   ....[69]....
        /*0500*/ 	.word	0x0500000f


	//   ....[70]....
        /*0504*/ 	.word	0x0500000f


	//   ....[71]....
        /*0508*/ 	.word	0x0500000f


	//   ....[72]....
        /*050c*/ 	.word	0x0500000f


	//   ....[73]....
        /*0510*/ 	.word	0x0500000f


	//   ....[74]....
        /*0514*/ 	.word	0x0500000f


	//   ....[75]....
        /*0518*/ 	.word	0x0500000f


	//   ....[76]....
        /*051c*/ 	.word	0x0500000f


	//   ....[77]....
        /*0520*/ 	.word	0x0500000f


	//   ....[78]....
        /*0524*/ 	.word	0x0500000f


	//   ....[79]....
        /*0528*/ 	.word	0x0500000f


	//   ....[80]....
        /*052c*/ 	.word	0x0500000f


	//   ....[81]....
        /*0530*/ 	.word	0x0500000f


	//----- nvinfo : EIATTR_COOP_GROUP_INSTR_OFFSETS
	.align		4
.L_183:
        /*0534*/ 	.byte	0x04, 0x28
        /*0536*/ 	.short	(.L_185 - .L_184)


	//   ....[0]....
.L_184:
        /*0538*/ 	.word	0x00000060


	//   ....[1]....
        /*053c*/ 	.word	0x000001c0


	//   ....[2]....
        /*0540*/ 	.word	0x000002c0


	//   ....[3]....
        /*0544*/ 	.word	0x00000430


	//   ....[4]....
        /*0548*/ 	.word	0x00000590


	//   ....[5]....
        /*054c*/ 	.word	0x000006b0


	//   ....[6]....
        /*0550*/ 	.word	0x00000810


	//   ....[7]....
        /*0554*/ 	.word	0x0000a340


	//   ....[8]....
        /*0558*/ 	.word	0x00011240


	//   ....[9]....
        /*055c*/ 	.word	0x00011340


	//   ....[10]....
        /*0560*/ 	.word	0x00011910


	//   ....[11]....
        /*0564*/ 	.word	0x000119b0


	//   ....[12]....
        /*0568*/ 	.word	0x00013910


	//   ....[13]....
        /*056c*/ 	.word	0x00013a00


	//   ....[14]....
        /*0570*/ 	.word	0x00014070


	//   ....[15]....
        /*0574*/ 	.word	0x00014090


	//   ....[16]....
        /*0578*/ 	.word	0x00015290


	//   ....[17]....
        /*057c*/ 	.word	0x000152d0


	//   ....[18]....
        /*0580*/ 	.word	0x000153b0


	//   ....[19]....
        /*0584*/ 	.word	0x000153d0


	//   ....[20]....
        /*0588*/ 	.word	0x000179e0


	//   ....[21]....
        /*058c*/ 	.word	0x00017b60


	//   ....[22]....
        /*0590*/ 	.word	0x00017b90


	//   ....[23]....
        /*0594*/ 	.word	0x00017bd0


	//   ....[24]....
        /*0598*/ 	.word	0x00017c30


	//   ....[25]....
        /*059c*/ 	.word	0x00017c90


	//   ....[26]....
        /*05a0*/ 	.word	0x00017cd0


	//   ....[27]....
        /*05a4*/ 	.word	0x00017e80


	//   ....[28]....
        /*05a8*/ 	.word	0x00017ee0


	//   ....[29]....
        /*05ac*/ 	.word	0x00017f20


	//   ....[30]....
        /*05b0*/ 	.word	0x00017f60


	//   ....[31]....
        /*05b4*/ 	.word	0x00017f90


	//   ....[32]....
        /*05b8*/ 	.word	0x00017fc0


	//   ....[33]....
        /*05bc*/ 	.word	0x00018050


	//   ....[34]....
        /*05c0*/ 	.word	0x00018080


	//   ....[35]....
        /*05c4*/ 	.word	0x00018110


	//   ....[36]....
        /*05c8*/ 	.word	0x0001c850


	//   ....[37]....
        /*05cc*/ 	.word	0x0001c860


	//   ....[38]....
        /*05d0*/ 	.word	0x0001c970


	//   ....[39]....
        /*05d4*/ 	.word	0x0001c9d0


	//   ....[40]....
        /*05d8*/ 	.word	0x0001ca10


	//   ....[41]....
        /*05dc*/ 	.word	0x0001ca50


	//   ....[42]....
        /*05e0*/ 	.word	0x0001ca80


	//   ....[43]....
        /*05e4*/ 	.word	0x0001cab0


	//   ....[44]....
        /*05e8*/ 	.word	0x0001cc40


	//   ....[45]....
        /*05ec*/ 	.word	0x0001cca0


	//   ....[46]....
        /*05f0*/ 	.word	0x0001cce0


	//   ....[47]....
        /*05f4*/ 	.word	0x0001cd20


	//   ....[48]....
        /*05f8*/ 	.word	0x0001cd50


	//   ....[49]....
        /*05fc*/ 	.word	0x0001cd80


	//   ....[50]....
        /*0600*/ 	.word	0x0001ce40


	//   ....[51]....
        /*0604*/ 	.word	0x0001ce60


	//   ....[52]....
        /*0608*/ 	.word	0x0001ced0


	//   ....[53]....
        /*060c*/ 	.word	0x0001d320


	//   ....[54]....
        /*0610*/ 	.word	0x0001d760


	//   ....[55]....
        /*0614*/ 	.word	0x0001d800


	//   ....[56]....
        /*0618*/ 	.word	0x0001d8a0


	//   ....[57]....
        /*061c*/ 	.word	0x0001d940


	//   ....[58]....
        /*0620*/ 	.word	0x0001da30


	//   ....[59]....
        /*0624*/ 	.word	0x0001dad0


	//   ....[60]....
        /*0628*/ 	.word	0x0001db70


	//   ....[61]....
        /*062c*/ 	.word	0x0001dc10


	//   ....[62]....
        /*0630*/ 	.word	0x0001de70


	//   ....[63]....
        /*0634*/ 	.word	0x0001e150


	//   ....[64]....
        /*0638*/ 	.word	0x0001e570


	//   ....[65]....
        /*063c*/ 	.word	0x0001e600


	//   ....[66]....
        /*0640*/ 	.word	0x0001e6a0


	//   ....[67]....
        /*0644*/ 	.word	0x0001e750


	//   ....[68]....
        /*0648*/ 	.word	0x0001e7d0


	//   ....[69]....
        /*064c*/ 	.word	0x0001e850


	//   ....[70]....
        /*0650*/ 	.word	0x0001e8d0


	//   ....[71]....
        /*0654*/ 	.word	0x0001e950


	//   ....[72]....
        /*0658*/ 	.word	0x0001e9e0


	//   ....[73]....
        /*065c*/ 	.word	0x0001ea90


	//   ....[74]....
        /*0660*/ 	.word	0x0001eb10


	//   ....[75]....
        /*0664*/ 	.word	0x0001eb90


	//   ....[76]....
        /*0668*/ 	.word	0x0001ec10


	//   ....[77]....
        /*066c*/ 	.word	0x0001ec90


	//   ....[78]....
        /*0670*/ 	.word	0x0001ed00


	//   ....[79]....
        /*0674*/ 	.word	0x0001eda0


	//   ....[80]....
        /*0678*/ 	.word	0x0001ee30


	//   ....[81]....
        /*067c*/ 	.word	0x0001ef50


	//----- nvinfo : EIATTR_REG_RECONFIG
	.align		4
.L_185:
        /*0680*/ 	.byte	0x01, 0x54
	.zero		2


	//----- nvinfo : EIATTR_SYSCALL_OFFSETS
	.align		4
        /*0684*/ 	.byte	0x04, 0x46
        /*0686*/ 	.short	(.L_187 - .L_186)


	//   ....[0]....
.L_186:
        /*0688*/ 	.word	0x000018d0


	//   ....[1]....
        /*068c*/ 	.word	0x00001a20


	//   ....[2]....
        /*0690*/ 	.word	0x0000a4d0


	//   ....[3]....
        /*0694*/ 	.word	0x0000a940


	//   ....[4]....
        /*0698*/ 	.word	0x00019a40


	//   ....[5]....
        /*069c*/ 	.word	0x00019b80


	//   ....[6]....
        /*06a0*/ 	.word	0x00019c80


	//----- nvinfo : EIATTR_MBARRIER_INSTR_OFFSETS
	.align		4
.L_187:
        /*06a4*/ 	.byte	0x04, 0x39
        /*06a6*/ 	.short	(.L_189 - .L_188)


	//   ....[0]....
.L_188:
        /*06a8*/ 	.word	0x000002e0
        /*06ac*/ 	.word	0x000000ff
        /*06b0*/ 	.word	0x00034800
        /*06b4*/ 	.short	0x0100
        /*06b6*/ 	.byte	0x08
	.zero		1


	//   ....[1]....
        /*06b8*/ 	.word	0x000002f0
        /*06bc*/ 	.word	0x000000ff
        /*06c0*/ 	.word	0x00034820
        /*06c4*/ 	.short	0x0100
        /*06c6*/ 	.byte	0x08
	.zero		1


	//   ....[2]....
        /*06c8*/ 	.word	0x000003e0
        /*06cc*/ 	.word	0x000000ff
        /*06d0*/ 	.word	0x00034830
        /*06d4*/ 	.short	0x0100
        /*06d6*/ 	.byte	0x08
	.zero		1


	//   ....[3]....
        /*06d8*/ 	.word	0x000003f0
        /*06dc*/ 	.word	0x000000ff
        /*06e0*/ 	.word	0x00034840
        /*06e4*/ 	.short	0x0100
        /*06e6*/ 	.byte	0x08
	.zero		1


	//   ....[4]....
        /*06e8*/ 	.word	0x00000400
        /*06ec*/ 	.word	0x000000ff
        /*06f0*/ 	.word	0x00034838
        /*06f4*/ 	.short	0x0100
        /*06f6*/ 	.byte	0x08
	.zero		1


	//   ....[5]....
        /*06f8*/ 	.word	0x00000410
        /*06fc*/ 	.word	0x000000ff
        /*0700*/ 	.word	0x00034848
        /*0704*/ 	.short	0x0100
        /*0706*/ 	.byte	0x08
	.zero		1


	//   ....[6]....
        /*0708*/ 	.word	0x00000540
        /*070c*/ 	.word	0x000000ff
        /*0710*/ 	.word	0x00034850
        /*0714*/ 	.short	0x0100
        /*0716*/ 	.byte	0x08
	.zero		1


	//   ....[7]....
        /*0718*/ 	.word	0x00000550
        /*071c*/ 	.word	0x000000ff
        /*0720*/ 	.word	0x00034860
        /*0724*/ 	.short	0x0100
        /*0726*/ 	.byte	0x08
	.zero		1


	//   ....[8]....
        /*0728*/ 	.word	0x00000560
        /*072c*/ 	.word	0x000000ff
        /*0730*/ 	.word	0x00034858
        /*0734*/ 	.short	0x0100
        /*0736*/ 	.byte	0x08
	.zero		1


	//   ....[9]....
        /*0738*/ 	.word	0x00000570
        /*073c*/ 	.word	0x000000ff
        /*0740*/ 	.word	0x00034868
        /*0744*/ 	.short	0x0100
        /*0746*/ 	.byte	0x08
	.zero		1


	//   ....[10]....
        /*0748*/ 	.word	0x00000660
        /*074c*/ 	.word	0x000000ff
        /*0750*/ 	.word	0x00034870
        /*0754*/ 	.short	0x0100
        /*0756*/ 	.byte	0x06
	.zero		1


	//   ....[11]....
        /*0758*/ 	.word	0x00000670
        /*075c*/ 	.word	0x000000ff
        /*0760*/ 	.word	0x00034880
        /*0764*/ 	.short	0x0100
        /*0766*/ 	.byte	0x06
	.zero		1


	//   ....[12]....
        /*0768*/ 	.word	0x00000680
        /*076c*/ 	.word	0x000000ff
        /*0770*/ 	.word	0x00034878
        /*0774*/ 	.short	0x0100
        /*0776*/ 	.byte	0x06
	.zero		1


	//   ....[13]....
        /*0778*/ 	.word	0x00000690
        /*077c*/ 	.word	0x000000ff
        /*0780*/ 	.word	0x00034888
        /*0784*/ 	.short	0x0100
        /*0786*/ 	.byte	0x06
	.zero		1


	//   ....[14]....
        /*0788*/ 	.word	0x000007c0
        /*078c*/ 	.word	0x000000ff
        /*0790*/ 	.word	0x00034890
        /*0794*/ 	.short	0x0100
        /*0796*/ 	.byte	0x08
	.zero		1


	//   ....[15]....
        /*0798*/ 	.word	0x000007d0
        /*079c*/ 	.word	0x000000ff
        /*07a0*/ 	.word	0x000348a0
        /*07a4*/ 	.short	0x0100
        /*07a6*/ 	.byte	0x08
	.zero		1


	//   ....[16]....
        /*07a8*/ 	.word	0x000007e0
        /*07ac*/ 	.word	0x000000ff
        /*07b0*/ 	.word	0x00034898
        /*07b4*/ 	.short	0x0100
        /*07b6*/ 	.byte	0x08
	.zero		1


	//   ....[17]....
        /*07b8*/ 	.word	0x000007f0
        /*07bc*/ 	.word	0x000000ff
        /*07c0*/ 	.word	0x000348a8
        /*07c4*/ 	.short	0x0100
        /*07c6*/ 	.byte	0x08
	.zero		1


	//   ....[18]....
        /*07c8*/ 	.word	0x00000920
        /*07cc*/ 	.word	0x000000ff
        /*07d0*/ 	.word	0x000348b0
        /*07d4*/ 	.short	0x0100
        /*07d6*/ 	.byte	0x08
	.zero		1


	//   ....[19]....
        /*07d8*/ 	.word	0x00000930
        /*07dc*/ 	.word	0x000000ff
        /*07e0*/ 	.word	0x000348c0
        /*07e4*/ 	.short	0x0100
        /*07e6*/ 	.byte	0x08
	.zero		1


	//   ....[20]....
        /*07e8*/ 	.word	0x00000940
        /*07ec*/ 	.word	0x000000ff
        /*07f0*/ 	.word	0x000348b8
        /*07f4*/ 	.short	0x0100
        /*07f6*/ 	.byte	0x08
	.zero		1


	//   ....[21]....
        /*07f8*/ 	.word	0x00000950
        /*07fc*/ 	.word	0x000000ff
        /*0800*/ 	.word	0x000348c8
        /*0804*/ 	.short	0x0100
        /*0806*/ 	.byte	0x08
	.zero		1


	//   ....[22]....
        /*0808*/ 	.word	0x00003510
        /*080c*/ 	.word	0x00000003
        /*0810*/ 	.word	0x00034890
        /*0814*/ 	.short	0x010a
        /*0816*/ 	.byte	0x3f
	.zero		1


	//   ....[23]....
        /*0818*/ 	.word	0x00006770
        /*081c*/ 	.word	0x00000003
        /*0820*/ 	.word	0x00034890
        /*0824*/ 	.short	0x010a
        /*0826*/ 	.byte	0x3f
	.zero		1


	//   ....[24]....
        /*0828*/ 	.word	0x00009730
        /*082c*/ 	.word	0x00000003
        /*0830*/ 	.word	0x00034890
        /*0834*/ 	.short	0x010a
        /*0836*/ 	.byte	0x3f
	.zero		1


	//   ....[25]....
        /*0838*/ 	.word	0x00009b00
        /*083c*/ 	.word	0x0000002c
        /*0840*/ 	.word	0x00000000
        /*0844*/ 	.short	0x0101
        /*0846*/ 	.byte	0x3f
	.zero		1


	//   ....[26]....
        /*0848*/ 	.word	0x00009b40
        /*084c*/ 	.word	0x00000003
        /*0850*/ 	.word	0x000348b0
        /*0854*/ 	.short	0x010a
        /*0856*/ 	.byte	0x3f
	.zero		1


	//   ....[27]....
        /*0858*/ 	.word	0x00009ff0
        /*085c*/ 	.word	0x00000003
        /*0860*/ 	.word	0x00000000
        /*0864*/ 	.short	0x0101
        /*0866*/ 	.byte	0x3f
	.zero		1


	//   ....[28]....
        /*0868*/ 	.word	0x0000a550
        /*086c*/ 	.word	0x00000002
        /*0870*/ 	.word	0x00034800
        /*0874*/ 	.short	0x010a
        /*0876*/ 	.byte	0x3f
	.zero		1


	//   ....[29]....
        /*0878*/ 	.word	0x0000a5a0
        /*087c*/ 	.word	0x00000002
        /*0880*/ 	.word	0x00034800
        /*0884*/ 	.short	0x010a
        /*0886*/ 	.byte	0x3f
	.zero		1


	//   ....[30]....
        /*0888*/ 	.word	0x0000b190
        /*088c*/ 	.word	0x00000002
        /*0890*/ 	.word	0x00034800
        /*0894*/ 	.short	0x010a
        /*0896*/ 	.byte	0x3f
	.zero		1


	//   ....[31]....
        /*0898*/ 	.word	0x0000d9d0
        /*089c*/ 	.word	0x00000002
        /*08a0*/ 	.word	0x00034800
        /*08a4*/ 	.short	0x010a
        /*08a6*/ 	.byte	0x3f
	.zero		1


	//   ....[32]....
        /*08a8*/ 	.word	0x0000fe70
        /*08ac*/ 	.word	0x00000004
        /*08b0*/ 	.word	0x00034830
        /*08b4*/ 	.short	0x010a
        /*08b6*/ 	.byte	0x3f
	.zero		1


	//   ....[33]....
        /*08b8*/ 	.word	0x0000fef0
        /*08bc*/ 	.word	0x00000004
        /*08c0*/ 	.word	0x00034830
        /*08c4*/ 	.short	0x010a
        /*08c6*/ 	.byte	0x3f
	.zero		1


	//   ....[34]....
        /*08c8*/ 	.word	0x000113d0
        /*08cc*/ 	.word	0x00000004
        /*08d0*/ 	.word	0x00000000
        /*08d4*/ 	.short	0x0101
        /*08d6*/ 	.byte	0x3f
	.zero		1


	//   ....[35]....
        /*08d8*/ 	.word	0x00012900
        /*08dc*/ 	.word	0x00000015
        /*08e0*/ 	.word	0x00034830
        /*08e4*/ 	.short	0x010a
        /*08e6*/ 	.byte	0x3f
	.zero		1


	//   ....[36]....
        /*08e8*/ 	.word	0x00012970
        /*08ec*/ 	.word	0x00000015
        /*08f0*/ 	.word	0x00034830
        /*08f4*/ 	.short	0x010a
        /*08f6*/ 	.byte	0x3f
	.zero		1


	//   ....[37]....
        /*08f8*/ 	.word	0x000134f0
        /*08fc*/ 	.word	0x000000ca
        /*0900*/ 	.word	0x00034850
        /*0904*/ 	.short	0x010a
        /*0906*/ 	.byte	0x3f
	.zero		1


	//   ....[38]....
        /*0908*/ 	.word	0x00013540
        /*090c*/ 	.word	0x000000ca
        /*0910*/ 	.word	0x00034850
        /*0914*/ 	.short	0x010a
        /*0916*/ 	.byte	0x3f
	.zero		1


	//   ....[39]....
        /*0918*/ 	.word	0x00014c70
        /*091c*/ 	.word	0x00000015
        /*0920*/ 	.word	0x00000000
        /*0924*/ 	.short	0x0101
        /*0926*/ 	.byte	0x3f
	.zero		1


	//   ....[40]....
        /*0928*/ 	.word	0x00014cc0
        /*092c*/ 	.word	0x000000ca
        /*0930*/ 	.word	0x00000000
        /*0934*/ 	.short	0x0101
        /*0936*/ 	.byte	0x3f
	.zero		1


	//   ....[41]....
        /*0938*/ 	.word	0x00015170
        /*093c*/ 	.word	0x0000000d
        /*0940*/ 	.word	0x00034850
        /*0944*/ 	.short	0x010a
        /*0946*/ 	.byte	0x3f
	.zero		1


	//   ....[42]....
        /*0948*/ 	.word	0x00015210
        /*094c*/ 	.word	0x0000000d
        /*0950*/ 	.word	0x00034850
        /*0954*/ 	.short	0x010a
        /*0956*/ 	.byte	0x3f
	.zero		1


	//   ....[43]....
        /*0958*/ 	.word	0x000157b0
        /*095c*/ 	.word	0x0000000a
        /*0960*/ 	.word	0x00000000
        /*0964*/ 	.short	0x0101
        /*0966*/ 	.byte	0x3f
	.zero		1


	//   ....[44]....
        /*0968*/ 	.word	0x00016a10
        /*096c*/ 	.word	0x00000000
        /*0970*/ 	.word	0x00000000
        /*0974*/ 	.short	0x0101
        /*0976*/ 	.byte	0x3f
	.zero		1


	//   ....[45]....
        /*0978*/ 	.word	0x00018b30
        /*097c*/ 	.word	0x00000005
        /*0980*/ 	.word	0x00034820
        /*0984*/ 	.short	0x010a
        /*0986*/ 	.byte	0x3f
	.zero		1


	//   ....[46]....
        /*0988*/ 	.word	0x00018bc0
        /*098c*/ 	.word	0x00000006
        /*0990*/ 	.word	0x000348a0
        /*0994*/ 	.short	0x010a
        /*0996*/ 	.byte	0x3f
	.zero		1


	//   ....[47]....
        /*0998*/ 	.word	0x00018e50
        /*099c*/ 	.word	0x00000006
        /*09a0*/ 	.word	0x000348c0
        /*09a4*/ 	.short	0x010a
        /*09a6*/ 	.byte	0x3f
	.zero		1


	//   ....[48]....
        /*09a8*/ 	.word	0x00019210
        /*09ac*/ 	.word	0x00000007
        /*09b0*/ 	.word	0x000348a0
        /*09b4*/ 	.short	0x010a
        /*09b6*/ 	.byte	0x3f
	.zero		1


	//   ....[49]....
        /*09b8*/ 	.word	0x00019480
        /*09bc*/ 	.word	0x00000007
        /*09c0*/ 	.word	0x000348c0
        /*09c4*/ 	.short	0x010a
        /*09c6*/ 	.byte	0x3f
	.zero		1


	//   ....[50]....
        /*09c8*/ 	.word	0x0001a3c0
        /*09cc*/ 	.word	0x00000006
        /*09d0*/ 	.word	0x00034840
        /*09d4*/ 	.short	0x010a
        /*09d6*/ 	.byte	0x3f
	.zero		1


	//   ....[51]....
        /*09d8*/ 	.word	0x0001a980
        /*09dc*/ 	.word	0x00000007
        /*09e0*/ 	.word	0x00034820
        /*09e4*/ 	.short	0x010a
        /*09e6*/ 	.byte	0x3f
	.zero		1


	//   ....[52]....
        /*09e8*/ 	.word	0x0001acd0
        /*09ec*/ 	.word	0x00000008
        /*09f0*/ 	.word	0x00034840
        /*09f4*/ 	.short	0x010a
        /*09f6*/ 	.byte	0x3f
	.zero		1


	//   ....[53]....
        /*09f8*/ 	.word	0x0001afd0
        /*09fc*/ 	.word	0x00000009
        /*0a00*/ 	.word	0x00000060
        /*0a04*/ 	.short	0x010a
        /*0a06*/ 	.byte	0x3f
	.zero		1


	//   ....[54]....
        /*0a08*/ 	.word	0x0001b5a0
        /*0a0c*/ 	.word	0x00000002
        /*0a10*/ 	.word	0x00034840
        /*0a14*/ 	.short	0x010a
        /*0a16*/ 	.byte	0x3f
	.zero		1


	//   ....[55]....
        /*0a18*/ 	.word	0x0001b8a0
        /*0a1c*/ 	.word	0x00000003
        /*0a20*/ 	.word	0x00000060
        /*0a24*/ 	.short	0x010a
        /*0a26*/ 	.byte	0x3f
	.zero		1


	//   ....[56]....
        /*0a28*/ 	.word	0x0001bd70
        /*0a2c*/ 	.word	0x00000002
        /*0a30*/ 	.word	0x00034840
        /*0a34*/ 	.short	0x010a
        /*0a36*/ 	.byte	0x3f
	.zero		1


	//   ....[57]....
        /*0a38*/ 	.word	0x0001c080
        /*0a3c*/ 	.word	0x00000002
        /*0a40*/ 	.word	0x00000060
        /*0a44*/ 	.short	0x010a
        /*0a46*/ 	.byte	0x3f
	.zero		1


	//   ....[58]....
        /*0a48*/ 	.word	0x0001c4f0
        /*0a4c*/ 	.word	0x00000003
        /*0a50*/ 	.word	0x00034860
        /*0a54*/ 	.short	0x010a
        /*0a56*/ 	.byte	0x3f
	.zero		1


	//   ....[59]....
        /*0a58*/ 	.word	0x0001d2a0
        /*0a5c*/ 	.word	0x00000000
        /*0a60*/ 	.word	0x00034820
        /*0a64*/ 	.short	0x010a
        /*0a66*/ 	.byte	0x3f
	.zero		1


	//   ....[60]....
        /*0a68*/ 	.word	0x0001d450
        /*0a6c*/ 	.word	0x00000006
        /*0a70*/ 	.word	0x00000000
        /*0a74*/ 	.short	0x010a
        /*0a76*/ 	.byte	0x3f
	.zero		1


	//   ....[61]....
        /*0a78*/ 	.word	0x0001d4c0
        /*0a7c*/ 	.word	0x00000007
        /*0a80*/ 	.word	0x00000000
        /*0a84*/ 	.short	0x010a
        /*0a86*/ 	.byte	0x3f
	.zero		1


	//   ....[62]....
        /*0a88*/ 	.word	0x0001d530
        /*0a8c*/ 	.word	0x00000004
        /*0a90*/ 	.word	0x00000000
        /*0a94*/ 	.short	0x010a
        /*0a96*/ 	.byte	0x3f
	.zero		1


	//   ....[63]....
        /*0a98*/ 	.word	0x0001d560
        /*0a9c*/ 	.word	0x00000003
        /*0aa0*/ 	.word	0x00000000
        /*0aa4*/ 	.short	0x010a
        /*0aa6*/ 	.byte	0x3f
	.zero		1


	//   ....[64]....
        /*0aa8*/ 	.word	0x0001d5c0
        /*0aac*/ 	.word	0x00000003
        /*0ab0*/ 	.word	0x00034890
        /*0ab4*/ 	.short	0x010a
        /*0ab6*/ 	.byte	0x3f
	.zero		1


	//   ....[65]....
        /*0ab8*/ 	.word	0x0001d610
        /*0abc*/ 	.word	0x00000003
        /*0ac0*/ 	.word	0x00034890
        /*0ac4*/ 	.short	0x010a
        /*0ac6*/ 	.byte	0x3f
	.zero		1


	//   ....[66]....
        /*0ac8*/ 	.word	0x0001d660
        /*0acc*/ 	.word	0x00000003
        /*0ad0*/ 	.word	0x00034890
        /*0ad4*/ 	.short	0x010a
        /*0ad6*/ 	.byte	0x3f
	.zero		1


	//   ....[67]....
        /*0ad8*/ 	.word	0x0001d6b0
        /*0adc*/ 	.word	0x00000003
        /*0ae0*/ 	.word	0x000348b0
        /*0ae4*/ 	.short	0x010a
        /*0ae6*/ 	.byte	0x3f
	.zero		1


	//   ....[68]....
        /*0ae8*/ 	.word	0x0001d980
        /*0aec*/ 	.word	0x00000002
        /*0af0*/ 	.word	0x00034800
        /*0af4*/ 	.short	0x010a
        /*0af6*/ 	.byte	0x3f
	.zero		1


	//   ....[69]....
        /*0af8*/ 	.word	0x0001dc50
        /*0afc*/ 	.word	0x00000002
        /*0b00*/ 	.word	0x00034800
        /*0b04*/ 	.short	0x010a
        /*0b06*/ 	.byte	0x3f
	.zero		1


	//   ....[70]....
        /*0b08*/ 	.word	0x0001dca0
        /*0b0c*/ 	.word	0x00000004
        /*0b10*/ 	.word	0x00034830
        /*0b14*/ 	.short	0x010a
        /*0b16*/ 	.byte	0x3f
	.zero		1


	//   ....[71]....
        /*0b18*/ 	.word	0x0001dcf0
        /*0b1c*/ 	.word	0x00000015
        /*0b20*/ 	.word	0x00034830
        /*0b24*/ 	.short	0x010a
        /*0b26*/ 	.byte	0x3f
	.zero		1


	//   ....[72]....
        /*0b28*/ 	.word	0x0001dd40
        /*0b2c*/ 	.word	0x000000ca
        /*0b30*/ 	.word	0x00034850
        /*0b34*/ 	.short	0x010a
        /*0b36*/ 	.byte	0x3f
	.zero		1


	//   ....[73]....
        /*0b38*/ 	.word	0x0001dd90
        /*0b3c*/ 	.word	0x0000000d
        /*0b40*/ 	.word	0x00034850
        /*0b44*/ 	.short	0x010a
        /*0b46*/ 	.byte	0x3f
	.zero		1


	//   ....[74]....
        /*0b48*/ 	.word	0x0001df30
        /*0b4c*/ 	.word	0x00000005
        /*0b50*/ 	.word	0x00034820
        /*0b54*/ 	.short	0x010a
        /*0b56*/ 	.byte	0x3f
	.zero		1


	//   ....[75]....
        /*0b58*/ 	.word	0x0001df80
        /*0b5c*/ 	.word	0x00000006
        /*0b60*/ 	.word	0x000348a0
        /*0b64*/ 	.short	0x010a
        /*0b66*/ 	.byte	0x3f
	.zero		1


	//   ....[76]....
        /*0b68*/ 	.word	0x0001dfd0
        /*0b6c*/ 	.word	0x00000006
        /*0b70*/ 	.word	0x000348c0
        /*0b74*/ 	.short	0x010a
        /*0b76*/ 	.byte	0x3f
	.zero		1


	//   ....[77]....
        /*0b78*/ 	.word	0x0001e020
        /*0b7c*/ 	.word	0x00000007
        /*0b80*/ 	.word	0x000348a0
        /*0b84*/ 	.short	0x010a
        /*0b86*/ 	.byte	0x3f
	.zero		1


	//   ....[78]....
        /*0b88*/ 	.word	0x0001e070
        /*0b8c*/ 	.word	0x00000007
        /*0b90*/ 	.word	0x000348c0
        /*0b94*/ 	.short	0x010a
        /*0b96*/ 	.byte	0x3f
	.zero		1


	//   ....[79]....
        /*0b98*/ 	.word	0x0001e210
        /*0b9c*/ 	.word	0x00000006
        /*0ba0*/ 	.word	0x00034840
        /*0ba4*/ 	.short	0x010a
        /*0ba6*/ 	.byte	0x3f
	.zero		1


	//   ....[80]....
        /*0ba8*/ 	.word	0x0001e290
        /*0bac*/ 	.word	0x00000006
        /*0bb0*/ 	.word	0x00034820
        /*0bb4*/ 	.short	0x010a
        /*0bb6*/ 	.byte	0x3f
	.zero		1


	//   ....[81]....
        /*0bb8*/ 	.word	0x0001e2e0
        /*0bbc*/ 	.word	0x00000008
        /*0bc0*/ 	.word	0x00034840
        /*0bc4*/ 	.short	0x010a
        /*0bc6*/ 	.byte	0x3f
	.zero		1


	//   ....[82]....
        /*0bc8*/ 	.word	0x0001e330
        /*0bcc*/ 	.word	0x00000009
        /*0bd0*/ 	.word	0x00000060
        /*0bd4*/ 	.short	0x010a
        /*0bd6*/ 	.byte	0x3f
	.zero		1


	//   ....[83]....
        /*0bd8*/ 	.word	0x0001e380
        /*0bdc*/ 	.word	0x00000002
        /*0be0*/ 	.word	0x00034840
        /*0be4*/ 	.short	0x010a
        /*0be6*/ 	.byte	0x3f
	.zero		1


	//   ....[84]....
        /*0be8*/ 	.word	0x0001e3d0
        /*0bec*/ 	.word	0x00000003
        /*0bf0*/ 	.word	0x00000060
        /*0bf4*/ 	.short	0x010a
        /*0bf6*/ 	.byte	0x3f
	.zero		1


	//   ....[85]....
        /*0bf8*/ 	.word	0x0001e420
        /*0bfc*/ 	.word	0x00000002
        /*0c00*/ 	.word	0x00034840
        /*0c04*/ 	.short	0x010a
        /*0c06*/ 	.byte	0x3f
	.zero		1


	//   ....[86]....
        /*0c08*/ 	.word	0x0001e470
        /*0c0c*/ 	.word	0x00000002
        /*0c10*/ 	.word	0x00000060
        /*0c14*/ 	.short	0x010a
        /*0c16*/ 	.byte	0x3f
	.zero		1


	//   ....[87]....
        /*0c18*/ 	.word	0x0001e4c0
        /*0c1c*/ 	.word	0x00000003
        /*0c20*/ 	.word	0x00034860
        /*0c24*/ 	.short	0x010a
        /*0c26*/ 	.byte	0x3f
	.zero		1


	//   ....[88]....
        /*0c28*/ 	.word	0x0001ee70
        /*0c2c*/ 	.word	0x00000000
        /*0c30*/ 	.word	0x00034820
        /*0c34*/ 	.short	0x010a
        /*0c36*/ 	.byte	0x3f
	.zero		1


	//   ....[89]....
        /*0c38*/ 	.word	0x0001f010
        /*0c3c*/ 	.word	0x00000006
        /*0c40*/ 	.word	0x00000000
        /*0c44*/ 	.short	0x010a
        /*0c46*/ 	.byte	0x3f
	.zero		1


	//   ....[90]....
        /*0c48*/ 	.word	0x0001f060
        /*0c4c*/ 	.word	0x00000007
        /*0c50*/ 	.word	0x00000000
        /*0c54*/ 	.short	0x010a
        /*0c56*/ 	.byte	0x3f
	.zero		1


	//   ....[91]....
        /*0c58*/ 	.word	0x0001f0b0
        /*0c5c*/ 	.word	0x00000004
        /*0c60*/ 	.word	0x00000000
        /*0c64*/ 	.short	0x010a
        /*0c66*/ 	.byte	0x3f
	.zero		1


	//----- nvinfo : EIATTR_NUM_MBARRIERS
	.align		4
.L_189:
        /*0c68*/ 	.byte	0x03, 0x38
        /*0c6a*/ 	.short	0x0016


	//----- nvinfo : EIATTR_EXIT_INSTR_OFFSETS
	.align		4
        /*0c6c*/ 	.byte	0x04, 0x1c
        /*0c6e*/ 	.short	(.L_191 - .L_190)


	//   ....[0]....
.L_190:
        /*0c70*/ 	.word	0x0001d5b0


	//----- nvinfo : EIATTR_MAX_THREADS
	.align		4
.L_191:
        /*0c74*/ 	.byte	0x04, 0x05
        /*0c76*/ 	.short	(.L_193 - .L_192)
.L_192:
        /*0c78*/ 	.word	0x00000180
        /*0c7c*/ 	.word	0x00000001
        /*0c80*/ 	.word	0x00000001


	//----- nvinfo : EIATTR_CRS_STACK_SIZE
	.align		4
.L_193:
        /*0c84*/ 	.byte	0x04, 0x1e
        /*0c86*/ 	.short	(.L_195 - .L_194)
.L_194:
        /*0c88*/ 	.word	0x00000000


	//----- nvinfo : EIATTR_CBANK_PARAM_SIZE
	.align		4
.L_195:
        /*0c8c*/ 	.byte	0x03, 0x19
        /*0c8e*/ 	.short	0x0a70


	//----- nvinfo : EIATTR_PARAM_CBANK
	.align		4
        /*0c90*/ 	.byte	0x04, 0x0a
        /*0c92*/ 	.short	(.L_197 - .L_196)
	.align		4
.L_196:
        /*0c94*/ 	.word	index@(.nv.constant0._ZN7cutlass13device_kernelIN5flash11enable_sm90INS1_16FlashAttnFwdSm90INS1_25CollectiveMainloopFwdSm90ILi2EN4cute5tupleIJNS5_1CILi1EEES8_S8_EEENS6_IJNS7_ILi128EEESA_NS7_ILi192EEEEEELi128ENS_6half_tEfNS_4arch4Sm90ELb0ELb0ELb0ELb1ELb0ELb1ELb0ELb1ELb1ELb0ELb0ELb0EEENS1_21CollectiveEpilogueFwdINS6_IJSA_SA_SA_EEES9_SD_SF_Li256ELb1ELb0ELb0ELb0EEENS1_36VarlenDynamicPersistentTileSchedulerILi128ELi128ELi256ELi32ELb0ELb0ELb1ELb0ELb1ELb1EEEEEEEEEvNT_6ParamsE)
        /*0c98*/ 	.short	0x0210
        /*0c9a*/ 	.short	0x0a70


	//----- nvinfo : EIATTR_SW_WAR
	.align		4
.L_197:
        /*0c9c*/ 	.byte	0x04, 0x36
        /*0c9e*/ 	.short	(.L_199 - .L_198)
.L_198:
        /*0ca0*/ 	.word	0x00000008
.L_199:


//--------------------- .nv.info._ZN7cutlass13device_kernelIN5flash11enable_sm90INS1_16FlashAttnFwdSm90INS1_25CollectiveMainloopFwdSm90ILi2EN4cute5tupleIJNS5_1CILi1EEES8_S8_EEENS6_IJNS7_ILi128EEENS7_ILi96EEENS7_ILi192EEEEEELi128ENS_6half_tEfNS_4arch4Sm90ELb0ELb1ELb0ELb0ELb0ELb0ELb0ELb1ELb1ELb0ELb0ELb0EEENS1_21CollectiveEpilogueFwdINS6_IJSA_SA_SB_EEES9_SE_SG_Li256ELb0ELb0ELb0ELb0EEENS1_30DynamicPersistentTileSchedulerILi256ELi32ELb0ELb0ELb1EEEEEEEEEvNT_6ParamsE --------------------------
	.section	.nv.info._ZN7cutlass13device_kernelIN5flash11enable_sm90INS1_16FlashAttnFwdSm90INS1_25CollectiveMainloopFwdSm90ILi2EN4cute5tupleIJNS5_1CILi1EEES8_S8_EEENS6_IJNS7_ILi128EEENS7_ILi96EEENS7_ILi192EEEEEELi128ENS_6half_tEfNS_4arch4Sm90ELb0ELb1ELb0ELb0ELb0ELb0ELb0ELb1ELb1ELb0ELb0ELb0EEENS1_21CollectiveEpilogueFwdINS6_IJSA_SA_SB_EEES9_SE_SG_Li256ELb0ELb0ELb0ELb0EEENS1_30DynamicPersistentTileSchedulerILi256ELi32ELb0ELb0ELb1EEEEEEEEEvNT_6ParamsE,"",@"SHT_CUDA_INFO"
	.sectionflags	@""
	.align	4


	//----- nvinfo : EIATTR_CUDA_API_VERSION
	.align		4
        /*0000*/ 	.byte	0x04, 0x37
        /*0002*/ 	.short	(.L_201 - .L_200)
.L_200:
        /*0004*/ 	.word	0x00000082


	//----- nvinfo : EIATTR_KPARAM_INFO
	.align		4
.L_201:
        /*0008*/ 	.byte	0x04, 0x17
        /*000a*/ 	.short	(.L_203 - .L_202)
.L_202:
        /*000c*/ 	.word	0x00000000
        /*0010*/ 	.short	0x0000
        /*0012*/ 	.short	0x0070
        /*0014*/ 	.byte	0x00, 0xf0, 0x01, 0x2e


	//----- nvinfo : EIATTR_SPARSE_MMA_MASK
	.align		4
.L_203:
        /*0018*/ 	.byte	0x03, 0x50
        /*001a*/ 	.short	0x0000


	//----- nvinfo : EIATTR_MAXREG_COUNT
	.align		4
        /*001c*/ 	.byte	0x03, 0x1b
        /*001e*/ 	.short	0x00a8


	//----- nvinfo : EIATTR_NUM_BARRIERS
	.align		4
        /*0020*/ 	.byte	0x02, 0x4c
        /*0022*/ 	.byte	0x09
	.zero		1


	//----- nvinfo : EIATTR_EXTERNS
	.align		4
        /*0024*/ 	.byte	0x04, 0x0f
        /*0026*/ 	.short	(.L_205 - .L_204)


	//   ....[0]....
	.align		4
.L_204:
        /*0028*/ 	.word	index@(__assertfail)


	//----- nvinfo : EIATTR_ANNOTATIONS
	.align		4
.L_205:
        /*002c*/ 	.byte	0x04, 0x55
        /*002e*/ 	.short	(.L_207 - .L_206)


	//   ....[0]....
.L_206:
        /*0030*/ 	.word	0x00000001
        /*0034*/ 	.byte	0x80, 0x09, 0x00, 0x00, 0x01, 0x00, 0x00, 0x00, 0x50, 0x0a, 0x00, 0x00, 0x01, 0x00, 0x00, 0x00
        /*0044*/ 	.byte	0x20, 0x0e, 0x01, 0x00


	//----- nvinfo : EIATTR_MERCURY_ISA_VERSION
	.align		4
.L_207:
        /*0048*/ 	.byte	0x03, 0x5f
        /*004a*/ 	.short	0x0101


	//----- nvinfo : EIATTR_INT_WARP_WIDE_INSTR_OFFSETS
	.align		4
        /*004c*/ 	.byte	0x04, 0x31
        /*004e*/ 	.short	(.L_209 - .L_208)


	//   ....[0]....
.L_208:
        /*0050*/ 	.word	0x00000190


	//   ....[1]....
        /*0054*/ 	.word	0x000001c0


	//   ....[2]....
        /*0058*/ 	.word	0x000001d0


	//   ....[3]....
        /*005c*/ 	.word	0x0000e520


	//   ....[4]....
        /*0060*/ 	.word	0x0000e5b0


	//   ....[5]....
        /*0064*/ 	.word	0x0000eb20


	//   ....[6]....
        /*0068*/ 	.word	0x00010830


	//   ....[7]....
        /*006c*/ 	.word	0x000108c0


	//----- nvinfo : EIATTR_COOP_GROUP_MASK_REGIDS
	.align		4
.L_209:
        /*0070*/ 	.byte	0x04, 0x29
        /*0072*/ 	.short	(.L_211 - .L_210)


	//   ....[0]....
.L_210:
        /*0074*/ 	.word	0xffffffff


	//   ....[1]....
        /*0078*/ 	.word	0xffffffff


	//   ....[2]....
        /*007c*/ 	.word	0xffffffff


	//   ....[3]....
        /*0080*/ 	.word	0xffffffff


	//   ....[4]....
        /*0084*/ 	.word	0xffffffff


	//   ....[5]....
        /*0088*/ 	.word	0xffffffff


	//   ....[6]....
        /*008c*/ 	.word	0xffffffff


	//   ....[7]....
        /*0090*/ 	.word	0xffffffff


	//   ....[8]....
        /*0094*/ 	.word	0xffffffff


	//   ....[9]....
        /*0098*/ 	.word	0xffffffff


	//   ....[10]....
        /*009c*/ 	.word	0xffffffff


	//   ....[11]....
        /*00a0*/ 	.word	0xffffffff


	//   ....[12]....
        /*00a4*/ 	.word	0xffffffff


	//   ....[13]....
        /*00a8*/ 	.word	0xffffffff


	//   ....[14]....
        /*00ac*/ 	.word	0xffffffff


	//   ....[15]....
        /*00b0*/ 	.word	0xffffffff


	//   ....[16]....
        /*00b4*/ 	.word	0xffffffff


	//   ....[17]....
        /*00b8*/ 	.word	0xffffffff


	//   ....[18]....
        /*00bc*/ 	.word	0xffffffff


	//   ....[19]....
        /*00c0*/ 	.word	0xffffffff


	//   ....[20]....
        /*00c4*/ 	.word	0xffffffff


	//   ....[21]....
        /*00c8*/ 	.word	0xffffffff


	//   ....[22]....
        /*00cc*/ 	.word	0xffffffff


	//   ....[23]....
        /*00d0*/ 	.word	0xffffffff


	//   ....[24]....
        /*00d4*/ 	.word	0xffffffff


	//   ....[25]....
        /*00d8*/ 	.word	0xffffffff


	//   ....[26]....
        /*00dc*/ 	.word	0xffffffff


	//   ....[27]....
        /*00e0*/ 	.word	0xffffffff


	//   ....[28]....
        /*00e4*/ 	.word	0xffffffff


	//   ....[29]....
        /*00e8*/ 	.word	0xffffffff


	//   ....[30]....
        /*00ec*/ 	.word	0xffffffff


	//   ....[31]....
        /*00f0*/ 	.word	0xffffffff


	//   ....[32]....
        /*00f4*/ 	.word	0x0500000f


	//   ....[33]....
        /*00f8*/ 	.word	0x0500000f


	//----- nvinfo : EIATTR_COOP_GROUP_INSTR_OFFSETS
	.align		4
.L_211:
        /*00fc*/ 	.byte	0x04, 0x28
        /*00fe*/ 	.short	(.L_213 - .L_212)


	//   ....[0]....
.L_212:
        /*0100*/ 	.word	0x00000060


	//   ....[1]....
        /*0104*/ 	.word	0x000001a0


	//   ....[2]....
        /*0108*/ 	.word	0x000001f0


	//   ....[3]....
        /*010c*/ 	.word	0x000003e0


	//   ....[4]....
        /*0110*/ 	.word	0x00000540


	//   ....[5]....
        /*0114*/ 	.word	0x00000660


	//   ....[6]....
        /*0118*/ 	.word	0x000007c0


	//   ....[7]....
        /*011c*/ 	.word	0x000016f0


	//   ....[8]....
        /*0120*/ 	.word	0x00003080


	//   ....[9]....
        /*0124*/ 	.word	0x00003190


	//   ....[10]....
        /*0128*/ 	.word	0x000036d0


	//   ....[11]....
        /*012c*/ 	.word	0x00003790


	//   ....[12]....
        /*0130*/ 	.word	0x00006260


	//   ....[13]....
        /*0134*/ 	.word	0x00006300


	//   ....[14]....
        /*0138*/ 	.word	0x00006740


	//   ....[15]....
        /*013c*/ 	.word	0x000067a0


	//   ....[16]....
        /*0140*/ 	.word	0x00007fa0


	//   ....[17]....
        /*0144*/ 	.word	0x00007fc0


	//   ....[18]....
        /*0148*/ 	.word	0x000085c0


	//   ....[19]....
        /*014c*/ 	.word	0x00008630


	//   ....[20]....
        /*0150*/ 	.word	0x0000abe0


	//   ....[21]....
        /*0154*/ 	.word	0x0000ae30


	//   ....[22]....
        /*0158*/ 	.word	0x0000b300


	//   ....[23]....
        /*015c*/ 	.word	0x0000b390


	//   ....[24]....
        /*0160*/ 	.word	0x0000c180


	//   ....[25]....
        /*0164*/ 	.word	0x0000c1b0


	//   ....[26]....
        /*0168*/ 	.word	0x0000c2b0


	//   ....[27]....
        /*016c*/ 	.word	0x0000c2d0


	//   ....[28]....
        /*0170*/ 	.word	0x0000d0a0


	//   ....[29]....
        /*0174*/ 	.word	0x0000dc70


	//   ....[30]....
        /*0178*/ 	.word	0x00010bf0


	//   ....[31]....
        /*017c*/ 	.word	0x00010dc0


	//   ....[32]....
        /*0180*/ 	.word	0x00011410


	//   ....[33]....
        /*0184*/ 	.word	0x000117f0


	//----- nvinfo : EIATTR_REG_RECONFIG
	.align		4
.L_213:
        /*0188*/ 	.byte	0x01, 0x54
	.zero		2


	//----- nvinfo : EIATTR_SYSCALL_OFFSETS
	.align		4
        /*018c*/ 	.byte	0x04, 0x46
        /*018e*/ 	.short	(.L_215 - .L_214)


	//   ....[0]....
.L_214:
        /*0190*/ 	.word	0x000018a0


	//   ....[1]....
        /*0194*/ 	.word	0x0000e740


	//   ....[2]....
        /*0198*/ 	.word	0x0000e880


	//   ....[3]....
        /*019c*/ 	.word	0x0000e970


	//----- nvinfo : EIATTR_MBARRIER_INSTR_OFFSETS
	.align		4
.L_215:
        /*01a0*/ 	.byte	0x04, 0x39
        /*01a2*/ 	.short	(.L_217 - .L_216)


	//   ....[0]....
.L_216:
        /*01a4*/ 	.word	0x00000290
        /*01a8*/ 	.word	0x000000ff
        /*01ac*/ 	.word	0x0002a800
        /*01b0*/ 	.short	0x0100
        /*01b2*/ 	.byte	0x06
	.zero		1


	//   ....[1]....
        /*01b4*/ 	.word	0x000002a0
        /*01b8*/ 	.word	0x000000ff
        /*01bc*/ 	.word	0x0002a820
        /*01c0*/ 	.short	0x0100
        /*01c2*/ 	.byte	0x06
	.zero		1


	//   ....[2]....
        /*01c4*/ 	.word	0x00000390
        /*01c8*/ 	.word	0x000000ff
        /*01cc*/ 	.word	0x0002a830
        /*01d0*/ 	.short	0x0100
        /*01d2*/ 	.byte	0x08
	.zero		1


	//   ....[3]....
        /*01d4*/ 	.word	0x000003a0
        /*01d8*/ 	.word	0x000000ff
        /*01dc*/ 	.word	0x0002a840
        /*01e0*/ 	.short	0x0100
        /*01e2*/ 	.byte	0x08
	.zero		1


	//   ....[4]....
        /*01e4*/ 	.word	0x000003b0
        /*01e8*/ 	.word	0x000000ff
        /*01ec*/ 	.word	0x0002a838
        /*01f0*/ 	.short	0x0100
        /*01f2*/ 	.byte	0x08
	.zero		1


	//   ....[5]....
        /*01f4*/ 	.word	0x000003c0
        /*01f8*/ 	.word	0x000000ff
        /*01fc*/ 	.word	0x0002a848
        /*0200*/ 	.short	0x0100
        /*0202*/ 	.byte	0x08
	.zero		1


	//   ....[6]....
        /*0204*/ 	.word	0x000004f0
        /*0208*/ 	.word	0x000000ff
        /*020c*/ 	.word	0x0002a850
        /*0210*/ 	.short	0x0100
        /*0212*/ 	.byte	0x08
	.zero		1


	//   ....[7]....
        /*0214*/ 	.word	0x00000500
        /*0218*/ 	.word	0x000000ff
        /*021c*/ 	.word	0x0002a860
        /*0220*/ 	.short	0x0100
        /*0222*/ 	.byte	0x08
	.zero		1


	//   ....[8]....
        /*0224*/ 	.word	0x00000510
        /*0228*/ 	.word	0x000000ff
        /*022c*/ 	.word	0x0002a858
        /*0230*/ 	.short	0x0100
        /*0232*/ 	.byte	0x08
	.zero		1


	//   ....[9]....
        /*0234*/ 	.word	0x00000520
        /*0238*/ 	.word	0x000000ff
        /*023c*/ 	.word	0x0002a868
        /*0240*/ 	.short	0x0100
        /*0242*/ 	.byte	0x08
	.zero		1


	//   ....[10]....
        /*0244*/ 	.word	0x00000610
        /*0248*/ 	.word	0x000000ff
        /*024c*/ 	.word	0x0002a870
        /*0250*/ 	.short	0x0100
        /*0252*/ 	.byte	0x06
	.zero		1


	//   ....[11]....
        /*0254*/ 	.word	0x00000620
        /*0258*/ 	.word	0x000000ff
        /*025c*/ 	.word	0x0002a880
        /*0260*/ 	.short	0x0100
        /*0262*/ 	.byte	0x06
	.zero		1


	//   ....[12]....
        /*0264*/ 	.word	0x00000630
        /*0268*/ 	.word	0x000000ff
        /*026c*/ 	.word	0x0002a878
        /*0270*/ 	.short	0x0100
        /*0272*/ 	.byte	0x06
	.zero		1


	//   ....[13]....
        /*0274*/ 	.word	0x00000640
        /*0278*/ 	.word	0x000000ff
        /*027c*/ 	.word	0x0002a888
        /*0280*/ 	.short	0x0100
        /*0282*/ 	.byte	0x06
	.zero		1


	//   ....[14]....
        /*0284*/ 	.word	0x00000770
        /*0288*/ 	.word	0x000000ff
        /*028c*/ 	.word	0x0002a890
        /*0290*/ 	.short	0x0100
        /*0292*/ 	.byte	0x08
	.zero		1


	//   ....[15]....
        /*0294*/ 	.word	0x00000780
        /*0298*/ 	.word	0x000000ff
        /*029c*/ 	.word	0x0002a8a0
        /*02a0*/ 	.short	0x0100
        /*02a2*/ 	.byte	0x08
	.zero		1


	//   ....[16]....
        /*02a4*/ 	.word	0x00000790
        /*02a8*/ 	.word	0x000000ff
        /*02ac*/ 	.word	0x0002a898
        /*02b0*/ 	.short	0x0100
        /*02b2*/ 	.byte	0x08
	.zero		1


	//   ....[17]....
        /*02b4*/ 	.word	0x000007a0
        /*02b8*/ 	.word	0x000000ff
        /*02bc*/ 	.word	0x0002a8a8
        /*02c0*/ 	.short	0x0100
        /*02c2*/ 	.byte	0x08
	.zero		1


	//   ....[18]....
        /*02c4*/ 	.word	0x000008d0
        /*02c8*/ 	.word	0x000000ff
        /*02cc*/ 	.word	0x0002a8b0
        /*02d0*/ 	.short	0x0100
        /*02d2*/ 	.byte	0x08
	.zero		1


	//   ....[19]....
        /*02d4*/ 	.word	0x000008e0
        /*02d8*/ 	.word	0x000000ff
        /*02dc*/ 	.word	0x0002a8c0
        /*02e0*/ 	.short	0x0100
        /*02e2*/ 	.byte	0x08
	.zero		1


	//   ....[20]....
        /*02e4*/ 	.word	0x000008f0
        /*02e8*/ 	.word	0x000000ff
        /*02ec*/ 	.word	0x0002a8b8
        /*02f0*/ 	.short	0x0100
        /*02f2*/ 	.byte	0x08
	.zero		1


	//   ....[21]....
        /*02f4*/ 	.word	0x00000900
        /*02f8*/ 	.word	0x000000ff
        /*02fc*/ 	.word	0x0002a8c8
        /*0300*/ 	.short	0x0100
        /*0302*/ 	.byte	0x08
	.zero		1


	//   ....[22]....
        /*0304*/ 	.word	0x00001910
        /*0308*/ 	.word	0x000000ff
        /*030c*/ 	.word	0x0002a800
        /*0310*/ 	.short	0x010a
        /*0312*/ 	.byte	0x25
	.zero		1


	//   ....[23]....
        /*0314*/ 	.word	0x000019a0
        /*0318*/ 	.word	0x00000003
        /*031c*/ 	.word	0x0002a830
        /*0320*/ 	.short	0x010a
        /*0322*/ 	.byte	0x3f
	.zero		1


	//   ....[24]....
        /*0324*/ 	.word	0x00001a20
        /*0328*/ 	.word	0x00000003
        /*032c*/ 	.word	0x0002a830
        /*0330*/ 	.short	0x010a
        /*0332*/ 	.byte	0x3f
	.zero		1


	//   ....[25]....
        /*0334*/ 	.word	0x000021b0
        /*0338*/ 	.word	0x00000002
        /*033c*/ 	.word	0x00000000
        /*0340*/ 	.short	0x0101
        /*0342*/ 	.byte	0x3f
	.zero		1


	//   ....[26]....
        /*0344*/ 	.word	0x000044c0
        /*0348*/ 	.word	0x000000ff
        /*034c*/ 	.word	0x0002a830
        /*0350*/ 	.short	0x010a
        /*0352*/ 	.byte	0x26
	.zero		1


	//   ....[27]....
        /*0354*/ 	.word	0x00004500
        /*0358*/ 	.word	0x000000ff
        /*035c*/ 	.word	0x0002a830
        /*0360*/ 	.short	0x010a
        /*0362*/ 	.byte	0x26
	.zero		1


	//   ....[28]....
        /*0364*/ 	.word	0x00004da0
        /*0368*/ 	.word	0x000000ff
        /*036c*/ 	.word	0x0002a850
        /*0370*/ 	.short	0x010a
        /*0372*/ 	.byte	0x06
	.zero		1


	//   ....[29]....
        /*0374*/ 	.word	0x00004de0
        /*0378*/ 	.word	0x000000ff
        /*037c*/ 	.word	0x0002a850
        /*0380*/ 	.short	0x010a
        /*0382*/ 	.byte	0x06
	.zero		1


	//   ....[30]....
        /*0384*/ 	.word	0x00005100
        /*0388*/ 	.word	0x00000000
        /*038c*/ 	.word	0x00000000
        /*0390*/ 	.short	0x0101
        /*0392*/ 	.byte	0x3f
	.zero		1


	//   ....[31]....
        /*0394*/ 	.word	0x00006cd0
        /*0398*/ 	.word	0x0000005b
        /*039c*/ 	.word	0x00000000
        /*03a0*/ 	.short	0x0101
        /*03a2*/ 	.byte	0x3f
	.zero		1


	//   ....[32]....
        /*03a4*/ 	.word	0x000073c0
        /*03a8*/ 	.word	0x000000ff
        /*03ac*/ 	.word	0x0002a830
        /*03b0*/ 	.short	0x010a
        /*03b2*/ 	.byte	0x06
	.zero		1


	//   ....[33]....
        /*03b4*/ 	.word	0x00007400
        /*03b8*/ 	.word	0x000000ff
        /*03bc*/ 	.word	0x0002a830
        /*03c0*/ 	.short	0x010a
        /*03c2*/ 	.byte	0x06
	.zero		1


	//   ....[34]....
        /*03c4*/ 	.word	0x00007ca0
        /*03c8*/ 	.word	0x000000ff
        /*03cc*/ 	.word	0x0002a850
        /*03d0*/ 	.short	0x010a
        /*03d2*/ 	.byte	0x0b
	.zero		1


	//   ....[35]....
        /*03d4*/ 	.word	0x00007ce0
        /*03d8*/ 	.word	0x000000ff
        /*03dc*/ 	.word	0x0002a850
        /*03e0*/ 	.short	0x010a
        /*03e2*/ 	.byte	0x0b
	.zero		1


	//   ....[36]....
        /*03e4*/ 	.word	0x00008b60
        /*03e8*/ 	.word	0x0000005a
        /*03ec*/ 	.word	0x00000000
        /*03f0*/ 	.short	0x0101
        /*03f2*/ 	.byte	0x3f
	.zero		1


	//   ....[37]....
        /*03f4*/ 	.word	0x00008c20
        /*03f8*/ 	.word	0x0000005a
        /*03fc*/ 	.word	0x00000000
        /*0400*/ 	.short	0x0101
        /*0402*/ 	.byte	0x3f
	.zero		1


	//   ....[38]....
        /*0404*/ 	.word	0x00009050
        /*0408*/ 	.word	0x000000ff
        /*040c*/ 	.word	0x0002a830
        /*0410*/ 	.short	0x010a
        /*0412*/ 	.byte	0x06
	.zero		1


	//   ....[39]....
        /*0414*/ 	.word	0x00009090
        /*0418*/ 	.word	0x000000ff
        /*041c*/ 	.word	0x0002a830
        /*0420*/ 	.short	0x010a
        /*0422*/ 	.byte	0x06
	.zero		1


	//   ....[40]....
        /*0424*/ 	.word	0x00009930
        /*0428*/ 	.word	0x000000ff
        /*042c*/ 	.word	0x0002a850
        /*0430*/ 	.short	0x010a
        /*0432*/ 	.byte	0x0a
	.zero		1


	//   ....[41]....
        /*0434*/ 	.word	0x00009970
        /*0438*/ 	.word	0x000000ff
        /*043c*/ 	.word	0x0002a850
        /*0440*/ 	.short	0x010a
        /*0442*/ 	.byte	0x0a
	.zero		1


	//   ....[42]....
        /*0444*/ 	.word	0x00009ca0
        /*0448*/ 	.word	0x00000000
        /*044c*/ 	.word	0x00000000
        /*0450*/ 	.short	0x0101
        /*0452*/ 	.byte	0x3f
	.zero		1


	//   ....[43]....
        /*0454*/ 	.word	0x0000b8f0
        /*0458*/ 	.word	0x0000005b
        /*045c*/ 	.word	0x00000000
        /*0460*/ 	.short	0x0101
        /*0462*/ 	.byte	0x3f
	.zero		1


	//   ....[44]....
        /*0464*/ 	.word	0x0000c0f0
        /*0468*/ 	.word	0x000000ff
        /*046c*/ 	.word	0x0002a850
        /*0470*/ 	.short	0x010a
        /*0472*/ 	.byte	0x05
	.zero		1


	//   ....[45]....
        /*0474*/ 	.word	0x0000c130
        /*0478*/ 	.word	0x000000ff
        /*047c*/ 	.word	0x0002a850
        /*0480*/ 	.short	0x010a
        /*0482*/ 	.byte	0x05
	.zero		1


	//   ....[46]....
        /*0484*/ 	.word	0x0000c5f0
        /*0488*/ 	.word	0x00000008
        /*048c*/ 	.word	0x00000000
        /*0490*/ 	.short	0x0101
        /*0492*/ 	.byte	0x3f
	.zero		1


	//   ....[47]....
        /*0494*/ 	.word	0x0000d370
        /*0498*/ 	.word	0x000000ff
        /*049c*/ 	.word	0x00000000
        /*04a0*/ 	.short	0x0101
        /*04a2*/ 	.byte	0x05
	.zero		1


	//   ....[48]....
        /*04a4*/ 	.word	0x0000edf0
        /*04a8*/ 	.word	0x00000008
        /*04ac*/ 	.word	0x0002a840
        /*04b0*/ 	.short	0x010a
        /*04b2*/ 	.byte	0x3f
	.zero		1


	//   ....[49]....
        /*04b4*/ 	.word	0x0000f280
        /*04b8*/ 	.word	0x000000ff
        /*04bc*/ 	.word	0x0002a820
        /*04c0*/ 	.short	0x010a
        /*04c2*/ 	.byte	0x26
	.zero		1


	//   ....[50]....
        /*04c4*/ 	.word	0x0000f560
        /*04c8*/ 	.word	0x00000003
        /*04cc*/ 	.word	0x0002a840
        /*04d0*/ 	.short	0x010a
        /*04d2*/ 	.byte	0x3f
	.zero		1


	//   ....[51]....
        /*04d4*/ 	.word	0x0000f7d0
        /*04d8*/ 	.word	0x00000002
        /*04dc*/ 	.word	0x00000060
        /*04e0*/ 	.short	0x010a
        /*04e2*/ 	.byte	0x3f
	.zero		1


	//   ....[52]....
        /*04e4*/ 	.word	0x0000fca0
        /*04e8*/ 	.word	0x00000003
        /*04ec*/ 	.word	0x0002a840
        /*04f0*/ 	.short	0x010a
        /*04f2*/ 	.byte	0x3f
	.zero		1


	//   ....[53]....
        /*04f4*/ 	.word	0x0000ff10
        /*04f8*/ 	.word	0x00000002
        /*04fc*/ 	.word	0x00000060
        /*0500*/ 	.short	0x010a
        /*0502*/ 	.byte	0x3f
	.zero		1


	//   ....[54]....
        /*0504*/ 	.word	0x00010300
        /*0508*/ 	.word	0x00000002
        /*050c*/ 	.word	0x0002a840
        /*0510*/ 	.short	0x010a
        /*0512*/ 	.byte	0x3f
	.zero		1


	//   ....[55]....
        /*0514*/ 	.word	0x000105a0
        /*0518*/ 	.word	0x00000002
        /*051c*/ 	.word	0x00000060
        /*0520*/ 	.short	0x010a
        /*0522*/ 	.byte	0x3f
	.zero		1


	//   ....[56]....
        /*0524*/ 	.word	0x00010960
        /*0528*/ 	.word	0x00000003
        /*052c*/ 	.word	0x0002a860
        /*0530*/ 	.short	0x010a
        /*0532*/ 	.byte	0x3f
	.zero		1


	//   ....[57]....
        /*0534*/ 	.word	0x00010d70
        /*0538*/ 	.word	0x00000007
        /*053c*/ 	.word	0x0002a820
        /*0540*/ 	.short	0x010a
        /*0542*/ 	.byte	0x3f
	.zero		1


	//   ....[58]....
        /*0544*/ 	.word	0x00010ee0
        /*0548*/ 	.word	0x00000005
        /*054c*/ 	.word	0x00000000
        /*0550*/ 	.short	0x010a
        /*0552*/ 	.byte	0x3f
	.zero		1


	//   ....[59]....
        /*0554*/ 	.word	0x00010f50
        /*0558*/ 	.word	0x00000003
        /*055c*/ 	.word	0x00000000
        /*0560*/ 	.short	0x010a
        /*0562*/ 	.byte	0x3f
	.zero		1


	//   ....[60]....
        /*0564*/ 	.word	0x00010fb0
        /*0568*/ 	.word	0x00000005
        /*056c*/ 	.word	0x00000000
        /*0570*/ 	.short	0x010a
        /*0572*/ 	.byte	0x3f
	.zero		1


	//   ....[61]....
        /*0574*/ 	.word	0x00010fe0
        /*0578*/ 	.word	0x00000003
        /*057c*/ 	.word	0x00000000
        /*0580*/ 	.short	0x010a
        /*0582*/ 	.byte	0x3f
	.zero		1


	//   ....[62]....
        /*0584*/ 	.word	0x00011050
        /*0588*/ 	.word	0x00000003
        /*058c*/ 	.word	0x0002a800
        /*0590*/ 	.short	0x010a
        /*0592*/ 	.byte	0x3f
	.zero		1


	//   ....[63]....
        /*0594*/ 	.word	0x000110a0
        /*0598*/ 	.word	0x00000003
        /*059c*/ 	.word	0x0002a830
        /*05a0*/ 	.short	0x010a
        /*05a2*/ 	.byte	0x3f
	.zero		1


	//   ....[64]....
        /*05a4*/ 	.word	0x00011100
        /*05a8*/ 	.word	0x00000059
        /*05ac*/ 	.word	0x0002a830
        /*05b0*/ 	.short	0x010a
        /*05b2*/ 	.byte	0x3f
	.zero		1


	//   ....[65]....
        /*05b4*/ 	.word	0x00011160
        /*05b8*/ 	.word	0x000000af
        /*05bc*/ 	.word	0x0002a850
        /*05c0*/ 	.short	0x010a
        /*05c2*/ 	.byte	0x3f
	.zero		1


	//   ....[66]....
        /*05c4*/ 	.word	0x000111c0
        /*05c8*/ 	.word	0x0000000c
        /*05cc*/ 	.word	0x0002a830
        /*05d0*/ 	.short	0x010a
        /*05d2*/ 	.byte	0x3f
	.zero		1


	//   ....[67]....
        /*05d4*/ 	.word	0x00011220
        /*05d8*/ 	.word	0x00000003
        /*05dc*/ 	.word	0x0002a850
        /*05e0*/ 	.short	0x010a
        /*05e2*/ 	.byte	0x3f
	.zero		1


	//   ....[68]....
        /*05e4*/ 	.word	0x00011280
        /*05e8*/ 	.word	0x0000000c
        /*05ec*/ 	.word	0x0002a830
        /*05f0*/ 	.short	0x010a
        /*05f2*/ 	.byte	0x3f
	.zero		1


	//   ....[69]....
        /*05f4*/ 	.word	0x000112e0
        /*05f8*/ 	.word	0x00000003
        /*05fc*/ 	.word	0x0002a850
        /*0600*/ 	.short	0x010a
        /*0602*/ 	.byte	0x3f
	.zero		1


	//   ....[70]....
        /*0604*/ 	.word	0x00011340
        /*0608*/ 	.word	0x00000005
        /*060c*/ 	.word	0x0002a850
        /*0610*/ 	.short	0x010a
        /*0612*/ 	.byte	0x3f
	.zero		1


	//   ....[71]....
        /*0614*/ 	.word	0x000114c0
        /*0618*/ 	.word	0x00000008
        /*061c*/ 	.word	0x0002a840
        /*0620*/ 	.short	0x010a
        /*0622*/ 	.byte	0x3f
	.zero		1


	//   ....[72]....
        /*0624*/ 	.word	0x00011520
        /*0628*/ 	.word	0x00000008
        /*062c*/ 	.word	0x0002a820
        /*0630*/ 	.short	0x010a
        /*0632*/ 	.byte	0x3f
	.zero		1


	//   ....[73]....
        /*0634*/ 	.word	0x00011570
        /*0638*/ 	.word	0x00000003
        /*063c*/ 	.word	0x0002a840
        /*0640*/ 	.short	0x010a
        /*0642*/ 	.byte	0x3f
	.zero		1


	//   ....[74]....
        /*0644*/ 	.word	0x000115c0
        /*0648*/ 	.word	0x00000002
        /*064c*/ 	.word	0x00000060
        /*0650*/ 	.short	0x010a
        /*0652*/ 	.byte	0x3f
	.zero		1


	//   ....[75]....
        /*0654*/ 	.word	0x00011610
        /*0658*/ 	.word	0x00000003
        /*065c*/ 	.word	0x0002a840
        /*0660*/ 	.short	0x010a
        /*0662*/ 	.byte	0x3f
	.zero		1


	//   ....[76]....
        /*0664*/ 	.word	0x00011660
        /*0668*/ 	.word	0x00000002
        /*066c*/ 	.word	0x00000060
        /*0670*/ 	.short	0x010a
        /*0672*/ 	.byte	0x3f
	.zero		1


	//   ....[77]....
        /*0674*/ 	.word	0x000116b0
        /*0678*/ 	.word	0x00000002
        /*067c*/ 	.word	0x0002a840
        /*0680*/ 	.short	0x010a
        /*0682*/ 	.byte	0x3f
	.zero		1


	//   ....[78]....
        /*0684*/ 	.word	0x00011700
        /*0688*/ 	.word	0x00000002
        /*068c*/ 	.word	0x00000060
        /*0690*/ 	.short	0x010a
        /*0692*/ 	.byte	0x3f
	.zero		1


	//   ....[79]....
        /*0694*/ 	.word	0x00011750
        /*0698*/ 	.word	0x00000003
        /*069c*/ 	.word	0x0002a860
        /*06a0*/ 	.short	0x010a
        /*06a2*/ 	.byte	0x3f
	.zero		1


	//   ....[80]....
        /*06a4*/ 	.word	0x00011830
        /*06a8*/ 	.word	0x00000007
        /*06ac*/ 	.word	0x0002a820
        /*06b0*/ 	.short	0x010a
        /*06b2*/ 	.byte	0x3f
	.zero		1


	//   ....[81]....
        /*06b4*/ 	.word	0x00011880
        /*06b8*/ 	.word	0x00000005
        /*06bc*/ 	.word	0x00000000
        /*06c0*/ 	.short	0x010a
        /*06c2*/ 	.byte	0x3f
	.zero		1


	//   ....[82]....
        /*06c4*/ 	.word	0x000118d0
        /*06c8*/ 	.word	0x00000003
        /*06cc*/ 	.word	0x00000000
        /*06d0*/ 	.short	0x010a
        /*06d2*/ 	.byte	0x3f
	.zero		1


	//   ....[83]....
        /*06d4*/ 	.word	0x00011920
        /*06d8*/ 	.word	0x00000005
        /*06dc*/ 	.word	0x00000000
        /*06e0*/ 	.short	0x010a
        /*06e2*/ 	.byte	0x3f
	.zero		1


	//----- nvinfo : EIATTR_NUM_MBARRIERS
	.align		4
.L_217:
        /*06e4*/ 	.byte	0x03, 0x38
        /*06e6*/ 	.short	0x0016


	//----- nvinfo : EIATTR_EXIT_INSTR_OFFSETS
	.align		4
        /*06e8*/ 	.byte	0x04, 0x1c
        /*06ea*/ 	.short	(.L_219 - .L_218)


	//   ....[0]....
.L_218:
        /*06ec*/ 	.word	0x00000a40


	//   ....[1]....
        /*06f0*/ 	.word	0x0000dc30


	//   ....[2]....
        /*06f4*/ 	.word	0x0000dc90


	//   ....[3]....
        /*06f8*/ 	.word	0x00010de0


	//   ....[4]....
        /*06fc*/ 	.word	0x00011030


	//----- nvinfo : EIATTR_MAX_THREADS
	.align		4
.L_219:
        /*0700*/ 	.byte	0x04, 0x05
        /*0702*/ 	.short	(.L_221 - .L_220)
.L_220:
        /*0704*/ 	.word	0x00000180
        /*0708*/ 	.word	0x00000001
        /*070c*/ 	.word	0x00000001


	//----- nvinfo : EIATTR_CRS_STACK_SIZE
	.align		4
.L_221:
        /*0710*/ 	.byte	0x04, 0x1e
        /*0712*/ 	.short	(.L_223 - .L_222)
.L_222:
        /*0714*/ 	.word	0x00000000


	//----- nvinfo : EIATTR_CBANK_PARAM_SIZE
	.align		4
.L_223:
        /*0718*/ 	.byte	0x03, 0x19
        /*071a*/ 	.short	0x0bf0


	//----- nvinfo : EIATTR_PARAM_CBANK
	.align		4
        /*071c*/ 	.byte	0x04, 0x0a
        /*071e*/ 	.short	(.L_225 - .L_224)
	.align		4
.L_224:
        /*0720*/ 	.word	index@(.nv.constant0._ZN7cutlass13device_kernelIN5flash11enable_sm90INS1_16FlashAttnFwdSm90INS1_25CollectiveMainloopFwdSm90ILi2EN4cute5tupleIJNS5_1CILi1EEES8_S8_EEENS6_IJNS7_ILi128EEENS7_ILi96EEENS7_ILi192EEEEEELi128ENS_6half_tEfNS_4arch4Sm90ELb0ELb1ELb0ELb0ELb0ELb0ELb0ELb1ELb1ELb0ELb0ELb0EEENS1_21CollectiveEpilogueFwdINS6_IJSA_SA_SB_EEES9_SE_SG_Li256ELb0ELb0ELb0ELb0EEENS1_30DynamicPersistentTileSchedulerILi256ELi32ELb0ELb0ELb1EEEEEEEEEvNT_6ParamsE)
        /*0724*/ 	.short	0x0210
        /*0726*/ 	.short	0x0bf0


	//----- nvinfo : EIATTR_SW_WAR
	.align		4
.L_225:
        /*0728*/ 	.byte	0x04, 0x36
        /*072a*/ 	.short	(.L_227 - .L_226)
.L_226:
        /*072c*/ 	.word	0x00000008
.L_227:


//--------------------- .nv.info._ZN7cutlass13device_kernelIN5flash11enable_sm90INS1_16FlashAttnFwdSm90INS1_25CollectiveMainloopFwdSm90ILi2EN4cute5tupleIJNS5_1CILi1EEES8_S8_EEENS6_IJNS7_ILi128EEENS7_ILi96EEENS7_ILi192EEEEEELi128ENS_6half_tEfNS_4arch4Sm90ELb0ELb1ELb0ELb1ELb0ELb0ELb0ELb1ELb1ELb0ELb0ELb0EEENS1_21CollectiveEpilogueFwdINS6_IJSA_SA_SB_EEES9_SE_SG_Li256ELb1ELb0ELb0ELb0EEENS1_36VarlenDynamicPersistentTileSchedulerILi128ELi96ELi256ELi32ELb0ELb0ELb1ELb1ELb0ELb1EEEEEEEEEvNT_6ParamsE --------------------------
	.section	.nv.info._ZN7cutlass13device_kernelIN5flash11enable_sm90INS1_16FlashAttnFwdSm90INS1_25CollectiveMainloopFwdSm90ILi2EN4cute5tupleIJNS5_1CILi1EEES8_S8_EEENS6_IJNS7_ILi128EEENS7_ILi96EEENS7_ILi192EEEEEELi128ENS_6half_tEfNS_4arch4Sm90ELb0ELb1ELb0ELb1ELb0ELb0ELb0ELb1ELb1ELb0ELb0ELb0EEENS1_21CollectiveEpilogueFwdINS6_IJSA_SA_SB_EEES9_SE_SG_Li256ELb1ELb0ELb0ELb0EEENS1_36VarlenDynamicPersistentTileSchedulerILi128ELi96ELi256ELi32ELb0ELb0ELb1ELb1ELb0ELb1EEEEEEEEEvNT_6ParamsE,"",@"SHT_CUDA_INFO"
	.sectionflags	@""
	.align	4


	//----- nvinfo : EIATTR_CUDA_API_VERSION
	.align		4
        /*0000*/ 	.byte	0x04, 0x37
        /*0002*/ 	.short	(.L_229 - .L_228)
.L_228:
        /*0004*/ 	.word	0x00000082


	//----- nvinfo : EIATTR_KPARAM_INFO
	.align		4
.L_229:
        /*0008*/ 	.byte	0x04, 0x17
        /*000a*/ 	.short	(.L_231 - .L_230)
.L_230:
        /*000c*/ 	.word	0x00000000
        /*0010*/ 	.short	0x0000
        /*0012*/ 	.short	0x0070
        /*0014*/ 	.byte	0x00, 0xf0, 0x01, 0x28


	//----- nvinfo : EIATTR_SPARSE_MMA_MASK
	.align		4
.L_231:
        /*0018*/ 	.byte	0x03, 0x50
        /*001a*/ 	.short	0x0000


	//----- nvinfo : EIATTR_MAXREG_COUNT
	.align		4
        /*001c*/ 	.byte	0x03, 0x1b
        /*001e*/ 	.short	0x00a8


	//----- nvinfo : EIATTR_NUM_BARRIERS
	.align		4
        /*0020*/ 	.byte	0x02, 0x4c
        /*0022*/ 	.byte	0x09
	.zero		1


	//----- nvinfo : EIATTR_EXTERNS
	.align		4
        /*0024*/ 	.byte	0x04, 0x0f
        /*0026*/ 	.short	(.L_233 - .L_232)


	//   ....[0]....
	.align		4
.L_232:
        /*0028*/ 	.word	index@(__assertfail)


	//----- nvinfo : EIATTR_ANNOTATIONS
	.align		4
.L_233:
        /*002c*/ 	.byte	0x04, 0x55
        /*002e*/ 	.short	(.L_235 - .L_234)


	//   ....[0]....
.L_234:
        /* <DEDUP_REMOVED lines=34> */


	//----- nvinfo : EIATTR_MERCURY_ISA_VERSION
	.align		4
.L_235:
        /*0240*/ 	.byte	0x03, 0x5f
        /*0242*/ 	.short	0x0101


	//----- nvinfo : EIATTR_UNUSED_LOAD_BYTE_OFFSET
	.align		4
        /*0244*/ 	.byte	0x04, 0x44
        /*0246*/ 	.short	(.L_237 - .L_236)


	//   ....[0]....
.L_236:
        /*0248*/ 	.word	0x00000a20
        /*024c*/ 	.word	0x0000fff0


	//   ....[1]....
        /*0250*/ 	.word	0x0000c930
        /*0254*/ 	.word	0x0000fff0


	//----- nvinfo : EIATTR_INT_WARP_WIDE_INSTR_OFFSETS
	.align		4
.L_237:
        /*0258*/ 	.byte	0x04, 0x31
        /*025a*/ 	.short	(.L_239 - .L_238)


	//   ....[0]....
.L_238:
        /*025c*/ 	.word	0x00000150


	//   ....[1]....
        /*0260*/ 	.word	0x00000190


	//   ....[2]....
        /*0264*/ 	.word	0x00000250


	//   ....[3]....
        /*0268*/ 	.word	0x0000fb30


	//   ....[4]....
        /*026c*/ 	.word	0x0000fbc0


	//   ....[5]....
        /*0270*/ 	.word	0x000100c0


	//   ....[6]....
        /*0274*/ 	.word	0x00010140


	//   ....[7]....
        /*0278*/ 	.word	0x00010250


	//   ....[8]....
        /*027c*/ 	.word	0x00010340


	//   ....[9]....
        /*0280*/ 	.word	0x00012660


	//   ....[10]....
        /*0284*/ 	.word	0x000126f0


	//----- nvinfo : EIATTR_COOP_GROUP_MASK_REGIDS
	.align		4
.L_239:
        /*0288*/ 	.byte	0x04, 0x29
        /*028a*/ 	.short	(.L_241 - .L_240)


	//   ....[0]....
.L_240:
        /*028c*/ 	.word	0xffffffff


	//   ....[1]....
        /*0290*/ 	.word	0xffffffff


	//   ....[2]....
        /*0294*/ 	.word	0xffffffff


	//   ....[3]....
        /*0298*/ 	.word	0xffffffff


	//   ....[4]....
        /*029c*/ 	.word	0xffffffff


	//   ....[5]....
        /*02a0*/ 	.word	0xffffffff


	//   ....[6]....
        /*02a4*/ 	.word	0xffffffff


	//   ....[7]....
        /*02a8*/ 	.word	0xffffffff


	//   ....[8]....
        /*02ac*/ 	.word	0xffffffff


	//   ....[9]....
        /*02b0*/ 	.word	0xffffffff


	//   ....[10]....
        /*02b4*/ 	.word	0xffffffff


	//   ....[11]....
        /*02b8*/ 	.word	0xffffffff


	//   ....[12]....
        /*02bc*/ 	.word	0xffffffff


	//   ....[13]....
        /*02c0*/ 	.word	0xffffffff


	//   ....[14]....
        /*02c4*/ 	.word	0xffffffff


	//   ....[15]....
        /*02c8*/ 	.word	0xffffffff


	//   ....[16]....
        /*02cc*/ 	.word	0xffffffff


	//   ....[17]....
        /*02d0*/ 	.word	0xffffffff


	//   ....[18]....
        /*02d4*/ 	.word	0xffffffff


	//   ....[19]....
        /*02d8*/ 	.word	0xffffffff


	//   ....[20]....
        /*02dc*/ 	.word	0xffffffff


	//   ....[21]....
        /*02e0*/ 	.word	0xffffffff


	//   ....[22]....
        /*02e4*/ 	.word	0xffffffff


	//   ....[23]....
        /*02e8*/ 	.word	0xffffffff


	//   ....[24]....
        /*02ec*/ 	.word	0xffffffff


	//   ....[25]....
        /*02f0*/ 	.word	0xffffffff


	//   ....[26]....
        /*02f4*/ 	.word	0xffffffff


	//   ....[27]....
        /*02f8*/ 	.word	0xffffffff


	//   ....[28]....
        /*02fc*/ 	.word	0xffffffff


	//   ....[29]....
        /*0300*/ 	.word	0xffffffff


	//   ....[30]....
        /*0304*/ 	.word	0xffffffff


	//   ....[31]....
        /*0308*/ 	.word	0xffffffff


	//   ....[32]....
        /*030c*/ 	.word	0xffffffff


	//   ....[33]....
        /*0310*/ 	.word	0xffffffff


	//   ....[34]....
        /*0314*/ 	.word	0xffffffff


	//   ....[35]....
        /*0318*/ 	.word	0xffffffff


	//   ....[36]....
        /*031c*/ 	.word	0xffffffff


	//   ....[37]....
        /*0320*/ 	.word	0xffffffff


	//   ....[38]....
        /*0324*/ 	.word	0xffffffff


	//   ....[39]....
        /*0328*/ 	.word	0xffffffff


	//   ....[40]....
        /*032c*/ 	.word	0xffffffff


	//   ....[41]....
        /*0330*/ 	.word	0xffffffff


	//   ....[42]....
        /*0334*/ 	.word	0xffffffff


	//   ....[43]....
        /*0338*/ 	.word	0xffffffff


	//   ....[44]....
        /*033c*/ 	.word	0xffffffff


	//   ....[45]....
        /*0340*/ 	.word	0xffffffff


	//   ....[46]....
        /*0344*/ 	.word	0xffffffff


	//   ....[47]....
        /*0348*/ 	.word	0xffffffff


	//   ....[48]....
        /*034c*/ 	.word	0xffffffff


	//   ....[49]....
        /*0350*/ 	.word	0xffffffff


	//   ....[50]....
        /*0354*/ 	.word	0xffffffff


	//   ....[51]....
        /*0358*/ 	.word	0xffffffff


	//   ....[52]....
        /*035c*/ 	.word	0xffffffff


	//   ....[53]....
        /*0360*/ 	.word	0xffffffff


	//   ....[54]....
        /*0364*/ 	.word	0xffffffff


	//   ....[55]....
        /*0368*/ 	.word	0xffffffff


	//   ....[56]....
        /*036c*/ 	.word	0xffffffff


	//   ....[57]....
        /*0370*/ 	.word	0xffffffff


	//   ....[58]....
        /*0374*/ 	.word	0xffffffff


	//   ....[59]....
        /*0378*/ 	.word	0xffffffff


	//   ....[60]....
        /*037c*/ 	.word	0xffffffff


	//   ....[61]....
        /*0380*/ 	.word	0xffffffff


	//   ....[62]....
        /*0384*/ 	.word	0x0500000f


	//   ....[63]....
        /*0388*/ 	.word	0x0500000f


	//   ....[64]....
        /*038c*/ 	.word	0x0500000f


	//   ....[65]....
        /*0390*/ 	.word	0x0500000f


	//   ....[66]....
        /*0394*/ 	.word	0x0500000f


	//   ....[67]....
        /*0398*/ 	.word	0x0500000f


	//   ....[68]....
        /*039c*/ 	.word	0x0500000f


	//   ....[69]....
        /*03a0*/ 	.word	0x0500000f


	//   ....[70]....
        /*03a4*/ 	.word	0x0500000f


	//   ....[71]....
        /*03a8*/ 	.word	0x0500000f


	//   ....[72]....
        /*03ac*/ 	.word	0x0500000f


	//   ....[73]....
        /*03b0*/ 	.word	0x0500000f


	//   ....[74]....
        /*03b4*/ 	.word	0x0500000f


	//   ....[75]....
        /*03b8*/ 	.word	0x0500000f


	//   ....[76]....
        /*03bc*/ 	.word	0x0500000f


	//   ....[77]....
        /*03c0*/ 	.word	0x0500000f


	//   ....[78]....
        /*03c4*/ 	.word	0x0500000f


	//   ....[79]....
        /*03c8*/ 	.word	0x0500000f


	//   ....[80]....
        /*03cc*/ 	.word	0x0500000f


	//----- nvinfo : EIATTR_COOP_GROUP_INSTR_OFFSETS
	.align		4
.L_241:
        /*03d0*/ 	.byte	0x04, 0x28
        /*03d2*/ 	.short	(.L_243 - .L_242)


	//   ....[0]....
.L_242:
        /*03d4*/ 	.word	0x00000060


	//   ....[1]....
        /*03d8*/ 	.word	0x00000160


	//   ....[2]....
        /*03dc*/ 	.word	0x00000260


	//   ....[3]....
        /*03e0*/ 	.word	0x000003d0


	//   ....[4]....
        /*03e4*/ 	.word	0x00000530


	//   ....[5]....
        /*03e8*/ 	.word	0x00000650


	//   ....[6]....
        /*03ec*/ 	.word	0x000007b0


	//   ....[7]....
        /*03f0*/ 	.word	0x00001670


	//   ....[8]....
        /*03f4*/ 	.word	0x00002f80


	//   ....[9]....
        /*03f8*/ 	.word	0x00003090


	//   ....[10]....
        /*03fc*/ 	.word	0x000035e0


	//   ....[11]....
        /*0400*/ 	.word	0x00003680


	//   ....[12]....
        /*0404*/ 	.word	0x000061c0


	//   ....[13]....
        /*0408*/ 	.word	0x00006260


	//   ....[14]....
        /*040c*/ 	.word	0x00006640


	//   ....[15]....
        /*0410*/ 	.word	0x000066a0


	//   ....[16]....
        /*0414*/ 	.word	0x00007ec0


	//   ....[17]....
        /*0418*/ 	.word	0x00007ee0


	//   ....[18]....
        /*041c*/ 	.word	0x000080f0


	//   ....[19]....
        /*0420*/ 	.word	0x00008110


	//   ....[20]....
        /*0424*/ 	.word	0x0000aaf0


	//   ....[21]....
        /*0428*/ 	.word	0x0000ac10


	//   ....[22]....
        /*042c*/ 	.word	0x0000b1e0


	//   ....[23]....
        /*0430*/ 	.word	0x0000b240


	//   ....[24]....
        /*0434*/ 	.word	0x0000c090


	//   ....[25]....
        /*0438*/ 	.word	0x0000c0c0


	//   ....[26]....
        /*043c*/ 	.word	0x0000c1b0


	//   ....[27]....
        /*0440*/ 	.word	0x0000c1c0


	//   ....[28]....
        /*0444*/ 	.word	0x0000e6b0


	//   ....[29]....
        /*0448*/ 	.word	0x0000e840


	//   ....[30]....
        /*044c*/ 	.word	0x0000e870


	//   ....[31]....
        /*0450*/ 	.word	0x0000e8a0


	//   ....[32]....
        /*0454*/ 	.word	0x0000e8e0


	//   ....[33]....
        /*0458*/ 	.word	0x0000e930


	//   ....[34]....
        /*045c*/ 	.word	0x0000e990


	//   ....[35]....
        /*0460*/ 	.word	0x0000eb70


	//   ....[36]....
        /*0464*/ 	.word	0x0000ebd0


	//   ....[37]....
        /*0468*/ 	.word	0x0000ec10


	//   ....[38]....
        /*046c*/ 	.word	0x0000ec50


	//   ....[39]....
        /*0470*/ 	.word	0x0000ec80


	//   ....[40]....
        /*0474*/ 	.word	0x0000ecb0


	//   ....[41]....
        /*0478*/ 	.word	0x0000ed40


	//   ....[42]....
        /*047c*/ 	.word	0x0000eda0


	//   ....[43]....
        /*0480*/ 	.word	0x0000ee30


	//   ....[44]....
        /*0484*/ 	.word	0x00012b00


	//   ....[45]....
        /*0488*/ 	.word	0x00012b10


	//   ....[46]....
        /*048c*/ 	.word	0x00012c20


	//   ....[47]....
        /*0490*/ 	.word	0x00012c80


	//   ....[48]....
        /*0494*/ 	.word	0x00012cc0


	//   ....[49]....
        /*0498*/ 	.word	0x00012d00


	//   ....[50]....
        /*049c*/ 	.word	0x00012d30


	//   ....[51]....
        /*04a0*/ 	.word	0x00012d60


	//   ....[52]....
        /*04a4*/ 	.word	0x00012ef0


	//   ....[53]....
        /*04a8*/ 	.word	0x00012f50


	//   ....[54]....
        /*04ac*/ 	.word	0x00012f90


	//   ....[55]....
        /*04b0*/ 	.word	0x00012fd0


	//   ....[56]....
        /*04b4*/ 	.word	0x00013000


	//   ....[57]....
        /*04b8*/ 	.word	0x00013030


	//   ....[58]....
        /*04bc*/ 	.word	0x000130f0


	//   ....[59]....
        /*04c0*/ 	.word	0x00013110


	//   ....[60]....
        /*04c4*/ 	.word	0x00013180


	//   ....[61]....
        /*04c8*/ 	.word	0x00013810


	//   ....[62]....
        /*04cc*/ 	.word	0x00013ea0


	//   ....[63]....
        /*04d0*/ 	.word	0x000142c0


	//   ....[64]....
        /*04d4*/ 	.word	0x00014350


	//   ....[65]....
        /*04d8*/ 	.word	0x000143f0


	//   ....[66]....
        /*04dc*/ 	.word	0x000144a0


	//   ....[67]....
        /*04e0*/ 	.word	0x00014520


	//   ....[68]....
        /*04e4*/ 	.word	0x000145a0


	//   ....[69]....
        /*04e8*/ 	.word	0x00014620


	//   ....[70]....
        /*04ec*/ 	.word	0x000146a0


	//   ....[71]....
        /*04f0*/ 	.word	0x00014730


	//   ....[72]....
        /*04f4*/ 	.word	0x000147e0


	//   ....[73]....
        /*04f8*/ 	.word	0x00014860


	//   ....[74]....
        /*04fc*/ 	.word	0x000148e0


	//   ....[75]....
        /*0500*/ 	.word	0x00014960


	//   ....[76]....
        /*0504*/ 	.word	0x000149e0


	//   ....[77]....
        /*0508*/ 	.word	0x00014a50


	//   ....[78]....
        /*050c*/ 	.word	0x00014af0


	//   ....[79]....
        /*0510*/ 	.word	0x00014b80


	//   ....[80]....
        /*0514*/ 	.word	0x00014cb0


	//----- nvinfo : EIATTR_REG_RECONFIG
	.align		4
.L_243:
        /*0518*/ 	.byte	0x01, 0x54
	.zero		2


	//----- nvinfo : EIATTR_SYSCALL_OFFSETS
	.align		4
        /*051c*/ 	.byte	0x04, 0x46
        /*051e*/ 	.short	(.L_245 - .L_244)


	//   ....[0]....
.L_244:
        /*0520*/ 	.word	0x00001850


	//   ....[1]....
        /*0524*/ 	.word	0x0000fd50


	//   ....[2]....
        /*0528*/ 	.word	0x0000fe90


	//   ....[3]....
        /*052c*/ 	.word	0x0000ff90


	//----- nvinfo : EIATTR_MBARRIER_INSTR_OFFSETS
	.align		4
.L_245:
        /*0530*/ 	.byte	0x04, 0x39
        /*0532*/ 	.short	(.L_247 - .L_246)


	//   ....[0]....
.L_246:
        /*0534*/ 	.word	0x00000280
        /*0538*/ 	.word	0x000000ff
        /*053c*/ 	.word	0x0002a800
        /*0540*/ 	.short	0x0100
        /*0542*/ 	.byte	0x08
	.zero		1


	//   ....[1]....
        /*0544*/ 	.word	0x00000290
        /*0548*/ 	.word	0x000000ff
        /*054c*/ 	.word	0x0002a820
        /*0550*/ 	.short	0x0100
        /*0552*/ 	.byte	0x08
	.zero		1


	//   ....[2]....
        /*0554*/ 	.word	0x00000380
        /*0558*/ 	.word	0x000000ff
        /*055c*/ 	.word	0x0002a830
        /*0560*/ 	.short	0x0100
        /*0562*/ 	.byte	0x08
	.zero		1


	//   ....[3]....
        /*0564*/ 	.word	0x00000390
        /*0568*/ 	.word	0x000000ff
        /*056c*/ 	.word	0x0002a840
        /*0570*/ 	.short	0x0100
        /*0572*/ 	.byte	0x08
	.zero		1


	//   ....[4]....
        /*0574*/ 	.word	0x000003a0
        /*0578*/ 	.word	0x000000ff
        /*057c*/ 	.word	0x0002a838
        /*0580*/ 	.short	0x0100
        /*0582*/ 	.byte	0x08
	.zero		1


	//   ....[5]....
        /*0584*/ 	.word	0x000003b0
        /*0588*/ 	.word	0x000000ff
        /*058c*/ 	.word	0x0002a848
        /*0590*/ 	.short	0x0100
        /*0592*/ 	.byte	0x08
	.zero		1


	//   ....[6]....
        /*0594*/ 	.word	0x000004e0
        /*0598*/ 	.word	0x000000ff
        /*059c*/ 	.word	0x0002a850
        /*05a0*/ 	.short	0x0100
        /*05a2*/ 	.byte	0x08
	.zero		1


	//   ....[7]....
        /*05a4*/ 	.word	0x000004f0
        /*05a8*/ 	.word	0x000000ff
        /*05ac*/ 	.word	0x0002a860
        /*05b0*/ 	.short	0x0100
        /*05b2*/ 	.byte	0x08
	.zero		1


	//   ....[8]....
        /*05b4*/ 	.word	0x00000500
        /*05b8*/ 	.word	0x000000ff
        /*05bc*/ 	.word	0x0002a858
        /*05c0*/ 	.short	0x0100
        /*05c2*/ 	.byte	0x08
	.zero		1


	//   ....[9]....
        /*05c4*/ 	.word	0x00000510
        /*05c8*/ 	.word	0x000000ff
        /*05cc*/ 	.word	0x0002a868
        /*05d0*/ 	.short	0x0100
        /*05d2*/ 	.byte	0x08
	.zero		1


	//   ....[10]....
        /*05d4*/ 	.word	0x00000600
        /*05d8*/ 	.word	0x000000ff
        /*05dc*/ 	.word	0x0002a870
        /*05e0*/ 	.short	0x0100
        /*05e2*/ 	.byte	0x06
	.zero		1


	//   ....[11]....
        /*05e4*/ 	.word	0x00000610
        /*05e8*/ 	.word	0x000000ff
        /*05ec*/ 	.word	0x0002a880
        /*05f0*/ 	.short	0x0100
        /*05f2*/ 	.byte	0x06
	.zero		1


	//   ....[12]....
        /*05f4*/ 	.word	0x00000620
        /*05f8*/ 	.word	0x000000ff
        /*05fc*/ 	.word	0x0002a878
        /*0600*/ 	.short	0x0100
        /*0602*/ 	.byte	0x06
	.zero		1


	//   ....[13]....
        /*0604*/ 	.word	0x00000630
        /*0608*/ 	.word	0x000000ff
        /*060c*/ 	.word	0x0002a888
        /*0610*/ 	.short	0x0100
        /*0612*/ 	.byte	0x06
	.zero		1


	//   ....[14]....
        /*0614*/ 	.word	0x00000760
        /*0618*/ 	.word	0x000000ff
        /*061c*/ 	.word	0x0002a890
        /*0620*/ 	.short	0x0100
        /*0622*/ 	.byte	0x08
	.zero		1


	//   ....[15]....
        /*0624*/ 	.word	0x00000770
        /*0628*/ 	.word	0x000000ff
        /*062c*/ 	.word	0x0002a8a0
        /*0630*/ 	.short	0x0100
        /*0632*/ 	.byte	0x08
	.zero		1


	//   ....[16]....
        /*0634*/ 	.word	0x00000780
        /*0638*/ 	.word	0x000000ff
        /*063c*/ 	.word	0x0002a898
        /*0640*/ 	.short	0x0100
        /*0642*/ 	.byte	0x08
	.zero		1


	//   ....[17]....
        /*0644*/ 	.word	0x00000790
        /*0648*/ 	.word	0x000000ff
        /*064c*/ 	.word	0x0002a8a8
        /*0650*/ 	.short	0x0100
        /*0652*/ 	.byte	0x08
	.zero		1


	//   ....[18]....
        /*0654*/ 	.word	0x000008c0
        /*0658*/ 	.word	0x000000ff
        /*065c*/ 	.word	0x0002a8b0
        /*0660*/ 	.short	0x0100
        /*0662*/ 	.byte	0x08
	.zero		1


	//   ....[19]....
        /*0664*/ 	.word	0x000008d0
        /*0668*/ 	.word	0x000000ff
        /*066c*/ 	.word	0x0002a8c0
        /*0670*/ 	.short	0x0100
        /*0672*/ 	.byte	0x08
	.zero		1


	//   ....[20]....
        /*0674*/ 	.word	0x000008e0
        /*0678*/ 	.word	0x000000ff
        /*067c*/ 	.word	0x0002a8b8
        /*0680*/ 	.short	0x0100
        /*0682*/ 	.byte	0x08
	.zero		1


	//   ....[21]....
        /*0684*/ 	.word	0x000008f0
        /*0688*/ 	.word	0x000000ff
        /*068c*/ 	.word	0x0002a8c8
        /*0690*/ 	.short	0x0100
        /*0692*/ 	.byte	0x08
	.zero		1


	//   ....[22]....
        /*0694*/ 	.word	0x000018b0
        /*0698*/ 	.word	0x000000ff
        /*069c*/ 	.word	0x0002a800
        /*06a0*/ 	.short	0x010a
        /*06a2*/ 	.byte	0x26
	.zero		1


	//   ....[23]....
        /*06a4*/ 	.word	0x00001930
        /*06a8*/ 	.word	0x00000003
        /*06ac*/ 	.word	0x0002a830
        /*06b0*/ 	.short	0x010a
        /*06b2*/ 	.byte	0x3f
	.zero		1


	//   ....[24]....
        /*06b4*/ 	.word	0x000019d0
        /*06b8*/ 	.word	0x00000003
        /*06bc*/ 	.word	0x0002a830
        /*06c0*/ 	.short	0x010a
        /*06c2*/ 	.byte	0x3f
	.zero		1


	//   ....[25]....
        /*06c4*/ 	.word	0x000020e0
        /*06c8*/ 	.word	0x00000000
        /*06cc*/ 	.word	0x00000000
        /*06d0*/ 	.short	0x0101
        /*06d2*/ 	.byte	0x3f
	.zero		1


	//   ....[26]....
        /*06d4*/ 	.word	0x00004400
        /*06d8*/ 	.word	0x000000ff
        /*06dc*/ 	.word	0x0002a830
        /*06e0*/ 	.short	0x010a
        /*06e2*/ 	.byte	0x05
	.zero		1


	//   ....[27]....
        /*06e4*/ 	.word	0x00004440
        /*06e8*/ 	.word	0x000000ff
        /*06ec*/ 	.word	0x0002a830
        /*06f0*/ 	.short	0x010a
        /*06f2*/ 	.byte	0x05
	.zero		1


	//   ....[28]....
        /*06f4*/ 	.word	0x00004cc0
        /*06f8*/ 	.word	0x000000ff
        /*06fc*/ 	.word	0x0002a850
        /*0700*/ 	.short	0x010a
        /*0702*/ 	.byte	0x0b
	.zero		1


	//   ....[29]....
        /*0704*/ 	.word	0x00004d00
        /*0708*/ 	.word	0x000000ff
        /*070c*/ 	.word	0x0002a850
        /*0710*/ 	.short	0x010a
        /*0712*/ 	.byte	0x0b
	.zero		1


	//   ....[30]....
        /*0714*/ 	.word	0x00005060
        /*0718*/ 	.word	0x00000000
        /*071c*/ 	.word	0x00000000
        /*0720*/ 	.short	0x0101
        /*0722*/ 	.byte	0x3f
	.zero		1


	//   ....[31]....
        /*0724*/ 	.word	0x00006c80
        /*0728*/ 	.word	0x0000005b
        /*072c*/ 	.word	0x00000000
        /*0730*/ 	.short	0x0101
        /*0732*/ 	.byte	0x3f
	.zero		1


	//   ....[32]....
        /*0734*/ 	.word	0x00007330
        /*0738*/ 	.word	0x000000ff
        /*073c*/ 	.word	0x0002a830
        /*0740*/ 	.short	0x010a
        /*0742*/ 	.byte	0x05
	.zero		1


	//   ....[33]....
        /*0744*/ 	.word	0x00007370
        /*0748*/ 	.word	0x000000ff
        /*074c*/ 	.word	0x0002a830
        /*0750*/ 	.short	0x010a
        /*0752*/ 	.byte	0x05
	.zero		1


	//   ....[34]....
        /*0754*/ 	.word	0x00007bf0
        /*0758*/ 	.word	0x000000ff
        /*075c*/ 	.word	0x0002a850
        /*0760*/ 	.short	0x010a
        /*0762*/ 	.byte	0x0a
	.zero		1


	//   ....[35]....
        /*0764*/ 	.word	0x00007c30
        /*0768*/ 	.word	0x000000ff
        /*076c*/ 	.word	0x0002a850
        /*0770*/ 	.short	0x010a
        /*0772*/ 	.byte	0x0a
	.zero		1


	//   ....[36]....
        /*0774*/ 	.word	0x00008d70
        /*0778*/ 	.word	0x0000000e
        /*077c*/ 	.word	0x00000000
        /*0780*/ 	.short	0x0101
        /*0782*/ 	.byte	0x3f
	.zero		1


	//   ....[37]....
        /*0784*/ 	.word	0x00008de0
        /*0788*/ 	.word	0x0000000e
        /*078c*/ 	.word	0x00000000
        /*0790*/ 	.short	0x0101
        /*0792*/ 	.byte	0x3f
	.zero		1


	//   ....[38]....
        /*0794*/ 	.word	0x00008f90
        /*0798*/ 	.word	0x000000ff
        /*079c*/ 	.word	0x0002a830
        /*07a0*/ 	.short	0x010a
        /*07a2*/ 	.byte	0x05
	.zero		1


	//   ....[39]....
        /*07a4*/ 	.word	0x00008fd0
        /*07a8*/ 	.word	0x000000ff
        /*07ac*/ 	.word	0x0002a830
        /*07b0*/ 	.short	0x010a
        /*07b2*/ 	.byte	0x05
	.zero		1


	//   ....[40]....
        /*07b4*/ 	.word	0x00009850
        /*07b8*/ 	.word	0x000000ff
        /*07bc*/ 	.word	0x0002a850
        /*07c0*/ 	.short	0x010a
        /*07c2*/ 	.byte	0x0a
	.zero		1


	//   ....[41]....
        /*07c4*/ 	.word	0x00009890
        /*07c8*/ 	.word	0x000000ff
        /*07cc*/ 	.word	0x0002a850
        /*07d0*/ 	.short	0x010a
        /*07d2*/ 	.byte	0x0a
	.zero		1


	//   ....[42]....
        /*07d4*/ 	.word	0x00009be0
        /*07d8*/ 	.word	0x00000000
        /*07dc*/ 	.word	0x00000000
        /*07e0*/ 	.short	0x0101
        /*07e2*/ 	.byte	0x3f
	.zero		1


	//   ....[43]....
        /*07e4*/ 	.word	0x0000b690
        /*07e8*/ 	.word	0x0000005b
        /*07ec*/ 	.word	0x00000000
        /*07f0*/ 	.short	0x0101
        /*07f2*/ 	.byte	0x3f
	.zero		1


	//   ....[44]....
        /*07f4*/ 	.word	0x0000c000
        /*07f8*/ 	.word	0x000000ff
        /*07fc*/ 	.word	0x0002a850
        /*0800*/ 	.short	0x010a
        /*0802*/ 	.byte	0x05
	.zero		1


	//   ....[45]....
        /*0804*/ 	.word	0x0000c040
        /*0808*/ 	.word	0x000000ff
        /*080c*/ 	.word	0x0002a850
        /*0810*/ 	.short	0x010a
        /*0812*/ 	.byte	0x05
	.zero		1


	//   ....[46]....
        /*0814*/ 	.word	0x0000c4f0
        /*0818*/ 	.word	0x00000007
        /*081c*/ 	.word	0x00000000
        /*0820*/ 	.short	0x0101
        /*0822*/ 	.byte	0x3f
	.zero		1


	//   ....[47]....
        /*0824*/ 	.word	0x0000d6f0
        /*0828*/ 	.word	0x00000003
        /*082c*/ 	.word	0x00000000
        /*0830*/ 	.short	0x0101
        /*0832*/ 	.byte	0x3f
	.zero		1


	//   ....[48]....
        /*0834*/ 	.word	0x00010680
        /*0838*/ 	.word	0x00000009
        /*083c*/ 	.word	0x0002a840
        /*0840*/ 	.short	0x010a
        /*0842*/ 	.byte	0x3f
	.zero		1


	//   ....[49]....
        /*0844*/ 	.word	0x00010c30
        /*0848*/ 	.word	0x0000000a
        /*084c*/ 	.word	0x0002a820
        /*0850*/ 	.short	0x010a
        /*0852*/ 	.byte	0x3f
	.zero		1


	//   ....[50]....
        /*0854*/ 	.word	0x00010f70
        /*0858*/ 	.word	0x00000002
        /*085c*/ 	.word	0x0002a840
        /*0860*/ 	.short	0x010a
        /*0862*/ 	.byte	0x3f
	.zero		1


	//   ....[51]....
        /*0864*/ 	.word	0x00011270
        /*0868*/ 	.word	0x00000003
        /*086c*/ 	.word	0x00000060
        /*0870*/ 	.short	0x010a
        /*0872*/ 	.byte	0x3f
	.zero		1


	//   ....[52]....
        /*0874*/ 	.word	0x00011860
        /*0878*/ 	.word	0x00000002
        /*087c*/ 	.word	0x0002a840
        /*0880*/ 	.short	0x010a
        /*0882*/ 	.byte	0x3f
	.zero		1


	//   ....[53]....
        /*0884*/ 	.word	0x00011b60
        /*0888*/ 	.word	0x00000003
        /*088c*/ 	.word	0x00000060
        /*0890*/ 	.short	0x010a
        /*0892*/ 	.byte	0x3f
	.zero		1


	//   ....[54]....
        /*0894*/ 	.word	0x00012030
        /*0898*/ 	.word	0x00000002
        /*089c*/ 	.word	0x0002a840
        /*08a0*/ 	.short	0x010a
        /*08a2*/ 	.byte	0x3f
	.zero		1


	//   ....[55]....
        /*08a4*/ 	.word	0x00012340
        /*08a8*/ 	.word	0x00000002
        /*08ac*/ 	.word	0x00000060
        /*08b0*/ 	.short	0x010a
        /*08b2*/ 	.byte	0x3f
	.zero		1


	//   ....[56]....
        /*08b4*/ 	.word	0x000127b0
        /*08b8*/ 	.word	0x00000003
        /*08bc*/ 	.word	0x0002a860
        /*08c0*/ 	.short	0x010a
        /*08c2*/ 	.byte	0x3f
	.zero		1


	//   ....[57]....
        /*08c4*/ 	.word	0x00013790
        /*08c8*/ 	.word	0x00000000
        /*08cc*/ 	.word	0x0002a820
        /*08d0*/ 	.short	0x010a
        /*08d2*/ 	.byte	0x3f
	.zero		1


	//   ....[58]....
        /*08d4*/ 	.word	0x00013950
        /*08d8*/ 	.word	0x00000006
        /*08dc*/ 	.word	0x00000000
        /*08e0*/ 	.short	0x010a
        /*08e2*/ 	.byte	0x3f
	.zero		1


	//   ....[59]....
        /*08e4*/ 	.word	0x000139c0
        /*08e8*/ 	.word	0x00000007
        /*08ec*/ 	.word	0x00000000
        /*08f0*/ 	.short	0x010a
        /*08f2*/ 	.byte	0x3f
	.zero		1


	//   ....[60]....
        /*08f4*/ 	.word	0x00013a30
        /*08f8*/ 	.word	0x00000004
        /*08fc*/ 	.word	0x00000000
        /*0900*/ 	.short	0x010a
        /*0902*/ 	.byte	0x3f
	.zero		1


	//   ....[61]....
        /*0904*/ 	.word	0x00013a60
        /*0908*/ 	.word	0x00000003
        /*090c*/ 	.word	0x00000000
        /*0910*/ 	.short	0x010a
        /*0912*/ 	.byte	0x3f
	.zero		1


	//   ....[62]....
        /*0914*/ 	.word	0x00013ad0
        /*0918*/ 	.word	0x00000003
        /*091c*/ 	.word	0x0002a800
        /*0920*/ 	.short	0x010a
        /*0922*/ 	.byte	0x3f
	.zero		1


	//   ....[63]....
        /*0924*/ 	.word	0x00013b20
        /*0928*/ 	.word	0x00000003
        /*092c*/ 	.word	0x0002a830
        /*0930*/ 	.short	0x010a
        /*0932*/ 	.byte	0x3f
	.zero		1


	//   ....[64]....
        /*0934*/ 	.word	0x00013b80
        /*0938*/ 	.word	0x00000059
        /*093c*/ 	.word	0x0002a830
        /*0940*/ 	.short	0x010a
        /*0942*/ 	.byte	0x3f
	.zero		1


	//   ....[65]....
        /*0944*/ 	.word	0x00013be0
        /*0948*/ 	.word	0x000000af
        /*094c*/ 	.word	0x0002a850
        /*0950*/ 	.short	0x010a
        /*0952*/ 	.byte	0x3f
	.zero		1


	//   ....[66]....
        /*0954*/ 	.word	0x00013c40
        /*0958*/ 	.word	0x0000000a
        /*095c*/ 	.word	0x0002a830
        /*0960*/ 	.short	0x010a
        /*0962*/ 	.byte	0x3f
	.zero		1


	//   ....[67]....
        /*0964*/ 	.word	0x00013ca0
        /*0968*/ 	.word	0x00000003
        /*096c*/ 	.word	0x0002a850
        /*0970*/ 	.short	0x010a
        /*0972*/ 	.byte	0x3f
	.zero		1


	//   ....[68]....
        /*0974*/ 	.word	0x00013d00
        /*0978*/ 	.word	0x0000000a
        /*097c*/ 	.word	0x0002a830
        /*0980*/ 	.short	0x010a
        /*0982*/ 	.byte	0x3f
	.zero		1


	//   ....[69]....
        /*0984*/ 	.word	0x00013d60
        /*0988*/ 	.word	0x00000003
        /*098c*/ 	.word	0x0002a850
        /*0990*/ 	.short	0x010a
        /*0992*/ 	.byte	0x3f
	.zero		1


	//   ....[70]....
        /*0994*/ 	.word	0x00013dc0
        /*0998*/ 	.word	0x00000007
        /*099c*/ 	.word	0x0002a850
        /*09a0*/ 	.short	0x010a
        /*09a2*/ 	.byte	0x3f
	.zero		1


	//   ....[71]....
        /*09a4*/ 	.word	0x00013f60
        /*09a8*/ 	.word	0x00000009
        /*09ac*/ 	.word	0x0002a840
        /*09b0*/ 	.short	0x010a
        /*09b2*/ 	.byte	0x3f
	.zero		1


	//   ....[72]....
        /*09b4*/ 	.word	0x00013fe0
        /*09b8*/ 	.word	0x00000008
        /*09bc*/ 	.word	0x0002a820
        /*09c0*/ 	.short	0x010a
        /*09c2*/ 	.byte	0x3f
	.zero		1


	//   ....[73]....
        /*09c4*/ 	.word	0x00014030
        /*09c8*/ 	.word	0x00000002
        /*09cc*/ 	.word	0x0002a840
        /*09d0*/ 	.short	0x010a
        /*09d2*/ 	.byte	0x3f
	.zero		1


	//   ....[74]....
        /*09d4*/ 	.word	0x00014080
        /*09d8*/ 	.word	0x00000003
        /*09dc*/ 	.word	0x00000060
        /*09e0*/ 	.short	0x010a
        /*09e2*/ 	.byte	0x3f
	.zero		1


	//   ....[75]....
        /*09e4*/ 	.word	0x000140d0
        /*09e8*/ 	.word	0x00000002
        /*09ec*/ 	.word	0x0002a840
        /*09f0*/ 	.short	0x010a
        /*09f2*/ 	.byte	0x3f
	.zero		1


	//   ....[76]....
        /*09f4*/ 	.word	0x00014120
        /*09f8*/ 	.word	0x00000003
        /*09fc*/ 	.word	0x00000060
        /*0a00*/ 	.short	0x010a
        /*0a02*/ 	.byte	0x3f
	.zero		1


	//   ....[77]....
        /*0a04*/ 	.word	0x00014170
        /*0a08*/ 	.word	0x00000002
        /*0a0c*/ 	.word	0x0002a840
        /*0a10*/ 	.short	0x010a
        /*0a12*/ 	.byte	0x3f
	.zero		1


	//   ....[78]....
        /*0a14*/ 	.word	0x000141c0
        /*0a18*/ 	.word	0x00000002
        /*0a1c*/ 	.word	0x00000060
        /*0a20*/ 	.short	0x010a
        /*0a22*/ 	.byte	0x3f
	.zero		1


	//   ....[79]....
        /*0a24*/ 	.word	0x00014210
        /*0a28*/ 	.word	0x00000003
        /*0a2c*/ 	.word	0x0002a860
        /*0a30*/ 	.short	0x010a
        /*0a32*/ 	.byte	0x3f
	.zero		1


	//   ....[80]....
        /*0a34*/ 	.word	0x00014bd0
        /*0a38*/ 	.word	0x00000000
        /*0a3c*/ 	.word	0x0002a820
        /*0a40*/ 	.short	0x010a
        /*0a42*/ 	.byte	0x3f
	.zero		1


	//   ....[81]....
        /*0a44*/ 	.word	0x00014d70
        /*0a48*/ 	.word	0x00000006
        /*0a4c*/ 	.word	0x00000000
        /*0a50*/ 	.short	0x010a
        /*0a52*/ 	.byte	0x3f
	.zero		1


	//   ....[82]....
        /*0a54*/ 	.word	0x00014dc0
        /*0a58*/ 	.word	0x00000007
        /*0a5c*/ 	.word	0x00000000
        /*0a60*/ 	.short	0x010a
        /*0a62*/ 	.byte	0x3f
	.zero		1


	//   ....[83]....
        /*0a64*/ 	.word	0x00014e10
        /*0a68*/ 	.word	0x00000004
        /*0a6c*/ 	.word	0x00000000
        /*0a70*/ 	.short	0x010a
        /*0a72*/ 	.byte	0x3f
	.zero		1


	//----- nvinfo : EIATTR_NUM_MBARRIERS
	.align		4
.L_247:
        /*0a74*/ 	.byte	0x03, 0x38
        /*0a76*/ 	.short	0x0016


	//----- nvinfo : EIATTR_EXIT_INSTR_OFFSETS
	.align		4
        /*0a78*/ 	.byte	0x04, 0x1c
        /*0a7a*/ 	.short	(.L_249 - .L_248)


	//   ....[0]....
.L_248:
        /*0a7c*/ 	.word	0x00000a60


	//   ....[1]....
        /*0a80*/ 	.word	0x0000e670


	//   ....[2]....
        /*0a84*/ 	.word	0x0000e6d0


	//   ....[3]....
        /*0a88*/ 	.word	0x00013ab0


	//----- nvinfo : EIATTR_MAX_THREADS
	.align		4
.L_249:
        /*0a8c*/ 	.byte	0x04, 0x05
        /*0a8e*/ 	.short	(.L_251 - .L_250)
.L_250:
        /*0a90*/ 	.word	0x00000180
        /*0a94*/ 	.word	0x00000001
        /*0a98*/ 	.word	0x00000001


	//----- nvinfo : EIATTR_CRS_STACK_SIZE
	.align		4
.L_251:
        /*0a9c*/ 	.byte	0x04, 0x1e
        /*0a9e*/ 	.short	(.L_253 - .L_252)
.L_252:
        /*0aa0*/ 	.word	0x00000000


	//----- nvinfo : EIATTR_CBANK_PARAM_SIZE
	.align		4
.L_253:
        /*0aa4*/ 	.byte	0x03, 0x19
        /*0aa6*/ 	.short	0x0a70


	//----- nvinfo : EIATTR_PARAM_CBANK
	.align		4
        /*0aa8*/ 	.byte	0x04, 0x0a
        /*0aaa*/ 	.short	(.L_255 - .L_254)
	.align		4
.L_254:
        /*0aac*/ 	.word	index@(.nv.constant0._ZN7cutlass13device_kernelIN5flash11enable_sm90INS1_16FlashAttnFwdSm90INS1_25CollectiveMainloopFwdSm90ILi2EN4cute5tupleIJNS5_1CILi1EEES8_S8_EEENS6_IJNS7_ILi128EEENS7_ILi96EEENS7_ILi192EEEEEELi128ENS_6half_tEfNS_4arch4Sm90ELb0ELb1ELb0ELb1ELb0ELb0ELb0ELb1ELb1ELb0ELb0ELb0EEENS1_21CollectiveEpilogueFwdINS6_IJSA_SA_SB_EEES9_SE_SG_Li256ELb1ELb0ELb0ELb0EEENS1_36VarlenDynamicPersistentTileSchedulerILi128ELi96ELi256ELi32ELb0ELb0ELb1ELb1ELb0ELb1EEEEEEEEEvNT_6ParamsE)
        /*0ab0*/ 	.short	0x0210
        /*0ab2*/ 	.short	0x0a70


	//----- nvinfo : EIATTR_SW_WAR
	.align		4
.L_255:
        /*0ab4*/ 	.byte	0x04, 0x36
        /*0ab6*/ 	.short	(.L_257 - .L_256)
.L_256:
        /*0ab8*/ 	.word	0x00000008
.L_257:


//--------------------- .nv.info._ZN7cutlass13device_kernelIN5flash11enable_sm90INS1_16FlashAttnFwdSm90INS1_25CollectiveMainloopFwdSm90ILi2EN4cute5tupleIJNS5_1CILi1EEES8_S8_EEENS6_IJNS7_ILi128EEENS7_ILi96EEENS7_ILi192EEEEEELi128ENS_6half_tEfNS_4arch4Sm90ELb0ELb1ELb0ELb1ELb0ELb1ELb0ELb1ELb1ELb0ELb0ELb0EEENS1_21CollectiveEpilogueFwdINS6_IJSA_SA_SB_EEES9_SE_SG_Li256ELb1ELb0ELb0ELb0EEENS1_36VarlenDynamicPersistentTileSchedulerILi128ELi96ELi256ELi32ELb0ELb0ELb1ELb1ELb0ELb1EEEEEEEEEvNT_6ParamsE --------------------------
	.section	.nv.info._ZN7cutlass13device_kernelIN5flash11enable_sm90INS1_16FlashAttnFwdSm90INS1_25CollectiveMainloopFwdSm90ILi2EN4cute5tupleIJNS5_1CILi1EEES8_S8_EEENS6_IJNS7_ILi128EEENS7_ILi96EEENS7_ILi192EEEEEELi128ENS_6half_tEfNS_4arch4Sm90ELb0ELb1ELb0ELb1ELb0ELb1ELb0ELb1ELb1ELb0ELb0ELb0EEENS1_21CollectiveEpilogueFwdINS6_IJSA_SA_SB_EEES9_SE_SG_Li256ELb1ELb0ELb0ELb0EEENS1_36VarlenDynamicPersistentTileSchedulerILi128ELi96ELi256ELi32ELb0ELb0ELb1ELb1ELb0ELb1EEEEEEEEEvNT_6ParamsE,"",@"SHT_CUDA_INFO"
	.sectionflags	@""
	.align	4


	//----- nvinfo : EIATTR_CUDA_API_VERSION
	.align		4
        /*0000*/ 	.byte	0x04, 0x37
        /*0002*/ 	.short	(.L_259 - .L_258)
.L_258:
        /*0004*/ 	.word	0x00000082


	//----- nvinfo : EIATTR_KPARAM_INFO
	.align		4
.L_259:
        /*0008*/ 	.byte	0x04, 0x17
        /*000a*/ 	.short	(.L_261 - .L_260)
.L_260:
        /*000c*/ 	.word	0x00000000
        /*0010*/ 	.short	0x0000
        /*0012*/ 	.short	0x0070
        /*0014*/ 	.byte	0x00, 0xf0, 0x01, 0x28


	//----- nvinfo : EIATTR_SPARSE_MMA_MASK
	.align		4
.L_261:
        /*0018*/ 	.byte	0x03, 0x50
        /*001a*/ 	.short	0x0000


	//----- nvinfo : EIATTR_MAXREG_COUNT
	.align		4
        /*001c*/ 	.byte	0x03, 0x1b
        /*001e*/ 	.short	0x00a8


	//----- nvinfo : EIATTR_NUM_BARRIERS
	.align		4
        /*0020*/ 	.byte	0x02, 0x4c
        /*0022*/ 	.byte	0x10
	.zero		1


	//----- nvinfo : EIATTR_EXTERNS
	.align		4
        /*0024*/ 	.byte	0x04, 0x0f
        /*0026*/ 	.short	(.L_263 - .L_262)


	//   ....[0]....
	.align		4
.L_262:
        /*0028*/ 	.word	index@(__assertfail)


	//----- nvinfo : EIATTR_ANNOTATIONS
	.align		4
.L_263:
        /*002c*/ 	.byte	0x04, 0x55
        /*002e*/ 	.short	(.L_265 - .L_264)


	//   ....[0]....
.L_264:
        /* <DEDUP_REMOVED lines=62> */


	//----- nvinfo : EIATTR_MERCURY_ISA_VERSION
	.align		4
.L_265:
        /*03f8*/ 	.byte	0x03, 0x5f
        /*03fa*/ 	.short	0x0101


	//----- nvinfo : EIATTR_UNUSED_LOAD_BYTE_OFFSET
	.align		4
        /*03fc*/ 	.byte	0x04, 0x44
        /*03fe*/ 	.short	(.L_267 - .L_266)


	//   ....[0]....
.L_266:
        /*0400*/ 	.word	0x00000ab0
        /*0404*/ 	.word	0x0000fff0


	//   ....[1]....
        /*0408*/ 	.word	0x0001dd80
        /*040c*/ 	.word	0x0000fff0


	//----- nvinfo : EIATTR_INT_WARP_WIDE_INSTR_OFFSETS
	.align		4
.L_267:
        /*0410*/ 	.byte	0x04, 0x31
        /*0412*/ 	.short	(.L_269 - .L_268)


	//   ....[0]....
.L_268:
        /*0414*/ 	.word	0x000001c0


	//   ....[1]....
        /*0418*/ 	.word	0x00000200


	//   ....[2]....
        /*041c*/ 	.word	0x00000270


	//   ....[3]....
        /*0420*/ 	.word	0x000223c0


	//   ....[4]....
        /*0424*/ 	.word	0x00022460


	//   ....[5]....
        /*0428*/ 	.word	0x00022960


	//   ....[6]....
        /*042c*/ 	.word	0x000229a0


	//   ....[7]....
        /*0430*/ 	.word	0x00022b00


	//   ....[8]....
        /*0434*/ 	.word	0x00022bf0


	//   ....[9]....
        /*0438*/ 	.word	0x00024f40


	//   ....[10]....
        /*043c*/ 	.word	0x00024fe0


	//----- nvinfo : EIATTR_COOP_GROUP_MASK_REGIDS
	.align		4
.L_269:
        /*0440*/ 	.byte	0x04, 0x29
        /*0442*/ 	.short	(.L_271 - .L_270)


	//   ....[0]....
.L_270:
        /*0444*/ 	.word	0xffffffff


	//   ....[1]....
        /*0448*/ 	.word	0xffffffff


	//   ....[2]....
        /*044c*/ 	.word	0xffffffff


	//   ....[3]....
        /*0450*/ 	.word	0xffffffff


	//   ....[4]....
        /*0454*/ 	.word	0xffffffff


	//   ....[5]....
        /*0458*/ 	.word	0xffffffff


	//   ....[6]....
        /*045c*/ 	.word	0xffffffff


	//   ....[7]....
        /*0460*/ 	.word	0xffffffff


	//   ....[8]....
        /*0464*/ 	.word	0xffffffff


	//   ....[9]....
        /*0468*/ 	.word	0xffffffff


	//   ....[10]....
        /*046c*/ 	.word	0xffffffff


	//   ....[11]....
        /*0470*/ 	.word	0xffffffff


	//   ....[12]....
        /*0474*/ 	.word	0xffffffff


	//   ....[13]....
        /*0478*/ 	.word	0xffffffff


	//   ....[14]....
        /*047c*/ 	.word	0xffffffff


	//   ....[15]....
        /*0480*/ 	.word	0xffffffff


	//   ....[16]....
        /*0484*/ 	.word	0xffffffff


	//   ....[17]....
        /*0488*/ 	.word	0xffffffff


	//   ....[18]....
        /*048c*/ 	.word	0xffffffff


	//   ....[19]....
        /*0490*/ 	.word	0xffffffff


	//   ....[20]....
        /*0494*/ 	.word	0xffffffff


	//   ....[21]....
        /*0498*/ 	.word	0xffffffff


	//   ....[22]....
        /*049c*/ 	.word	0xffffffff


	//   ....[23]....
        /*04a0*/ 	.word	0xffffffff


	//   ....[24]....
        /*04a4*/ 	.word	0xffffffff


	//   ....[25]....
        /*04a8*/ 	.word	0xffffffff


	//   ....[26]....
        /*04ac*/ 	.word	0xffffffff


	//   ....[27]....
        /*04b0*/ 	.word	0xffffffff


	//   ....[28]....
        /*04b4*/ 	.word	0xffffffff


	//   ....[29]....
        /*04b8*/ 	.word	0xffffffff


	//   ....[30]....
        /*04bc*/ 	.word	0xffffffff


	//   ....[31]....
        /*04c0*/ 	.word	0xffffffff


	//   ....[32]....
        /*04c4*/ 	.word	0xffffffff


	//   ....[33]....
        /*04c8*/ 	.word	0xffffffff


	//   ....[34]....
        /*04cc*/ 	.word	0xffffffff


	//   ....[35]....
        /*04d0*/ 	.word	0xffffffff


	//   ....[36]....
        /*04d4*/ 	.word	0xffffffff


	//   ....[37]....
        /*04d8*/ 	.word	0xffffffff


	//   ....[38]....
        /*04dc*/ 	.word	0xffffffff


	//   ....[39]....
        /*04e0*/ 	.word	0xffffffff


	//   ....[40]....
        /*04e4*/ 	.word	0xffffffff


	//   ....[41]....
        /*04e8*/ 	.word	0xffffffff


	//   ....[42]....
        /*04ec*/ 	.word	0xffffffff


	//   ....[43]....
        /*04f0*/ 	.word	0xffffffff


	//   ....[44]....
        /*04f4*/ 	.word	0xffffffff


	//   ....[45]....
        /*04f8*/ 	.word	0xffffffff


	//   ....[46]....
        /*04fc*/ 	.word	0xffffffff


	//   ....[47]....
        /*0500*/ 	.word	0xffffffff


	//   ....[48]....
        /*0504*/ 	.word	0xffffffff


	//   ....[49]....
        /*0508*/ 	.word	0xffffffff


	//   ....[50]....
        /*050c*/ 	.word	0xffffffff


	//   ....[51]....
        /*0510*/ 	.word	0xffffffff


	//   ....[52]....
        /*0514*/ 	.word	0xffffffff


	//   ....[53]....
        /*0518*/ 	.word	0xffffffff


	//   ....[54]....
        /*051c*/ 	.word	0xffffffff


	//   ....[55]....
        /*0520*/ 	.word	0xffffffff


	//   ....[56]....
        /*0524*/ 	.word	0xffffffff


	//   ....[57]....
        /*0528*/ 	.word	0xffffffff


	//   ....[58]....
        /*052c*/ 	.word	0xffffffff


	//   ....[59]....
        /*0530*/ 	.word	0xffffffff


	//   ....[60]....
        /*0534*/ 	.word	0xffffffff


	//   ....[61]....
        /*0538*/ 	.word	0xffffffff


	//   ....[62]....
        /*053c*/ 	.word	0x0500000f


	//   ....[63]....
        /*0540*/ 	.word	0x0500000f


	//   ....[64]....
        /*0544*/ 	.word	0x0500000f


	//   ....[65]....
        /*0548*/ 	.word	0x0500000f


	//   ....[66]....
        /*054c*/ 	.word	0x0500000f


	//   ....[67]....
        /*0550*/ 	.word	0x0500000f


	//   ....[68]....
        /*0554*/ 	.word	0x0500000f


	//   ....[69]....
        /*0558*/ 	.word	0x0500000f


	//   ....[70]....
        /*055c*/ 	.word	0x0500000f


	//   ....[71]....
        /*0560*/ 	.word	0x0500000f


	//   ....[72]....
        /*0564*/ 	.word	0x0500000f


	//   ....[73]....
        /*0568*/ 	.word	0x0500000f


	//   ....[74]....
        /*056c*/ 	.word	0x0500000f


	//   ....[75]....
        /*0570*/ 	.word	0x0500000f


	//   ....[76]....
        /*0574*/ 	.word	0x0500000f


	//   ....[77]....
        /*0578*/ 	.word	0x0500000f


	//   ....[78]....
        /*057c*/ 	.word	0x0500000f


	//   ....[79]....
        /*0580*/ 	.word	0x0500000f


	//   ....[80]....
        /*0584*/ 	.word	0x0500000f


	//   ....[81]....
        /*0588*/ 	.word	0x0500000f


	//   ....[82]....
        /*058c*/ 	.word	0x0500000f


	//   ....[83]....
        /*0590*/ 	.word	0x0500000f


	//   ....[84]....
        /*0594*/ 	.word	0x0500000f


	//   ....[85]....
        /*0598*/ 	.word	0x0500000f


	//   ....[86]....
        /*059c*/ 	.word	0x0500000f


	//   ....[87]....
        /*05a0*/ 	.word	0x0500000f


	//   ....[88]....
        /*05a4*/ 	.word	0x0500000f


	//   ....[89]....
        /*05a8*/ 	.word	0x0500000f


	//   ....[90]....
        /*05ac*/ 	.word	0x0500000f


	//   ....[91]....
        /*05b0*/ 	.word	0x0500000f


	//   ....[92]....
        /*05b4*/ 	.word	0x0500000f


	//   ....[93]....
        /*05b8*/ 	.word	0x0500000f


	//   ....[94]....
        /*05bc*/ 	.word	0x0500000f


	//   ....[95]....
        /*05c0*/ 	.word	0x0500000f


	//   ....[96]....
        /*05c4*/ 	.word	0x0500000f


	//   ....[97]....
        /*05c8*/ 	.word	0x0500000f


	//----- nvinfo : EIATTR_COOP_GROUP_INSTR_OFFSETS
	.align		4
.L_271:
        /*05cc*/ 	.byte	0x04, 0x28
        /*05ce*/ 	.short	(.L_273 - .L_272)


	//   ....[0]....
.L_272:
        /*05d0*/ 	.word	0x00000060


	//   ....[1]....
        /*05d4*/ 	.word	0x000001d0


	//   ....[2]....
        /*05d8*/ 	.word	0x00000220


	//   ....[3]....
        /*05dc*/ 	.word	0x00000450


	//   ....[4]....
        /*05e0*/ 	.word	0x000005b0


	//   ....[5]....
        /*05e4*/ 	.word	0x000006d0


	//   ....[6]....
        /*05e8*/ 	.word	0x00000830


	//   ....[7]....
        /*05ec*/ 	.word	0x0000add0


	//   ....[8]....
        /*05f0*/ 	.word	0x000136b0


	//   ....[9]....
        /*05f4*/ 	.word	0x000137b0


	//   ....[10]....
        /*05f8*/ 	.word	0x00013dc0


	//   ....[11]....
        /*05fc*/ 	.word	0x00013e20


	//   ....[12]....
        /*0600*/ 	.word	0x00016b20


	//   ....[13]....
        /*0604*/ 	.word	0x00016c40


	//   ....[14]....
        /*0608*/ 	.word	0x00017240


	//   ....[15]....
        /*060c*/ 	.word	0x000172d0


	//   ....[16]....
        /*0610*/ 	.word	0x00018e90


	//   ....[17]....
        /*0614*/ 	.word	0x00018f10


	//   ....[18]....
        /*0618*/ 	.word	0x00019230


	//   ....[19]....
        /*061c*/ 	.word	0x00019320


	//   ....[20]....
        /*0620*/ 	.word	0x0001be70


	//   ....[21]....
        /*0624*/ 	.word	0x0001bf80


	//   ....[22]....
        /*0628*/ 	.word	0x0001c560


	//   ....[23]....
        /*062c*/ 	.word	0x0001c5f0


	//   ....[24]....
        /*0630*/ 	.word	0x0001d4c0


	//   ....[25]....
        /*0634*/ 	.word	0x0001d6f0


	//   ....[26]....
        /*0638*/ 	.word	0x0001d7c0


	//   ....[27]....
        /*063c*/ 	.word	0x0001d7f0


	//   ....[28]....
        /*0640*/ 	.word	0x0001fc50


	//   ....[29]....
        /*0644*/ 	.word	0x0001fde0


	//   ....[30]....
        /*0648*/ 	.word	0x0001fe10


	//   ....[31]....
        /*064c*/ 	.word	0x0001fe50


	//   ....[32]....
        /*0650*/ 	.word	0x0001feb0


	//   ....[33]....
        /*0654*/ 	.word	0x0001ff10


	//   ....[34]....
        /*0658*/ 	.word	0x0001ff60


	//   ....[35]....
        /*065c*/ 	.word	0x00020120


	//   ....[36]....
        /*0660*/ 	.word	0x00020180


	//   ....[37]....
        /*0664*/ 	.word	0x000201c0


	//   ....[38]....
        /*0668*/ 	.word	0x00020200


	//   ....[39]....
        /*066c*/ 	.word	0x00020230


	//   ....[40]....
        /*0670*/ 	.word	0x00020260


	//   ....[41]....
        /*0674*/ 	.word	0x00020300


	//   ....[42]....
        /*0678*/ 	.word	0x00020360


	//   ....[43]....
        /*067c*/ 	.word	0x000203f0


	//   ....[44]....
        /*0680*/ 	.word	0x000253f0


	//   ....[45]....
        /*0684*/ 	.word	0x00025400


	//   ....[46]....
        /*0688*/ 	.word	0x00025520


	//   ....[47]....
        /*068c*/ 	.word	0x00025580


	//   ....[48]....
        /*0690*/ 	.word	0x000255c0


	//   ....[49]....
        /*0694*/ 	.word	0x00025600


	//   ....[50]....
        /*0698*/ 	.word	0x00025630


	//   ....[51]....
        /*069c*/ 	.word	0x00025660


	//   ....[52]....
        /*06a0*/ 	.word	0x00025800


	//   ....[53]....
        /*06a4*/ 	.word	0x00025860


	//   ....[54]....
        /*06a8*/ 	.word	0x000258a0


	//   ....[55]....
        /*06ac*/ 	.word	0x000258e0


	//   ....[56]....
        /*06b0*/ 	.word	0x00025910


	//   ....[57]....
        /*06b4*/ 	.word	0x00025940


	//   ....[58]....
        /*06b8*/ 	.word	0x00025a00


	//   ....[59]....
        /*06bc*/ 	.word	0x00025a20


	//   ....[60]....
        /*06c0*/ 	.word	0x00025a90


	//   ....[61]....
        /*06c4*/ 	.word	0x00026130


	//   ....[62]....
        /*06c8*/ 	.word	0x00026570


	//   ....[63]....
        /*06cc*/ 	.word	0x00026610


	//   ....[64]....
        /*06d0*/ 	.word	0x000266b0


	//   ....[65]....
        /*06d4*/ 	.word	0x00026750


	//   ....[66]....
        /*06d8*/ 	.word	0x000267f0


	//   ....[67]....
        /*06dc*/ 	.word	0x00026890


	//   ....[68]....
        /*06e0*/ 	.word	0x00026930


	//   ....[69]....
        /*06e4*/ 	.word	0x000269d0


	//   ....[70]....
        /*06e8*/ 	.word	0x00026ac0


	//   ....[71]....
        /*06ec*/ 	.word	0x00026b60


	//   ....[72]....
        /*06f0*/ 	.word	0x00026c00


	//   ....[73]....
        /*06f4*/ 	.word	0x00026ca0


	//   ....[74]....
        /*06f8*/ 	.word	0x00026d40


	//   ....[75]....
        /*06fc*/ 	.word	0x00026de0


	//   ....[76]....
        /*0700*/ 	.word	0x00026e80


	//   ....[77]....
        /*0704*/ 	.word	0x00026f20


	//   ....[78]....
        /*0708*/ 	.word	0x000272c0


	//   ....[79]....
        /*070c*/ 	.word	0x000275a0


	//   ....[80]....
        /*0710*/ 	.word	0x000279c0


	//   ....[81]....
        /*0714*/ 	.word	0x00027a50


	//   ....[82]....
        /*0718*/ 	.word	0x00027af0


	//   ....[83]....
        /*071c*/ 	.word	0x00027ba0


	//   ....[84]....
        /*0720*/ 	.word	0x00027c20


	//   ....[85]....
        /*0724*/ 	.word	0x00027ca0


	//   ....[86]....
        /*0728*/ 	.word	0x00027d20


	//   ....[87]....
        /*072c*/ 	.word	0x00027da0


	//   ....[88]....
        /*0730*/ 	.word	0x00027e30


	//   ....[89]....
        /*0734*/ 	.word	0x00027ee0


	//   ....[90]....
        /*0738*/ 	.word	0x00027f60


	//   ....[91]....
        /*073c*/ 	.word	0x00027fe0


	//   ....[92]....
        /*0740*/ 	.word	0x00028060


	//   ....[93]....
        /*0744*/ 	.word	0x000280e0


	//   ....[94]....
        /*0748*/ 	.word	0x00028150


	//   ....[95]....
        /*074c*/ 	.word	0x000281f0


	//   ....[96]....
        /*0750*/ 	.word	0x00028280


	//   ....[97]....
        /*0754*/ 	.word	0x000283b0


	//----- nvinfo : EIATTR_REG_RECONFIG
	.align		4
.L_273:
        /*0758*/ 	.byte	0x01, 0x54
	.zero		2


	//----- nvinfo : EIATTR_SYSCALL_OFFSETS
	.align		4
        /*075c*/ 	.byte	0x04, 0x46
        /*075e*/ 	.short	(.L_275 - .L_274)


	//   ....[0]....
.L_274:
        /*0760*/ 	.word	0x00001c50


	//   ....[1]....
        /*0764*/ 	.word	0x00001da0


	//   ....[2]....
        /*0768*/ 	.word	0x0000af70


	//   ....[3]....
        /*076c*/ 	.word	0x0000b410


	//   ....[4]....
        /*0770*/ 	.word	0x000225f0


	//   ....[5]....
        /*0774*/ 	.word	0x00022730


	//   ....[6]....
        /*0778*/ 	.word	0x00022830


	//----- nvinfo : EIATTR_MBARRIER_INSTR_OFFSETS
	.align		4
.L_275:
        /*077c*/ 	.byte	0x04, 0x39
        /*077e*/ 	.short	(.L_277 - .L_276)


	//   ....[0]....
.L_276:
        /*0780*/ 	.word	0x00000300
        /*0784*/ 	.word	0x000000ff
        /*0788*/ 	.word	0x0002a800
        /*078c*/ 	.short	0x0100
        /*078e*/ 	.byte	0x08
	.zero		1


	//   ....[1]....
        /*0790*/ 	.word	0x00000310
        /*0794*/ 	.word	0x000000ff
        /*0798*/ 	.word	0x0002a820
        /*079c*/ 	.short	0x0100
        /*079e*/ 	.byte	0x08
	.zero		1


	//   ....[2]....
        /*07a0*/ 	.word	0x00000400
        /*07a4*/ 	.word	0x000000ff
        /*07a8*/ 	.word	0x0002a830
        /*07ac*/ 	.short	0x0100
        /*07ae*/ 	.byte	0x08
	.zero		1


	//   ....[3]....
        /*07b0*/ 	.word	0x00000410
        /*07b4*/ 	.word	0x000000ff
        /*07b8*/ 	.word	0x0002a840
        /*07bc*/ 	.short	0x0100
        /*07be*/ 	.byte	0x08
	.zero		1


	//   ....[4]....
        /*07c0*/ 	.word	0x00000420
        /*07c4*/ 	.word	0x000000ff
        /*07c8*/ 	.word	0x0002a838
        /*07cc*/ 	.short	0x0100
        /*07ce*/ 	.byte	0x08
	.zero		1


	//   ....[5]....
        /*07d0*/ 	.word	0x00000430
        /*07d4*/ 	.word	0x000000ff
        /*07d8*/ 	.word	0x0002a848
        /*07dc*/ 	.short	0x0100
        /*07de*/ 	.byte	0x08
	.zero		1


	//   ....[6]....
        /*07e0*/ 	.word	0x00000560
        /*07e4*/ 	.word	0x000000ff
        /*07e8*/ 	.word	0x0002a850
        /*07ec*/ 	.short	0x0100
        /*07ee*/ 	.byte	0x08
	.zero		1


	//   ....[7]....
        /*07f0*/ 	.word	0x00000570
        /*07f4*/ 	.word	0x000000ff
        /*07f8*/ 	.word	0x0002a860
        /*07fc*/ 	.short	0x0100
        /*07fe*/ 	.byte	0x08
	.zero		1


	//   ....[8]....
        /*0800*/ 	.word	0x00000580
        /*0804*/ 	.word	0x000000ff
        /*0808*/ 	.word	0x0002a858
        /*080c*/ 	.short	0x0100
        /*080e*/ 	.byte	0x08
	.zero		1


	//   ....[9]....
        /*0810*/ 	.word	0x00000590
        /*0814*/ 	.word	0x000000ff
        /*0818*/ 	.word	0x0002a868
        /*081c*/ 	.short	0x0100
        /*081e*/ 	.byte	0x08
	.zero		1


	//   ....[10]....
        /*0820*/ 	.word	0x00000680
        /*0824*/ 	.word	0x000000ff
        /*0828*/ 	.word	0x0002a870
        /*082c*/ 	.short	0x0100
        /*082e*/ 	.byte	0x06
	.zero		1


	//   ....[11]....
        /*0830*/ 	.word	0x00000690
        /*0834*/ 	.word	0x000000ff
        /*0838*/ 	.word	0x0002a880
        /*083c*/ 	.short	0x0100
        /*083e*/ 	.byte	0x06
	.zero		1


	//   ....[12]....
        /*0840*/ 	.word	0x000006a0
        /*0844*/ 	.word	0x000000ff
        /*0848*/ 	.word	0x0002a878
        /*084c*/ 	.short	0x0100
        /*084e*/ 	.byte	0x06
	.zero		1


	//   ....[13]....
        /*0850*/ 	.word	0x000006b0
        /*0854*/ 	.word	0x000000ff
        /*0858*/ 	.word	0x0002a888
        /*085c*/ 	.short	0x0100
        /*085e*/ 	.byte	0x06
	.zero		1


	//   ....[14]....
        /*0860*/ 	.word	0x000007e0
        /*0864*/ 	.word	0x000000ff
        /*0868*/ 	.word	0x0002a890
        /*086c*/ 	.short	0x0100
        /*086e*/ 	.byte	0x08
	.zero		1


	//   ....[15]....
        /*0870*/ 	.word	0x000007f0
        /*0874*/ 	.word	0x000000ff
        /*0878*/ 	.word	0x0002a8a0
        /*087c*/ 	.short	0x0100
        /*087e*/ 	.byte	0x08
	.zero		1


	//   ....[16]....
        /*0880*/ 	.word	0x00000800
        /*0884*/ 	.word	0x000000ff
        /*0888*/ 	.word	0x0002a898
        /*088c*/ 	.short	0x0100
        /*088e*/ 	.byte	0x08
	.zero		1


	//   ....[17]....
        /*0890*/ 	.word	0x00000810
        /*0894*/ 	.word	0x000000ff
        /*0898*/ 	.word	0x0002a8a8
        /*089c*/ 	.short	0x0100
        /*089e*/ 	.byte	0x08
	.zero		1


	//   ....[18]....
        /*08a0*/ 	.word	0x00000940
        /*08a4*/ 	.word	0x000000ff
        /*08a8*/ 	.word	0x0002a8b0
        /*08ac*/ 	.short	0x0100
        /*08ae*/ 	.byte	0x08
	.zero		1


	//   ....[19]....
        /*08b0*/ 	.word	0x00000950
        /*08b4*/ 	.word	0x000000ff
        /*08b8*/ 	.word	0x0002a8c0
        /*08bc*/ 	.short	0x0100
        /*08be*/ 	.byte	0x08
	.zero		1


	//   ....[20]....
        /*08c0*/ 	.word	0x00000960
        /*08c4*/ 	.word	0x000000ff
        /*08c8*/ 	.word	0x0002a8b8
        /*08cc*/ 	.short	0x0100
        /*08ce*/ 	.byte	0x08
	.zero		1


	//   ....[21]....
        /*08d0*/ 	.word	0x00000970
        /*08d4*/ 	.word	0x000000ff
        /*08d8*/ 	.word	0x0002a8c8
        /*08dc*/ 	.short	0x0100
        /*08de*/ 	.byte	0x08
	.zero		1


	//   ....[22]....
        /*08e0*/ 	.word	0x00003a00
        /*08e4*/ 	.word	0x00000004
        /*08e8*/ 	.word	0x0002a890
        /*08ec*/ 	.short	0x010a
        /*08ee*/ 	.byte	0x3f
	.zero		1


	//   ....[23]....
        /*08f0*/ 	.word	0x00006de0
        /*08f4*/ 	.word	0x00000004
        /*08f8*/ 	.word	0x0002a890
        /*08fc*/ 	.short	0x010a
        /*08fe*/ 	.byte	0x3f
	.zero		1


	//   ....[24]....
        /*0900*/ 	.word	0x00009e50
        /*0904*/ 	.word	0x00000004
        /*0908*/ 	.word	0x0002a890
        /*090c*/ 	.short	0x010a
        /*090e*/ 	.byte	0x3f
	.zero		1


	//   ....[25]....
        /*0910*/ 	.word	0x0000a240
        /*0914*/ 	.word	0x00000020
        /*0918*/ 	.word	0x00000000
        /*091c*/ 	.short	0x0101
        /*091e*/ 	.byte	0x3f
	.zero		1


	//   ....[26]....
        /*0920*/ 	.word	0x0000a280
        /*0924*/ 	.word	0x00000004
        /*0928*/ 	.word	0x0002a8b0
        /*092c*/ 	.short	0x010a
        /*092e*/ 	.byte	0x3f
	.zero		1


	//   ....[27]....
        /*0930*/ 	.word	0x0000a750
        /*0934*/ 	.word	0x00000004
        /*0938*/ 	.word	0x00000000
        /*093c*/ 	.short	0x0101
        /*093e*/ 	.byte	0x3f
	.zero		1


	//   ....[28]....
        /*0940*/ 	.word	0x0000aff0
        /*0944*/ 	.word	0x00000012
        /*0948*/ 	.word	0x0002a800
        /*094c*/ 	.short	0x010a
        /*094e*/ 	.byte	0x3f
	.zero		1


	//   ....[29]....
        /*0950*/ 	.word	0x0000b040
        /*0954*/ 	.word	0x00000012
        /*0958*/ 	.word	0x0002a800
        /*095c*/ 	.short	0x010a
        /*095e*/ 	.byte	0x3f
	.zero		1


	//   ....[30]....
        /*0960*/ 	.word	0x0000c3f0
        /*0964*/ 	.word	0x00000012
        /*0968*/ 	.word	0x0002a800
        /*096c*/ 	.short	0x010a
        /*096e*/ 	.byte	0x3f
	.zero		1


	//   ....[31]....
        /*0970*/ 	.word	0x0000f580
        /*0974*/ 	.word	0x00000012
        /*0978*/ 	.word	0x0002a800
        /*097c*/ 	.short	0x010a
        /*097e*/ 	.byte	0x3f
	.zero		1


	//   ....[32]....
        /*0980*/ 	.word	0x00011d90
        /*0984*/ 	.word	0x00000003
        /*0988*/ 	.word	0x0002a830
        /*098c*/ 	.short	0x010a
        /*098e*/ 	.byte	0x3f
	.zero		1


	//   ....[33]....
        /*0990*/ 	.word	0x00011e00
        /*0994*/ 	.word	0x00000003
        /*0998*/ 	.word	0x0002a830
        /*099c*/ 	.short	0x010a
        /*099e*/ 	.byte	0x3f
	.zero		1


	//   ....[34]....
        /*09a0*/ 	.word	0x00012800
        /*09a4*/ 	.word	0x00000000
        /*09a8*/ 	.word	0x00000000
        /*09ac*/ 	.short	0x0101
        /*09ae*/ 	.byte	0x3f
	.zero		1


	//   ....[35]....
        /*09b0*/ 	.word	0x00014c10
        /*09b4*/ 	.word	0x00000007
        /*09b8*/ 	.word	0x0002a830
        /*09bc*/ 	.short	0x010a
        /*09be*/ 	.byte	0x3f
	.zero		1


	//   ....[36]....
        /*09c0*/ 	.word	0x00014c80
        /*09c4*/ 	.word	0x00000007
        /*09c8*/ 	.word	0x0002a830
        /*09cc*/ 	.short	0x010a
        /*09ce*/ 	.byte	0x3f
	.zero		1


	//   ....[37]....
        /*09d0*/ 	.word	0x00015800
        /*09d4*/ 	.word	0x0000000e
        /*09d8*/ 	.word	0x0002a850
        /*09dc*/ 	.short	0x010a
        /*09de*/ 	.byte	0x3f
	.zero		1


	//   ....[38]....
        /*09e0*/ 	.word	0x000158a0
        /*09e4*/ 	.word	0x0000000e
        /*09e8*/ 	.word	0x0002a850
        /*09ec*/ 	.short	0x010a
        /*09ee*/ 	.byte	0x3f
	.zero		1


	//   ....[39]....
        /*09f0*/ 	.word	0x00015c30
        /*09f4*/ 	.word	0x00000007
        /*09f8*/ 	.word	0x00000000
        /*09fc*/ 	.short	0x0101
        /*09fe*/ 	.byte	0x3f
	.zero		1


	//   ....[40]....
        /*0a00*/ 	.word	0x00017300
        /*0a04*/ 	.word	0x00000063
        /*0a08*/ 	.word	0x00000000
        /*0a0c*/ 	.short	0x0101
        /*0a0e*/ 	.byte	0x3f
	.zero		1


	//   ....[41]....
        /*0a10*/ 	.word	0x00017f30
        /*0a14*/ 	.word	0x00000003
        /*0a18*/ 	.word	0x0002a830
        /*0a1c*/ 	.short	0x010a
        /*0a1e*/ 	.byte	0x3f
	.zero		1


	//   ....[42]....
        /*0a20*/ 	.word	0x00017fa0
        /*0a24*/ 	.word	0x00000003
        /*0a28*/ 	.word	0x0002a830
        /*0a2c*/ 	.short	0x010a
        /*0a2e*/ 	.byte	0x3f
	.zero		1


	//   ....[43]....
        /*0a30*/ 	.word	0x00018b20
        /*0a34*/ 	.word	0x000000aa
        /*0a38*/ 	.word	0x0002a850
        /*0a3c*/ 	.short	0x010a
        /*0a3e*/ 	.byte	0x3f
	.zero		1


	//   ....[44]....
        /*0a40*/ 	.word	0x00018b70
        /*0a44*/ 	.word	0x000000aa
        /*0a48*/ 	.word	0x0002a850
        /*0a4c*/ 	.short	0x010a
        /*0a4e*/ 	.byte	0x3f
	.zero		1


	//   ....[45]....
        /*0a50*/ 	.word	0x000199e0
        /*0a54*/ 	.word	0x0000005b
        /*0a58*/ 	.word	0x00000000
        /*0a5c*/ 	.short	0x0101
        /*0a5e*/ 	.byte	0x3f
	.zero		1


	//   ....[46]....
        /*0a60*/ 	.word	0x00019a50
        /*0a64*/ 	.word	0x000000aa
        /*0a68*/ 	.word	0x00000000
        /*0a6c*/ 	.short	0x0101
        /*0a6e*/ 	.byte	0x3f
	.zero		1


	//   ....[47]....
        /*0a70*/ 	.word	0x00019f40
        /*0a74*/ 	.word	0x00000004
        /*0a78*/ 	.word	0x0002a830
        /*0a7c*/ 	.short	0x010a
        /*0a7e*/ 	.byte	0x3f
	.zero		1


	//   ....[48]....
        /*0a80*/ 	.word	0x00019fb0
        /*0a84*/ 	.word	0x00000004
        /*0a88*/ 	.word	0x0002a830
        /*0a8c*/ 	.short	0x010a
        /*0a8e*/ 	.byte	0x3f
	.zero		1


	//   ....[49]....
        /*0a90*/ 	.word	0x0001ab30
        /*0a94*/ 	.word	0x0000000c
        /*0a98*/ 	.word	0x0002a850
        /*0a9c*/ 	.short	0x010a
        /*0a9e*/ 	.byte	0x3f
	.zero		1


	//   ....[50]....
        /*0aa0*/ 	.word	0x0001abd0
        /*0aa4*/ 	.word	0x0000000c
        /*0aa8*/ 	.word	0x0002a850
        /*0aac*/ 	.short	0x010a
        /*0aae*/ 	.byte	0x3f
	.zero		1


	//   ....[51]....
        /*0ab0*/ 	.word	0x0001af70
        /*0ab4*/ 	.word	0x00000004
        /*0ab8*/ 	.word	0x00000000
        /*0abc*/ 	.short	0x0101
        /*0abe*/ 	.byte	0x3f
	.zero		1


	//   ....[52]....
        /*0ac0*/ 	.word	0x0001c630
        /*0ac4*/ 	.word	0x0000006f
        /*0ac8*/ 	.word	0x00000000
        /*0acc*/ 	.short	0x0101
        /*0ace*/ 	.byte	0x3f
	.zero		1


	//   ....[53]....
        /*0ad0*/ 	.word	0x0001d3a0
        /*0ad4*/ 	.word	0x0000000d
        /*0ad8*/ 	.word	0x0002a850
        /*0adc*/ 	.short	0x010a
        /*0ade*/ 	.byte	0x3f
	.zero		1


	//   ....[54]....
        /*0ae0*/ 	.word	0x0001d440
        /*0ae4*/ 	.word	0x0000000d
        /*0ae8*/ 	.word	0x0002a850
        /*0aec*/ 	.short	0x010a
        /*0aee*/ 	.byte	0x3f
	.zero		1


	//   ....[55]....
        /*0af0*/ 	.word	0x0001d910
        /*0af4*/ 	.word	0x0000000b
        /*0af8*/ 	.word	0x00000000
        /*0afc*/ 	.short	0x0101
        /*0afe*/ 	.byte	0x3f
	.zero		1


	//   ....[56]....
        /*0b00*/ 	.word	0x0001eba0
        /*0b04*/ 	.word	0x00000000
        /*0b08*/ 	.word	0x00000000
        /*0b0c*/ 	.short	0x0101
        /*0b0e*/ 	.byte	0x3f
	.zero		1


	//   ....[57]....
        /*0b10*/ 	.word	0x00021420
        /*0b14*/ 	.word	0x00000008
        /*0b18*/ 	.word	0x0002a820
        /*0b1c*/ 	.short	0x010a
        /*0b1e*/ 	.byte	0x3f
	.zero		1


	//   ....[58]....
        /*0b20*/ 	.word	0x000214b0
        /*0b24*/ 	.word	0x00000009
        /*0b28*/ 	.word	0x0002a8a0
        /*0b2c*/ 	.short	0x010a
        /*0b2e*/ 	.byte	0x3f
	.zero		1


	//   ....[59]....
        /*0b30*/ 	.word	0x00021740
        /*0b34*/ 	.word	0x00000009
        /*0b38*/ 	.word	0x0002a8c0
        /*0b3c*/ 	.short	0x010a
        /*0b3e*/ 	.byte	0x3f
	.zero		1


	//   ....[60]....
        /*0b40*/ 	.word	0x00021a80
        /*0b44*/ 	.word	0x00000009
        /*0b48*/ 	.word	0x0002a8a0
        /*0b4c*/ 	.short	0x010a
        /*0b4e*/ 	.byte	0x3f
	.zero		1


	//   ....[61]....
        /*0b50*/ 	.word	0x00021d00
        /*0b54*/ 	.word	0x00000009
        /*0b58*/ 	.word	0x0002a8c0
        /*0b5c*/ 	.short	0x010a
        /*0b5e*/ 	.byte	0x3f
	.zero		1


	//   ....[62]....
        /*0b60*/ 	.word	0x00022f30
        /*0b64*/ 	.word	0x00000007
        /*0b68*/ 	.word	0x0002a840
        /*0b6c*/ 	.short	0x010a
        /*0b6e*/ 	.byte	0x3f
	.zero		1


	//   ....[63]....
        /*0b70*/ 	.word	0x000234e0
        /*0b74*/ 	.word	0x0000000a
        /*0b78*/ 	.word	0x0002a820
        /*0b7c*/ 	.short	0x010a
        /*0b7e*/ 	.byte	0x3f
	.zero		1


	//   ....[64]....
        /*0b80*/ 	.word	0x00023830
        /*0b84*/ 	.word	0x00000003
        /*0b88*/ 	.word	0x0002a840
        /*0b8c*/ 	.short	0x010a
        /*0b8e*/ 	.byte	0x3f
	.zero		1


	//   ....[65]....
        /*0b90*/ 	.word	0x00023b30
        /*0b94*/ 	.word	0x00000008
        /*0b98*/ 	.word	0x00000060
        /*0b9c*/ 	.short	0x010a
        /*0b9e*/ 	.byte	0x3f
	.zero		1


	//   ....[66]....
        /*0ba0*/ 	.word	0x00024130
        /*0ba4*/ 	.word	0x00000002
        /*0ba8*/ 	.word	0x0002a840
        /*0bac*/ 	.short	0x010a
        /*0bae*/ 	.byte	0x3f
	.zero		1


	//   ....[67]....
        /*0bb0*/ 	.word	0x00024430
        /*0bb4*/ 	.word	0x00000003
        /*0bb8*/ 	.word	0x00000060
        /*0bbc*/ 	.short	0x010a
        /*0bbe*/ 	.byte	0x3f
	.zero		1


	//   ....[68]....
        /*0bc0*/ 	.word	0x00024910
        /*0bc4*/ 	.word	0x00000002
        /*0bc8*/ 	.word	0x0002a840
        /*0bcc*/ 	.short	0x010a
        /*0bce*/ 	.byte	0x3f
	.zero		1


	//   ....[69]....
        /*0bd0*/ 	.word	0x00024c20
        /*0bd4*/ 	.word	0x00000002
        /*0bd8*/ 	.word	0x00000060
        /*0bdc*/ 	.short	0x010a
        /*0bde*/ 	.byte	0x3f
	.zero		1


	//   ....[70]....
        /*0be0*/ 	.word	0x000250a0
        /*0be4*/ 	.word	0x00000003
        /*0be8*/ 	.word	0x0002a860
        /*0bec*/ 	.short	0x010a
        /*0bee*/ 	.byte	0x3f
	.zero		1


	//   ....[71]....
        /*0bf0*/ 	.word	0x000260b0
        /*0bf4*/ 	.word	0x00000000
        /*0bf8*/ 	.word	0x0002a820
        /*0bfc*/ 	.short	0x010a
        /*0bfe*/ 	.byte	0x3f
	.zero		1


	//   ....[72]....
        /*0c00*/ 	.word	0x00026260
        /*0c04*/ 	.word	0x00000006
        /*0c08*/ 	.word	0x00000000
        /*0c0c*/ 	.short	0x010a
        /*0c0e*/ 	.byte	0x3f
	.zero		1


	//   ....[73]....
        /*0c10*/ 	.word	0x000262d0
        /*0c14*/ 	.word	0x00000007
        /*0c18*/ 	.word	0x00000000
        /*0c1c*/ 	.short	0x010a
        /*0c1e*/ 	.byte	0x3f
	.zero		1


	//   ....[74]....
        /*0c20*/ 	.word	0x00026340
        /*0c24*/ 	.word	0x00000004
        /*0c28*/ 	.word	0x00000000
        /*0c2c*/ 	.short	0x010a
        /*0c2e*/ 	.byte	0x3f
	.zero		1


	//   ....[75]....
        /*0c30*/ 	.word	0x00026370
        /*0c34*/ 	.word	0x00000003
        /*0c38*/ 	.word	0x00000000
        /*0c3c*/ 	.short	0x010a
        /*0c3e*/ 	.byte	0x3f
	.zero		1


	//   ....[76]....
        /*0c40*/ 	.word	0x000263d0
        /*0c44*/ 	.word	0x00000004
        /*0c48*/ 	.word	0x0002a890
        /*0c4c*/ 	.short	0x010a
        /*0c4e*/ 	.byte	0x3f
	.zero		1


	//   ....[77]....
        /*0c50*/ 	.word	0x00026420
        /*0c54*/ 	.word	0x00000004
        /*0c58*/ 	.word	0x0002a890
        /*0c5c*/ 	.short	0x010a
        /*0c5e*/ 	.byte	0x3f
	.zero		1


	//   ....[78]....
        /*0c60*/ 	.word	0x00026470
        /*0c64*/ 	.word	0x00000004
        /*0c68*/ 	.word	0x0002a890
        /*0c6c*/ 	.short	0x010a
        /*0c6e*/ 	.byte	0x3f
	.zero		1


	//   ....[79]....
        /*0c70*/ 	.word	0x000264c0
        /*0c74*/ 	.word	0x00000004
        /*0c78*/ 	.word	0x0002a8b0
        /*0c7c*/ 	.short	0x010a
        /*0c7e*/ 	.byte	0x3f
	.zero		1


	//   ....[80]....
        /*0c80*/ 	.word	0x00026a10
        /*0c84*/ 	.word	0x00000012
        /*0c88*/ 	.word	0x0002a800
        /*0c8c*/ 	.short	0x010a
        /*0c8e*/ 	.byte	0x3f
	.zero		1


	//   ....[81]....
        /*0c90*/ 	.word	0x00026f60
        /*0c94*/ 	.word	0x00000012
        /*0c98*/ 	.word	0x0002a800
        /*0c9c*/ 	.short	0x010a
        /*0c9e*/ 	.byte	0x3f
	.zero		1


	//   ....[82]....
        /*0ca0*/ 	.word	0x00026fb0
        /*0ca4*/ 	.word	0x00000003
        /*0ca8*/ 	.word	0x0002a830
        /*0cac*/ 	.short	0x010a
        /*0cae*/ 	.byte	0x3f
	.zero		1


	//   ....[83]....
        /*0cb0*/ 	.word	0x00027000
        /*0cb4*/ 	.word	0x00000007
        /*0cb8*/ 	.word	0x0002a830
        /*0cbc*/ 	.short	0x010a
        /*0cbe*/ 	.byte	0x3f
	.zero		1


	//   ....[84]....
        /*0cc0*/ 	.word	0x00027050
        /*0cc4*/ 	.word	0x0000000e
        /*0cc8*/ 	.word	0x0002a850
        /*0ccc*/ 	.short	0x010a
        /*0cce*/ 	.byte	0x3f
	.zero		1


	//   ....[85]....
        /*0cd0*/ 	.word	0x000270a0
        /*0cd4*/ 	.word	0x00000003
        /*0cd8*/ 	.word	0x0002a830
        /*0cdc*/ 	.short	0x010a
        /*0cde*/ 	.byte	0x3f
	.zero		1


	//   ....[86]....
        /*0ce0*/ 	.word	0x000270f0
        /*0ce4*/ 	.word	0x000000aa
        /*0ce8*/ 	.word	0x0002a850
        /*0cec*/ 	.short	0x010a
        /*0cee*/ 	.byte	0x3f
	.zero		1


	//   ....[87]....
        /*0cf0*/ 	.word	0x00027140
        /*0cf4*/ 	.word	0x00000004
        /*0cf8*/ 	.word	0x0002a830
        /*0cfc*/ 	.short	0x010a
        /*0cfe*/ 	.byte	0x3f
	.zero		1


	//   ....[88]....
        /*0d00*/ 	.word	0x00027190
        /*0d04*/ 	.word	0x0000000c
        /*0d08*/ 	.word	0x0002a850
        /*0d0c*/ 	.short	0x010a
        /*0d0e*/ 	.byte	0x3f
	.zero		1


	//   ....[89]....
        /*0d10*/ 	.word	0x000271e0
        /*0d14*/ 	.word	0x0000000d
        /*0d18*/ 	.word	0x0002a850
        /*0d1c*/ 	.short	0x010a
        /*0d1e*/ 	.byte	0x3f
	.zero		1


	//   ....[90]....
        /*0d20*/ 	.word	0x00027380
        /*0d24*/ 	.word	0x00000008
        /*0d28*/ 	.word	0x0002a820
        /*0d2c*/ 	.short	0x010a
        /*0d2e*/ 	.byte	0x3f
	.zero		1


	//   ....[91]....
        /*0d30*/ 	.word	0x000273d0
        /*0d34*/ 	.word	0x00000009
        /*0d38*/ 	.word	0x0002a8a0
        /*0d3c*/ 	.short	0x010a
        /*0d3e*/ 	.byte	0x3f
	.zero		1


	//   ....[92]....
        /*0d40*/ 	.word	0x00027420
        /*0d44*/ 	.word	0x00000009
        /*0d48*/ 	.word	0x0002a8c0
        /*0d4c*/ 	.short	0x010a
        /*0d4e*/ 	.byte	0x3f
	.zero		1


	//   ....[93]....
        /*0d50*/ 	.word	0x00027470
        /*0d54*/ 	.word	0x00000009
        /*0d58*/ 	.word	0x0002a8a0
        /*0d5c*/ 	.short	0x010a
        /*0d5e*/ 	.byte	0x3f
	.zero		1


	//   ....[94]....
        /*0d60*/ 	.word	0x000274c0
        /*0d64*/ 	.word	0x00000009
        /*0d68*/ 	.word	0x0002a8c0
        /*0d6c*/ 	.short	0x010a
        /*0d6e*/ 	.byte	0x3f
	.zero		1


	//   ....[95]....
        /*0d70*/ 	.word	0x00027660
        /*0d74*/ 	.word	0x00000007
        /*0d78*/ 	.word	0x0002a840
        /*0d7c*/ 	.short	0x010a
        /*0d7e*/ 	.byte	0x3f
	.zero		1


	//   ....[96]....
        /*0d80*/ 	.word	0x000276e0
        /*0d84*/ 	.word	0x00000003
        /*0d88*/ 	.word	0x0002a820
        /*0d8c*/ 	.short	0x010a
        /*0d8e*/ 	.byte	0x3f
	.zero		1


	//   ....[97]....
        /*0d90*/ 	.word	0x00027730
        /*0d94*/ 	.word	0x00000003
        /*0d98*/ 	.word	0x0002a840
        /*0d9c*/ 	.short	0x010a
        /*0d9e*/ 	.byte	0x3f
	.zero		1


	//   ....[98]....
        /*0da0*/ 	.word	0x00027780
        /*0da4*/ 	.word	0x00000008
        /*0da8*/ 	.word	0x00000060
        /*0dac*/ 	.short	0x010a
        /*0dae*/ 	.byte	0x3f
	.zero		1


	//   ....[99]....
        /*0db0*/ 	.word	0x000277d0
        /*0db4*/ 	.word	0x00000002
        /*0db8*/ 	.word	0x0002a840
        /*0dbc*/ 	.short	0x010a
        /*0dbe*/ 	.byte	0x3f
	.zero		1


	//   ....[100]....
        /*0dc0*/ 	.word	0x00027820
        /*0dc4*/ 	.word	0x00000003
        /*0dc8*/ 	.word	0x00000060
        /*0dcc*/ 	.short	0x010a
        /*0dce*/ 	.byte	0x3f
	.zero		1


	//   ....[101]....
        /*0dd0*/ 	.word	0x00027870
        /*0dd4*/ 	.word	0x00000002
        /*0dd8*/ 	.word	0x0002a840
        /*0ddc*/ 	.short	0x010a
        /*0dde*/ 	.byte	0x3f
	.zero		1


	//   ....[102]....
        /*0de0*/ 	.word	0x000278c0
        /*0de4*/ 	.word	0x00000002
        /*0de8*/ 	.word	0x00000060
        /*0dec*/ 	.short	0x010a
        /*0dee*/ 	.byte	0x3f
	.zero		1


	//   ....[103]....
        /*0df0*/ 	.word	0x00027910
        /*0df4*/ 	.word	0x00000003
        /*0df8*/ 	.word	0x0002a860
        /*0dfc*/ 	.short	0x010a
        /*0dfe*/ 	.byte	0x3f
	.zero		1


	//   ....[104]....
        /*0e00*/ 	.word	0x000282d0
        /*0e04*/ 	.word	0x00000000
        /*0e08*/ 	.word	0x0002a820
        /*0e0c*/ 	.short	0x010a
        /*0e0e*/ 	.byte	0x3f
	.zero		1


	//   ....[105]....
        /*0e10*/ 	.word	0x00028470
        /*0e14*/ 	.word	0x00000006
        /*0e18*/ 	.word	0x00000000
        /*0e1c*/ 	.short	0x010a
        /*0e1e*/ 	.byte	0x3f
	.zero		1


	//   ....[106]....
        /*0e20*/ 	.word	0x000284c0
        /*0e24*/ 	.word	0x00000007
        /*0e28*/ 	.word	0x00000000
        /*0e2c*/ 	.short	0x010a
        /*0e2e*/ 	.byte	0x3f
	.zero		1


	//   ....[107]....
        /*0e30*/ 	.word	0x00028510
        /*0e34*/ 	.word	0x00000004
        /*0e38*/ 	.word	0x00000000
        /*0e3c*/ 	.short	0x010a
        /*0e3e*/ 	.byte	0x3f
	.zero		1


	//----- nvinfo : EIATTR_NUM_MBARRIERS
	.align		4
.L_277:
        /*0e40*/ 	.byte	0x03, 0x38
        /*0e42*/ 	.short	0x0016


	//----- nvinfo : EIATTR_EXIT_INSTR_OFFSETS
	.align		4
        /*0e44*/ 	.byte	0x04, 0x1c
        /*0e46*/ 	.short	(.L_279 - .L_278)


	//   ....[0]....
.L_278:
        /*0e48*/ 	.word	0x000263c0


	//----- nvinfo : EIATTR_MAX_THREADS
	.align		4
.L_279:
        /*0e4c*/ 	.byte	0x04, 0x05
        /*0e4e*/ 	.short	(.L_281 - .L_280)
.L_280:
        /*0e50*/ 	.word	0x00000180
        /*0e54*/ 	.word	0x00000001
        /*0e58*/ 	.word	0x00000001


	//----- nvinfo : EIATTR_CRS_STACK_SIZE
	.align		4
.L_281:
        /*0e5c*/ 	.byte	0x04, 0x1e
        /*0e5e*/ 	.short	(.L_283 - .L_282)
.L_282:
        /*0e60*/ 	.word	0x00000000


	//----- nvinfo : EIATTR_CBANK_PARAM_SIZE
	.align		4
.L_283:
        /*0e64*/ 	.byte	0x03, 0x19
        /*0e66*/ 	.short	0x0a70


	//----- nvinfo : EIATTR_PARAM_CBANK
	.align		4
        /*0e68*/ 	.byte	0x04, 0x0a
        /*0e6a*/ 	.short	(.L_285 - .L_284)
	.align		4
.L_284:
        /*0e6c*/ 	.word	index@(.nv.constant0._ZN7cutlass13device_kernelIN5flash11enable_sm90INS1_16FlashAttnFwdSm90INS1_25CollectiveMainloopFwdSm90ILi2EN4cute5tupleIJNS5_1CILi1EEES8_S8_EEENS6_IJNS7_ILi128EEENS7_ILi96EEENS7_ILi192EEEEEELi128ENS_6half_tEfNS_4arch4Sm90ELb0ELb1ELb0ELb1ELb0ELb1ELb0ELb1ELb1ELb0ELb0ELb0EEENS1_21CollectiveEpilogueFwdINS6_IJSA_SA_SB_EEES9_SE_SG_Li256ELb1ELb0ELb0ELb0EEENS1_36VarlenDynamicPersistentTileSchedulerILi128ELi96ELi256ELi32ELb0ELb0ELb1ELb1ELb0ELb1EEEEEEEEEvNT_6ParamsE)
        /*0e70*/ 	.short	0x0210
        /*0e72*/ 	.short	0x0a70


	//----- nvinfo : EIATTR_SW_WAR
	.align		4
.L_285:
        /*0e74*/ 	.byte	0x04, 0x36
        /*0e76*/ 	.short	(.L_287 - .L_286)
.L_286:
        /*0e78*/ 	.word	0x00000008
.L_287:


//--------------------- .nv.info._ZN7cutlass13device_kernelIN5flash11enable_sm90INS1_16FlashAttnFwdSm90INS1_25CollectiveMainloopFwdSm90ILi2EN4cute5tupleIJNS5_1CILi1EEES8_S8_EEENS6_IJNS7_ILi128EEESA_NS7_ILi192EEEEEELi128ENS_6half_tEfNS_4arch4Sm90ELb1ELb0ELb0ELb0ELb0ELb0ELb0ELb1ELb1ELb0ELb0ELb0EEENS1_21CollectiveEpilogueFwdINS6_IJSA_SA_SA_EEES9_SD_SF_Li256ELb0ELb0ELb0ELb0EEENS1_30DynamicPersistentTileSchedulerILi256ELi32ELb0ELb0ELb1EEEEEEEEEvNT_6ParamsE --------------------------
	.section	.nv.info._ZN7cutlass13device_kernelIN5flash11enable_sm90INS1_16FlashAttnFwdSm90INS1_25CollectiveMainloopFwdSm90ILi2EN4cute5tupleIJNS5_1CILi1EEES8_S8_EEENS6_IJNS7_ILi128EEESA_NS7_ILi192EEEEEELi128ENS_6half_tEfNS_4arch4Sm90ELb1ELb0ELb0ELb0ELb0ELb0ELb0ELb1ELb1ELb0ELb0ELb0EEENS1_21CollectiveEpilogueFwdINS6_IJSA_SA_SA_EEES9_SD_SF_Li256ELb0ELb0ELb0ELb0EEENS1_30DynamicPersistentTileSchedulerILi256ELi32ELb0ELb0ELb1EEEEEEEEEvNT_6ParamsE,"",@"SHT_CUDA_INFO"
	.sectionflags	@""
	.align	4


	//----- nvinfo : EIATTR_CUDA_API_VERSION
	.align		4
        /*0000*/ 	.byte	0x04, 0x37
        /*0002*/ 	.short	(.L_289 - .L_288)
.L_288:
        /*0004*/ 	.word	0x00000082


	//----- nvinfo : EIATTR_KPARAM_INFO
	.align		4
.L_289:
        /*0008*/ 	.byte	0x04, 0x17
        /*000a*/ 	.short	(.L_291 - .L_290)
.L_290:
        /*000c*/ 	.word	0x00000000
        /*0010*/ 	.short	0x0000
        /*0012*/ 	.short	0x0070
        /*0014*/ 	.byte	0x00, 0xf0, 0x01, 0x2e


	//----- nvinfo : EIATTR_SPARSE_MMA_MASK
	.align		4
.L_291:
        /*0018*/ 	.byte	0x03, 0x50
        /*001a*/ 	.short	0x0000


	//----- nvinfo : EIATTR_MAXREG_COUNT
	.align		4
        /*001c*/ 	.byte	0x03, 0x1b
        /*001e*/ 	.short	0x00a8


	//----- nvinfo : EIATTR_NUM_BARRIERS
	.align		4
        /*0020*/ 	.byte	0x02, 0x4c
        /*0022*/ 	.byte	0x09
	.zero		1


	//----- nvinfo : EIATTR_EXTERNS
	.align		4
        /*0024*/ 	.byte	0x04, 0x0f
        /*0026*/ 	.short	(.L_293 - .L_292)


	//   ....[0]....
	.align		4
.L_292:
        /*0028*/ 	.word	index@(__assertfail)


	//----- nvinfo : EIATTR_ANNOTATIONS
	.align		4
.L_293:
        /*002c*/ 	.byte	0x04, 0x55
        /*002e*/ 	.short	(.L_295 - .L_294)


	//   ....[0]....
.L_294:
        /*0030*/ 	.word	0x00000001
        /*0034*/ 	.byte	0x80, 0x09, 0x00, 0x00, 0x01, 0x00, 0x00, 0x00, 0x50, 0x0a, 0x00, 0x00, 0x01, 0x00, 0x00, 0x00
        /*0044*/ 	.byte	0xe0, 0xd9, 0x00, 0x00


	//----- nvinfo : EIATTR_MERCURY_ISA_VERSION
	.align		4
.L_295:
        /*0048*/ 	.byte	0x03, 0x5f
        /*004a*/ 	.short	0x0101


	//----- nvinfo : EIATTR_INT_WARP_WIDE_INSTR_OFFSETS
	.align		4
        /*004c*/ 	.byte	0x04, 0x31
        /*004e*/ 	.short	(.L_297 - .L_296)


	//   ....[0]....
.L_296:
        /*0050*/ 	.word	0x00000190


	//   ....[1]....
        /*0054*/ 	.word	0x000001c0


	//   ....[2]....
        /*0058*/ 	.word	0x000001d0


	//   ....[3]....
        /*005c*/ 	.word	0x0000b230


	//   ....[4]....
        /*0060*/ 	.word	0x0000b2c0


	//   ....[5]....
        /*0064*/ 	.word	0x0000b810


	//   ....[6]....
        /*0068*/ 	.word	0x0000d430


	//   ....[7]....
        /*006c*/ 	.word	0x0000d4c0


	//----- nvinfo : EIATTR_COOP_GROUP_MASK_REGIDS
	.align		4
.L_297:
        /*0070*/ 	.byte	0x04, 0x29
        /*0072*/ 	.short	(.L_299 - .L_298)


	//   ....[0]....
.L_298:
        /*0074*/ 	.word	0xffffffff


	//   ....[1]....
        /*0078*/ 	.word	0xffffffff


	//   ....[2]....
        /*007c*/ 	.word	0xffffffff


	//   ....[3]....
        /*0080*/ 	.word	0xffffffff


	//   ....[4]....
        /*0084*/ 	.word	0xffffffff


	//   ....[5]....
        /*0088*/ 	.word	0xffffffff


	//   ....[6]....
        /*008c*/ 	.word	0xffffffff


	//   ....[7]....
        /*0090*/ 	.word	0xffffffff


	//   ....[8]....
        /*0094*/ 	.word	0xffffffff


	//   ....[9]....
        /*0098*/ 	.word	0xffffffff


	//   ....[10]....
        /*009c*/ 	.word	0xffffffff


	//   ....[11]....
        /*00a0*/ 	.word	0xffffffff


	//   ....[12]....
        /*00a4*/ 	.word	0xffffffff


	//   ....[13]....
        /*00a8*/ 	.word	0xffffffff


	//   ....[14]....
        /*00ac*/ 	.word	0xffffffff


	//   ....[15]....
        /*00b0*/ 	.word	0xffffffff


	//   ....[16]....
        /*00b4*/ 	.word	0xffffffff


	//   ....[17]....
        /*00b8*/ 	.word	0xffffffff


	//   ....[18]....
        /*00bc*/ 	.word	0xffffffff


	//   ....[19]....
        /*00c0*/ 	.word	0xffffffff


	//   ....[20]....
        /*00c4*/ 	.word	0xffffffff


	//   ....[21]....
        /*00c8*/ 	.word	0xffffffff


	//   ....[22]....
        /*00cc*/ 	.word	0xffffffff


	//   ....[23]....
        /*00d0*/ 	.word	0xffffffff


	//   ....[24]....
        /*00d4*/ 	.word	0xffffffff


	//   ....[25]....
        /*00d8*/ 	.word	0xffffffff


	//   ....[26]....
        /*00dc*/ 	.word	0xffffffff


	//   ....[27]....
        /*00e0*/ 	.word	0xffffffff


	//   ....[28]....
        /*00e4*/ 	.word	0x0500000f


	//   ....[29]....
        /*00e8*/ 	.word	0x0500000f


	//----- nvinfo : EIATTR_COOP_GROUP_INSTR_OFFSETS
	.align		4
.L_299:
        /*00ec*/ 	.byte	0x04, 0x28
        /*00ee*/ 	.short	(.L_301 - .L_300)


	//   ....[0]....
.L_300:
        /*00f0*/ 	.word	0x00000060


	//   ....[1]....
        /*00f4*/ 	.word	0x000001a0


	//   ....[2]....
        /*00f8*/ 	.word	0x000001f0


	//   ....[3]....
        /*00fc*/ 	.word	0x000003e0


	//   ....[4]....
        /*0100*/ 	.word	0x00000540


	//   ....[5]....
        /*0104*/ 	.word	0x00000660


	//   ....[6]....
        /*0108*/ 	.word	0x000007c0


	//   ....[7]....
        /*010c*/ 	.word	0x00001430


	//   ....[8]....
        /*0110*/ 	.word	0x00002830


	//   ....[9]....
        /*0114*/ 	.word	0x00002880


	//   ....[10]....
        /*0118*/ 	.word	0x00003320


	//   ....[11]....
        /*011c*/ 	.word	0x00003380


	//   ....[12]....
        /*0120*/ 	.word	0x000053a0


	//   ....[13]....
        /*0124*/ 	.word	0x00005420


	//   ....[14]....
        /*0128*/ 	.word	0x00005eb0


	//   ....[15]....
        /*012c*/ 	.word	0x00005f10


	//   ....[16]....
        /*0130*/ 	.word	0x00007800


	//   ....[17]....
        /*0134*/ 	.word	0x00007830


	//   ....[18]....
        /*0138*/ 	.word	0x00007ac0


	//   ....[19]....
        /*013c*/ 	.word	0x00007c20


	//   ....[20]....
        /*0140*/ 	.word	0x00009110


	//   ....[21]....
        /*0144*/ 	.word	0x00009150


	//   ....[22]....
        /*0148*/ 	.word	0x00009240


	//   ....[23]....
        /*014c*/ 	.word	0x00009260


	//   ....[24]....
        /*0150*/ 	.word	0x0000a210


	//   ....[25]....
        /*0154*/ 	.word	0x0000acc0


	//   ....[26]....
        /*0158*/ 	.word	0x0000d7d0


	//   ....[27]....
        /*015c*/ 	.word	0x0000d980


	//   ....[28]....
        /*0160*/ 	.word	0x0000df10


	//   ....[29]....
        /*0164*/ 	.word	0x0000e2f0


	//----- nvinfo : EIATTR_REG_RECONFIG
	.align		4
.L_301:
        /*0168*/ 	.byte	0x01, 0x54
	.zero		2


	//----- nvinfo : EIATTR_SYSCALL_OFFSETS
	.align		4
        /*016c*/ 	.byte	0x04, 0x46
        /*016e*/ 	.short	(.L_303 - .L_302)


	//   ....[0]....
.L_302:
        /*0170*/ 	.word	0x000015e0


	//   ....[1]....
        /*0174*/ 	.word	0x0000b450


	//   ....[2]....
        /*0178*/ 	.word	0x0000b590


	//   ....[3]....
        /*017c*/ 	.word	0x0000b690


	//----- nvinfo : EIATTR_MBARRIER_INSTR_OFFSETS
	.align		4
.L_303:
        /*0180*/ 	.byte	0x04, 0x39
        /*0182*/ 	.short	(.L_305 - .L_304)


	//   ....[0]....
.L_304:
        /*0184*/ 	.word	0x00000290
        /*0188*/ 	.word	0x000000ff
        /*018c*/ 	.word	0x00034800
        /*0190*/ 	.short	0x0100
        /*0192*/ 	.byte	0x06
	.zero		1


	//   ....[1]....
        /*0194*/ 	.word	0x000002a0
        /*0198*/ 	.word	0x000000ff
        /*019c*/ 	.word	0x00034820
        /*01a0*/ 	.short	0x0100
        /*01a2*/ 	.byte	0x06
	.zero		1


	//   ....[2]....
        /*01a4*/ 	.word	0x00000390
        /*01a8*/ 	.word	0x000000ff
        /*01ac*/ 	.word	0x00034830
        /*01b0*/ 	.short	0x0100
        /*01b2*/ 	.byte	0x08
	.zero		1


	//   ....[3]....
        /*01b4*/ 	.word	0x000003a0
        /*01b8*/ 	.word	0x000000ff
        /*01bc*/ 	.word	0x00034840
        /*01c0*/ 	.short	0x0100
        /*01c2*/ 	.byte	0x08
	.zero		1


	//   ....[4]....
        /*01c4*/ 	.word	0x000003b0
        /*01c8*/ 	.word	0x000000ff
        /*01cc*/ 	.word	0x00034838
        /*01d0*/ 	.short	0x0100
        /*01d2*/ 	.byte	0x08
	.zero		1


	//   ....[5]....
        /*01d4*/ 	.word	0x000003c0
        /*01d8*/ 	.word	0x000000ff
        /*01dc*/ 	.word	0x00034848
        /*01e0*/ 	.short	0x0100
        /*01e2*/ 	.byte	0x08
	.zero		1


	//   ....[6]....
        /*01e4*/ 	.word	0x000004f0
        /*01e8*/ 	.word	0x000000ff
        /*01ec*/ 	.word	0x00034850
        /*01f0*/ 	.short	0x0100
        /*01f2*/ 	.byte	0x08
	.zero		1


	//   ....[7]....
        /*01f4*/ 	.word	0x00000500
        /*01f8*/ 	.word	0x000000ff
        /*01fc*/ 	.word	0x00034860
        /*0200*/ 	.short	0x0100
        /*0202*/ 	.byte	0x08
	.zero		1


	//   ....[8]....
        /*0204*/ 	.word	0x00000510
        /*0208*/ 	.word	0x000000ff
        /*020c*/ 	.word	0x00034858
        /*0210*/ 	.short	0x0100
        /*0212*/ 	.byte	0x08
	.zero		1


	//   ....[9]....
        /*0214*/ 	.word	0x00000520
        /*0218*/ 	.word	0x000000ff
        /*021c*/ 	.word	0x00034868
        /*0220*/ 	.short	0x0100
        /*0222*/ 	.byte	0x08
	.zero		1


	//   ....[10]....
        /*0224*/ 	.word	0x00000610
        /*0228*/ 	.word	0x000000ff
        /*022c*/ 	.word	0x00034870
        /*0230*/ 	.short	0x0100
        /*0232*/ 	.byte	0x06
	.zero		1


	//   ....[11]....
        /*0234*/ 	.word	0x00000620
        /*0238*/ 	.word	0x000000ff
        /*023c*/ 	.word	0x00034880
        /*0240*/ 	.short	0x0100
        /*0242*/ 	.byte	0x06
	.zero		1


	//   ....[12]....
        /*0244*/ 	.word	0x00000630
        /*0248*/ 	.word	0x000000ff
        /*024c*/ 	.word	0x00034878
        /*0250*/ 	.short	0x0100
        /*0252*/ 	.byte	0x06
	.zero		1


	//   ....[13]....
        /*0254*/ 	.word	0x00000640
        /*0258*/ 	.word	0x000000ff
        /*025c*/ 	.word	0x00034888
        /*0260*/ 	.short	0x0100
        /*0262*/ 	.byte	0x06
	.zero		1


	//   ....[14]....
        /*0264*/ 	.word	0x00000770
        /*0268*/ 	.word	0x000000ff
        /*026c*/ 	.word	0x00034890
        /*0270*/ 	.short	0x0100
        /*0272*/ 	.byte	0x08
	.zero		1


	//   ....[15]....
        /*0274*/ 	.word	0x00000780
        /*0278*/ 	.word	0x000000ff
        /*027c*/ 	.word	0x000348a0
        /*0280*/ 	.short	0x0100
        /*0282*/ 	.byte	0x08
	.zero		1


	//   ....[16]....
        /*0284*/ 	.word	0x00000790
        /*0288*/ 	.word	0x000000ff
        /*028c*/ 	.word	0x00034898
        /*0290*/ 	.short	0x0100
        /*0292*/ 	.byte	0x08
	.zero		1


	//   ....[17]....
        /*0294*/ 	.word	0x000007a0
        /*0298*/ 	.word	0x000000ff
        /*029c*/ 	.word	0x000348a8
        /*02a0*/ 	.short	0x0100
        /*02a2*/ 	.byte	0x08
	.zero		1


	//   ....[18]....
        /*02a4*/ 	.word	0x000008d0
        /*02a8*/ 	.word	0x000000ff
        /*02ac*/ 	.word	0x000348b0
        /*02b0*/ 	.short	0x0100
        /*02b2*/ 	.byte	0x08
	.zero		1


	//   ....[19]....
        /*02b4*/ 	.word	0x000008e0
        /*02b8*/ 	.word	0x000000ff
        /*02bc*/ 	.word	0x000348c0
        /*02c0*/ 	.short	0x0100
        /*02c2*/ 	.byte	0x08
	.zero		1


	//   ....[20]....
        /*02c4*/ 	.word	0x000008f0
        /*02c8*/ 	.word	0x000000ff
        /*02cc*/ 	.word	0x000348b8
        /*02d0*/ 	.short	0x0100
        /*02d2*/ 	.byte	0x08
	.zero		1


	//   ....[21]....
        /*02d4*/ 	.word	0x00000900
        /*02d8*/ 	.word	0x000000ff
        /*02dc*/ 	.word	0x000348c8
        /*02e0*/ 	.short	0x0100
        /*02e2*/ 	.byte	0x08
	.zero		1


	//   ....[22]....
        /*02e4*/ 	.word	0x00001680
        /*02e8*/ 	.word	0x000000ff
        /*02ec*/ 	.word	0x00034800
        /*02f0*/ 	.short	0x010a
        /*02f2*/ 	.byte	0x25
	.zero		1


	//   ....[23]....
        /*02f4*/ 	.word	0x00001700
        /*02f8*/ 	.word	0x00000002
        /*02fc*/ 	.word	0x00034830
        /*0300*/ 	.short	0x010a
        /*0302*/ 	.byte	0x3f
	.zero		1


	//   ....[24]....
        /*0304*/ 	.word	0x00001770
        /*0308*/ 	.word	0x00000002
        /*030c*/ 	.word	0x00034830
        /*0310*/ 	.short	0x010a
        /*0312*/ 	.byte	0x3f
	.zero		1


	//   ....[25]....
        /*0314*/ 	.word	0x000021f0
        /*0318*/ 	.word	0x00000002
        /*031c*/ 	.word	0x00000000
        /*0320*/ 	.short	0x0101
        /*0322*/ 	.byte	0x3f
	.zero		1


	//   ....[26]....
        /*0324*/ 	.word	0x00004170
        /*0328*/ 	.word	0x000000ff
        /*032c*/ 	.word	0x00034830
        /*0330*/ 	.short	0x010a
        /*0332*/ 	.byte	0x07
	.zero		1


	//   ....[27]....
        /*0334*/ 	.word	0x000041b0
        /*0338*/ 	.word	0x000000ff
        /*033c*/ 	.word	0x00034830
        /*0340*/ 	.short	0x010a
        /*0342*/ 	.byte	0x07
	.zero		1


	//   ....[28]....
        /*0344*/ 	.word	0x00004a50
        /*0348*/ 	.word	0x000000ff
        /*034c*/ 	.word	0x00034850
        /*0350*/ 	.short	0x010a
        /*0352*/ 	.byte	0x05
	.zero		1


	//   ....[29]....
        /*0354*/ 	.word	0x00004a90
        /*0358*/ 	.word	0x000000ff
        /*035c*/ 	.word	0x00034850
        /*0360*/ 	.short	0x010a
        /*0362*/ 	.byte	0x05
	.zero		1


	//   ....[30]....
        /*0364*/ 	.word	0x00006880
        /*0368*/ 	.word	0x00000005
        /*036c*/ 	.word	0x00000000
        /*0370*/ 	.short	0x0101
        /*0372*/ 	.byte	0x3f
	.zero		1


	//   ....[31]....
        /*0374*/ 	.word	0x000068d0
        /*0378*/ 	.word	0x00000036
        /*037c*/ 	.word	0x00000000
        /*0380*/ 	.short	0x0101
        /*0382*/ 	.byte	0x3f
	.zero		1


	//   ....[32]....
        /*0384*/ 	.word	0x00006be0
        /*0388*/ 	.word	0x000000ff
        /*038c*/ 	.word	0x00034830
        /*0390*/ 	.short	0x010a
        /*0392*/ 	.byte	0x05
	.zero		1


	//   ....[33]....
        /*0394*/ 	.word	0x00006c20
        /*0398*/ 	.word	0x000000ff
        /*039c*/ 	.word	0x00034830
        /*03a0*/ 	.short	0x010a
        /*03a2*/ 	.byte	0x05
	.zero		1


	//   ....[34]....
        /*03a4*/ 	.word	0x000074c0
        /*03a8*/ 	.word	0x000000ff
        /*03ac*/ 	.word	0x00034850
        /*03b0*/ 	.short	0x010a
        /*03b2*/ 	.byte	0x05
	.zero		1


	//   ....[35]....
        /*03b4*/ 	.word	0x00007500
        /*03b8*/ 	.word	0x000000ff
        /*03bc*/ 	.word	0x00034850
        /*03c0*/ 	.short	0x010a
        /*03c2*/ 	.byte	0x05
	.zero		1


	//   ....[36]....
        /*03c4*/ 	.word	0x000087b0
        /*03c8*/ 	.word	0x0000001b
        /*03cc*/ 	.word	0x00000000
        /*03d0*/ 	.short	0x0101
        /*03d2*/ 	.byte	0x3f
	.zero		1


	//   ....[37]....
        /*03d4*/ 	.word	0x00008840
        /*03d8*/ 	.word	0x0000001f
        /*03dc*/ 	.word	0x00000000
        /*03e0*/ 	.short	0x0101
        /*03e2*/ 	.byte	0x3f
	.zero		1


	//   ....[38]....
        /*03e4*/ 	.word	0x00009080
        /*03e8*/ 	.word	0x000000ff
        /*03ec*/ 	.word	0x00034850
        /*03f0*/ 	.short	0x010a
        /*03f2*/ 	.byte	0x05
	.zero		1


	//   ....[39]....
        /*03f4*/ 	.word	0x000090c0
        /*03f8*/ 	.word	0x000000ff
        /*03fc*/ 	.word	0x00034850
        /*0400*/ 	.short	0x010a
        /*0402*/ 	.byte	0x05
	.zero		1


	//   ....[40]....
        /*0404*/ 	.word	0x00009600
        /*0408*/ 	.word	0x00000000
        /*040c*/ 	.word	0x00000000
        /*0410*/ 	.short	0x0101
        /*0412*/ 	.byte	0x3f
	.zero		1


	//   ....[41]....
        /*0414*/ 	.word	0x0000a3b0
        /*0418*/ 	.word	0x000000ff
        /*041c*/ 	.word	0x00000000
        /*0420*/ 	.short	0x0101
        /*0422*/ 	.byte	0x05
	.zero		1


	//   ....[42]....
        /*0424*/ 	.word	0x0000baf0
        /*0428*/ 	.word	0x00000008
        /*042c*/ 	.word	0x00034840
        /*0430*/ 	.short	0x010a
        /*0432*/ 	.byte	0x3f
	.zero		1


	//   ....[43]....
        /*0434*/ 	.word	0x0000bf60
        /*0438*/ 	.word	0x000000ff
        /*043c*/ 	.word	0x00034820
        /*0440*/ 	.short	0x010a
        /*0442*/ 	.byte	0x26
	.zero		1


	//   ....[44]....
        /*0444*/ 	.word	0x0000c250
        /*0448*/ 	.word	0x00000003
        /*044c*/ 	.word	0x00034840
        /*0450*/ 	.short	0x010a
        /*0452*/ 	.byte	0x3f
	.zero		1


	//   ....[45]....
        /*0454*/ 	.word	0x0000c4a0
        /*0458*/ 	.word	0x00000002
        /*045c*/ 	.word	0x00000060
        /*0460*/ 	.short	0x010a
        /*0462*/ 	.byte	0x3f
	.zero		1


	//   ....[46]....
        /*0464*/ 	.word	0x0000c930
        /*0468*/ 	.word	0x00000003
        /*046c*/ 	.word	0x00034840
        /*0470*/ 	.short	0x010a
        /*0472*/ 	.byte	0x3f
	.zero		1


	//   ....[47]....
        /*0474*/ 	.word	0x0000cb80
        /*0478*/ 	.word	0x00000002
        /*047c*/ 	.word	0x00000060
        /*0480*/ 	.short	0x010a
        /*0482*/ 	.byte	0x3f
	.zero		1


	//   ....[48]....
        /*0484*/ 	.word	0x0000cf70
        /*0488*/ 	.word	0x00000002
        /*048c*/ 	.word	0x00034840
        /*0490*/ 	.short	0x010a
        /*0492*/ 	.byte	0x3f
	.zero		1


	//   ....[49]....
        /*0494*/ 	.word	0x0000d1c0
        /*0498*/ 	.word	0x00000002
        /*049c*/ 	.word	0x00000060
        /*04a0*/ 	.short	0x010a
        /*04a2*/ 	.byte	0x3f
	.zero		1


	//   ....[50]....
        /*04a4*/ 	.word	0x0000d560
        /*04a8*/ 	.word	0x00000003
        /*04ac*/ 	.word	0x00034860
        /*04b0*/ 	.short	0x010a
        /*04b2*/ 	.byte	0x3f
	.zero		1


	//   ....[51]....
        /*04b4*/ 	.word	0x0000d930
        /*04b8*/ 	.word	0x00000007
        /*04bc*/ 	.word	0x00034820
        /*04c0*/ 	.short	0x010a
        /*04c2*/ 	.byte	0x3f
	.zero		1


	//   ....[52]....
        /*04c4*/ 	.word	0x0000daa0
        /*04c8*/ 	.word	0x00000005
        /*04cc*/ 	.word	0x00000000
        /*04d0*/ 	.short	0x010a
        /*04d2*/ 	.byte	0x3f
	.zero		1


	//   ....[53]....
        /*04d4*/ 	.word	0x0000db10
        /*04d8*/ 	.word	0x00000003
        /*04dc*/ 	.word	0x00000000
        /*04e0*/ 	.short	0x010a
        /*04e2*/ 	.byte	0x3f
	.zero		1


	//   ....[54]....
        /*04e4*/ 	.word	0x0000db70
        /*04e8*/ 	.word	0x00000005
        /*04ec*/ 	.word	0x00000000
        /*04f0*/ 	.short	0x010a
        /*04f2*/ 	.byte	0x3f
	.zero		1


	//   ....[55]....
        /*04f4*/ 	.word	0x0000dba0
        /*04f8*/ 	.word	0x00000003
        /*04fc*/ 	.word	0x00000000
        /*0500*/ 	.short	0x010a
        /*0502*/ 	.byte	0x3f
	.zero		1


	//   ....[56]....
        /*0504*/ 	.word	0x0000dc10
        /*0508*/ 	.word	0x00000003
        /*050c*/ 	.word	0x00034800
        /*0510*/ 	.short	0x010a
        /*0512*/ 	.byte	0x3f
	.zero		1


	//   ....[57]....
        /*0514*/ 	.word	0x0000dc60
        /*0518*/ 	.word	0x00000002
        /*051c*/ 	.word	0x00034830
        /*0520*/ 	.short	0x010a
        /*0522*/ 	.byte	0x3f
	.zero		1


	//   ....[58]....
        /*0524*/ 	.word	0x0000dcc0
        /*0528*/ 	.word	0x00000007
        /*052c*/ 	.word	0x00034830
        /*0530*/ 	.short	0x010a
        /*0532*/ 	.byte	0x3f
	.zero		1


	//   ....[59]....
        /*0534*/ 	.word	0x0000dd20
        /*0538*/ 	.word	0x00000003
        /*053c*/ 	.word	0x00034850
        /*0540*/ 	.short	0x010a
        /*0542*/ 	.byte	0x3f
	.zero		1


	//   ....[60]....
        /*0544*/ 	.word	0x0000dd80
        /*0548*/ 	.word	0x00000007
        /*054c*/ 	.word	0x00034830
        /*0550*/ 	.short	0x010a
        /*0552*/ 	.byte	0x3f
	.zero		1


	//   ....[61]....
        /*0554*/ 	.word	0x0000dde0
        /*0558*/ 	.word	0x00000003
        /*055c*/ 	.word	0x00034850
        /*0560*/ 	.short	0x010a
        /*0562*/ 	.byte	0x3f
	.zero		1


	//   ....[62]....
        /*0564*/ 	.word	0x0000de40
        /*0568*/ 	.word	0x00000003
        /*056c*/ 	.word	0x00034850
        /*0570*/ 	.short	0x010a
        /*0572*/ 	.byte	0x3f
	.zero		1


	//   ....[63]....
        /*0574*/ 	.word	0x0000dfc0
        /*0578*/ 	.word	0x00000008
        /*057c*/ 	.word	0x00034840
        /*0580*/ 	.short	0x010a
        /*0582*/ 	.byte	0x3f
	.zero		1


	//   ....[64]....
        /*0584*/ 	.word	0x0000e020
        /*0588*/ 	.word	0x00000008
        /*058c*/ 	.word	0x00034820
        /*0590*/ 	.short	0x010a
        /*0592*/ 	.byte	0x3f
	.zero		1


	//   ....[65]....
        /*0594*/ 	.word	0x0000e070
        /*0598*/ 	.word	0x00000003
        /*059c*/ 	.word	0x00034840
        /*05a0*/ 	.short	0x010a
        /*05a2*/ 	.byte	0x3f
	.zero		1


	//   ....[66]....
        /*05a4*/ 	.word	0x0000e0c0
        /*05a8*/ 	.word	0x00000002
        /*05ac*/ 	.word	0x00000060
        /*05b0*/ 	.short	0x010a
        /*05b2*/ 	.byte	0x3f
	.zero		1


	//   ....[67]....
        /*05b4*/ 	.word	0x0000e110
        /*05b8*/ 	.word	0x00000003
        /*05bc*/ 	.word	0x00034840
        /*05c0*/ 	.short	0x010a
        /*05c2*/ 	.byte	0x3f
	.zero		1


	//   ....[68]....
        /*05c4*/ 	.word	0x0000e160
        /*05c8*/ 	.word	0x00000002
        /*05cc*/ 	.word	0x00000060
        /*05d0*/ 	.short	0x010a
        /*05d2*/ 	.byte	0x3f
	.zero		1


	//   ....[69]....
        /*05d4*/ 	.word	0x0000e1b0
        /*05d8*/ 	.word	0x00000002
        /*05dc*/ 	.word	0x00034840
        /*05e0*/ 	.short	0x010a
        /*05e2*/ 	.byte	0x3f
	.zero		1


	//   ....[70]....
        /*05e4*/ 	.word	0x0000e200
        /*05e8*/ 	.word	0x00000002
        /*05ec*/ 	.word	0x00000060
        /*05f0*/ 	.short	0x010a
        /*05f2*/ 	.byte	0x3f
	.zero		1


	//   ....[71]....
        /*05f4*/ 	.word	0x0000e250
        /*05f8*/ 	.word	0x00000003
        /*05fc*/ 	.word	0x00034860
        /*0600*/ 	.short	0x010a
        /*0602*/ 	.byte	0x3f
	.zero		1


	//   ....[72]....
        /*0604*/ 	.word	0x0000e330
        /*0608*/ 	.word	0x00000007
        /*060c*/ 	.word	0x00034820
        /*0610*/ 	.short	0x010a
        /*0612*/ 	.byte	0x3f
	.zero		1


	//   ....[73]....
        /*0614*/ 	.word	0x0000e380
        /*0618*/ 	.word	0x00000005
        /*061c*/ 	.word	0x00000000
        /*0620*/ 	.short	0x010a
        /*0622*/ 	.byte	0x3f
	.zero		1


	//   ....[74]....
        /*0624*/ 	.word	0x0000e3d0
        /*0628*/ 	.word	0x00000003
        /*062c*/ 	.word	0x00000000
        /*0630*/ 	.short	0x010a
        /*0632*/ 	.byte	0x3f
	.zero		1


	//   ....[75]....
        /*0634*/ 	.word	0x0000e420
        /*0638*/ 	.word	0x00000005
        /*063c*/ 	.word	0x00000000
        /*0640*/ 	.short	0x010a
        /*0642*/ 	.byte	0x3f
	.zero		1


	//----- nvinfo : EIATTR_NUM_MBARRIERS
	.align		4
.L_305:
        /*0644*/ 	.byte	0x03, 0x38
        /*0646*/ 	.short	0x0016


	//----- nvinfo : EIATTR_EXIT_INSTR_OFFSETS
	.align		4
        /*0648*/ 	.byte	0x04, 0x1c
        /*064a*/ 	.short	(.L_307 - .L_306)


	//   ....[0]....
.L_306:
        /*064c*/ 	.word	0x00000a40


	//   ....[1]....
        /*0650*/ 	.word	0x0000ac80


	//   ....[2]....
        /*0654*/ 	.word	0x0000ace0


	//   ....[3]....
        /*0658*/ 	.word	0x0000d9a0


	//   ....[4]....
        /*065c*/ 	.word	0x0000dbf0


	//----- nvinfo : EIATTR_MAX_THREADS
	.align		4
.L_307:
        /*0660*/ 	.byte	0x04, 0x05
        /*0662*/ 	.short	(.L_309 - .L_308)
.L_308:
        /*0664*/ 	.word	0x00000180
        /*0668*/ 	.word	0x00000001
        /*066c*/ 	.word	0x00000001


	//----- nvinfo : EIATTR_CRS_STACK_SIZE
	.align		4
.L_309:
        /*0670*/ 	.byte	0x04, 0x1e
        /*0672*/ 	.short	(.L_311 - .L_310)
.L_310:
        /*0674*/ 	.word	0x00000000


	//----- nvinfo : EIATTR_CBANK_PARAM_SIZE
	.align		4
.L_311:
        /*0678*/ 	.byte	0x03, 0x19
        /*067a*/ 	.short	0x0bf0


	//----- nvinfo : EIATTR_PARAM_CBANK
	.align		4
        /*067c*/ 	.byte	0x04, 0x0a
        /*067e*/ 	.short	(.L_313 - .L_312)
	.align		4
.L_312:
        /*0680*/ 	.word	index@(.nv.constant0._ZN7cutlass13device_kernelIN5flash11enable_sm90INS1_16FlashAttnFwdSm90INS1_25CollectiveMainloopFwdSm90ILi2EN4cute5tupleIJNS5_1CILi1EEES8_S8_EEENS6_IJNS7_ILi128EEESA_NS7_ILi192EEEEEELi128ENS_6half_tEfNS_4arch4Sm90ELb1ELb0ELb0ELb0ELb0ELb0ELb0ELb1ELb1ELb0ELb0ELb0EEENS1_21CollectiveEpilogueFwdINS6_IJSA_SA_SA_EEES9_SD_SF_Li256ELb0ELb0ELb0ELb0EEENS1_30DynamicPersistentTileSchedulerILi256ELi32ELb0ELb0ELb1EEEEEEEEEvNT_6ParamsE)
        /*0684*/ 	.short	0x0210
        /*0686*/ 	.short	0x0bf0


	//----- nvinfo : EIATTR_SW_WAR
	.align		4
.L_313:
        /*0688*/ 	.byte	0x04, 0x36
        /*068a*/ 	.short	(.L_315 - .L_314)
.L_314:
        /*068c*/ 	.word	0x00000008
.L_315:


//--------------------- .nv.info._ZN7cutlass13device_kernelIN5flash11enable_sm90INS1_16FlashAttnFwdSm90INS1_25CollectiveMainloopFwdSm90ILi2EN4cute5tupleIJNS5_1CILi1EEES8_S8_EEENS6_IJNS7_ILi128EEESA_NS7_ILi192EEEEEELi128ENS_6half_tEfNS_4arch4Sm90ELb1ELb0ELb0ELb1ELb0ELb0ELb0ELb1ELb1ELb0ELb0ELb0EEENS1_21CollectiveEpilogueFwdINS6_IJSA_SA_SA_EEES9_SD_SF_Li256ELb1ELb0ELb0ELb0EEENS1_36VarlenDynamicPersistentTileSchedulerILi128ELi128ELi256ELi32ELb0ELb0ELb1ELb1ELb1ELb1EEEEEEEEEvNT_6ParamsE --------------------------
	.section	.nv.info._ZN7cutlass13device_kernelIN5flash11enable_sm90INS1_16FlashAttnFwdSm90INS1_25CollectiveMainloopFwdSm90ILi2EN4cute5tupleIJNS5_1CILi1EEES8_S8_EEENS6_IJNS7_ILi128EEESA_NS7_ILi192EEEEEELi128ENS_6half_tEfNS_4arch4Sm90ELb1ELb0ELb0ELb1ELb0ELb0ELb0ELb1ELb1ELb0ELb0ELb0EEENS1_21CollectiveEpilogueFwdINS6_IJSA_SA_SA_EEES9_SD_SF_Li256ELb1ELb0ELb0ELb0EEENS1_36VarlenDynamicPersistentTileSchedulerILi128ELi128ELi256ELi32ELb0ELb0ELb1ELb1ELb1ELb1EEEEEEEEEvNT_6ParamsE,"",@"SHT_CUDA_INFO"
	.sectionflags	@""
	.align	4


	//----- nvinfo : EIATTR_CUDA_API_VERSION
	.align		4
        /*0000*/ 	.byte	0x04, 0x37
        /*0002*/ 	.short	(.L_317 - .L_316)
.L_316:
        /*0004*/ 	.word	0x00000082


	//----- nvinfo : EIATTR_KPARAM_INFO
	.align		4
.L_317:
        /*0008*/ 	.byte	0x04, 0x17
        /*000a*/ 	.short	(.L_319 - .L_318)
.L_318:
        /*000c*/ 	.word	0x00000000
        /*0010*/ 	.short	0x0000
        /*0012*/ 	.short	0x0070
        /*0014*/ 	.byte	0x00, 0xf0, 0x01, 0x28


	//----- nvinfo : EIATTR_SPARSE_MMA_MASK
	.align		4
.L_319:
        /*0018*/ 	.byte	0x03, 0x50
        /*001a*/ 	.short	0x0000


	//----- nvinfo : EIATTR_MAXREG_COUNT
	.align		4
        /*001c*/ 	.byte	0x03, 0x1b
        /*001e*/ 	.short	0x00a8


	//----- nvinfo : EIATTR_NUM_BARRIERS
	.align		4
        /*0020*/ 	.byte	0x02, 0x4c
        /*0022*/ 	.byte	0x09
	.zero		1


	//----- nvinfo : EIATTR_EXTERNS
	.align		4
        /*0024*/ 	.byte	0x04, 0x0f
        /*0026*/ 	.short	(.L_321 - .L_320)


	//   ....[0]....
	.align		4
.L_320:
        /*0028*/ 	.word	index@(__assertfail)


	//----- nvinfo : EIATTR_ANNOTATIONS
	.align		4
.L_321:
        /*002c*/ 	.byte	0x04, 0x55
        /*002e*/ 	.short	(.L_323 - .L_322)


	//   ....[0]....
.L_322:
        /* <DEDUP_REMOVED lines=33> */


	//----- nvinfo : EIATTR_MERCURY_ISA_VERSION
	.align		4
.L_323:
        /*0230*/ 	.byte	0x03, 0x5f
        /*0232*/ 	.short	0x0101


	//----- nvinfo : EIATTR_UNUSED_LOAD_BYTE_OFFSET
	.align		4
        /*0234*/ 	.byte	0x04, 0x44
        /*0236*/ 	.short	(.L_325 - .L_324)


	//   ....[0]....
.L_324:
        /*0238*/ 	.word	0x00000a40
        /*023c*/ 	.word	0x0000fff0


	//   ....[1]....
        /*0240*/ 	.word	0x00009cf0
        /*0244*/ 	.word	0x0000fff0


	//----- nvinfo : EIATTR_INT_WARP_WIDE_INSTR_OFFSETS
	.align		4
.L_325:
        /*0248*/ 	.byte	0x04, 0x31
        /*024a*/ 	.short	(.L_327 - .L_326)


	//   ....[0]....
.L_326:
        /*024c*/ 	.word	0x00000160


	//   ....[1]....
        /*0250*/ 	.word	0x000001a0


	//   ....[2]....
        /*0254*/ 	.word	0x00000210


	//   ....[3]....
        /*0258*/ 	.word	0x0000d120


	//   ....[4]....
        /*025c*/ 	.word	0x0000d1c0


	//   ....[5]....
        /*0260*/ 	.word	0x0000d650


	//   ....[6]....
        /*0264*/ 	.word	0x0000d680


	//   ....[7]....
        /*0268*/ 	.word	0x0000d890


	//   ....[8]....
        /*026c*/ 	.word	0x0000d980


	//   ....[9]....
        /*0270*/ 	.word	0x0000fc80


	//   ....[10]....
        /*0274*/ 	.word	0x0000fd20


	//----- nvinfo : EIATTR_COOP_GROUP_MASK_REGIDS
	.align		4
.L_327:
        /*0278*/ 	.byte	0x04, 0x29
        /*027a*/ 	.short	(.L_329 - .L_328)


	//   ....[0]....
.L_328:
        /*027c*/ 	.word	0xffffffff


	//   ....[1]....
        /*0280*/ 	.word	0xffffffff


	//   ....[2]....
        /*0284*/ 	.word	0xffffffff


	//   ....[3]....
        /*0288*/ 	.word	0xffffffff


	//   ....[4]....
        /*028c*/ 	.word	0xffffffff


	//   ....[5]....
        /*0290*/ 	.word	0xffffffff


	//   ....[6]....
        /*0294*/ 	.word	0xffffffff


	//   ....[7]....
        /*0298*/ 	.word	0xffffffff


	//   ....[8]....
        /*029c*/ 	.word	0xffffffff


	//   ....[9]....
        /*02a0*/ 	.word	0xffffffff


	//   ....[10]....
        /*02a4*/ 	.word	0xffffffff


	//   ....[11]....
        /*02a8*/ 	.word	0xffffffff


	//   ....[12]....
        /*02ac*/ 	.word	0xffffffff


	//   ....[13]....
        /*02b0*/ 	.word	0xffffffff


	//   ....[14]....
        /*02b4*/ 	.word	0xffffffff


	//   ....[15]....
        /*02b8*/ 	.word	0xffffffff


	//   ....[16]....
        /*02bc*/ 	.word	0xffffffff


	//   ....[17]....
        /*02c0*/ 	.word	0xffffffff


	//   ....[18]....
        /*02c4*/ 	.word	0xffffffff


	//   ....[19]....
        /*02c8*/ 	.word	0xffffffff


	//   ....[20]....
        /*02cc*/ 	.word	0xffffffff


	//   ....[21]....
        /*02d0*/ 	.word	0xffffffff


	//   ....[22]....
        /*02d4*/ 	.word	0xffffffff


	//   ....[23]....
        /*02d8*/ 	.word	0xffffffff


	//   ....[24]....
        /*02dc*/ 	.word	0xffffffff


	//   ....[25]....
        /*02e0*/ 	.word	0xffffffff


	//   ....[26]....
        /*02e4*/ 	.word	0xffffffff


	//   ....[27]....
        /*02e8*/ 	.word	0xffffffff


	//   ....[28]....
        /*02ec*/ 	.word	0xffffffff


	//   ....[29]....
        /*02f0*/ 	.word	0xffffffff


	//   ....[30]....
        /*02f4*/ 	.word	0xffffffff


	//   ....[31]....
        /*02f8*/ 	.word	0xffffffff


	//   ....[32]....
        /*02fc*/ 	.word	0xffffffff


	//   ....[33]....
        /*0300*/ 	.word	0xffffffff


	//   ....[34]....
        /*0304*/ 	.word	0xffffffff


	//   ....[35]....
        /*0308*/ 	.word	0xffffffff


	//   ....[36]....
        /*030c*/ 	.word	0xffffffff


	//   ....[37]....
        /*0310*/ 	.word	0xffffffff


	//   ....[38]....
        /*0314*/ 	.word	0xffffffff


	//   ....[39]....
        /*0318*/ 	.word	0xffffffff


	//   ....[40]....
        /*031c*/ 	.word	0xffffffff


	//   ....[41]....
        /*0320*/ 	.word	0xffffffff


	//   ....[42]....
        /*0324*/ 	.word	0xffffffff


	//   ....[43]....
        /*0328*/ 	.word	0xffffffff


	//   ....[44]....
        /*032c*/ 	.word	0xffffffff


	//   ....[45]....
        /*0330*/ 	.word	0xffffffff


	//   ....[46]....
        /*0334*/ 	.word	0xffffffff


	//   ....[47]....
        /*0338*/ 	.word	0xffffffff


	//   ....[48]....
        /*033c*/ 	.word	0xffffffff


	//   ....[49]....
        /*0340*/ 	.word	0xffffffff


	//   ....[50]....
        /*0344*/ 	.word	0xffffffff


	//   ....[51]....
        /*0348*/ 	.word	0xffffffff


	//   ....[52]....
        /*034c*/ 	.word	0xffffffff


	//   ....[53]....
        /*0350*/ 	.word	0xffffffff


	//   ....[54]....
        /*0354*/ 	.word	0xffffffff


	//   ....[55]....
        /*0358*/ 	.word	0xffffffff


	//   ....[56]....
        /*035c*/ 	.word	0xffffffff


	//   ....[57]....
        /*0360*/ 	.word	0xffffffff


	//   ....[58]....
        /*0364*/ 	.word	0x0500000f


	//   ....[59]....
        /*0368*/ 	.word	0x0500000f


	//   ....[60]....
        /*036c*/ 	.word	0x0500000f


	//   ....[61]....
        /*0370*/ 	.word	0x0500000f


	//   ....[62]....
        /*0374*/ 	.word	0x0500000f


	//   ....[63]....
        /*0378*/ 	.word	0x0500000f


	//   ....[64]....
        /*037c*/ 	.word	0x0500000f


	//   ....[65]....
        /*0380*/ 	.word	0x0500000f


	//   ....[66]....
        /*0384*/ 	.word	0x0500000f


	//   ....[67]....
        /*0388*/ 	.word	0x0500000f


	//   ....[68]....
        /*038c*/ 	.word	0x0500000f


	//   ....[69]....
        /*0390*/ 	.word	0x0500000f


	//   ....[70]....
        /*0394*/ 	.word	0x0500000f


	//   ....[71]....
        /*0398*/ 	.word	0x0500000f


	//   ....[72]....
        /*039c*/ 	.word	0x0500000f


	//   ....[73]....
        /*03a0*/ 	.word	0x0500000f


	//   ....[74]....
        /*03a4*/ 	.word	0x0500000f


	//   ....[75]....
        /*03a8*/ 	.word	0x0500000f


	//   ....[76]....
        /*03ac*/ 	.word	0x0500000f


	//----- nvinfo : EIATTR_COOP_GROUP_INSTR_OFFSETS
	.align		4
.L_329:
        /*03b0*/ 	.byte	0x04, 0x28
        /*03b2*/ 	.short	(.L_331 - .L_330)


	//   ....[0]....
.L_330:
        /*03b4*/ 	.word	0x00000060


	//   ....[1]....
        /*03b8*/ 	.word	0x00000170


	//   ....[2]....
        /*03bc*/ 	.word	0x000001c0


	//   ....[3]....
        /*03c0*/ 	.word	0x000003f0


	//   ....[4]....
        /*03c4*/ 	.word	0x00000550


	//   ....[5]....
        /*03c8*/ 	.word	0x00000670


	//   ....[6]....
        /*03cc*/ 	.word	0x000007d0


	//   ....[7]....
        /*03d0*/ 	.word	0x00001670


	//   ....[8]....
        /*03d4*/ 	.word	0x00002aa0


	//   ....[9]....
        /*03d8*/ 	.word	0x00002ad0


	//   ....[10]....
        /*03dc*/ 	.word	0x00003500


	//   ....[11]....
        /*03e0*/ 	.word	0x00003560


	//   ....[12]....
        /*03e4*/ 	.word	0x000055b0


	//   ....[13]....
        /*03e8*/ 	.word	0x00005650


	//   ....[14]....
        /*03ec*/ 	.word	0x000060b0


	//   ....[15]....
        /*03f0*/ 	.word	0x00006120


	//   ....[16]....
        /*03f4*/ 	.word	0x00007a90


	//   ....[17]....
        /*03f8*/ 	.word	0x00007ac0


	//   ....[18]....
        /*03fc*/ 	.word	0x00007d50


	//   ....[19]....
        /*0400*/ 	.word	0x00007eb0


	//   ....[20]....
        /*0404*/ 	.word	0x000093a0


	//   ....[21]....
        /*0408*/ 	.word	0x000093e0


	//   ....[22]....
        /*040c*/ 	.word	0x000094d0


	//   ....[23]....
        /*0410*/ 	.word	0x000094f0


	//   ....[24]....
        /*0414*/ 	.word	0x0000bec0


	//   ....[25]....
        /*0418*/ 	.word	0x0000c050


	//   ....[26]....
        /*041c*/ 	.word	0x0000c080


	//   ....[27]....
        /*0420*/ 	.word	0x0000c0c0


	//   ....[28]....
        /*0424*/ 	.word	0x0000c130


	//   ....[29]....
        /*0428*/ 	.word	0x0000c190


	//   ....[30]....
        /*042c*/ 	.word	0x0000c1d0


	//   ....[31]....
        /*0430*/ 	.word	0x0000c380


	//   ....[32]....
        /*0434*/ 	.word	0x0000c3e0


	//   ....[33]....
        /*0438*/ 	.word	0x0000c420


	//   ....[34]....
        /*043c*/ 	.word	0x0000c460


	//   ....[35]....
        /*0440*/ 	.word	0x0000c490


	//   ....[36]....
        /*0444*/ 	.word	0x0000c4c0


	//   ....[37]....
        /*0448*/ 	.word	0x0000c560


	//   ....[38]....
        /*044c*/ 	.word	0x0000c5c0


	//   ....[39]....
        /*0450*/ 	.word	0x0000c650


	//   ....[40]....
        /*0454*/ 	.word	0x00010130


	//   ....[41]....
        /*0458*/ 	.word	0x00010140


	//   ....[42]....
        /*045c*/ 	.word	0x00010260


	//   ....[43]....
        /*0460*/ 	.word	0x000102c0


	//   ....[44]....
        /*0464*/ 	.word	0x00010300


	//   ....[45]....
        /*0468*/ 	.word	0x00010340


	//   ....[46]....
        /*046c*/ 	.word	0x00010370


	//   ....[47]....
        /*0470*/ 	.word	0x000103a0


	//   ....[48]....
        /*0474*/ 	.word	0x00010540


	//   ....[49]....
        /*0478*/ 	.word	0x000105a0


	//   ....[50]....
        /*047c*/ 	.word	0x000105e0


	//   ....[51]....
        /*0480*/ 	.word	0x00010620


	//   ....[52]....
        /*0484*/ 	.word	0x00010650


	//   ....[53]....
        /*0488*/ 	.word	0x00010680


	//   ....[54]....
        /*048c*/ 	.word	0x00010740


	//   ....[55]....
        /*0490*/ 	.word	0x00010760


	//   ....[56]....
        /*0494*/ 	.word	0x000107d0


	//   ....[57]....
        /*0498*/ 	.word	0x00010e70


	//   ....[58]....
        /*049c*/ 	.word	0x00011460


	//   ....[59]....
        /*04a0*/ 	.word	0x00011880


	//   ....[60]....
        /*04a4*/ 	.word	0x00011910


	//   ....[61]....
        /*04a8*/ 	.word	0x000119b0


	//   ....[62]....
        /*04ac*/ 	.word	0x00011a60


	//   ....[63]....
        /*04b0*/ 	.word	0x00011ae0


	//   ....[64]....
        /*04b4*/ 	.word	0x00011b60


	//   ....[65]....
        /*04b8*/ 	.word	0x00011be0


	//   ....[66]....
        /*04bc*/ 	.word	0x00011c60


	//   ....[67]....
        /*04c0*/ 	.word	0x00011cf0


	//   ....[68]....
        /*04c4*/ 	.word	0x00011da0


	//   ....[69]....
        /*04c8*/ 	.word	0x00011e20


	//   ....[70]....
        /*04cc*/ 	.word	0x00011ea0


	//   ....[71]....
        /*04d0*/ 	.word	0x00011f20


	//   ....[72]....
        /*04d4*/ 	.word	0x00011fa0


	//   ....[73]....
        /*04d8*/ 	.word	0x00012010


	//   ....[74]....
        /*04dc*/ 	.word	0x000120b0


	//   ....[75]....
        /*04e0*/ 	.word	0x00012140


	//   ....[76]....
        /*04e4*/ 	.word	0x00012270


	//----- nvinfo : EIATTR_REG_RECONFIG
	.align		4
.L_331:
        /*04e8*/ 	.byte	0x01, 0x54
	.zero		2


	//----- nvinfo : EIATTR_SYSCALL_OFFSETS
	.align		4
        /*04ec*/ 	.byte	0x04, 0x46
        /*04ee*/ 	.short	(.L_333 - .L_332)


	//   ....[0]....
.L_332:
        /*04f0*/ 	.word	0x00001850


	//   ....[1]....
        /*04f4*/ 	.word	0x0000d350


	//   ....[2]....
        /*04f8*/ 	.word	0x0000d490


	//   ....[3]....
        /*04fc*/ 	.word	0x0000d590


	//----- nvinfo : EIATTR_MBARRIER_INSTR_OFFSETS
	.align		4
.L_333:
        /*0500*/ 	.byte	0x04, 0x39
        /*0502*/ 	.short	(.L_335 - .L_334)


	//   ....[0]....
.L_334:
        /*0504*/ 	.word	0x000002a0
        /*0508*/ 	.word	0x000000ff
        /*050c*/ 	.word	0x00034800
        /*0510*/ 	.short	0x0100
        /*0512*/ 	.byte	0x08
	.zero		1


	//   ....[1]....
        /*0514*/ 	.word	0x000002b0
        /*0518*/ 	.word	0x000000ff
        /*051c*/ 	.word	0x00034820
        /*0520*/ 	.short	0x0100
        /*0522*/ 	.byte	0x08
	.zero		1


	//   ....[2]....
        /*0524*/ 	.word	0x000003a0
        /*0528*/ 	.word	0x000000ff
        /*052c*/ 	.word	0x00034830
        /*0530*/ 	.short	0x0100
        /*0532*/ 	.byte	0x08
	.zero		1


	//   ....[3]....
        /*0534*/ 	.word	0x000003b0
        /*0538*/ 	.word	0x000000ff
        /*053c*/ 	.word	0x00034840
        /*0540*/ 	.short	0x0100
        /*0542*/ 	.byte	0x08
	.zero		1


	//   ....[4]....
        /*0544*/ 	.word	0x000003c0
        /*0548*/ 	.word	0x000000ff
        /*054c*/ 	.word	0x00034838
        /*0550*/ 	.short	0x0100
        /*0552*/ 	.byte	0x08
	.zero		1


	//   ....[5]....
        /*0554*/ 	.word	0x000003d0
        /*0558*/ 	.word	0x000000ff
        /*055c*/ 	.word	0x00034848
        /*0560*/ 	.short	0x0100
        /*0562*/ 	.byte	0x08
	.zero		1


	//   ....[6]....
        /*0564*/ 	.word	0x00000500
        /*0568*/ 	.word	0x000000ff
        /*056c*/ 	.word	0x00034850
        /*0570*/ 	.short	0x0100
        /*0572*/ 	.byte	0x08
	.zero		1


	//   ....[7]....
        /*0574*/ 	.word	0x00000510
        /*0578*/ 	.word	0x000000ff
        /*057c*/ 	.word	0x00034860
        /*0580*/ 	.short	0x0100
        /*0582*/ 	.byte	0x08
	.zero		1


	//   ....[8]....
        /*0584*/ 	.word	0x00000520
        /*0588*/ 	.word	0x000000ff
        /*058c*/ 	.word	0x00034858
        /*0590*/ 	.short	0x0100
        /*0592*/ 	.byte	0x08
	.zero		1


	//   ....[9]....
        /*0594*/ 	.word	0x00000530
        /*0598*/ 	.word	0x000000ff
        /*059c*/ 	.word	0x00034868
        /*05a0*/ 	.short	0x0100
        /*05a2*/ 	.byte	0x08
	.zero		1


	//   ....[10]....
        /*05a4*/ 	.word	0x00000620
        /*05a8*/ 	.word	0x000000ff
        /*05ac*/ 	.word	0x00034870
        /*05b0*/ 	.short	0x0100
        /*05b2*/ 	.byte	0x06
	.zero		1


	//   ....[11]....
        /*05b4*/ 	.word	0x00000630
        /*05b8*/ 	.word	0x000000ff
        /*05bc*/ 	.word	0x00034880
        /*05c0*/ 	.short	0x0100
        /*05c2*/ 	.byte	0x06
	.zero		1


	//   ....[12]....
        /*05c4*/ 	.word	0x00000640
        /*05c8*/ 	.word	0x000000ff
        /*05cc*/ 	.word	0x00034878
        /*05d0*/ 	.short	0x0100
        /*05d2*/ 	.byte	0x06
	.zero		1


	//   ....[13]....
        /*05d4*/ 	.word	0x00000650
        /*05d8*/ 	.word	0x000000ff
        /*05dc*/ 	.word	0x00034888
        /*05e0*/ 	.short	0x0100
        /*05e2*/ 	.byte	0x06
	.zero		1


	//   ....[14]....
        /*05e4*/ 	.word	0x00000780
        /*05e8*/ 	.word	0x000000ff
        /*05ec*/ 	.word	0x00034890
        /*05f0*/ 	.short	0x0100
        /*05f2*/ 	.byte	0x08
	.zero		1


	//   ....[15]....
        /*05f4*/ 	.word	0x00000790
        /*05f8*/ 	.word	0x000000ff
        /*05fc*/ 	.word	0x000348a0
        /*0600*/ 	.short	0x0100
        /*0602*/ 	.byte	0x08
	.zero		1


	//   ....[16]....
        /*0604*/ 	.word	0x000007a0
        /*0608*/ 	.word	0x000000ff
        /*060c*/ 	.word	0x00034898
        /*0610*/ 	.short	0x0100
        /*0612*/ 	.byte	0x08
	.zero		1


	//   ....[17]....
        /*0614*/ 	.word	0x000007b0
        /*0618*/ 	.word	0x000000ff
        /*061c*/ 	.word	0x000348a8
        /*0620*/ 	.short	0x0100
        /*0622*/ 	.byte	0x08
	.zero		1


	//   ....[18]....
        /*0624*/ 	.word	0x000008e0
        /*0628*/ 	.word	0x000000ff
        /*062c*/ 	.word	0x000348b0
        /*0630*/ 	.short	0x0100
        /*0632*/ 	.byte	0x08
	.zero		1


	//   ....[19]....
        /*0634*/ 	.word	0x000008f0
        /*0638*/ 	.word	0x000000ff
        /*063c*/ 	.word	0x000348c0
        /*0640*/ 	.short	0x0100
        /*0642*/ 	.byte	0x08
	.zero		1


	//   ....[20]....
        /*0644*/ 	.word	0x00000900
        /*0648*/ 	.word	0x000000ff
        /*064c*/ 	.word	0x000348b8
        /*0650*/ 	.short	0x0100
        /*0652*/ 	.byte	0x08
	.zero		1


	//   ....[21]....
        /*0654*/ 	.word	0x00000910
        /*0658*/ 	.word	0x000000ff
        /*065c*/ 	.word	0x000348c8
        /*0660*/ 	.short	0x0100
        /*0662*/ 	.byte	0x08
	.zero		1


	//   ....[22]....
        /*0664*/ 	.word	0x000018f0
        /*0668*/ 	.word	0x000000ff
        /*066c*/ 	.word	0x00034800
        /*0670*/ 	.short	0x010a
        /*0672*/ 	.byte	0x26
	.zero		1


	//   ....[23]....
        /*0674*/ 	.word	0x00001970
        /*0678*/ 	.word	0x00000002
        /*067c*/ 	.word	0x00034830
        /*0680*/ 	.short	0x010a
        /*0682*/ 	.byte	0x3f
	.zero		1


	//   ....[24]....
        /*0684*/ 	.word	0x000019e0
        /*0688*/ 	.word	0x00000002
        /*068c*/ 	.word	0x00034830
        /*0690*/ 	.short	0x010a
        /*0692*/ 	.byte	0x3f
	.zero		1


	//   ....[25]....
        /*0694*/ 	.word	0x00002480
        /*0698*/ 	.word	0x00000002
        /*069c*/ 	.word	0x00000000
        /*06a0*/ 	.short	0x0101
        /*06a2*/ 	.byte	0x3f
	.zero		1


	//   ....[26]....
        /*06a4*/ 	.word	0x00004360
        /*06a8*/ 	.word	0x000000ff
        /*06ac*/ 	.word	0x00034830
        /*06b0*/ 	.short	0x010a
        /*06b2*/ 	.byte	0x07
	.zero		1


	//   ....[27]....
        /*06b4*/ 	.word	0x000043a0
        /*06b8*/ 	.word	0x000000ff
        /*06bc*/ 	.word	0x00034830
        /*06c0*/ 	.short	0x010a
        /*06c2*/ 	.byte	0x07
	.zero		1


	//   ....[28]....
        /*06c4*/ 	.word	0x00004cc0
        /*06c8*/ 	.word	0x000000ff
        /*06cc*/ 	.word	0x00034850
        /*06d0*/ 	.short	0x010a
        /*06d2*/ 	.byte	0x0a
	.zero		1


	//   ....[29]....
        /*06d4*/ 	.word	0x00004d00
        /*06d8*/ 	.word	0x000000ff
        /*06dc*/ 	.word	0x00034850
        /*06e0*/ 	.short	0x010a
        /*06e2*/ 	.byte	0x0a
	.zero		1


	//   ....[30]....
        /*06e4*/ 	.word	0x00006a70
        /*06e8*/ 	.word	0x00000005
        /*06ec*/ 	.word	0x00000000
        /*06f0*/ 	.short	0x0101
        /*06f2*/ 	.byte	0x3f
	.zero		1


	//   ....[31]....
        /*06f4*/ 	.word	0x00006ad0
        /*06f8*/ 	.word	0x00000032
        /*06fc*/ 	.word	0x00000000
        /*0700*/ 	.short	0x0101
        /*0702*/ 	.byte	0x3f
	.zero		1


	//   ....[32]....
        /*0704*/ 	.word	0x00006e00
        /*0708*/ 	.word	0x000000ff
        /*070c*/ 	.word	0x00034830
        /*0710*/ 	.short	0x010a
        /*0712*/ 	.byte	0x07
	.zero		1


	//   ....[33]....
        /*0714*/ 	.word	0x00006e40
        /*0718*/ 	.word	0x000000ff
        /*071c*/ 	.word	0x00034830
        /*0720*/ 	.short	0x010a
        /*0722*/ 	.byte	0x07
	.zero		1


	//   ....[34]....
        /*0724*/ 	.word	0x00007760
        /*0728*/ 	.word	0x000000ff
        /*072c*/ 	.word	0x00034850
        /*0730*/ 	.short	0x010a
        /*0732*/ 	.byte	0x0b
	.zero		1


	//   ....[35]....
        /*0734*/ 	.word	0x000077a0
        /*0738*/ 	.word	0x000000ff
        /*073c*/ 	.word	0x00034850
        /*0740*/ 	.short	0x010a
        /*0742*/ 	.byte	0x0b
	.zero		1


	//   ....[36]....
        /*0744*/ 	.word	0x00008870
        /*0748*/ 	.word	0x0000001b
        /*074c*/ 	.word	0x00000000
        /*0750*/ 	.short	0x0101
        /*0752*/ 	.byte	0x3f
	.zero		1


	//   ....[37]....
        /*0754*/ 	.word	0x00008900
        /*0758*/ 	.word	0x0000001f
        /*075c*/ 	.word	0x00000000
        /*0760*/ 	.short	0x0101
        /*0762*/ 	.byte	0x3f
	.zero		1


	//   ....[38]....
        /*0764*/ 	.word	0x00009310
        /*0768*/ 	.word	0x000000ff
        /*076c*/ 	.word	0x00034850
        /*0770*/ 	.short	0x010a
        /*0772*/ 	.byte	0x05
	.zero		1


	//   ....[39]....
        /*0774*/ 	.word	0x00009350
        /*0778*/ 	.word	0x000000ff
        /*077c*/ 	.word	0x00034850
        /*0780*/ 	.short	0x010a
        /*0782*/ 	.byte	0x05
	.zero		1


	//   ....[40]....
        /*0784*/ 	.word	0x00009890
        /*0788*/ 	.word	0x00000000
        /*078c*/ 	.word	0x00000000
        /*0790*/ 	.short	0x0101
        /*0792*/ 	.byte	0x3f
	.zero		1


	//   ....[41]....
        /*0794*/ 	.word	0x0000acb0
        /*0798*/ 	.word	0x00000000
        /*079c*/ 	.word	0x00000000
        /*07a0*/ 	.short	0x0101
        /*07a2*/ 	.byte	0x3f
	.zero		1


	//   ....[42]....
        /*07a4*/ 	.word	0x0000dcd0
        /*07a8*/ 	.word	0x00000008
        /*07ac*/ 	.word	0x00034840
        /*07b0*/ 	.short	0x010a
        /*07b2*/ 	.byte	0x3f
	.zero		1


	//   ....[43]....
        /*07b4*/ 	.word	0x0000e280
        /*07b8*/ 	.word	0x00000009
        /*07bc*/ 	.word	0x00034820
        /*07c0*/ 	.short	0x010a
        /*07c2*/ 	.byte	0x3f
	.zero		1


	//   ....[44]....
        /*07c4*/ 	.word	0x0000e5b0
        /*07c8*/ 	.word	0x00000002
        /*07cc*/ 	.word	0x00034840
        /*07d0*/ 	.short	0x010a
        /*07d2*/ 	.byte	0x3f
	.zero		1


	//   ....[45]....
        /*07d4*/ 	.word	0x0000e8b0
        /*07d8*/ 	.word	0x00000003
        /*07dc*/ 	.word	0x00000060
        /*07e0*/ 	.short	0x010a
        /*07e2*/ 	.byte	0x3f
	.zero		1


	//   ....[46]....
        /*07e4*/ 	.word	0x0000ee80
        /*07e8*/ 	.word	0x00000002
        /*07ec*/ 	.word	0x00034840
        /*07f0*/ 	.short	0x010a
        /*07f2*/ 	.byte	0x3f
	.zero		1


	//   ....[47]....
        /*07f4*/ 	.word	0x0000f180
        /*07f8*/ 	.word	0x00000003
        /*07fc*/ 	.word	0x00000060
        /*0800*/ 	.short	0x010a
        /*0802*/ 	.byte	0x3f
	.zero		1


	//   ....[48]....
        /*0804*/ 	.word	0x0000f650
        /*0808*/ 	.word	0x00000002
        /*080c*/ 	.word	0x00034840
        /*0810*/ 	.short	0x010a
        /*0812*/ 	.byte	0x3f
	.zero		1


	//   ....[49]....
        /*0814*/ 	.word	0x0000f960
        /*0818*/ 	.word	0x00000002
        /*081c*/ 	.word	0x00000060
        /*0820*/ 	.short	0x010a
        /*0822*/ 	.byte	0x3f
	.zero		1


	//   ....[50]....
        /*0824*/ 	.word	0x0000fde0
        /*0828*/ 	.word	0x00000003
        /*082c*/ 	.word	0x00034860
        /*0830*/ 	.short	0x010a
        /*0832*/ 	.byte	0x3f
	.zero		1


	//   ....[51]....
        /*0834*/ 	.word	0x00010df0
        /*0838*/ 	.word	0x00000000
        /*083c*/ 	.word	0x00034820
        /*0840*/ 	.short	0x010a
        /*0842*/ 	.byte	0x3f
	.zero		1


	//   ....[52]....
        /*0844*/ 	.word	0x00010fd0
        /*0848*/ 	.word	0x00000006
        /*084c*/ 	.word	0x00000000
        /*0850*/ 	.short	0x010a
        /*0852*/ 	.byte	0x3f
	.zero		1


	//   ....[53]....
        /*0854*/ 	.word	0x00011040
        /*0858*/ 	.word	0x00000007
        /*085c*/ 	.word	0x00000000
        /*0860*/ 	.short	0x010a
        /*0862*/ 	.byte	0x3f
	.zero		1


	//   ....[54]....
        /*0864*/ 	.word	0x000110b0
        /*0868*/ 	.word	0x00000004
        /*086c*/ 	.word	0x00000000
        /*0870*/ 	.short	0x010a
        /*0872*/ 	.byte	0x3f
	.zero		1


	//   ....[55]....
        /*0874*/ 	.word	0x000110e0
        /*0878*/ 	.word	0x00000003
        /*087c*/ 	.word	0x00000000
        /*0880*/ 	.short	0x010a
        /*0882*/ 	.byte	0x3f
	.zero		1


	//   ....[56]....
        /*0884*/ 	.word	0x00011150
        /*0888*/ 	.word	0x00000003
        /*088c*/ 	.word	0x00034800
        /*0890*/ 	.short	0x010a
        /*0892*/ 	.byte	0x3f
	.zero		1


	//   ....[57]....
        /*0894*/ 	.word	0x000111a0
        /*0898*/ 	.word	0x00000002
        /*089c*/ 	.word	0x00034830
        /*08a0*/ 	.short	0x010a
        /*08a2*/ 	.byte	0x3f
	.zero		1


	//   ....[58]....
        /*08a4*/ 	.word	0x00011200
        /*08a8*/ 	.word	0x00000007
        /*08ac*/ 	.word	0x00034830
        /*08b0*/ 	.short	0x010a
        /*08b2*/ 	.byte	0x3f
	.zero		1


	//   ....[59]....
        /*08b4*/ 	.word	0x00011260
        /*08b8*/ 	.word	0x00000003
        /*08bc*/ 	.word	0x00034850
        /*08c0*/ 	.short	0x010a
        /*08c2*/ 	.byte	0x3f
	.zero		1


	//   ....[60]....
        /*08c4*/ 	.word	0x000112c0
        /*08c8*/ 	.word	0x00000007
        /*08cc*/ 	.word	0x00034830
        /*08d0*/ 	.short	0x010a
        /*08d2*/ 	.byte	0x3f
	.zero		1


	//   ....[61]....
        /*08d4*/ 	.word	0x00011320
        /*08d8*/ 	.word	0x00000003
        /*08dc*/ 	.word	0x00034850
        /*08e0*/ 	.short	0x010a
        /*08e2*/ 	.byte	0x3f
	.zero		1


	//   ....[62]....
        /*08e4*/ 	.word	0x00011380
        /*08e8*/ 	.word	0x00000003
        /*08ec*/ 	.word	0x00034850
        /*08f0*/ 	.short	0x010a
        /*08f2*/ 	.byte	0x3f
	.zero		1


	//   ....[63]....
        /*08f4*/ 	.word	0x00011520
        /*08f8*/ 	.word	0x00000008
        /*08fc*/ 	.word	0x00034840
        /*0900*/ 	.short	0x010a
        /*0902*/ 	.byte	0x3f
	.zero		1


	//   ....[64]....
        /*0904*/ 	.word	0x000115a0
        /*0908*/ 	.word	0x00000008
        /*090c*/ 	.word	0x00034820
        /*0910*/ 	.short	0x010a
        /*0912*/ 	.byte	0x3f
	.zero		1


	//   ....[65]....
        /*0914*/ 	.word	0x000115f0
        /*0918*/ 	.word	0x00000002
        /*091c*/ 	.word	0x00034840
        /*0920*/ 	.short	0x010a
        /*0922*/ 	.byte	0x3f
	.zero		1


	//   ....[66]....
        /*0924*/ 	.word	0x00011640
        /*0928*/ 	.word	0x00000003
        /*092c*/ 	.word	0x00000060
        /*0930*/ 	.short	0x010a
        /*0932*/ 	.byte	0x3f
	.zero		1


	//   ....[67]....
        /*0934*/ 	.word	0x00011690
        /*0938*/ 	.word	0x00000002
        /*093c*/ 	.word	0x00034840
        /*0940*/ 	.short	0x010a
        /*0942*/ 	.byte	0x3f
	.zero		1


	//   ....[68]....
        /*0944*/ 	.word	0x000116e0
        /*0948*/ 	.word	0x00000003
        /*094c*/ 	.word	0x00000060
        /*0950*/ 	.short	0x010a
        /*0952*/ 	.byte	0x3f
	.zero		1


	//   ....[69]....
        /*0954*/ 	.word	0x00011730
        /*0958*/ 	.word	0x00000002
        /*095c*/ 	.word	0x00034840
        /*0960*/ 	.short	0x010a
        /*0962*/ 	.byte	0x3f
	.zero		1


	//   ....[70]....
        /*0964*/ 	.word	0x00011780
        /*0968*/ 	.word	0x00000002
        /*096c*/ 	.word	0x00000060
        /*0970*/ 	.short	0x010a
        /*0972*/ 	.byte	0x3f
	.zero		1


	//   ....[71]....
        /*0974*/ 	.word	0x000117d0
        /*0978*/ 	.word	0x00000003
        /*097c*/ 	.word	0x00034860
        /*0980*/ 	.short	0x010a
        /*0982*/ 	.byte	0x3f
	.zero		1


	//   ....[72]....
        /*0984*/ 	.word	0x00012190
        /*0988*/ 	.word	0x00000000
        /*098c*/ 	.word	0x00034820
        /*0990*/ 	.short	0x010a
        /*0992*/ 	.byte	0x3f
	.zero		1


	//   ....[73]....
        /*0994*/ 	.word	0x00012330
        /*0998*/ 	.word	0x00000006
        /*099c*/ 	.word	0x00000000
        /*09a0*/ 	.short	0x010a
        /*09a2*/ 	.byte	0x3f
	.zero		1


	//   ....[74]....
        /*09a4*/ 	.word	0x00012380
        /*09a8*/ 	.word	0x00000007
        /*09ac*/ 	.word	0x00000000
        /*09b0*/ 	.short	0x010a
        /*09b2*/ 	.byte	0x3f
	.zero		1


	//   ....[75]....
        /*09b4*/ 	.word	0x000123d0
        /*09b8*/ 	.word	0x00000004
        /*09bc*/ 	.word	0x00000000
        /*09c0*/ 	.short	0x010a
        /*09c2*/ 	.byte	0x3f
	.zero		1


	//----- nvinfo : EIATTR_NUM_MBARRIERS
	.align		4
.L_335:
        /*09c4*/ 	.byte	0x03, 0x38
        /*09c6*/ 	.short	0x0016


	//----- nvinfo : EIATTR_EXIT_INSTR_OFFSETS
	.align		4
        /*09c8*/ 	.byte	0x04, 0x1c
        /*09ca*/ 	.short	(.L_337 - .L_336)


	//   ....[0]....
.L_336:
        /*09cc*/ 	.word	0x00000a80


	//   ....[1]....
        /*09d0*/ 	.word	0x0000be80


	//   ....[2]....
        /*09d4*/ 	.word	0x0000bee0


	//   ....[3]....
        /*09d8*/ 	.word	0x00011130


	//----- nvinfo : EIATTR_MAX_THREADS
	.align		4
.L_337:
        /*09dc*/ 	.byte	0x04, 0x05
        /*09de*/ 	.short	(.L_339 - .L_338)
.L_338:
        /*09e0*/ 	.word	0x00000180
        /*09e4*/ 	.word	0x00000001
        /*09e8*/ 	.word	0x00000001


	//----- nvinfo : EIATTR_CRS_STACK_SIZE
	.align		4
.L_339:
        /*09ec*/ 	.byte	0x04, 0x1e
        /*09ee*/ 	.short	(.L_341 - .L_340)
.L_340:
        /*09f0*/ 	.word	0x00000000


	//----- nvinfo : EIATTR_CBANK_PARAM_SIZE
	.align		4
.L_341:
        /*09f4*/ 	.byte	0x03, 0x19
        /*09f6*/ 	.short	0x0a70


	//----- nvinfo : EIATTR_PARAM_CBANK
	.align		4
        /*09f8*/ 	.byte	0x04, 0x0a
        /*09fa*/ 	.short	(.L_343 - .L_342)
	.align		4
.L_342:
        /*09fc*/ 	.word	index@(.nv.constant0._ZN7cutlass13device_kernelIN5flash11enable_sm90INS1_16FlashAttnFwdSm90INS1_25CollectiveMainloopFwdSm90ILi2EN4cute5tupleIJNS5_1CILi1EEES8_S8_EEENS6_IJNS7_ILi128EEESA_NS7_ILi192EEEEEELi128ENS_6half_tEfNS_4arch4Sm90ELb1ELb0ELb0ELb1ELb0ELb0ELb0ELb1ELb1ELb0ELb0ELb0EEENS1_21CollectiveEpilogueFwdINS6_IJSA_SA_SA_EEES9_SD_SF_Li256ELb1ELb0ELb0ELb0EEENS1_36VarlenDynamicPersistentTileSchedulerILi128ELi128ELi256ELi32ELb0ELb0ELb1ELb1ELb1ELb1EEEEEEEEEvNT_6ParamsE)
        /*0a00*/ 	.short	0x0210
        /*0a02*/ 	.short	0x0a70


	//----- nvinfo : EIATTR_SW_WAR
	.align		4
.L_343:
        /*0a04*/ 	.byte	0x04, 0x36
        /*0a06*/ 	.short	(.L_345 - .L_344)
.L_344:
        /*0a08*/ 	.word	0x00000008
.L_345:


//--------------------- .nv.info._ZN7cutlass13device_kernelIN5flash11enable_sm90INS1_16FlashAttnFwdSm90INS1_25CollectiveMainloopFwdSm90ILi2EN4cute5tupleIJNS5_1CILi1EEES8_S8_EEENS6_IJNS7_ILi128EEESA_NS7_ILi192EEEEEELi128ENS_6half_tEfNS_4arch4Sm90ELb1ELb0ELb0ELb1ELb0ELb1ELb0ELb1ELb1ELb0ELb0ELb0EEENS1_21CollectiveEpilogueFwdINS6_IJSA_SA_SA_EEES9_SD_SF_Li256ELb1ELb0ELb0ELb0EEENS1_36VarlenDynamicPersistentTileSchedulerILi128ELi128ELi256ELi32ELb0ELb0ELb1ELb1ELb1ELb1EEEEEEEEEvNT_6ParamsE --------------------------
	.section	.nv.info._ZN7cutlass13device_kernelIN5flash11enable_sm90INS1_16FlashAttnFwdSm90INS1_25CollectiveMainloopFwdSm90ILi2EN4cute5tupleIJNS5_1CILi1EEES8_S8_EEENS6_IJNS7_ILi128EEESA_NS7_ILi192EEEEEELi128ENS_6half_tEfNS_4arch4Sm90ELb1ELb0ELb0ELb1ELb0ELb1ELb0ELb1ELb1ELb0ELb0ELb0EEENS1_21CollectiveEpilogueFwdINS6_IJSA_SA_SA_EEES9_SD_SF_Li256ELb1ELb0ELb0ELb0EEENS1_36VarlenDynamicPersistentTileSchedulerILi128ELi128ELi256ELi32ELb0ELb0ELb1ELb1ELb1ELb1EEEEEEEEEvNT_6ParamsE,"",@"SHT_CUDA_INFO"
	.sectionflags	@""
	.align	4


	//----- nvinfo : EIATTR_CUDA_API_VERSION
	.align		4
        /*0000*/ 	.byte	0x04, 0x37
        /*0002*/ 	.short	(.L_347 - .L_346)
.L_346:
        /*0004*/ 	.word	0x00000082


	//----- nvinfo : EIATTR_KPARAM_INFO
	.align		4
.L_347:
        /*0008*/ 	.byte	0x04, 0x17
        /*000a*/ 	.short	(.L_349 - .L_348)
.L_348:
        /*000c*/ 	.word	0x00000000
        /*0010*/ 	.short	0x0000
        /*0012*/ 	.short	0x0070
        /*0014*/ 	.byte	0x00, 0xf0, 0x01, 0x28


	//----- nvinfo : EIATTR_SPARSE_MMA_MASK
	.align		4
.L_349:
        /*0018*/ 	.byte	0x03, 0x50
        /*001a*/ 	.short	0x0000


	//----- nvinfo : EIATTR_MAXREG_COUNT
	.align		4
        /*001c*/ 	.byte	0x03, 0x1b
        /*001e*/ 	.short	0x00a8


	//----- nvinfo : EIATTR_NUM_BARRIERS
	.align		4
        /*0020*/ 	.byte	0x02, 0x4c
        /*0022*/ 	.byte	0x10
	.zero		1


	//----- nvinfo : EIATTR_EXTERNS
	.align		4
        /*0024*/ 	.byte	0x04, 0x0f
        /*0026*/ 	.short	(.L_351 - .L_350)


	//   ....[0]....
	.align		4
.L_350:
        /*0028*/ 	.word	index@(__assertfail)


	//----- nvinfo : EIATTR_ANNOTATIONS
	.align		4
.L_351:
        /*002c*/ 	.byte	0x04, 0x55
        /*002e*/ 	.short	(.L_353 - .L_352)


	//   ....[0]....
.L_352:
        /* <DEDUP_REMOVED lines=54> */


	//----- nvinfo : EIATTR_MERCURY_ISA_VERSION
	.align		4
.L_353:
        /*0378*/ 	.byte	0x03, 0x5f
        /*037a*/ 	.short	0x0101


	//----- nvinfo : EIATTR_UNUSED_LOAD_BYTE_OFFSET
	.align		4
        /*037c*/ 	.byte	0x04, 0x44
        /*037e*/ 	.short	(.L_355 - .L_354)


	//   ....[0]....
.L_354:
        /*0380*/ 	.word	0x00000ab0
        /*0384*/ 	.word	0x0000fff0


	//   ....[1]....
        /*0388*/ 	.word	0x0001a0f0
        /*038c*/ 	.word	0x0000fff0


	//----- nvinfo : EIATTR_INT_WARP_WIDE_INSTR_OFFSETS
	.align		4
.L_355:
        /*0390*/ 	.byte	0x04, 0x31
        /*0392*/ 	.short	(.L_357 - .L_356)


	//   ....[0]....
.L_356:
        /*0394*/ 	.word	0x000001b0


	//   ....[1]....
        /*0398*/ 	.word	0x000001f0


	//   ....[2]....
        /*039c*/ 	.word	0x000002b0


	//   ....[3]....
        /*03a0*/ 	.word	0x0001e020


	//   ....[4]....
        /*03a4*/ 	.word	0x0001e0b0


	//   ....[5]....
        /*03a8*/ 	.word	0x0001e530


	//   ....[6]....
        /*03ac*/ 	.word	0x0001e560


	//   ....[7]....
        /*03b0*/ 	.word	0x0001e770


	//   ....[8]....
        /*03b4*/ 	.word	0x0001e860


	//   ....[9]....
        /*03b8*/ 	.word	0x00020af0


	//   ....[10]....
        /*03bc*/ 	.word	0x00020b80


	//----- nvinfo : EIATTR_COOP_GROUP_MASK_REGIDS
	.align		4
.L_357:
        /*03c0*/ 	.byte	0x04, 0x29
        /*03c2*/ 	.short	(.L_359 - .L_358)


	//   ....[0]....
.L_358:
        /*03c4*/ 	.word	0xffffffff


	//   ....[1]....
        /*03c8*/ 	.word	0xffffffff


	//   ....[2]....
        /*03cc*/ 	.word	0xffffffff


	//   ....[3]....
        /*03d0*/ 	.word	0xffffffff


	//   ....[4]....
        /*03d4*/ 	.word	0xffffffff


	//   ....[5]....
        /*03d8*/ 	.word	0xffffffff


	//   ....[6]....
        /*03dc*/ 	.word	0xffffffff


	//   ....[7]....
        /*03e0*/ 	.word	0xffffffff


	//   ....[8]....
        /*03e4*/ 	.word	0xffffffff


	//   ....[9]....
        /*03e8*/ 	.word	0xffffffff


	//   ....[10]....
        /*03ec*/ 	.word	0xffffffff


	//   ....[11]....
        /*03f0*/ 	.word	0xffffffff


	//   ....[12]....
        /*03f4*/ 	.word	0xffffffff


	//   ....[13]....
        /*03f8*/ 	.word	0xffffffff


	//   ....[14]....
        /*03fc*/ 	.word	0xffffffff


	//   ....[15]....
        /*0400*/ 	.word	0xffffffff


	//   ....[16]....
        /*0404*/ 	.word	0xffffffff


	//   ....[17]....
        /*0408*/ 	.word	0xffffffff


	//   ....[18]....
        /*040c*/ 	.word	0xffffffff


	//   ....[19]....
        /*0410*/ 	.word	0xffffffff


	//   ....[20]....
        /*0414*/ 	.word	0xffffffff


	//   ....[21]....
        /*0418*/ 	.word	0xffffffff


	//   ....[22]....
        /*041c*/ 	.word	0xffffffff


	//   ....[23]....
        /*0420*/ 	.word	0xffffffff


	//   ....[24]....
        /*0424*/ 	.word	0xffffffff


	//   ....[25]....
        /*0428*/ 	.word	0xffffffff


	//   ....[26]....
        /*042c*/ 	.word	0xffffffff


	//   ....[27]....
        /*0430*/ 	.word	0xffffffff


	//   ....[28]....
        /*0434*/ 	.word	0xffffffff


	//   ....[29]....
        /*0438*/ 	.word	0xffffffff


	//   ....[30]....
        /*043c*/ 	.word	0xffffffff


	//   ....[31]....
        /*0440*/ 	.word	0xffffffff


	//   ....[32]....
        /*0444*/ 	.word	0xffffffff


	//   ....[33]....
        /*0448*/ 	.word	0xffffffff


	//   ....[34]....
        /*044c*/ 	.word	0xffffffff


	//   ....[35]....
        /*0450*/ 	.word	0xffffffff


	//   ....[36]....
        /*0454*/ 	.word	0xffffffff


	//   ....[37]....
        /*0458*/ 	.word	0xffffffff


	//   ....[38]....
        /*045c*/ 	.word	0xffffffff


	//   ....[39]....
        /*0460*/ 	.word	0xffffffff


	//   ....[40]....
        /*0464*/ 	.word	0xffffffff


	//   ....[41]....
        /*0468*/ 	.word	0xffffffff


	//   ....[42]....
        /*046c*/ 	.word	0xffffffff


	//   ....[43]....
        /*0470*/ 	.word	0xffffffff


	//   ....[44]....
        /*0474*/ 	.word	0xffffffff


	//   ....[45]....
        /*0478*/ 	.word	0xffffffff


	//   ....[46]....
        /*047c*/ 	.word	0xffffffff


	//   ....[47]....
        /*0480*/ 	.word	0xffffffff


	//   ....[48]....
        /*0484*/ 	.word	0xffffffff


	//   ....[49]....
        /*0488*/ 	.word	0xffffffff


	//   ....[50]....
        /*048c*/ 	.word	0xffffffff


	//   ....[51]....
        /*0490*/ 	.word	0xffffffff


	//   ....[52]....
        /*0494*/ 	.word	0xffffffff


	//   ....[53]....
        /*0498*/ 	.word	0xffffffff


	//   ....[54]....
        /*049c*/ 	.word	0xffffffff


	//   ....[55]....
        /*04a0*/ 	.word	0xffffffff


	//   ....[56]....
        /*04a4*/ 	.word	0xffffffff


	//   ....[57]....
        /*04a8*/ 	.word	0xffffffff


	//   ....[58]....
        /*04ac*/ 	.word	0x0500000f


	//   ....[59]....
        /*04b0*/ 	.word	0x0500000f


	//   ....[60]....
        /*04b4*/ 	.word	0x0500000f


	//   ....[61]....
        /*04b8*/ 	.word	0x0500000f


	//   ....[62]....
        /*04bc*/ 	.word	0x0500000f


	//   ....[63]....
        /*04c0*/ 	.word	0x0500000f


	//   ....[64]....
        /*04c4*/ 	.word	0x0500000f


	//   ....[65]....
        /*04c8*/ 	.word	0x0500000f


	//   ....[66]....
        /*04cc*/ 	.word	0x0500000f


	//   ....[67]....
        /*04d0*/ 	.word	0x0500000f


	//   ....[68]....
        /*04d4*/ 	.word	0x0500000f


	//   ....[69]....
        /*04d8*/ 	.word	0x0500000f


	//   ....[70]....
        /*04dc*/ 	.word	0x0500000f


	//   ....[71]....
        /*04e0*/ 	.word	0x0500000f


	//   ....[72]....
        /*04e4*/ 	.word	0x0500000f


	//   ....[73]....
        /*04e8*/ 	.word	0x0500000f


	//   ....[74]....
        /*04ec*/ 	.word	0x0500000f


	//   ....[75]....
        /*04f0*/ 	.word	0x0500000f


	//   ....[76]....
        /*04f4*/ 	.word	0x0500000f


	//   ....[77]....
        /*04f8*/ 	.word	0x0500000f


	//   ....[78]....
        /*04fc*/ 	.word	0x0500000f


	//   ....[79]....
        /*0500*/ 	.word	0x0500000f


	//   ....[80]....
        /*0504*/ 	.word	0x0500000f


	//   ....[81]....
        /*0508*/ 	.word	0x0500000f


	//   ....[82]....
        /*050c*/ 	.word	0x0500000f


	//   ....[83]....
        /*0510*/ 	.word	0x0500000f


	//   ....[84]....
        /*0514*/ 	.word	0x0500000f


	//   ....[85]....
        /*0518*/ 	.word	0x0500000f


	//   ....[86]....
        /*051c*/ 	.word	0x0500000f


	//   ....[87]....
        /*0520*/ 	.word	0x0500000f


	//   ....[88]....
        /*0524*/ 	.word	0x0500000f


	//   ....[89]....
        /*0528*/ 	.word	0x0500000f


	//   ....[90]....
        /*052c*/ 	.word	0x0500000f


	//   ....[91]....
        /*0530*/ 	.word	0x0500000f


	//   ....[92]....
        /*0534*/ 	.word	0x0500000f


	//   ....[93]....
        /*0538*/ 	.word	0x0500000f


	//----- nvinfo : EIATTR_COOP_GROUP_INSTR_OFFSETS
	.align		4
.L_359:
        /*053c*/ 	.byte	0x04, 0x28
        /*053e*/ 	.short	(.L_361 - .L_360)


	//   ....[0]....
.L_360:
        /*0540*/ 	.word	0x00000060


	//   ....[1]....
        /*0544*/ 	.word	0x000001c0


	//   ....[2]....
        /*0548*/ 	.word	0x000002c0


	//   ....[3]....
        /*054c*/ 	.word	0x00000430


	//   ....[4]....
        /*0550*/ 	.word	0x00000590


	//   ....[5]....
        /*0554*/ 	.word	0x000006b0


	//   ....[6]....
        /*0558*/ 	.word	0x00000810


	//   ....[7]....
        /*055c*/ 	.word	0x0000a370


	//   ....[8]....
        /*0560*/ 	.word	0x000126b0


	//   ....[9]....
        /*0564*/ 	.word	0x00012730


	//   ....[10]....
        /*0568*/ 	.word	0x00013090


	//   ....[11]....
        /*056c*/ 	.word	0x000130f0


	//   ....[12]....
        /*0570*/ 	.word	0x00015640


	//   ....[13]....
        /*0574*/ 	.word	0x000156a0


	//   ....[14]....
        /*0578*/ 	.word	0x00015fd0


	//   ....[15]....
        /*057c*/ 	.word	0x00016000


	//   ....[16]....
        /*0580*/ 	.word	0x00017e50


	//   ....[17]....
        /*0584*/ 	.word	0x00017e80


	//   ....[18]....
        /*0588*/ 	.word	0x000183a0


	//   ....[19]....
        /*058c*/ 	.word	0x000183f0


	//   ....[20]....
        /*0590*/ 	.word	0x00019a90


	//   ....[21]....
        /*0594*/ 	.word	0x00019aa0


	//   ....[22]....
        /*0598*/ 	.word	0x00019ae0


	//   ....[23]....
        /*059c*/ 	.word	0x00019af0


	//   ....[24]....
        /*05a0*/ 	.word	0x0001beb0


	//   ....[25]....
        /*05a4*/ 	.word	0x0001c020


	//   ....[26]....
        /*05a8*/ 	.word	0x0001c050


	//   ....[27]....
        /*05ac*/ 	.word	0x0001c090


	//   ....[28]....
        /*05b0*/ 	.word	0x0001c100


	//   ....[29]....
        /*05b4*/ 	.word	0x0001c160


	//   ....[30]....
        /*05b8*/ 	.word	0x0001c1a0


	//   ....[31]....
        /*05bc*/ 	.word	0x0001c340


	//   ....[32]....
        /*05c0*/ 	.word	0x0001c3a0


	//   ....[33]....
        /*05c4*/ 	.word	0x0001c3e0


	//   ....[34]....
        /*05c8*/ 	.word	0x0001c420


	//   ....[35]....
        /*05cc*/ 	.word	0x0001c450


	//   ....[36]....
        /*05d0*/ 	.word	0x0001c480


	//   ....[37]....
        /*05d4*/ 	.word	0x0001c510


	//   ....[38]....
        /*05d8*/ 	.word	0x0001c570


	//   ....[39]....
        /*05dc*/ 	.word	0x0001c600


	//   ....[40]....
        /*05e0*/ 	.word	0x00020f90


	//   ....[41]....
        /*05e4*/ 	.word	0x00020fa0


	//   ....[42]....
        /*05e8*/ 	.word	0x000210b0


	//   ....[43]....
        /*05ec*/ 	.word	0x00021110


	//   ....[44]....
        /*05f0*/ 	.word	0x00021150


	//   ....[45]....
        /*05f4*/ 	.word	0x00021190


	//   ....[46]....
        /*05f8*/ 	.word	0x000211c0


	//   ....[47]....
        /*05fc*/ 	.word	0x000211f0


	//   ....[48]....
        /*0600*/ 	.word	0x00021380


	//   ....[49]....
        /*0604*/ 	.word	0x000213e0


	//   ....[50]....
        /*0608*/ 	.word	0x00021420


	//   ....[51]....
        /*060c*/ 	.word	0x00021460


	//   ....[52]....
        /*0610*/ 	.word	0x00021490


	//   ....[53]....
        /*0614*/ 	.word	0x000214c0


	//   ....[54]....
        /*0618*/ 	.word	0x00021580


	//   ....[55]....
        /*061c*/ 	.word	0x000215a0


	//   ....[56]....
        /*0620*/ 	.word	0x00021610


	//   ....[57]....
        /*0624*/ 	.word	0x00021ca0


	//   ....[58]....
        /*0628*/ 	.word	0x000220e0


	//   ....[59]....
        /*062c*/ 	.word	0x00022180


	//   ....[60]....
        /*0630*/ 	.word	0x00022220


	//   ....[61]....
        /*0634*/ 	.word	0x000222c0


	//   ....[62]....
        /*0638*/ 	.word	0x00022360


	//   ....[63]....
        /*063c*/ 	.word	0x00022400


	//   ....[64]....
        /*0640*/ 	.word	0x000224a0


	//   ....[65]....
        /*0644*/ 	.word	0x00022540


	//   ....[66]....
        /*0648*/ 	.word	0x00022630


	//   ....[67]....
        /*064c*/ 	.word	0x000226d0


	//   ....[68]....
        /*0650*/ 	.word	0x00022770


	//   ....[69]....
        /*0654*/ 	.word	0x00022810


	//   ....[70]....
        /*0658*/ 	.word	0x000228b0


	//   ....[71]....
        /*065c*/ 	.word	0x00022950


	//   ....[72]....
        /*0660*/ 	.word	0x000229f0


	//   ....[73]....
        /*0664*/ 	.word	0x00022a90


	//   ....[74]....
        /*0668*/ 	.word	0x00022d90


	//   ....[75]....
        /*066c*/ 	.word	0x00023070


	//   ....[76]....
        /*0670*/ 	.word	0x00023490


	//   ....[77]....
        /*0674*/ 	.word	0x00023520


	//   ....[78]....
        /*0678*/ 	.word	0x000235c0


	//   ....[79]....
        /*067c*/ 	.word	0x00023670


	//   ....[80]....
        /*0680*/ 	.word	0x000236f0


	//   ....[81]....
        /*0684*/ 	.word	0x00023770


	//   ....[82]....
        /*0688*/ 	.word	0x000237f0


	//   ....[83]....
        /*068c*/ 	.word	0x00023870


	//   ....[84]....
        /*0690*/ 	.word	0x00023900


	//   ....[85]....
        /*0694*/ 	.word	0x000239b0


	//   ....[86]....
        /*0698*/ 	.word	0x00023a30


	//   ....[87]....
        /*069c*/ 	.word	0x00023ab0


	//   ....[88]....
        /*06a0*/ 	.word	0x00023b30


	//   ....[89]....
        /*06a4*/ 	.word	0x00023bb0


	//   ....[90]....
        /*06a8*/ 	.word	0x00023c20


	//   ....[91]....
        /*06ac*/ 	.word	0x00023cc0


	//   ....[92]....
        /*06b0*/ 	.word	0x00023d50


	//   ....[93]....
        /*06b4*/ 	.word	0x00023e80


	//----- nvinfo : EIATTR_REG_RECONFIG
	.align		4
.L_361:
        /*06b8*/ 	.byte	0x01, 0x54
	.zero		2


	//----- nvinfo : EIATTR_SYSCALL_OFFSETS
	.align		4
        /*06bc*/ 	.byte	0x04, 0x46
        /*06be*/ 	.short	(.L_363 - .L_362)


	//   ....[0]....
.L_362:
        /*06c0*/ 	.word	0x00001910


	//   ....[1]....
        /*06c4*/ 	.word	0x00001a60


	//   ....[2]....
        /*06c8*/ 	.word	0x0000a500


	//   ....[3]....
        /*06cc*/ 	.word	0x0000a970


	//   ....[4]....
        /*06d0*/ 	.word	0x0001e240


	//   ....[5]....
        /*06d4*/ 	.word	0x0001e380


	//   ....[6]....
        /*06d8*/ 	.word	0x0001e480


	//----- nvinfo : EIATTR_MBARRIER_INSTR_OFFSETS
	.align		4
.L_363:
        /*06dc*/ 	.byte	0x04, 0x39
        /*06de*/ 	.short	(.L_365 - .L_364)


	//   ....[0]....
.L_364:
        /*06e0*/ 	.word	0x000002e0
        /*06e4*/ 	.word	0x000000ff
        /*06e8*/ 	.word	0x00034800
        /*06ec*/ 	.short	0x0100
        /*06ee*/ 	.byte	0x08
	.zero		1


	//   ....[1]....
        /*06f0*/ 	.word	0x000002f0
        /*06f4*/ 	.word	0x000000ff
        /*06f8*/ 	.word	0x00034820
        /*06fc*/ 	.short	0x0100
        /*06fe*/ 	.byte	0x08
	.zero		1


	//   ....[2]....
        /*0700*/ 	.word	0x000003e0
        /*0704*/ 	.word	0x000000ff
        /*0708*/ 	.word	0x00034830
        /*070c*/ 	.short	0x0100
        /*070e*/ 	.byte	0x08
	.zero		1


	//   ....[3]....
        /*0710*/ 	.word	0x000003f0
        /*0714*/ 	.word	0x000000ff
        /*0718*/ 	.word	0x00034840
        /*071c*/ 	.short	0x0100
        /*071e*/ 	.byte	0x08
	.zero		1


	//   ....[4]....
        /*0720*/ 	.word	0x00000400
        /*0724*/ 	.word	0x000000ff
        /*0728*/ 	.word	0x00034838
        /*072c*/ 	.short	0x0100
        /*072e*/ 	.byte	0x08
	.zero		1


	//   ....[5]....
        /*0730*/ 	.word	0x00000410
        /*0734*/ 	.word	0x000000ff
        /*0738*/ 	.word	0x00034848
        /*073c*/ 	.short	0x0100
        /*073e*/ 	.byte	0x08
	.zero		1


	//   ....[6]....
        /*0740*/ 	.word	0x00000540
        /*0744*/ 	.word	0x000000ff
        /*0748*/ 	.word	0x00034850
        /*074c*/ 	.short	0x0100
        /*074e*/ 	.byte	0x08
	.zero		1


	//   ....[7]....
        /*0750*/ 	.word	0x00000550
        /*0754*/ 	.word	0x000000ff
        /*0758*/ 	.word	0x00034860
        /*075c*/ 	.short	0x0100
        /*075e*/ 	.byte	0x08
	.zero		1


	//   ....[8]....
        /*0760*/ 	.word	0x00000560
        /*0764*/ 	.word	0x000000ff
        /*0768*/ 	.word	0x00034858
        /*076c*/ 	.short	0x0100
        /*076e*/ 	.byte	0x08
	.zero		1


	//   ....[9]....
        /*0770*/ 	.word	0x00000570
        /*0774*/ 	.word	0x000000ff
        /*0778*/ 	.word	0x00034868
        /*077c*/ 	.short	0x0100
        /*077e*/ 	.byte	0x08
	.zero		1


	//   ....[10]....
        /*0780*/ 	.word	0x00000660
        /*0784*/ 	.word	0x000000ff
        /*0788*/ 	.word	0x00034870
        /*078c*/ 	.short	0x0100
        /*078e*/ 	.byte	0x06
	.zero		1


	//   ....[11]....
        /*0790*/ 	.word	0x00000670
        /*0794*/ 	.word	0x000000ff
        /*0798*/ 	.word	0x00034880
        /*079c*/ 	.short	0x0100
        /*079e*/ 	.byte	0x06
	.zero		1


	//   ....[12]....
        /*07a0*/ 	.word	0x00000680
        /*07a4*/ 	.word	0x000000ff
        /*07a8*/ 	.word	0x00034878
        /*07ac*/ 	.short	0x0100
        /*07ae*/ 	.byte	0x06
	.zero		1


	//   ....[13]....
        /*07b0*/ 	.word	0x00000690
        /*07b4*/ 	.word	0x000000ff
        /*07b8*/ 	.word	0x00034888
        /*07bc*/ 	.short	0x0100
        /*07be*/ 	.byte	0x06
	.zero		1


	//   ....[14]....
        /*07c0*/ 	.word	0x000007c0
        /*07c4*/ 	.word	0x000000ff
        /*07c8*/ 	.word	0x00034890
        /*07cc*/ 	.short	0x0100
        /*07ce*/ 	.byte	0x08
	.zero		1


	//   ....[15]....
        /*07d0*/ 	.word	0x000007d0
        /*07d4*/ 	.word	0x000000ff
        /*07d8*/ 	.word	0x000348a0
        /*07dc*/ 	.short	0x0100
        /*07de*/ 	.byte	0x08
	.zero		1


	//   ....[16]....
        /*07e0*/ 	.word	0x000007e0
        /*07e4*/ 	.word	0x000000ff
        /*07e8*/ 	.word	0x00034898
        /*07ec*/ 	.short	0x0100
        /*07ee*/ 	.byte	0x08
	.zero		1


	//   ....[17]....
        /*07f0*/ 	.word	0x000007f0
        /*07f4*/ 	.word	0x000000ff
        /*07f8*/ 	.word	0x000348a8
        /*07fc*/ 	.short	0x0100
        /*07fe*/ 	.byte	0x08
	.zero		1


	//   ....[18]....
        /*0800*/ 	.word	0x00000920
        /*0804*/ 	.word	0x000000ff
        /*0808*/ 	.word	0x000348b0
        /*080c*/ 	.short	0x0100
        /*080e*/ 	.byte	0x08
	.zero		1


	//   ....[19]....
        /*0810*/ 	.word	0x00000930
        /*0814*/ 	.word	0x000000ff
        /*0818*/ 	.word	0x000348c0
        /*081c*/ 	.short	0x0100
        /*081e*/ 	.byte	0x08
	.zero		1


	//   ....[20]....
        /*0820*/ 	.word	0x00000940
        /*0824*/ 	.word	0x000000ff
        /*0828*/ 	.word	0x000348b8
        /*082c*/ 	.short	0x0100
        /*082e*/ 	.byte	0x08
	.zero		1


	//   ....[21]....
        /*0830*/ 	.word	0x00000950
        /*0834*/ 	.word	0x000000ff
        /*0838*/ 	.word	0x000348c8
        /*083c*/ 	.short	0x0100
        /*083e*/ 	.byte	0x08
	.zero		1


	//   ....[22]....
        /*0840*/ 	.word	0x00003540
        /*0844*/ 	.word	0x00000003
        /*0848*/ 	.word	0x00034890
        /*084c*/ 	.short	0x010a
        /*084e*/ 	.byte	0x3f
	.zero		1


	//   ....[23]....
        /*0850*/ 	.word	0x000067a0
        /*0854*/ 	.word	0x00000003
        /*0858*/ 	.word	0x00034890
        /*085c*/ 	.short	0x010a
        /*085e*/ 	.byte	0x3f
	.zero		1


	//   ....[24]....
        /*0860*/ 	.word	0x00009770
        /*0864*/ 	.word	0x00000003
        /*0868*/ 	.word	0x00034890
        /*086c*/ 	.short	0x010a
        /*086e*/ 	.byte	0x3f
	.zero		1


	//   ....[25]....
        /*0870*/ 	.word	0x00009b40
        /*0874*/ 	.word	0x00000024
        /*0878*/ 	.word	0x00000000
        /*087c*/ 	.short	0x0101
        /*087e*/ 	.byte	0x3f
	.zero		1


	//   ....[26]....
        /*0880*/ 	.word	0x00009b80
        /*0884*/ 	.word	0x00000003
        /*0888*/ 	.word	0x000348b0
        /*088c*/ 	.short	0x010a
        /*088e*/ 	.byte	0x3f
	.zero		1


	//   ....[27]....
        /*0890*/ 	.word	0x0000a050
        /*0894*/ 	.word	0x00000003
        /*0898*/ 	.word	0x00000000
        /*089c*/ 	.short	0x0101
        /*089e*/ 	.byte	0x3f
	.zero		1


	//   ....[28]....
        /*08a0*/ 	.word	0x0000a580
        /*08a4*/ 	.word	0x00000012
        /*08a8*/ 	.word	0x00034800
        /*08ac*/ 	.short	0x010a
        /*08ae*/ 	.byte	0x3f
	.zero		1


	//   ....[29]....
        /*08b0*/ 	.word	0x0000a5d0
        /*08b4*/ 	.word	0x00000012
        /*08b8*/ 	.word	0x00034800
        /*08bc*/ 	.short	0x010a
        /*08be*/ 	.byte	0x3f
	.zero		1


	//   ....[30]....
        /*08c0*/ 	.word	0x0000b940
        /*08c4*/ 	.word	0x00000012
        /*08c8*/ 	.word	0x00034800
        /*08cc*/ 	.short	0x010a
        /*08ce*/ 	.byte	0x3f
	.zero		1


	//   ....[31]....
        /*08d0*/ 	.word	0x0000eab0
        /*08d4*/ 	.word	0x00000012
        /*08d8*/ 	.word	0x00034800
        /*08dc*/ 	.short	0x010a
        /*08de*/ 	.byte	0x3f
	.zero		1


	//   ....[32]....
        /*08e0*/ 	.word	0x000112d0
        /*08e4*/ 	.word	0x00000002
        /*08e8*/ 	.word	0x00034830
        /*08ec*/ 	.short	0x010a
        /*08ee*/ 	.byte	0x3f
	.zero		1


	//   ....[33]....
        /*08f0*/ 	.word	0x00011350
        /*08f4*/ 	.word	0x00000002
        /*08f8*/ 	.word	0x00034830
        /*08fc*/ 	.short	0x010a
        /*08fe*/ 	.byte	0x3f
	.zero		1


	//   ....[34]....
        /*0900*/ 	.word	0x000120b0
        /*0904*/ 	.word	0x00000002
        /*0908*/ 	.word	0x00000000
        /*090c*/ 	.short	0x0101
        /*090e*/ 	.byte	0x3f
	.zero		1


	//   ....[35]....
        /*0910*/ 	.word	0x00013fa0
        /*0914*/ 	.word	0x0000000f
        /*0918*/ 	.word	0x00034830
        /*091c*/ 	.short	0x010a
        /*091e*/ 	.byte	0x3f
	.zero		1


	//   ....[36]....
        /*0920*/ 	.word	0x00014010
        /*0924*/ 	.word	0x0000000f
        /*0928*/ 	.word	0x00034830
        /*092c*/ 	.short	0x010a
        /*092e*/ 	.byte	0x3f
	.zero		1


	//   ....[37]....
        /*0930*/ 	.word	0x00014b90
        /*0934*/ 	.word	0x00000014
        /*0938*/ 	.word	0x00034850
        /*093c*/ 	.short	0x010a
        /*093e*/ 	.byte	0x3f
	.zero		1


	//   ....[38]....
        /*0940*/ 	.word	0x00014be0
        /*0944*/ 	.word	0x00000014
        /*0948*/ 	.word	0x00034850
        /*094c*/ 	.short	0x010a
        /*094e*/ 	.byte	0x3f
	.zero		1


	//   ....[39]....
        /*0950*/ 	.word	0x00016830
        /*0954*/ 	.word	0x0000000f
        /*0958*/ 	.word	0x00000000
        /*095c*/ 	.short	0x0101
        /*095e*/ 	.byte	0x3f
	.zero		1


	//   ....[40]....
        /*0960*/ 	.word	0x00016880
        /*0964*/ 	.word	0x00000021
        /*0968*/ 	.word	0x00000000
        /*096c*/ 	.short	0x0101
        /*096e*/ 	.byte	0x3f
	.zero		1


	//   ....[41]....
        /*0970*/ 	.word	0x00016db0
        /*0974*/ 	.word	0x00000000
        /*0978*/ 	.word	0x00034830
        /*097c*/ 	.short	0x010a
        /*097e*/ 	.byte	0x3f
	.zero		1


	//   ....[42]....
        /*0980*/ 	.word	0x00016e20
        /*0984*/ 	.word	0x00000000
        /*0988*/ 	.word	0x00034830
        /*098c*/ 	.short	0x010a
        /*098e*/ 	.byte	0x3f
	.zero		1


	//   ....[43]....
        /*0990*/ 	.word	0x000179a0
        /*0994*/ 	.word	0x0000000f
        /*0998*/ 	.word	0x00034850
        /*099c*/ 	.short	0x010a
        /*099e*/ 	.byte	0x3f
	.zero		1


	//   ....[44]....
        /*09a0*/ 	.word	0x000179f0
        /*09a4*/ 	.word	0x0000000f
        /*09a8*/ 	.word	0x00034850
        /*09ac*/ 	.short	0x010a
        /*09ae*/ 	.byte	0x3f
	.zero		1


	//   ....[45]....
        /*09b0*/ 	.word	0x00018b80
        /*09b4*/ 	.word	0x0000000b
        /*09b8*/ 	.word	0x00000000
        /*09bc*/ 	.short	0x0101
        /*09be*/ 	.byte	0x3f
	.zero		1


	//   ....[46]....
        /*09c0*/ 	.word	0x00018bf0
        /*09c4*/ 	.word	0x0000000f
        /*09c8*/ 	.word	0x00000000
        /*09cc*/ 	.short	0x0101
        /*09ce*/ 	.byte	0x3f
	.zero		1


	//   ....[47]....
        /*09d0*/ 	.word	0x00019630
        /*09d4*/ 	.word	0x0000000c
        /*09d8*/ 	.word	0x00034850
        /*09dc*/ 	.short	0x010a
        /*09de*/ 	.byte	0x3f
	.zero		1


	//   ....[48]....
        /*09e0*/ 	.word	0x000196d0
        /*09e4*/ 	.word	0x0000000c
        /*09e8*/ 	.word	0x00034850
        /*09ec*/ 	.short	0x010a
        /*09ee*/ 	.byte	0x3f
	.zero		1


	//   ....[49]....
        /*09f0*/ 	.word	0x00019c90
        /*09f4*/ 	.word	0x0000000b
        /*09f8*/ 	.word	0x00000000
        /*09fc*/ 	.short	0x0101
        /*09fe*/ 	.byte	0x3f
	.zero		1


	//   ....[50]....
        /*0a00*/ 	.word	0x0001aeb0
        /*0a04*/ 	.word	0x00000000
        /*0a08*/ 	.word	0x00000000
        /*0a0c*/ 	.short	0x0101
        /*0a0e*/ 	.byte	0x3f
	.zero		1


	//   ....[51]....
        /*0a10*/ 	.word	0x0001d330
        /*0a14*/ 	.word	0x00000005
        /*0a18*/ 	.word	0x00034820
        /*0a1c*/ 	.short	0x010a
        /*0a1e*/ 	.byte	0x3f
	.zero		1


	//   ....[52]....
        /*0a20*/ 	.word	0x0001d3c0
        /*0a24*/ 	.word	0x00000006
        /*0a28*/ 	.word	0x000348a0
        /*0a2c*/ 	.short	0x010a
        /*0a2e*/ 	.byte	0x3f
	.zero		1


	//   ....[53]....
        /*0a30*/ 	.word	0x0001d650
        /*0a34*/ 	.word	0x00000006
        /*0a38*/ 	.word	0x000348c0
        /*0a3c*/ 	.short	0x010a
        /*0a3e*/ 	.byte	0x3f
	.zero		1


	//   ....[54]....
        /*0a40*/ 	.word	0x0001da10
        /*0a44*/ 	.word	0x00000007
        /*0a48*/ 	.word	0x000348a0
        /*0a4c*/ 	.short	0x010a
        /*0a4e*/ 	.byte	0x3f
	.zero		1


	//   ....[55]....
        /*0a50*/ 	.word	0x0001dc80
        /*0a54*/ 	.word	0x00000007
        /*0a58*/ 	.word	0x000348c0
        /*0a5c*/ 	.short	0x010a
        /*0a5e*/ 	.byte	0x3f
	.zero		1


	//   ....[56]....
        /*0a60*/ 	.word	0x0001eb90
        /*0a64*/ 	.word	0x00000007
        /*0a68*/ 	.word	0x00034840
        /*0a6c*/ 	.short	0x010a
        /*0a6e*/ 	.byte	0x3f
	.zero		1


	//   ....[57]....
        /*0a70*/ 	.word	0x0001f140
        /*0a74*/ 	.word	0x0000000a
        /*0a78*/ 	.word	0x00034820
        /*0a7c*/ 	.short	0x010a
        /*0a7e*/ 	.byte	0x3f
	.zero		1


	//   ....[58]....
        /*0a80*/ 	.word	0x0001f450
        /*0a84*/ 	.word	0x00000007
        /*0a88*/ 	.word	0x00034840
        /*0a8c*/ 	.short	0x010a
        /*0a8e*/ 	.byte	0x3f
	.zero		1


	//   ....[59]....
        /*0a90*/ 	.word	0x0001f750
        /*0a94*/ 	.word	0x00000008
        /*0a98*/ 	.word	0x00000060
        /*0a9c*/ 	.short	0x010a
        /*0a9e*/ 	.byte	0x3f
	.zero		1


	//   ....[60]....
        /*0aa0*/ 	.word	0x0001fd10
        /*0aa4*/ 	.word	0x00000002
        /*0aa8*/ 	.word	0x00034840
        /*0aac*/ 	.short	0x010a
        /*0aae*/ 	.byte	0x3f
	.zero		1


	//   ....[61]....
        /*0ab0*/ 	.word	0x00020010
        /*0ab4*/ 	.word	0x00000003
        /*0ab8*/ 	.word	0x00000060
        /*0abc*/ 	.short	0x010a
        /*0abe*/ 	.byte	0x3f
	.zero		1


	//   ....[62]....
        /*0ac0*/ 	.word	0x000204d0
        /*0ac4*/ 	.word	0x00000002
        /*0ac8*/ 	.word	0x00034840
        /*0acc*/ 	.short	0x010a
        /*0ace*/ 	.byte	0x3f
	.zero		1


	//   ....[63]....
        /*0ad0*/ 	.word	0x000207e0
        /*0ad4*/ 	.word	0x00000002
        /*0ad8*/ 	.word	0x00000060
        /*0adc*/ 	.short	0x010a
        /*0ade*/ 	.byte	0x3f
	.zero		1


	//   ....[64]....
        /*0ae0*/ 	.word	0x00020c40
        /*0ae4*/ 	.word	0x00000003
        /*0ae8*/ 	.word	0x00034860
        /*0aec*/ 	.short	0x010a
        /*0aee*/ 	.byte	0x3f
	.zero		1


	//   ....[65]....
        /*0af0*/ 	.word	0x00021c20
        /*0af4*/ 	.word	0x00000000
        /*0af8*/ 	.word	0x00034820
        /*0afc*/ 	.short	0x010a
        /*0afe*/ 	.byte	0x3f
	.zero		1


	//   ....[66]....
        /*0b00*/ 	.word	0x00021dd0
        /*0b04*/ 	.word	0x00000006
        /*0b08*/ 	.word	0x00000000
        /*0b0c*/ 	.short	0x010a
        /*0b0e*/ 	.byte	0x3f
	.zero		1


	//   ....[67]....
        /*0b10*/ 	.word	0x00021e40
        /*0b14*/ 	.word	0x00000007
        /*0b18*/ 	.word	0x00000000
        /*0b1c*/ 	.short	0x010a
        /*0b1e*/ 	.byte	0x3f
	.zero		1


	//   ....[68]....
        /*0b20*/ 	.word	0x00021eb0
        /*0b24*/ 	.word	0x00000004
        /*0b28*/ 	.word	0x00000000
        /*0b2c*/ 	.short	0x010a
        /*0b2e*/ 	.byte	0x3f
	.zero		1


	//   ....[69]....
        /*0b30*/ 	.word	0x00021ee0
        /*0b34*/ 	.word	0x00000003
        /*0b38*/ 	.word	0x00000000
        /*0b3c*/ 	.short	0x010a
        /*0b3e*/ 	.byte	0x3f
	.zero		1


	//   ....[70]....
        /*0b40*/ 	.word	0x00021f40
        /*0b44*/ 	.word	0x00000003
        /*0b48*/ 	.word	0x00034890
        /*0b4c*/ 	.short	0x010a
        /*0b4e*/ 	.byte	0x3f
	.zero		1


	//   ....[71]....
        /*0b50*/ 	.word	0x00021f90
        /*0b54*/ 	.word	0x00000003
        /*0b58*/ 	.word	0x00034890
        /*0b5c*/ 	.short	0x010a
        /*0b5e*/ 	.byte	0x3f
	.zero		1


	//   ....[72]....
        /*0b60*/ 	.word	0x00021fe0
        /*0b64*/ 	.word	0x00000003
        /*0b68*/ 	.word	0x00034890
        /*0b6c*/ 	.short	0x010a
        /*0b6e*/ 	.byte	0x3f
	.zero		1


	//   ....[73]....
        /*0b70*/ 	.word	0x00022030
        /*0b74*/ 	.word	0x00000003
        /*0b78*/ 	.word	0x000348b0
        /*0b7c*/ 	.short	0x010a
        /*0b7e*/ 	.byte	0x3f
	.zero		1


	//   ....[74]....
        /*0b80*/ 	.word	0x00022580
        /*0b84*/ 	.word	0x00000012
        /*0b88*/ 	.word	0x00034800
        /*0b8c*/ 	.short	0x010a
        /*0b8e*/ 	.byte	0x3f
	.zero		1


	//   ....[75]....
        /*0b90*/ 	.word	0x00022ad0
        /*0b94*/ 	.word	0x00000012
        /*0b98*/ 	.word	0x00034800
        /*0b9c*/ 	.short	0x010a
        /*0b9e*/ 	.byte	0x3f
	.zero		1


	//   ....[76]....
        /*0ba0*/ 	.word	0x00022b20
        /*0ba4*/ 	.word	0x00000002
        /*0ba8*/ 	.word	0x00034830
        /*0bac*/ 	.short	0x010a
        /*0bae*/ 	.byte	0x3f
	.zero		1


	//   ....[77]....
        /*0bb0*/ 	.word	0x00022b70
        /*0bb4*/ 	.word	0x0000000f
        /*0bb8*/ 	.word	0x00034830
        /*0bbc*/ 	.short	0x010a
        /*0bbe*/ 	.byte	0x3f
	.zero		1


	//   ....[78]....
        /*0bc0*/ 	.word	0x00022bc0
        /*0bc4*/ 	.word	0x00000014
        /*0bc8*/ 	.word	0x00034850
        /*0bcc*/ 	.short	0x010a
        /*0bce*/ 	.byte	0x3f
	.zero		1


	//   ....[79]....
        /*0bd0*/ 	.word	0x00022c10
        /*0bd4*/ 	.word	0x00000000
        /*0bd8*/ 	.word	0x00034830
        /*0bdc*/ 	.short	0x010a
        /*0bde*/ 	.byte	0x3f
	.zero		1


	//   ....[80]....
        /*0be0*/ 	.word	0x00022c60
        /*0be4*/ 	.word	0x0000000f
        /*0be8*/ 	.word	0x00034850
        /*0bec*/ 	.short	0x010a
        /*0bee*/ 	.byte	0x3f
	.zero		1


	//   ....[81]....
        /*0bf0*/ 	.word	0x00022cb0
        /*0bf4*/ 	.word	0x0000000c
        /*0bf8*/ 	.word	0x00034850
        /*0bfc*/ 	.short	0x010a
        /*0bfe*/ 	.byte	0x3f
	.zero		1


	//   ....[82]....
        /*0c00*/ 	.word	0x00022e50
        /*0c04*/ 	.word	0x00000005
        /*0c08*/ 	.word	0x00034820
        /*0c0c*/ 	.short	0x010a
        /*0c0e*/ 	.byte	0x3f
	.zero		1


	//   ....[83]....
        /*0c10*/ 	.word	0x00022ea0
        /*0c14*/ 	.word	0x00000006
        /*0c18*/ 	.word	0x000348a0
        /*0c1c*/ 	.short	0x010a
        /*0c1e*/ 	.byte	0x3f
	.zero		1


	//   ....[84]....
        /*0c20*/ 	.word	0x00022ef0
        /*0c24*/ 	.word	0x00000006
        /*0c28*/ 	.word	0x000348c0
        /*0c2c*/ 	.short	0x010a
        /*0c2e*/ 	.byte	0x3f
	.zero		1


	//   ....[85]....
        /*0c30*/ 	.word	0x00022f40
        /*0c34*/ 	.word	0x00000007
        /*0c38*/ 	.word	0x000348a0
        /*0c3c*/ 	.short	0x010a
        /*0c3e*/ 	.byte	0x3f
	.zero		1


	//   ....[86]....
        /*0c40*/ 	.word	0x00022f90
        /*0c44*/ 	.word	0x00000007
        /*0c48*/ 	.word	0x000348c0
        /*0c4c*/ 	.short	0x010a
        /*0c4e*/ 	.byte	0x3f
	.zero		1


	//   ....[87]....
        /*0c50*/ 	.word	0x00023130
        /*0c54*/ 	.word	0x00000007
        /*0c58*/ 	.word	0x00034840
        /*0c5c*/ 	.short	0x010a
        /*0c5e*/ 	.byte	0x3f
	.zero		1


	//   ....[88]....
        /*0c60*/ 	.word	0x000231b0
        /*0c64*/ 	.word	0x00000003
        /*0c68*/ 	.word	0x00034820
        /*0c6c*/ 	.short	0x010a
        /*0c6e*/ 	.byte	0x3f
	.zero		1


	//   ....[89]....
        /*0c70*/ 	.word	0x00023200
        /*0c74*/ 	.word	0x00000007
        /*0c78*/ 	.word	0x00034840
        /*0c7c*/ 	.short	0x010a
        /*0c7e*/ 	.byte	0x3f
	.zero		1


	//   ....[90]....
        /*0c80*/ 	.word	0x00023250
        /*0c84*/ 	.word	0x00000008
        /*0c88*/ 	.word	0x00000060
        /*0c8c*/ 	.short	0x010a
        /*0c8e*/ 	.byte	0x3f
	.zero		1


	//   ....[91]....
        /*0c90*/ 	.word	0x000232a0
        /*0c94*/ 	.word	0x00000002
        /*0c98*/ 	.word	0x00034840
        /*0c9c*/ 	.short	0x010a
        /*0c9e*/ 	.byte	0x3f
	.zero		1


	//   ....[92]....
        /*0ca0*/ 	.word	0x000232f0
        /*0ca4*/ 	.word	0x00000003
        /*0ca8*/ 	.word	0x00000060
        /*0cac*/ 	.short	0x010a
        /*0cae*/ 	.byte	0x3f
	.zero		1


	//   ....[93]....
        /*0cb0*/ 	.word	0x00023340
        /*0cb4*/ 	.word	0x00000002
        /*0cb8*/ 	.word	0x00034840
        /*0cbc*/ 	.short	0x010a
        /*0cbe*/ 	.byte	0x3f
	.zero		1


	//   ....[94]....
        /*0cc0*/ 	.word	0x00023390
        /*0cc4*/ 	.word	0x00000002
        /*0cc8*/ 	.word	0x00000060
        /*0ccc*/ 	.short	0x010a
        /*0cce*/ 	.byte	0x3f
	.zero		1


	//   ....[95]....
        /*0cd0*/ 	.word	0x000233e0
        /*0cd4*/ 	.word	0x00000003
        /*0cd8*/ 	.word	0x00034860
        /*0cdc*/ 	.short	0x010a
        /*0cde*/ 	.byte	0x3f
	.zero		1


	//   ....[96]....
        /*0ce0*/ 	.word	0x00023da0
        /*0ce4*/ 	.word	0x00000000
        /*0ce8*/ 	.word	0x00034820
        /*0cec*/ 	.short	0x010a
        /*0cee*/ 	.byte	0x3f
	.zero		1


	//   ....[97]....
        /*0cf0*/ 	.word	0x00023f40
        /*0cf4*/ 	.word	0x00000006
        /*0cf8*/ 	.word	0x00000000
        /*0cfc*/ 	.short	0x010a
        /*0cfe*/ 	.byte	0x3f
	.zero		1


	//   ....[98]....
        /*0d00*/ 	.word	0x00023f90
        /*0d04*/ 	.word	0x00000007
        /*0d08*/ 	.word	0x00000000
        /*0d0c*/ 	.short	0x010a
        /*0d0e*/ 	.byte	0x3f
	.zero		1


	//   ....[99]....
        /*0d10*/ 	.word	0x00023fe0
        /*0d14*/ 	.word	0x00000004
        /*0d18*/ 	.word	0x00000000
        /*0d1c*/ 	.short	0x010a
        /*0d1e*/ 	.byte	0x3f
	.zero		1


	//----- nvinfo : EIATTR_NUM_MBARRIERS
	.align		4
.L_365:
        /*0d20*/ 	.byte	0x03, 0x38
        /*0d22*/ 	.short	0x0016


	//----- nvinfo : EIATTR_EXIT_INSTR_OFFSETS
	.align		4
        /*0d24*/ 	.byte	0x04, 0x1c
        /*0d26*/ 	.short	(.L_367 - .L_366)


	//   ....[0]....
.L_366:
        /*0d28*/ 	.word	0x00021f30


	//----- nvinfo : EIATTR_MAX_THREADS
	.align		4
.L_367:
        /*0d2c*/ 	.byte	0x04, 0x05
        /*0d2e*/ 	.short	(.L_369 - .L_368)
.L_368:
        /*0d30*/ 	.word	0x00000180
        /*0d34*/ 	.word	0x00000001
        /*0d38*/ 	.word	0x00000001


	//----- nvinfo : EIATTR_CRS_STACK_SIZE
	.align		4
.L_369:
        /*0d3c*/ 	.byte	0x04, 0x1e
        /*0d3e*/ 	.short	(.L_371 - .L_370)
.L_370:
        /*0d40*/ 	.word	0x00000000


	//----- nvinfo : EIATTR_CBANK_PARAM_SIZE
	.align		4
.L_371:
        /*0d44*/ 	.byte	0x03, 0x19
        /*0d46*/ 	.short	0x0a70


	//----- nvinfo : EIATTR_PARAM_CBANK
	.align		4
        /*0d48*/ 	.byte	0x04, 0x0a
        /*0d4a*/ 	.short	(.L_373 - .L_372)
	.align		4
.L_372:
        /*0d4c*/ 	.word	index@(.nv.constant0._ZN7cutlass13device_kernelIN5flash11enable_sm90INS1_16FlashAttnFwdSm90INS1_25CollectiveMainloopFwdSm90ILi2EN4cute5tupleIJNS5_1CILi1EEES8_S8_EEENS6_IJNS7_ILi128EEESA_NS7_ILi192EEEEEELi128ENS_6half_tEfNS_4arch4Sm90ELb1ELb0ELb0ELb1ELb0ELb1ELb0ELb1ELb1ELb0ELb0ELb0EEENS1_21CollectiveEpilogueFwdINS6_IJSA_SA_SA_EEES9_SD_SF_Li256ELb1ELb0ELb0ELb0EEENS1_36VarlenDynamicPersistentTileSchedulerILi128ELi128ELi256ELi32ELb0ELb0ELb1ELb1ELb1ELb1EEEEEEEEEvNT_6ParamsE)
        /*0d50*/ 	.short	0x0210
        /*0d52*/ 	.short	0x0a70


	//----- nvinfo : EIATTR_SW_WAR
	.align		4
.L_373:
        /*0d54*/ 	.byte	0x04, 0x36
        /*0d56*/ 	.short	(.L_375 - .L_374)
.L_374:
        /*0d58*/ 	.word	0x00000008
.L_375:


//--------------------- .nv.callgraph             --------------------------
	.section	.nv.callgraph,"",@"SHT_CUDA_CALLGRAPH"
	.align	4
	.sectionentsize	8
	.align		4
        /*0000*/ 	.word	0x00000000
	.align		4
        /*0004*/ 	.word	0xffffffff
	.align		4
        /*0008*/ 	.word	index@(_ZN7cutlass13device_kernelIN5flash11enable_sm90INS1_16FlashAttnFwdSm90INS1_25CollectiveMainloopFwdSm90ILi2EN4cute5tupleIJNS5_1CILi1EEES8_S8_EEENS6_IJNS7_ILi128EEESA_NS7_ILi192EEEEEELi128ENS_6half_tEfNS_4arch4Sm90ELb0ELb0ELb0ELb0ELb0ELb0ELb0ELb1ELb1ELb0ELb0ELb0EEENS1_21CollectiveEpilogueFwdINS6_IJSA_SA_SA_EEES9_SD_SF_Li256ELb0ELb0ELb0ELb0EEENS1_29StaticPersistentTileSchedulerILb0EEEEEEEEEvNT_6ParamsE)
	.align		4
        /*000c*/ 	.word	index@(__assertfail)
	.align		4
        /*0010*/ 	.word	index@(_ZN7cutlass13device_kernelIN5flash11enable_sm90INS1_16FlashAttnFwdSm90INS1_25CollectiveMainloopFwdSm90ILi2EN4cute5tupleIJNS5_1CILi2EEENS7_ILi1EEES9_EEENS6_IJNS7_ILi128EEESB_NS7_ILi192EEEEEELi128ENS_6half_tEfNS_4arch4Sm90ELb0ELb0ELb0ELb0ELb0ELb0ELb0ELb1ELb1ELb0ELb0ELb0EEENS1_21CollectiveEpilogueFwdINS6_IJSB_SB_SB_EEESA_SE_SG_Li256ELb0ELb0ELb0ELb0EEENS1_29StaticPersistentTileSchedulerILb0EEEEEEEEEvNT_6ParamsE)
	.align		4
        /*0014*/ 	.word	index@(__assertfail)
	.align		4
        /*0018*/ 	.word	index@(_ZN7cutlass13device_kernelIN5flash11enable_sm90INS1_16FlashAttnFwdSm90INS1_25CollectiveMainloopFwdSm90ILi2EN4cute5tupleIJNS5_1CILi1EEES8_S8_EEENS6_IJNS7_ILi128EEESA_NS7_ILi192EEEEEELi128ENS_6half_tEfNS_4arch4Sm90ELb0ELb0ELb0ELb1ELb0ELb0ELb0ELb1ELb1ELb0ELb0ELb0EEENS1_21CollectiveEpilogueFwdINS6_IJSA_SA_SA_EEES9_SD_SF_Li256ELb1ELb0ELb0ELb0EEENS1_36VarlenDynamicPersistentTileSchedulerILi128ELi128ELi256ELi32ELb0ELb0ELb1ELb0ELb1ELb1EEEEEEEEEvNT_6ParamsE)
	.align		4
        /*001c*/ 	.word	index@(__assertfail)
	.align		4
        /*0020*/ 	.word	index@(_ZN7cutlass13device_kernelIN5flash11enable_sm90INS1_16FlashAttnFwdSm90INS1_25CollectiveMainloopFwdSm90ILi2EN4cute5tupleIJNS5_1CILi1EEES8_S8_EEENS6_IJNS7_ILi128EEESA_NS7_ILi192EEEEEELi128ENS_6half_tEfNS_4arch4Sm90ELb0ELb0ELb0ELb1ELb0ELb1ELb0ELb1ELb1ELb0ELb0ELb0EEENS1_21CollectiveEpilogueFwdINS6_IJSA_SA_SA_EEES9_SD_SF_Li256ELb1ELb0ELb0ELb0EEENS1_36VarlenDynamicPersistentTileSchedulerILi128ELi128ELi256ELi32ELb0ELb0ELb1ELb0ELb1ELb1EEEEEEEEEvNT_6ParamsE)
	.align		4
        /*0024*/ 	.word	index@(__assertfail)
	.align		4
        /*0028*/ 	.word	index@(_ZN7cutlass13device_kernelIN5flash11enable_sm90INS1_16FlashAttnFwdSm90INS1_25CollectiveMainloopFwdSm90ILi2EN4cute5tupleIJNS5_1CILi1EEES8_S8_EEENS6_IJNS7_ILi128EEENS7_ILi96EEENS7_ILi192EEEEEELi128ENS_6half_tEfNS_4arch4Sm90ELb0ELb1ELb0ELb0ELb0ELb0ELb0ELb1ELb1ELb0ELb0ELb0EEENS1_21CollectiveEpilogueFwdINS6_IJSA_SA_SB_EEES9_SE_SG_Li256ELb0ELb0ELb0ELb0EEENS1_30DynamicPersistentTileSchedulerILi256ELi32ELb0ELb0ELb1EEEEEEEEEvNT_6ParamsE)
	.align		4
        /*002c*/ 	.word	index@(__assertfail)
	.align		4
        /*0030*/ 	.word	index@(_ZN7cutlass13device_kernelIN5flash11enable_sm90INS1_16FlashAttnFwdSm90INS1_25CollectiveMainloopFwdSm90ILi2EN4cute5tupleIJNS5_1CILi1EEES8_S8_EEENS6_IJNS7_ILi128EEENS7_ILi96EEENS7_ILi192EEEEEELi128ENS_6half_tEfNS_4arch4Sm90ELb0ELb1ELb0ELb1ELb0ELb0ELb0ELb1ELb1ELb0ELb0ELb0EEENS1_21CollectiveEpilogueFwdINS6_IJSA_SA_SB_EEES9_SE_SG_Li256ELb1ELb0ELb0ELb0EEENS1_36VarlenDynamicPersistentTileSchedulerILi128ELi96ELi256ELi32ELb0ELb0ELb1ELb1ELb0ELb1EEEEEEEEEvNT_6ParamsE)
	.align		4
        /*0034*/ 	.word	index@(__assertfail)
	.align		4
        /*0038*/ 	.word	index@(_ZN7cutlass13device_kernelIN5flash11enable_sm90INS1_16FlashAttnFwdSm90INS1_25CollectiveMainloopFwdSm90ILi2EN4cute5tupleIJNS5_1CILi1EEES8_S8_EEENS6_IJNS7_ILi128EEENS7_ILi96EEENS7_ILi192EEEEEELi128ENS_6half_tEfNS_4arch4Sm90ELb0ELb1ELb0ELb1ELb0ELb1ELb0ELb1ELb1ELb0ELb0ELb0EEENS1_21CollectiveEpilogueFwdINS6_IJSA_SA_SB_EEES9_SE_SG_Li256ELb1ELb0ELb0ELb0EEENS1_36VarlenDynamicPersistentTileSchedulerILi128ELi96ELi256ELi32ELb0ELb0ELb1ELb1ELb0ELb1EEEEEEEEEvNT_6ParamsE)
	.align		4
        /*003c*/ 	.word	index@(__assertfail)
	.align		4
        /*0040*/ 	.word	index@(_ZN7cutlass13device_kernelIN5flash11enable_sm90INS1_16FlashAttnFwdSm90INS1_25CollectiveMainloopFwdSm90ILi2EN4cute5tupleIJNS5_1CILi1EEES8_S8_EEENS6_IJNS7_ILi128EEESA_NS7_ILi192EEEEEELi128ENS_6half_tEfNS_4arch4Sm90ELb1ELb0ELb0ELb0ELb0ELb0ELb0ELb1ELb1ELb0ELb0ELb0EEENS1_21CollectiveEpilogueFwdINS6_IJSA_SA_SA_EEES9_SD_SF_Li256ELb0ELb0ELb0ELb0EEENS1_30DynamicPersistentTileSchedulerILi256ELi32ELb0ELb0ELb1EEEEEEEEEvNT_6ParamsE)
	.align		4
        /*0044*/ 	.word	index@(__assertfail)
	.align		4
        /*0048*/ 	.word	index@(_ZN7cutlass13device_kernelIN5flash11enable_sm90INS1_16FlashAttnFwdSm90INS1_25CollectiveMainloopFwdSm90ILi2EN4cute5tupleIJNS5_1CILi1EEES8_S8_EEENS6_IJNS7_ILi128EEESA_NS7_ILi192EEEEEELi128ENS_6half_tEfNS_4arch4Sm90ELb1ELb0ELb0ELb1ELb0ELb0ELb0ELb1ELb1ELb0ELb0ELb0EEENS1_21CollectiveEpilogueFwdINS6_IJSA_SA_SA_EEES9_SD_SF_Li256ELb1ELb0ELb0ELb0EEENS1_36VarlenDynamicPersistentTileSchedulerILi128ELi128ELi256ELi32ELb0ELb0ELb1ELb1ELb1ELb1EEEEEEEEEvNT_6ParamsE)
	.align		4
        /*004c*/ 	.word	index@(__assertfail)
	.align		4
        /*0050*/ 	.word	index@(_ZN7cutlass13device_kernelIN5flash11enable_sm90INS1_16FlashAttnFwdSm90INS1_25CollectiveMainloopFwdSm90ILi2EN4cute5tupleIJNS5_1CILi1EEES8_S8_EEENS6_IJNS7_ILi128EEESA_NS7_ILi192EEEEEELi128ENS_6half_tEfNS_4arch4Sm90ELb1ELb0ELb0ELb1ELb0ELb1ELb0ELb1ELb1ELb0ELb0ELb0EEENS1_21CollectiveEpilogueFwdINS6_IJSA_SA_SA_EEES9_SD_SF_Li256ELb1ELb0ELb0ELb0EEENS1_36VarlenDynamicPersistentTileSchedulerILi128ELi128ELi256ELi32ELb0ELb0ELb1ELb1ELb1ELb1EEEEEEEEEvNT_6ParamsE)
	.align		4
        /*0054*/ 	.word	index@(__assertfail)
	.align		4
        /*0058*/ 	.word	0x00000000
	.align		4
        /*005c*/ 	.word	0xfffffffe
	.align		4
        /*0060*/ 	.word	0x00000000
	.align		4
        /*0064*/ 	.word	0xfffffffd
	.align		4
        /*0068*/ 	.word	0x00000000
	.align		4
        /*006c*/ 	.word	0xfffffffc


//--------------------- .nv.constant4             --------------------------
	.section	.nv.constant4,"a",@progbits
	.align	8
	.align		8
.nv.constant4:
        /*0000*/ 	.dword	__assertfail
	.align		8
        /*0008*/ 	.dword	__unnamed_1
	.align		8
        /*0010*/ 	.dword	__unnamed_2
	.align		8
        /*0018*/ 	.dword	__unnamed_3
	.align		8
        /*0020*/ 	.dword	__unnamed_4
	.align		8
        /*0028*/ 	.dword	__unnamed_5
	.align		8
        /*0030*/ 	.dword	__unnamed_6
	.align		8
        /*0038*/ 	.dword	__unnamed_7
	.align		8
        /*0040*/ 	.dword	__unnamed_8
	.align		8
        /*0048*/ 	.dword	__unnamed_9
	.align		8
        /*0050*/ 	.dword	__unnamed_10
	.align		8
        /*0058*/ 	.dword	__unnamed_11
	.align		8
        /*0060*/ 	.dword	_ZN70_INTERNAL_48b521d0_34_flash_fwd_hdim192_128_fp16_sm90_cu_49158569_31434cuda3std3__45__cpo5beginE
	.align		8
        /*0068*/ 	.dword	_ZN70_INTERNAL_48b521d0_34_flash_fwd_hdim192_128_fp16_sm90_cu_49158569_31434cuda3std3__45__cpo3endE
	.align		8
        /*0070*/ 	.dword	_ZN70_INTERNAL_48b521d0_34_flash_fwd_hdim192_128_fp16_sm90_cu_49158569_31434cuda3std3__45__cpo6cbeginE
	.align		8
        /*0078*/ 	.dword	_ZN70_INTERNAL_48b521d0_34_flash_fwd_hdim192_128_fp16_sm90_cu_49158569_31434cuda3std3__45__cpo4cendE
	.align		8
        /*0080*/ 	.dword	_ZN70_INTERNAL_48b521d0_34_flash_fwd_hdim192_128_fp16_sm90_cu_49158569_31434cuda3std3__472_GLOBAL__N__48b521d0_34_flash_fwd_hdim192_128_fp16_sm90_cu_49158569_31436ignoreE
	.align		8
        /*0088*/ 	.dword	_ZN70_INTERNAL_48b521d0_34_flash_fwd_hdim192_128_fp16_sm90_cu_49158569_31434cuda3std3__419piecewise_constructE
	.align		8
        /*0090*/ 	.dword	_ZN70_INTERNAL_48b521d0_34_flash_fwd_hdim192_128_fp16_sm90_cu_49158569_31434cuda3std3__48in_placeE
	.align		8
        /*0098*/ 	.dword	_ZN70_INTERNAL_48b521d0_34_flash_fwd_hdim192_128_fp16_sm90_cu_49158569_31434cuda3std6ranges3__45__cpo4swapE
	.align		8
        /*00a0*/ 	.dword	_ZN70_INTERNAL_48b521d0_34_flash_fwd_hdim192_128_fp16_sm90_cu_49158569_31434cuda3std6ranges3__45__cpo9iter_moveE
	.align		8
        /*00a8*/ 	.dword	_ZN70_INTERNAL_48b521d0_34_flash_fwd_hdim192_128_fp16_sm90_cu_49158569_31434cute7productE
	.align		8
        /*00b0*/ 	.dword	_ZN70_INTERNAL_48b521d0_34_flash_fwd_hdim192_128_fp16_sm90_cu_49158569_31434cute1_E
	.align		8
        /*00b8*/ 	.dword	$str$23
	.align		8
        /*00c0*/ 	.dword	$str$24


//--------------------- .text._ZN7cutlass13device_kernelIN5flash11enable_sm90INS1_16FlashAttnFwdSm90INS1_25CollectiveMainloopFwdSm90ILi2EN4cute5tupleIJNS5_1CILi1EEES8_S8_EEENS6_IJNS7_ILi128EEESA_NS7_ILi192EEEEEELi128ENS_6half_tEfNS_4arch4Sm90ELb0ELb0ELb0ELb0ELb0ELb0ELb0ELb1ELb1ELb0ELb0ELb0EEENS1_21CollectiveEpilogueFwdINS6_IJSA_SA_SA_EEES9_SD_SF_Li256ELb0ELb0ELb0ELb0EEENS1_29StaticPersistentTileSchedulerILb0EEEEEEEEEvNT_6ParamsE --------------------------
	.section	.text._ZN7cutlass13device_kernelIN5flash11enable_sm90INS1_16FlashAttnFwdSm90INS1_25CollectiveMainloopFwdSm90ILi2EN4cute5tupleIJNS5_1CILi1EEES8_S8_EEENS6_IJNS7_ILi128EEESA_NS7_ILi192EEEEEELi128ENS_6half_tEfNS_4arch4Sm90ELb0ELb0ELb0ELb0ELb0ELb0ELb0ELb1ELb1ELb0ELb0ELb0EEENS1_21CollectiveEpilogueFwdINS6_IJSA_SA_SA_EEES9_SD_SF_Li256ELb0ELb0ELb0ELb0EEENS1_29StaticPersistentTileSchedulerILb0EEEEEEEEEvNT_6ParamsE,"ax",@progbits
	.align	128
.text._ZN7cutlass13device_kernelIN5flash11enable_sm90INS1_16FlashAttnFwdSm90INS1_25CollectiveMainloopFwdSm90ILi2EN4cute5tupleIJNS5_1CILi1EEES8_S8_EEENS6_IJNS7_ILi128EEESA_NS7_ILi192EEEEEELi128ENS_6half_tEfNS_4arch4Sm90ELb0ELb0ELb0ELb0ELb0ELb0ELb0ELb1ELb1ELb0ELb0ELb0EEENS1_21CollectiveEpilogueFwdINS6_IJSA_SA_SA_EEES9_SD_SF_Li256ELb0ELb0ELb0ELb0EEENS1_29StaticPersistentTileSchedulerILb0EEEEEEEEEvNT_6ParamsE:
        .type           _ZN7cutlass13device_kernelIN5flash11enable_sm90INS1_16FlashAttnFwdSm90INS1_25CollectiveMainloopFwdSm90ILi2EN4cute5tupleIJNS5_1CILi1EEES8_S8_EEENS6_IJNS7_ILi128EEESA_NS7_ILi192EEEEEELi128ENS_6half_tEfNS_4arch4Sm90ELb0ELb0ELb0ELb0ELb0ELb0ELb0ELb1ELb1ELb0ELb0ELb0EEENS1_21CollectiveEpilogueFwdINS6_IJSA_SA_SA_EEES9_SD_SF_Li256ELb0ELb0ELb0ELb0EEENS1_29StaticPersistentTileSchedulerILb0EEEEEEEEEvNT_6ParamsE,@function
        .size           _ZN7cutlass13device_kernelIN5flash11enable_sm90INS1_16FlashAttnFwdSm90INS1_25CollectiveMainloopFwdSm90ILi2EN4cute5tupleIJNS5_1CILi1EEES8_S8_EEENS6_IJNS7_ILi128EEESA_NS7_ILi192EEEEEELi128ENS_6half_tEfNS_4arch4Sm90ELb0ELb0ELb0ELb0ELb0ELb0ELb0ELb1ELb1ELb0ELb0ELb0EEENS1_21CollectiveEpilogueFwdINS6_IJSA_SA_SA_EEES9_SD_SF_Li256ELb0ELb0ELb0ELb0EEENS1_29StaticPersistentTileSchedulerILb0EEEEEEEEEvNT_6ParamsE,(.L_x_2655 - _ZN7cutlass13device_kernelIN5flash11enable_sm90INS1_16FlashAttnFwdSm90INS1_25CollectiveMainloopFwdSm90ILi2EN4cute5tupleIJNS5_1CILi1EEES8_S8_EEENS6_IJNS7_ILi128EEESA_NS7_ILi192EEEEEELi128ENS_6half_tEfNS_4arch4Sm90ELb0ELb0ELb0ELb0ELb0ELb0ELb0ELb1ELb1ELb0ELb0ELb0EEENS1_21CollectiveEpilogueFwdINS6_IJSA_SA_SA_EEES9_SD_SF_Li256ELb0ELb0ELb0ELb0EEENS1_29StaticPersistentTileSchedulerILb0EEEEEEEEEvNT_6ParamsE)
        .other          _ZN7cutlass13device_kernelIN5flash11enable_sm90INS1_16FlashAttnFwdSm90INS1_25CollectiveMainloopFwdSm90ILi2EN4cute5tupleIJNS5_1CILi1EEES8_S8_EEENS6_IJNS7_ILi128EEESA_NS7_ILi192EEEEEELi128ENS_6half_tEfNS_4arch4Sm90ELb0ELb0ELb0ELb0ELb0ELb0ELb0ELb1ELb1ELb0ELb0ELb0EEENS1_21CollectiveEpilogueFwdINS6_IJSA_SA_SA_EEES9_SD_SF_Li256ELb0ELb0ELb0ELb0EEENS1_29StaticPersistentTileSchedulerILb0EEEEEEEEEvNT_6ParamsE,@"STO_CUDA_ENTRY STV_DEFAULT"
_ZN7cutlass13device_kernelIN5flash11enable_sm90INS1_16FlashAttnFwdSm90INS1_25CollectiveMainloopFwdSm90ILi2EN4cute5tupleIJNS5_1CILi1EEES8_S8_EEENS6_IJNS7_ILi128EEESA_NS7_ILi192EEEEEELi128ENS_6half_tEfNS_4arch4Sm90ELb0ELb0ELb0ELb0ELb0ELb0ELb0ELb1ELb1ELb0ELb0ELb0EEENS1_21CollectiveEpilogueFwdINS6_IJSA_SA_SA_EEES9_SD_SF_Li256ELb0ELb0ELb0ELb0EEENS1_29StaticPersistentTileSchedulerILb0EEEEEEEEEvNT_6ParamsE:
[----:B------:R-:W1:Y:S02]  /*0000*/  LDC R1, c[0x0][0x28] ;  /* 0x00000a00ff017b82 */ /* 0x000e640000000800 */
[----:B-1----:R-:W-:Y:S01]  /*0010*/  VIADD R1, R1, 0xffffffe0 ;  /* 0xffffffe001017836 */ /* 0x002fe20000000000 */
[----:B------:R-:W1:Y:S01]  /*0020*/  S2R R3, SR_TID.X ;  /* 0x0000000000037919 */ /* 0x000e620000002100 */
[----:B------:R-:W-:Y:S01]  /*0030*/  ELECT P0, URZ, PT ;  /* 0x00000000003f782f */ /* 0x000fe20003800000 */
[----:B------:R-:W-:Y:S01]  /*0040*/  BSSY B0, `(.L_x_0) ;  /* 0x0000013000007945 */ /* 0x000fe20003800000 */
[----:B-1----:R-:W-:-:S05]  /*0050*/  SHF.R.U32.HI R0, RZ, 0x5, R3 ;  /* 0x00000005ff007819 */ /* 0x002fca0000011603 */
[----:B------:R-:W1:Y:S02]  /*0060*/  SHFL.IDX PT, R2, R0, RZ, 0x1f ;  /* 0x00001fff00027589 */ /* 0x000e6400000e0000 */
[----:B-1----:R-:W-:-:S13]  /*0070*/  ISETP.EQ.AND P0, PT, R2, RZ, P0 ;  /* 0x000000ff0200720c */ /* 0x002fda0000702270 */
[----:B------:R-:W-:Y:S05]  /*0080*/  @!P0 BRA `(.L_x_1) ;  /* 0x0000000000388947 */ /* 0x000fea0003800000 */
[----:B------:R-:W-:Y:S02]  /*0090*/  ULDC.64 UR4, c[0x0][0x198] ;  /* 0x0000660000047ab9 */ /* 0x000fe40000000a00 */
[----:B------:R-:W-:Y:S02]  /*00a0*/  UIADD3 UR6, UP0, UR4, 0x270, URZ ;  /* 0x0000027004067890 */ /* 0x000fe4000ff1e03f */
[----:B------:R-:W-:Y:S02]  /*00b0*/  UIADD3 UR8, UP1, UR4, 0x370, URZ ;  /* 0x0000037004087890 */ /* 0x000fe4000ff3e03f */
[----:B------:R-:W-:Y:S02]  /*00c0*/  UIADD3 UR10, UP2, UR4, 0x470, URZ ;  /* 0x00000470040a7890 */ /* 0x000fe4000ff5e03f */
[----:B------:R-:W-:Y:S02]  /*00d0*/  UIADD3 UR4, UP3, UR4, 0x9f0, URZ ;  /* 0x000009f004047890 */ /* 0x000fe4000ff7e03f */
[----:B------:R-:W-:-:S02]  /*00e0*/  UIADD3.X UR7, URZ, UR5, URZ, UP0, !UPT ;  /* 0x000000053f077290 */ /* 0x000fc400087fe43f */
[----:B------:R-:W-:Y:S02]  /*00f0*/  UIADD3.X UR9, URZ, UR5, URZ, UP1, !UPT ;  /* 0x000000053f097290 */ /* 0x000fe40008ffe43f */
[----:B------:R-:W-:Y:S02]  /*0100*/  UIADD3.X UR11, URZ, UR5, URZ, UP2, !UPT ;  /* 0x000000053f0b7290 */ /* 0x000fe400097fe43f */
[----:B------:R-:W-:-:S03]  /*0110*/  UIADD3.X UR5, URZ, UR5, URZ, UP3, !UPT ;  /* 0x000000053f057290 */ /* 0x000fc60009ffe43f */
[----:B------:R1:W-:Y:S02]  /*0120*/  UTMACCTL.PF [UR6] ;  /* 0x00000000060079b9 */ /* 0x0003e40008040000 */
[----:B------:R1:W-:Y:S02]  /*0130*/  UTMACCTL.PF [UR8] ;  /* 0x00000000080079b9 */ /* 0x0003e40008040000 */
[----:B------:R1:W-:Y:S02]  /*0140*/  UTMACCTL.PF [UR10] ;  /* 0x000000000a0079b9 */ /* 0x0003e40008040000 */
[----:B------:R1:W-:Y:S02]  /*0150*/  UTMACCTL.PF [UR4] ;  /* 0x00000000040079b9 */ /* 0x0003e40008040000 */
[----:B-1----:R-:W-:Y:S01]  /*0160*/  NOP ;  /* 0x0000000000007918 */ /* 0x002fe20000000000 */
.L_x_1:
[----:B------:R-:W-:Y:S05]  /*0170*/  BSYNC B0 ;  /* 0x0000000000007941 */ /* 0x000fea0003800000 */
.L_x_0:
[----:B------:R-:W-:Y:S01]  /*0180*/  VOTEU.ANY UP0, P0 ;  /* 0x00000000003f7886 */ /* 0x000fe20000000100 */
[----:B------:R-:W1:Y:S01]  /*0190*/  SHFL.IDX PT, R2, R0, RZ, 0x1f ;  /* 0x00001fff00027589 */ /* 0x000e6200000e0000 */
[----:B------:R-:W-:Y:S01]  /*01a0*/  UMOV UR4, 0x1 ;  /* 0x0000000100047882 */ /* 0x000fe20000000000 */
[----:B------:R-:W-:Y:S02]  /*01b0*/  VOTEU.ANY UP1, P0 ;  /* 0x00000000003f7886 */ /* 0x000fe40000020100 */
[----:B------:R-:W2:Y:S01]  /*01c0*/  @UP0 S2UR UR7, SR_CgaCtaId ;  /* 0x00000000000709c3 */ /* 0x000ea20000008800 */
[----:B------:R-:W-:Y:S01]  /*01d0*/  @UP0 UMOV UR6, 0x400 ;  /* 0x0000040000060882 */ /* 0x000fe20000000000 */
[----:B------:R-:W-:-:S04]  /*01e0*/  @UP0 UIADD3 UR4, -UR4, 0x100000, URZ ;  /* 0x0010000004040890 */ /* 0x000fc8000fffe13f */
[----:B------:R-:W-:Y:S02]  /*01f0*/  @UP0 USHF.L.U32 UR5, UR4, 0xb, URZ ;  /* 0x0000000b04050899 */ /* 0x000fe4000800063f */
[----:B------:R-:W-:Y:S01]  /*0200*/  @UP0 USHF.L.U32 UR4, UR4, 0x1, URZ ;  /* 0x0000000104040899 */ /* 0x000fe2000800063f */
[----:B-1----:R-:W-:Y:S02]  /*0210*/  ISETP.NE.AND P1, PT, R2, RZ, PT ;  /* 0x000000ff0200720c */ /* 0x002fe40003f25270 */
[----:B------:R-:W-:Y:S01]  /*0220*/  SHF.R.U32.HI R2, RZ, 0x7, R3 ;  /* 0x00000007ff027819 */ /* 0x000fe20000011603 */
[----:B--2---:R-:W-:Y:S01]  /*0230*/  @UP0 ULEA UR6, UR7, UR6, 0x18 ;  /* 0x0000000607060291 */ /* 0x004fe2000f8ec03f */
[----:B------:R-:W-:-:S04]  /*0240*/  VOTEU.ANY UP0, P0 ;  /* 0x00000000003f7886 */ /* 0x000fc80000000100 */
[----:B------:R-:W1:Y:S04]  /*0250*/  SHFL.IDX PT, R2, R2, RZ, 0x1f ;  /* 0x00001fff02027589 */ /* 0x000e6800000e0000 */
[----:B------:R-:W2:Y:S03]  /*0260*/  FENCE.VIEW.ASYNC.S ;  /* 0x00000000000073c6 */ /* 0x000ea60000000000 */
[----:B--2---:R2:W3:Y:S01]  /*0270*/  @UP0 SYNCS.EXCH.64 URZ, [UR6+0x34800], UR4 ;  /* 0x03480004063f05b2 */ /* 0x0044e20008000100 */
[----:B------:R2:W4:Y:S01]  /*0280*/  @UP1 SYNCS.EXCH.64 URZ, [UR6+0x34820], UR4 ;  /* 0x03482004063f15b2 */ /* 0x0005220008000100 */
[----:B------:R-:W-:Y:S05]  /*0290*/  @P1 BRA `(.L_x_2) ;  /* 0x0000000000481947 */ /* 0x000fea0003800000 */
[----:B--2---:R-:W2:Y:S01]  /*02a0*/  S2UR UR5, SR_CgaCtaId ;  /* 0x00000000000579c3 */ /* 0x004ea20000008800 */
[----:B------:R-:W-:Y:S01]  /*02b0*/  UMOV UR4, 0x400 ;  /* 0x0000040000047882 */ /* 0x000fe20000000000 */
[----:B------:R-:W-:Y:S01]  /*02c0*/  UMOV UR6, 0x1 ;  /* 0x0000000100067882 */ /* 0x000fe20000000000 */
[----:B------:R-:W-:Y:S01]  /*02d0*/  UMOV UR9, 0x2 ;  /* 0x0000000200097882 */ /* 0x000fe20000000000 */
[----:B------:R-:W-:-:S04]  /*02e0*/  UIADD3 UR6, -UR6, 0x100000, URZ ;  /* 0x0010000006067890 */ /* 0x000fc8000fffe13f */
[----:B------:R-:W-:Y:S02]  /*02f0*/  USHF.L.U32 UR7, UR6, 0xb, URZ ;  /* 0x0000000b06077899 */ /* 0x000fe4000800063f */
[----:B------:R-:W-:Y:S01]  /*0300*/  USHF.L.U32 UR6, UR6, 0x1, URZ ;  /* 0x0000000106067899 */ /* 0x000fe2000800063f */
[----:B------:R-:W-:Y:S01]  /*0310*/  ELECT P0, URZ, PT ;  /* 0x00000000003f782f */ /* 0x000fe20003800000 */
[----:B--2---:R-:W-:Y:S02]  /*0320*/  ULEA UR8, UR5, UR4, 0x18 ;  /* 0x0000000405087291 */ /* 0x004fe4000f8ec03f */
[----:B------:R-:W-:-:S04]  /*0330*/  UIADD3 UR4, -UR9, 0x100000, URZ ;  /* 0x0010000009047890 */ /* 0x000fc8000fffe13f */
[----:B------:R-:W-:Y:S02]  /*0340*/  USHF.L.U32 UR5, UR4, 0xb, URZ ;  /* 0x0000000b04057899 */ /* 0x000fe4000800063f */
[----:B------:R-:W-:Y:S01]  /*0350*/  USHF.L.U32 UR4, UR4, 0x1, URZ ;  /* 0x0000000104047899 */ /* 0x000fe2000800063f */
[----:B------:R-:W2:Y:S03]  /*0360*/  FENCE.VIEW.ASYNC.S ;  /* 0x00000000000073c6 */ /* 0x000ea60000000000 */
[----:B--2---:R2:W1:Y:S08]  /*0370*/  SYNCS.EXCH.64 URZ, [UR8+0x34830], UR6 ;  /* 0x03483006083f75b2 */ /* 0x0044700008000100 */
[----:B------:R2:W1:Y:S01]  /*0380*/  SYNCS.EXCH.64 URZ, [UR8+0x34840], UR4 ;  /* 0x03484004083f75b2 */ /* 0x0004620008000100 */
[----:B------:R2:W1:Y:S01]  /*0390*/  SYNCS.EXCH.64 URZ, [UR8+0x34838], UR6 ;  /* 0x03483806083f75b2 */ /* 0x0004620008000100 */
[----:B------:R2:W1:Y:S01]  /*03a0*/  SYNCS.EXCH.64 URZ, [UR8+0x34848], UR4 ;  /* 0x03484804083f75b2 */ /* 0x0004620008000100 */
[----:B------:R-:W-:Y:S01]  /*03b0*/  NOP ;  /* 0x0000000000007918 */ /* 0x000fe20000000000 */
.L_x_2:
[----:B------:R-:W5:Y:S01]  /*03c0*/  SHFL.IDX PT, R4, R0, RZ, 0x1f ;  /* 0x00001fff00047589 */ /* 0x000f6200000e0000 */
[----:B------:R-:W-:Y:S01]  /*03d0*/  NOP ;  /* 0x0000000000007918 */ /* 0x000fe20000000000 */
[----:B-----5:R-:W-:-:S13]  /*03e0*/  ISETP.NE.AND P0, PT, R4, RZ, PT ;  /* 0x000000ff0400720c */ /* 0x020fda0003f05270 */
[----:B------:R-:W-:Y:S05]  /*03f0*/  @P0 BRA `(.L_x_3) ;  /* 0x0000000000480947 */ /* 0x000fea0003800000 */
[----:B--2---:R-:W2:Y:S01]  /*0400*/  S2UR UR5, SR_CgaCtaId ;  /* 0x00000000000579c3 */ /* 0x004ea20000008800 */
[----:B------:R-:W-:Y:S01]  /*0410*/  UMOV UR4, 0x400 ;  /* 0x0000040000047882 */ /* 0x000fe20000000000 */
[----:B------:R-:W-:Y:S01]  /*0420*/  UMOV UR6, 0x1 ;  /* 0x0000000100067882 */ /* 0x000fe20000000000 */
[----:B------:R-:W-:Y:S01]  /*0430*/  UMOV UR7, 0x2 ;  /* 0x0000000200077882 */ /* 0x000fe20000000000 */
[----:B------:R-:W-:Y:S01]  /*0440*/  ELECT P0, URZ, PT ;  /* 0x00000000003f782f */ /* 0x000fe20003800000 */
[----:B--2---:R-:W-:Y:S02]  /*0450*/  ULEA UR8, UR5, UR4, 0x18 ;  /* 0x0000000405087291 */ /* 0x004fe4000f8ec03f */
[----:B------:R-:W-:-:S04]  /*0460*/  UIADD3 UR4, -UR6, 0x100000, URZ ;  /* 0x0010000006047890 */ /* 0x000fc8000fffe13f */
[----:B------:R-:W-:Y:S02]  /*0470*/  USHF.L.U32 UR5, UR4, 0xb, URZ ;  /* 0x0000000b04057899 */ /* 0x000fe4000800063f */
[----:B------:R-:W-:Y:S02]  /*0480*/  USHF.L.U32 UR4, UR4, 0x1, URZ ;  /* 0x0000000104047899 */ /* 0x000fe4000800063f */
        /* <DEDUP_REMOVED lines=9> */
.L_x_3:
[----:B------:R-:W5:Y:S01]  /*0520*/  SHFL.IDX PT, R4, R0, RZ, 0x1f ;  /* 0x00001fff00047589 */ /* 0x000f6200000e0000 */
[----:B------:R-:W-:Y:S01]  /*0530*/  NOP ;  /* 0x0000000000007918 */ /* 0x000fe20000000000 */
[----:B-----5:R-:W-:-:S13]  /*0540*/  ISETP.NE.AND P0, PT, R4, RZ, PT ;  /* 0x000000ff0400720c */ /* 0x020fda0003f05270 */
[----:B------:R-:W-:Y:S05]  /*0550*/  @P0 BRA `(.L_x_4) ;  /* 0x0000000000380947 */ /* 0x000fea0003800000 */
[----:B--2---:R-:W2:Y:S01]  /*0560*/  S2UR UR5, SR_CgaCtaId ;  /* 0x00000000000579c3 */ /* 0x004ea20000008800 */
[----:B------:R-:W-:Y:S01]  /*0570*/  UMOV UR4, 0x400 ;  /* 0x0000040000047882 */ /* 0x000fe20000000000 */
[----:B------:R-:W-:Y:S01]  /*0580*/  UMOV UR7, 0x1 ;  /* 0x0000000100077882 */ /* 0x000fe20000000000 */
[----:B------:R-:W-:Y:S01]  /*0590*/  ELECT P0, URZ, PT ;  /* 0x00000000003f782f */ /* 0x000fe20003800000 */
[----:B--2---:R-:W-:Y:S02]  /*05a0*/  ULEA UR6, UR5, UR4, 0x18 ;  /* 0x0000000405067291 */ /* 0x004fe4000f8ec03f */
[----:B------:R-:W-:-:S04]  /*05b0*/  UIADD3 UR4, -UR7, 0x100000, URZ ;  /* 0x0010000007047890 */ /* 0x000fc8000fffe13f */
[----:B------:R-:W-:Y:S02]  /*05c0*/  USHF.L.U32 UR5, UR4, 0xb, URZ ;  /* 0x0000000b04057899 */ /* 0x000fe4000800063f */
[----:B------:R-:W-:Y:S01]  /*05d0*/  USHF.L.U32 UR4, UR4, 0x1, URZ ;  /* 0x0000000104047899 */ /* 0x000fe2000800063f */
[----:B------:R-:W2:Y:S11]  /*05e0*/  FENCE.VIEW.ASYNC.S ;  /* 0x00000000000073c6 */ /* 0x000eb60000000000 */
[----:B--2---:R2:W1:Y:S01]  /*05f0*/  SYNCS.EXCH.64 URZ, [UR6+0x34870], UR4 ;  /* 0x03487004063f75b2 */ /* 0x0044620008000100 */
[----:B------:R2:W1:Y:S01]  /*0600*/  SYNCS.EXCH.64 URZ, [UR6+0x34880], UR4 ;  /* 0x03488004063f75b2 */ /* 0x0004620008000100 */
[----:B------:R2:W1:Y:S01]  /*0610*/  SYNCS.EXCH.64 URZ, [UR6+0x34878], UR4 ;  /* 0x03487804063f75b2 */ /* 0x0004620008000100 */
[----:B------:R2:W1:Y:S01]  /*0620*/  SYNCS.EXCH.64 URZ, [UR6+0x34888], UR4 ;  /* 0x03488804063f75b2 */ /* 0x0004620008000100 */
[----:B------:R-:W-:Y:S01]  /*0630*/  NOP ;  /* 0x0000000000007918 */ /* 0x000fe20000000000 */
.L_x_4:
        /* <DEDUP_REMOVED lines=22> */
.L_x_5:
        /* <DEDUP_REMOVED lines=22> */
.L_x_6:
[----:B-1----:R-:W-:Y:S01]  /*0900*/  ISETP.NE.AND P0, PT, R2, RZ, PT ;  /* 0x000000ff0200720c */ /* 0x002fe20003f05270 */
[----:B------:R-:W-:Y:S01]  /*0910*/  IMAD.MOV.U32 R2, RZ, RZ, 0x1 ;  /* 0x00000001ff027424 */ /* 0x000fe200078e00ff */
[----:B------:R-:W-:-:S04]  /*0920*/  NOP ;  /* 0x0000000000007918 */ /* 0x000fc80000000000 */
[----:B------:R-:W-:-:S05]  /*0930*/  SEL R2, R2, 0x2, !P0 ;  /* 0x0000000202027807 */ /* 0x000fca0004000000 */
[----:B------:R1:W-:Y:S01]  /*0940*/  STL [R1+0x1c], R2 ;  /* 0x00001c0201007387 */ /* 0x0003e20000100800 */
[----:B---34-:R-:W-:Y:S06]  /*0950*/  BAR.SYNC.DEFER_BLOCKING 0x0 ;  /* 0x0000000000007b1d */ /* 0x018fec0000010000 */
[----:B------:R-:W-:Y:S05]  /*0960*/  @!P0 BRA `(.L_x_7) ;  /* 0x0000006800088947 */ /* 0x000fea0003800000 */
.L_x_8:
[----:B------:R-:W-:-:S08]  /*0970*/  NOP ;  /* 0x0000000000007918 */ /* 0x000fd00000000000 */
[----:B------:R-:W3:Y:S02]  /*0980*/  USETMAXREG.TRY_ALLOC.CTAPOOL UP0, 0xf0 ;  /* 0x000000f0000079c8 */ /* 0x000ee40008000600 */
[----:B---3--:R-:W-:-:S13]  /*0990*/  PLOP3.LUT P0, PT, PT, PT, UP0, 0x80, 0x0 ;  /* 0x000000000000781c */ /* 0x008fda0003f0f008 */
[----:B------:R-:W-:Y:S05]  /*09a0*/  @!P0 BRA `(.L_x_8) ;  /* 0xfffffffc00f08947 */ /* 0x000fea000383ffff */
[----:B--2---:R-:W2:Y:S08]  /*09b0*/  S2UR UR7, SR_CTAID.X ;  /* 0x00000000000779c3 */ /* 0x004eb00000002500 */
[----:B------:R-:W-:Y:S08]  /*09c0*/  BAR.ARV 0x8, 0x120 ;  /* 0x0204800000007b1d */ /* 0x000ff00000002000 */
[----:B------:R-:W2:Y:S02]  /*09d0*/  LDC R0, c[0x0][0xda4] ;  /* 0x00036900ff007b82 */ /* 0x000ea40000000800 */
[----:B--2---:R-:W-:-:S13]  /*09e0*/  ISETP.LE.AND P0, PT, R0, UR7, PT ;  /* 0x0000000700007c0c */ /* 0x004fda000bf03270 */
[----:B------:R-:W-:Y:S05]  /*09f0*/  @P0 EXIT ;  /* 0x000000000000094d */ /* 0x000fea0003800000 */
[----:B------:R-:W2:Y:S01]  /*0a00*/  LDL.LU R8, [R1+0x1c] ;  /* 0x00001c0001087983 */ /* 0x000ea20000300800 */
[----:B------:R-:W-:Y:S01]  /*0a10*/  VIADD R0, R3, 0xffffff80 ;  /* 0xffffff8003007836 */ /* 0x000fe20000000000 */
[----:B------:R-:W3:Y:S01]  /*0a20*/  S2UR UR4, SR_CgaCtaId ;  /* 0x00000000000479c3 */ /* 0x000ee20000008800 */
[----:B------:R-:W-:Y:S01]  /*0a30*/  UMOV UR60, 0x400 ;  /* 0x00000400003c7882 */ /* 0x000fe20000000000 */
[----:B------:R-:W-:Y:S01]  /*0a40*/  IMAD.U32 R19, RZ, RZ, UR7 ;  /* 0x00000007ff137e24 */ /* 0x000fe2000f8e00ff */
[----:B------:R-:W-:Y:S01]  /*0a50*/  UMOV UR39, URZ ;  /* 0x0000003f00277c82 */ /* 0x000fe20008000000 */
[----:B------:R-:W-:Y:S01]  /*0a60*/  SHF.R.S32.HI R3, RZ, 0x1f, R0 ;  /* 0x0000001fff037819 */ /* 0x000fe20000011400 */
[----:B------:R-:W-:Y:S01]  /*0a70*/  IMAD.MOV.U32 R22, RZ, RZ, RZ ;  /* 0x000000ffff167224 */ /* 0x000fe200078e00ff */
[----:B------:R-:W-:Y:S02]  /*0a80*/  UMOV UR38, URZ ;  /* 0x0000003f00267c82 */ /* 0x000fe40008000000 */
[CC--:B-1----:R-:W-:Y:S01]  /*0a90*/  LEA.HI R2, R3.reuse, R0.reuse, RZ, 0x7 ;  /* 0x0000000003027211 */ /* 0x0c2fe200078f38ff */
[----:B------:R-:W1:Y:S01]  /*0aa0*/  S2UR UR6, SR_SWINHI ;  /* 0x00000000000679c3 */ /* 0x000e620000002f00 */
[----:B------:R-:W-:-:S02]  /*0ab0*/  LEA.HI R6, R3, R0, RZ, 0x4 ;  /* 0x0000000003067211 */ /* 0x000fc400078f20ff */
[----:B------:R-:W-:Y:S02]  /*0ac0*/  LOP3.LUT R23, R2, 0xffffff80, RZ, 0xc0, !PT ;  /* 0xffffff8002177812 */ /* 0x000fe400078ec0ff */
[----:B------:R-:W-:Y:S02]  /*0ad0*/  LOP3.LUT R7, R6, 0x3fffff0, RZ, 0xc0, !PT ;  /* 0x03fffff006077812 */ /* 0x000fe400078ec0ff */
[----:B------:R-:W-:Y:S01]  /*0ae0*/  SHF.R.S32.HI R9, RZ, 0x4, R6 ;  /* 0x00000004ff097819 */ /* 0x000fe20000011406 */
[C---:B------:R-:W-:Y:S01]  /*0af0*/  IMAD.IADD R23, R0.reuse, 0x1, -R23 ;  /* 0x0000000100177824 */ /* 0x040fe200078e0a17 */
[----:B------:R-:W-:Y:S01]  /*0b00*/  LEA.HI R186, R3, R0, RZ, 0x5 ;  /* 0x0000000003ba7211 */ /* 0x000fe200078f28ff */
[----:B------:R-:W-:Y:S01]  /*0b10*/  IMAD.IADD R7, R0, 0x1, -R7 ;  /* 0x0000000100077824 */ /* 0x000fe200078e0a07 */
[----:B------:R-:W-:Y:S02]  /*0b20*/  LEA.HI R6, R6, R9, RZ, 0x1 ;  /* 0x0000000906067211 */ /* 0x000fe400078f08ff */
[----:B------:R-:W-:-:S02]  /*0b30*/  SHF.R.S32.HI R4, RZ, 0x1f, R23 ;  /* 0x0000001fff047819 */ /* 0x000fc40000011417 */
[----:B------:R-:W-:Y:S01]  /*0b40*/  LOP3.LUT R6, R6, 0x1ffffffe, RZ, 0xc0, !PT ;  /* 0x1ffffffe06067812 */ /* 0x000fe200078ec0ff */
[----:B---3--:R-:W-:Y:S01]  /*0b50*/  ULEA UR60, UR4, UR60, 0x18 ;  /* 0x0000003c043c7291 */ /* 0x008fe2000f8ec03f */
[-C--:B------:R-:W-:Y:S02]  /*0b60*/  LEA.HI R5, R4, R23.reuse, RZ, 0x2 ;  /* 0x0000001704057211 */ /* 0x080fe400078f10ff */
[----:B------:R-:W-:Y:S01]  /*0b70*/  SHF.R.S32.HI R186, RZ, 0x5, R186 ;  /* 0x00000005ffba7819 */ /* 0x000fe200000114ba */
[----:B------:R-:W-:Y:S01]  /*0b80*/  IMAD.IADD R6, R9, 0x1, -R6 ;  /* 0x0000000109067824 */ /* 0x000fe200078e0a06 */
[--C-:B------:R-:W-:Y:S01]  /*0b90*/  SHF.R.S32.HI R0, RZ, 0x2, R5.reuse ;  /* 0x00000002ff007819 */ /* 0x100fe20000011405 */
[----:B------:R-:W-:Y:S01]  /*0ba0*/  IMAD.MOV.U32 R9, RZ, RZ, -0x2 ;  /* 0xfffffffeff097424 */ /* 0x000fe200078e00ff */
[----:B------:R-:W-:Y:S01]  /*0bb0*/  SHF.R.S32.HI R3, RZ, 0x1f, R5 ;  /* 0x0000001fff037819 */ /* 0x000fe20000011405 */
[----:B------:R-:W-:Y:S01]  /*0bc0*/  IMAD R7, R186, 0x10, R7 ;  /* 0x00000010ba077824 */ /* 0x000fe200078e0207 */
[----:B------:R-:W-:Y:S01]  /*0bd0*/  SHF.R.S32.HI R185, RZ, 0x7, R2 ;  /* 0x00000007ffb97819 */ /* 0x000fe20000011402 */
[----:B------:R-:W-:Y:S01]  /*0be0*/  UMOV UR4, UR60 ;  /* 0x0000003c00047c82 */ /* 0x000fe20008000000 */
[----:B-1----:R-:W-:Y:S01]  /*0bf0*/  UMOV UR5, UR6 ;  /* 0x0000000600057c82 */ /* 0x002fe20008000000 */
[----:B------:R-:W-:Y:S01]  /*0c00*/  LEA.HI R3, R3, R0, RZ, 0x3 ;  /* 0x0000000003037211 */ /* 0x000fe200078f18ff */
[----:B------:R-:W-:Y:S01]  /*0c10*/  IMAD R6, R7, 0x8, R6 ;  /* 0x0000000807067824 */ /* 0x000fe200078e0206 */
[----:B------:R-:W-:Y:S01]  /*0c20*/  LEA.HI R4, R4, R23, RZ, 0x5 ;  /* 0x0000001704047211 */ /* 0x000fe200078f28ff */
[----:B------:R-:W-:Y:S01]  /*0c30*/  IMAD.U32 R16, RZ, RZ, UR4 ;  /* 0x00000004ff107e24 */ /* 0x000fe2000f8e00ff */
[----:B------:R-:W-:-:S02]  /*0c40*/  LOP3.LUT R3, R3, 0xfffffff8, RZ, 0xc0, !PT ;  /* 0xfffffff803037812 */ /* 0x000fc400078ec0ff */
[----:B------:R-:W-:Y:S02]  /*0c50*/  LEA.HI R2, R2, R185, RZ, 0x1 ;  /* 0x000000b902027211 */ /* 0x000fe400078f08ff */
[----:B------:R-:W-:Y:S01]  /*0c60*/  SHF.R.S32.HI R4, RZ, 0x5, R4 ;  /* 0x00000005ff047819 */ /* 0x000fe20000011404 */
[----:B------:R-:W-:Y:S01]  /*0c70*/  IMAD.IADD R7, R0, 0x1, -R3 ;  /* 0x0000000100077824 */ /* 0x000fe200078e0a03 */
[----:B------:R-:W-:Y:S01]  /*0c80*/  LOP3.LUT R0, R5, 0x7ffffffc, RZ, 0xc0, !PT ;  /* 0x7ffffffc05007812 */ /* 0x000fe200078ec0ff */
[----:B------:R-:W-:Y:S01]  /*0c90*/  IMAD.SHL.U32 R3, R6, 0x8, RZ ;  /* 0x0000000806037824 */ /* 0x000fe200078e00ff */
[----:B------:R-:W-:Y:S01]  /*0ca0*/  LOP3.LUT R2, R2, 0x3fffffe, RZ, 0xc0, !PT ;  /* 0x03fffffe02027812 */ /* 0x000fe200078ec0ff */
[----:B------:R-:W-:Y:S01]  /*0cb0*/  IMAD R7, R4, 0x10, R7 ;  /* 0x0000001004077824 */ /* 0x000fe200078e0207 */
[----:B------:R-:W-:Y:S01]  /*0cc0*/  MOV R17, UR5 ;  /* 0x0000000500117c02 */ /* 0x000fe20008000f00 */
[----:B------:R-:W-:Y:S02]  /*0cd0*/  IMAD.IADD R0, R23, 0x1, -R0 ;  /* 0x0000000117007824 */ /* 0x000fe400078e0a00 */
[----:B------:R-:W-:-:S02]  /*0ce0*/  IMAD.IADD R2, R185, 0x1, -R2 ;  /* 0x00000001b9027824 */ /* 0x000fc400078e0a02 */
[----:B------:R-:W-:Y:S02]  /*0cf0*/  IMAD R188, R0, R9, 0x80 ;  /* 0x0000008000bc7424 */ /* 0x000fe400078e0209 */
[----:B------:R-:W-:-:S04]  /*0d00*/  IMAD.WIDE R16, R3, 0x2, R16 ;  /* 0x0000000203107825 */ /* 0x000fc800078e0210 */
[----:B------:R-:W-:Y:S01]  /*0d10*/  IMAD R187, R2, 0x40, R7 ;  /* 0x0000004002bb7824 */ /* 0x000fe200078e0207 */
[----:B--2---:R-:W-:-:S07]  /*0d20*/  LOP3.LUT R18, R8, 0x1, RZ, 0xfc, !PT ;  /* 0x0000000108127812 */ /* 0x004fce00078efcff */
.L_x_31:
[----:B-1----:R-:W1:Y:S01]  /*0d30*/  SHFL.IDX PT, R0, R185, RZ, 0x1f ;  /* 0x00001fffb9007589 */ /* 0x002e6200000e0000 */
[----:B------:R-:W2:Y:S01]  /*0d40*/  LDC R89, c[0x0][0x2e0] ;  /* 0x0000b800ff597b82 */ /* 0x000ea20000000800 */
[----:B------:R-:W-:Y:S01]  /*0d50*/  ULDC UR4, c[0x0][0xda8] ;  /* 0x00036a0000047ab9 */ /* 0x000fe20000000800 */
[----:B------:R-:W-:Y:S01]  /*0d60*/  R2UR UR13, R19 ;  /* 0x00000000130d72ca */ /* 0x000fe200000e0000 */
[----:B------:R-:W-:Y:S01]  /*0d70*/  ULDC.64 UR8, c[0x0][0x3f8] ;  /* 0x0000fe0000087ab9 */ /* 0x000fe20000000a00 */
[----:B------:R-:W-:Y:S02]  /*0d80*/  UISETP.NE.AND UP1, UPT, UR4, 0x1, UPT ;  /* 0x000000010400788c */ /* 0x000fe4000bf25270 */
[----:B------:R-:W-:Y:S01]  /*0d90*/  UISETP.NE.U32.AND UP0, UPT, UR8, URZ, UPT ;  /* 0x0000003f0800728c */ /* 0x000fe2000bf05070 */
[----:B------:R-:W-:Y:S01]  /*0da0*/  ULDC UR4, c[0x0][0xdb4] ;  /* 0x00036d0000047ab9 */ /* 0x000fe20000000800 */
[----:B------:R-:W-:Y:S02]  /*0db0*/  ULDC UR6, c[0x0][0x404] ;  /* 0x0001010000067ab9 */ /* 0x000fe40000000800 */
[----:B------:R-:W-:-:S02]  /*0dc0*/  UISETP.NE.AND.EX UP0, UPT, UR9, URZ, UPT, UP0 ;  /* 0x0000003f0900728c */ /* 0x000fc4000bf05300 */
[----:B------:R-:W-:Y:S02]  /*0dd0*/  UIADD3 UR9, UR60, 0x10400, URZ ;  /* 0x000104003c097890 */ /* 0x000fe4000fffe03f */
[----:B------:R-:W-:Y:S02]  /*0de0*/  UISETP.NE.AND UP2, UPT, UR4, 0x1, UPT ;  /* 0x000000010400788c */ /* 0x000fe4000bf45270 */
[----:B------:R-:W-:Y:S01]  /*0df0*/  USEL UR6, UR6, 0x1, UP0 ;  /* 0x0000000106067887 */ /* 0x000fe20008000000 */
[----:B------:R-:W-:Y:S01]  /*0e00*/  @UP1 ULDC UR4, c[0x0][0xdac] ;  /* 0x00036b0000041ab9 */ /* 0x000fe20000000800 */
[----:B------:R-:W-:Y:S02]  /*0e10*/  ULOP3.LUT UP3, URZ, UR9, 0x3ff, URZ, 0xc0, !UPT ;  /* 0x000003ff093f7892 */ /* 0x000fe4000f86c03f */
[----:B------:R-:W-:Y:S01]  /*0e20*/  UIMAD.WIDE.U32 UR4, UR13, UR4, URZ ;  /* 0x000000040d0472a5 */ /* 0x000fe2000f8e003f */
[----:B-1----:R-:W-:Y:S01]  /*0e30*/  R2UR UR7, R0 ;  /* 0x00000000000772ca */ /* 0x002fe200000e0000 */
[----:B------:R-:W-:Y:S01]  /*0e40*/  @UP1 ULDC UR12, c[0x0][0xdb0] ;  /* 0x00036c00000c1ab9 */ /* 0x000fe20000000800 */
[----:B------:R-:W-:Y:S01]  /*0e50*/  UMOV UR61, UR13 ;  /* 0x0000000d003d7c82 */ /* 0x000fe20008000000 */
[----:B--2---:R-:W-:Y:S01]  /*0e60*/  IMAD R89, R89, UR6, RZ ;  /* 0x0000000659597c24 */ /* 0x004fe2000f8e02ff */
[----:B------:R-:W-:Y:S01]  /*0e70*/  @UP1 USHF.R.U32.HI UR61, URZ, UR12, UR5 ;  /* 0x0000000c3f3d1299 */ /* 0x000fe20008011605 */
[----:B------:R-:W-:Y:S01]  /*0e80*/  PLOP3.LUT P0, PT, PT, PT, UP3, 0x80, 0x0 ;  /* 0x000000000000781c */ /* 0x000fe20003f0f038 */
[----:B------:R-:W-:Y:S01]  /*0e90*/  @UP2 ULDC.64 UR10, c[0x0][0xdb8] ;  /* 0x00036e00000a2ab9 */ /* 0x000fe20000000a00 */
[----:B------:R-:W-:Y:S01]  /*0ea0*/  VIADD R0, R89, 0x7f ;  /* 0x0000007f59007836 */ /* 0x000fe20000000000 */
[----:B------:R-:W-:-:S03]  /*0eb0*/  UIMAD.WIDE.U32 UR4, UR61, UR10, URZ ;  /* 0x0000000a3d0472a5 */ /* 0x000fc6000f8e003f */
[----:B------:R-:W-:Y:S01]  /*0ec0*/  UMOV UR36, UR61 ;  /* 0x0000003d00247c82 */ /* 0x000fe20008000000 */
[----:B------:R-:W-:Y:S01]  /*0ed0*/  SHF.R.S32.HI R3, RZ, 0x1f, R0 ;  /* 0x0000001fff037819 */ /* 0x000fe20000011400 */
[----:B------:R-:W-:Y:S02]  /*0ee0*/  ULEA.HI UR8, UR7, UR7, URZ, 0x1 ;  /* 0x0000000707087291 */ /* 0x000fe4000f8f083f */
[----:B------:R-:W-:Y:S01]  /*0ef0*/  UMOV UR4, UR13 ;  /* 0x0000000d00047c82 */ /* 0x000fe20008000000 */
[----:B------:R-:W-:Y:S01]  /*0f00*/  LEA.HI R3, R3, R0, RZ, 0x7 ;  /* 0x0000000003037211 */ /* 0x000fe200078f38ff */
[----:B------:R-:W-:Y:S01]  /*0f10*/  ULOP3.LUT UR8, UR8, 0x1e, URZ, 0xc0, !UPT ;  /* 0x0000001e08087892 */ /* 0x000fe2000f8ec03f */
[----:B------:R-:W-:Y:S01]  /*0f20*/  IMAD.U32 R184, RZ, RZ, UR4 ;  /* 0x00000004ffb87e24 */ /* 0x000fe2000f8e00ff */
[----:B------:R-:W-:Y:S01]  /*0f30*/  @UP2 USHF.R.U32.HI UR36, URZ, UR11, UR5 ;  /* 0x0000000b3f242299 */ /* 0x000fe20008011605 */
[----:B------:R-:W-:Y:S01]  /*0f40*/  SHF.R.S32.HI R189, RZ, 0x7, R3 ;  /* 0x00000007ffbd7819 */ /* 0x000fe20000011403 */
[----:B------:R-:W-:-:S04]  /*0f50*/  UIADD3 UR8, UR7, -UR8, URZ ;  /* 0x8000000807087290 */ /* 0x000fc8000fffe03f */
[----:B------:R-:W-:-:S04]  /*0f60*/  ULEA UR8, UR8, UR9, 0xd ;  /* 0x0000000908087291 */ /* 0x000fc8000f8e683f */
[----:B------:R-:W-:-:S04]  /*0f70*/  USHF.R.U32.HI UR8, URZ, 0x4, UR8 ;  /* 0x000000043f087899 */ /* 0x000fc80008011608 */
[----:B------:R-:W-:Y:S01]  /*0f80*/  ULOP3.LUT UR40, UR8, 0x3fff, URZ, 0xc0, !UPT ;  /* 0x00003fff08287892 */ /* 0x000fe2000f8ec03f */
[----:B------:R-:W-:Y:S11]  /*0f90*/  @!P0 BRA `(.L_x_9) ;  /* 0x0000000000408947 */ /* 0x000ff60003800000 */
[----:B------:R-:W-:Y:S01]  /*0fa0*/  MOV R0, 0x0 ;  /* 0x0000000000007802 */ /* 0x000fe20000000f00 */
[----:B------:R-:W-:Y:S01]  /*0fb0*/  ULDC.64 UR4, c[0x4][0xb8] ;  /* 0x01002e0000047ab9 */ /* 0x000fe20000000a00 */
[----:B------:R-:W-:Y:S01]  /*0fc0*/  ULDC.64 UR6, c[0x4][0x28] ;  /* 0x01000a0000067ab9 */ /* 0x000fe20000000a00 */
[----:B------:R-:W-:Y:S01]  /*0fd0*/  IMAD.U32 R4, RZ, RZ, UR4 ;  /* 0x00000004ff047e24 */ /* 0x000fe2000f8e00ff */
[----:B------:R1:W2:Y:S01]  /*0fe0*/  LDC.64 R2, c[0x4][R0] ;  /* 0x0100000000027b82 */ /* 0x0002a20000000a00 */
[----:B------:R-:W-:Y:S01]  /*0ff0*/  MOV R5, UR5 ;  /* 0x0000000500057c02 */ /* 0x000fe20008000f00 */
[----:B------:R-:W-:Y:S01]  /*1000*/  ULDC.64 UR4, c[0x4][0xc0] ;  /* 0x0100300000047ab9 */ /* 0x000fe20000000a00 */
[----:B------:R-:W-:Y:S02]  /*1010*/  IMAD.U32 R10, RZ, RZ, UR6 ;  /* 0x00000006ff0a7e24 */ /* 0x000fe4000f8e00ff */
[----:B------:R-:W-:Y:S02]  /*1020*/  IMAD.U32 R6, RZ, RZ, UR4 ;  /* 0x00000004ff067e24 */ /* 0x000fe4000f8e00ff */
[----:B------:R-:W-:-:S02]  /*1030*/  IMAD.U32 R7, RZ, RZ, UR5 ;  /* 0x00000005ff077e24 */ /* 0x000fc4000f8e00ff */
[----:B------:R-:W-:Y:S02]  /*1040*/  IMAD.U32 R11, RZ, RZ, UR7 ;  /* 0x00000007ff0b7e24 */ /* 0x000fe4000f8e00ff */
[----:B------:R-:W-:Y:S02]  /*1050*/  IMAD.MOV.U32 R8, RZ, RZ, 0x70 ;  /* 0x00000070ff087424 */ /* 0x000fe400078e00ff */
[----:B------:R-:W-:Y:S02]  /*1060*/  IMAD.MOV.U32 R12, RZ, RZ, 0x1 ;  /* 0x00000001ff0c7424 */ /* 0x000fe400078e00ff */
[----:B-1----:R-:W-:-:S07]  /*1070*/  IMAD.MOV.U32 R13, RZ, RZ, RZ ;  /* 0x000000ffff0d7224 */ /* 0x002fce00078e00ff */
[----:B------:R-:W-:-:S07]  /*1080*/  LEPC R20, `(.L_x_9) ;  /* 0x000000001014794e */ /* 0x000fce0000000000 */
[----:B--2---:R-:W-:Y:S05]  /*1090*/  CALL.ABS.NOINC R2 ;  /* 0x0000000002007343 */ /* 0x004fea0003c00000 */
.L_x_9:
[----:B------:R-:W-:Y:S02]  /*10a0*/  LOP3.LUT R0, R22, 0x1, RZ, 0xc0, !PT ;  /* 0x0000000116007812 */ /* 0x000fe400078ec0ff */
[----:B------:R-:W-:Y:S02]  /*10b0*/  ISETP.NE.AND P0, PT, R18, 0x3, PT ;  /* 0x000000031200780c */ /* 0x000fe40003f05270 */
[----:B------:R-:W-:-:S04]  /*10c0*/  SHF.L.U32 R0, R0, 0x1f, RZ ;  /* 0x0000001f00007819 */ /* 0x000fc800000006ff */
[----:B------:R-:W1:Y:S02]  /*10d0*/  SYNCS.PHASECHK.TRANS64.TRYWAIT P1, [UR60+0x34800], R0 ;  /* 0x03480000ff0075a7 */ /* 0x000e64000802017c */
[----:B-1----:R-:W-:Y:S05]  /*10e0*/  @!P1 BRA `(.L_x_10) ;  /* 0x0000009000849947 */ /* 0x002fea0003800000 */
.L_x_89:
[----:B------:R-:W-:Y:S05]  /*10f0*/  @!P0 BRA `(.L_x_11) ;  /* 0x0000000000048947 */ /* 0x000fea0003800000 */
[----:B------:R-:W-:Y:S01]  /*1100*/  BPT.TRAP 0x1 ;  /* 0x000000040000795c */ /* 0x000fe20000300000 */
.L_x_11:
[----:B-1----:R-:W-:Y:S02]  /*1110*/  IMAD.U32 R3, RZ, RZ, UR38 ;  /* 0x00000026ff037e24 */ /* 0x002fe4000f8e00ff */
[----:B------:R-:W-:-:S03]  /*1120*/  IMAD.U32 R0, RZ, RZ, UR39 ;  /* 0x00000027ff007e24 */ /* 0x000fc6000f8e00ff */
[----:B------:R-:W-:Y:S02]  /*1130*/  LEA R3, R3, UR60, 0x3 ;  /* 0x0000003c03037c11 */ /* 0x000fe4000f8e18ff */
[----:B------:R-:W-:-:S04]  /*1140*/  SHF.L.U32 R0, R0, 0x1f, RZ ;  /* 0x0000001f00007819 */ /* 0x000fc800000006ff */
[----:B------:R1:W2:Y:S01]  /*1150*/  SYNCS.PHASECHK.TRANS64.TRYWAIT P2, [R3+URZ+0x34830], R0 ;  /* 0x03483000030075a7 */ /* 0x0002a2000804017f */
[----:B------:R-:W-:Y:S05]  /*1160*/  @!P0 BRA `(.L_x_12) ;  /* 0x0000000000048947 */ /* 0x000fea0003800000 */
[----:B------:R-:W-:Y:S01]  /*1170*/  BPT.TRAP 0x1 ;  /* 0x000000040000795c */ /* 0x000fe20000300000 */
.L_x_12:
[----:B------:R-:W3:Y:S01]  /*1180*/  S2R R2, SR_TID.X ;  /* 0x0000000000027919 */ /* 0x000ee20000002100 */
[----:B------:R-:W-:Y:S01]  /*1190*/  IMAD.MOV.U32 R151, RZ, RZ, RZ ;  /* 0x000000ffff977224 */ /* 0x000fe200078e00ff */
[----:B---3--:R-:W-:-:S04]  /*11a0*/  LOP3.LUT R2, R2, 0x7f, RZ, 0xc0, !PT ;  /* 0x0000007f02027812 */ /* 0x008fc800078ec0ff */
[----:B------:R-:W-:Y:S01]  /*11b0*/  ISETP.NE.AND P1, PT, R2, RZ, PT ;  /* 0x000000ff0200720c */ /* 0x000fe20003f25270 */
[----:B--2---:R-:W-:-:S12]  /*11c0*/  @P2 BRA `(.L_x_13) ;  /* 0x0000000000082947 */ /* 0x004fd80003800000 */
[----:B------:R-:W2:Y:S02]  /*11d0*/  SYNCS.PHASECHK.TRANS64.TRYWAIT P2, [R3+URZ+0x34830], R0 ;  /* 0x03483000030075a7 */ /* 0x000ea4000804017f */
[----:B--2---:R-:W-:Y:S05]  /*11e0*/  @!P2 BRA `(.L_x_14) ;  /* 0x00000090005ca947 */ /* 0x004fea0003800000 */
.L_x_13:
[----:B------:R-:W-:Y:S05]  /*11f0*/  WARPSYNC.ALL ;  /* 0x0000000000007948 */ /* 0x000fea0003800000 */
[----:B------:R-:W-:Y:S01]  /*1200*/  UIADD3 UR4, UR60, 0x1c400, URZ ;  /* 0x0001c4003c047890 */ /* 0x000fe2000fffe03f */
[----:B------:R-:W-:Y:S01]  /*1210*/  WARPGROUP.ARRIVE ;  /* 0x00000000000079c5 */ /* 0x000fe20000000000 */
[----:B------:R-:W-:Y:S01]  /*1220*/  UMOV UR9, 0x40000040 ;  /* 0x4000004000097882 */ /* 0x000fe20000000000 */
[----:B------:R-:W-:Y:S01]  /*1230*/  UMOV UR11, 0x40000040 ;  /* 0x40000040000b7882 */ /* 0x000fe20000000000 */
[----:B------:R-:W-:Y:S01]  /*1240*/  USHF.R.U32.HI UR4, URZ, 0x4, UR4 ;  /* 0x000000043f047899 */ /* 0x000fe20008011604 */
[----:B------:R-:W-:Y:S01]  /*1250*/  IMAD.U32 R5, RZ, RZ, UR9 ;  /* 0x00000009ff057e24 */ /* 0x000fe2000f8e00ff */
[----:B------:R-:W-:Y:S01]  /*1260*/  UMOV UR57, 0x40000040 ;  /* 0x4000004000397882 */ /* 0x000fe20000000000 */
[----:B------:R-:W-:Y:S01]  /*1270*/  UMOV UR59, 0x40000040 ;  /* 0x40000040003b7882 */ /* 0x000fe20000000000 */
[----:B------:R-:W-:Y:S01]  /*1280*/  ULOP3.LUT UR4, UR4, 0x3fff, URZ, 0xc0, !UPT ;  /* 0x00003fff04047892 */ /* 0x000fe2000f8ec03f */
[----:B-12---:R-:W-:Y:S01]  /*1290*/  IMAD.IADD R0, R188, 0x1, R89 ;  /* 0x00000001bc007824 */ /* 0x006fe200078e0259 */
[----:B------:R-:W-:Y:S01]  /*12a0*/  UMOV UR53, 0x40000040 ;  /* 0x4000004000357882 */ /* 0x000fe20000000000 */
[----:B------:R-:W-:Y:S01]  /*12b0*/  UMOV UR55, 0x40000040 ;  /* 0x4000004000377882 */ /* 0x000fe20000000000 */
[----:B------:R-:W-:Y:S01]  /*12c0*/  ULOP3.LUT UR37, UR4, 0x10000, URZ, 0xfc, !UPT ;  /* 0x0001000004257892 */ /* 0x000fe2000f8efc3f */
[----:B------:R-:W-:Y:S01]  /*12d0*/  IMAD R6, R189, -0x80, R0 ;  /* 0xffffff80bd067824 */ /* 0x000fe200078e0200 */
[----:B------:R-:W-:Y:S01]  /*12e0*/  ULOP3.LUT UR4, UR40, 0x10000, URZ, 0xfc, !UPT ;  /* 0x0001000028047892 */ /* 0x000fe2000f8efc3f */
[----:B------:R-:W-:Y:S01]  /*12f0*/  P2R R88, PR, RZ, 0x2 ;  /* 0x00000002ff587803 */ /* 0x000fe20000000000 */
[----:B------:R-:W-:Y:S01]  /*1300*/  UIMAD UR5, UR38, 0xc00, UR37 ;  /* 0x00000c00260578a4 */ /* 0x000fe2000f8e0225 */
[----:B------:R-:W-:Y:S01]  /*1310*/  P2R R90, PR, RZ, 0x1 ;  /* 0x00000001ff5a7803 */ /* 0x000fe20000000000 */
[----:B------:R-:W-:Y:S01]  /*1320*/  UIADD3 UR56, UR4, 0x2, URZ ;  /* 0x0000000204387890 */ /* 0x000fe2000fffe03f */
[C---:B------:R-:W-:Y:S01]  /*1330*/  ISETP.GT.AND P4, PT, R6.reuse, RZ, PT ;  /* 0x000000ff0600720c */ /* 0x040fe20003f84270 */
[----:B------:R-:W-:Y:S01]  /*1340*/  UIADD3 UR58, UR5, 0x2, URZ ;  /* 0x00000002053a7890 */ /* 0x000fe2000fffe03f */
[C---:B------:R-:W-:Y:S01]  /*1350*/  ISETP.GT.AND P3, PT, R6.reuse, 0x1, PT ;  /* 0x000000010600780c */ /* 0x040fe20003f64270 */
[----:B------:R-:W-:Y:S01]  /*1360*/  UMOV UR8, UR4 ;  /* 0x0000000400087c82 */ /* 0x000fe20008000000 */
[----:B------:R-:W-:Y:S01]  /*1370*/  UMOV UR10, UR5 ;  /* 0x00000005000a7c82 */ /* 0x000fe20008000000 */
[----:B------:R-:W-:Y:S01]  /*1380*/  UIADD3 UR52, UR4, 0x4, URZ ;  /* 0x0000000404347890 */ /* 0x000fe2000fffe03f */
[----:B------:R-:W-:Y:S01]  /*1390*/  HGMMA.64x128x16.F32 R24, gdesc[UR8], RZ, !UPT, gsb0 ;  /* 0x01e00000081879f0 */ /* 0x000fe2000c0008ff */
[----:B------:R-:W-:Y:S01]  /*13a0*/  UIADD3 UR54, UR5, 0x4, URZ ;  /* 0x0000000405367890 */ /* 0x000fe2000fffe03f */
[----:B------:R-:W-:Y:S01]  /*13b0*/  MOV R4, UR8 ;  /* 0x0000000800047c02 */ /* 0x000fe20008000f00 */
[----:B------:R-:W-:Y:S01]  /*13c0*/  UIADD3 UR8, UR4, 0x6, URZ ;  /* 0x0000000604087890 */ /* 0x000fe2000fffe03f */
[C---:B------:R-:W-:Y:S01]  /*13d0*/  ISETP.GT.AND P2, PT, R6.reuse, 0x8, PT ;  /* 0x000000080600780c */ /* 0x040fe20003f44270 */
[----:B------:R-:W-:Y:S01]  /*13e0*/  UIADD3 UR10, UR5, 0x6, URZ ;  /* 0x00000006050a7890 */ /* 0x000fe2000fffe03f */
[C---:B------:R-:W-:Y:S01]  /*13f0*/  ISETP.GT.AND P6, PT, R6.reuse, 0x9, PT ;  /* 0x000000090600780c */ /* 0x040fe20003fc4270 */
[----:B------:R-:W-:Y:S01]  /*1400*/  UMOV UR9, 0x40000040 ;  /* 0x4000004000097882 */ /* 0x000fe20000000000 */
[----:B------:R-:W-:Y:S01]  /*1410*/  UMOV UR11, 0x40000040 ;  /* 0x40000040000b7882 */ /* 0x000fe20000000000 */
[----:B------:R-:W-:Y:S01]  /*1420*/  UIADD3 UR12, UR4, 0x400, URZ ;  /* 0x00000400040c7890 */ /* 0x000fe2000fffe03f */
[C---:B------:R-:W-:Y:S01]  /*1430*/  ISETP.GT.AND P5, PT, R6.reuse, 0x10, PT ;  /* 0x000000100600780c */ /* 0x040fe20003fa4270 */
[----:B------:R-:W-:Y:S01]  /*1440*/  UIADD3 UR14, UR5, 0x400, URZ ;  /* 0x00000400050e7890 */ /* 0x000fe2000fffe03f */
[C---:B------:R-:W-:Y:S01]  /*1450*/  ISETP.GT.AND P1, PT, R6.reuse, 0x59, PT ;  /* 0x000000590600780c */ /* 0x040fe20003f24270 */
[----:B------:R-:W-:Y:S01]  /*1460*/  UMOV UR13, 0x40000040 ;  /* 0x40000040000d7882 */ /* 0x000fe20000000000 */
[----:B------:R-:W-:Y:S01]  /*1470*/  UMOV UR15, 0x40000040 ;  /* 0x40000040000f7882 */ /* 0x000fe20000000000 */
[----:B------:R-:W-:Y:S01]  /*1480*/  UIADD3 UR16, UR4, 0x402, URZ ;  /* 0x0000040204107890 */ /* 0x000fe2000fffe03f */
[----:B------:R-:W-:Y:S01]  /*1490*/  ISETP.GT.AND P0, PT, R6, 0x60, PT ;  /* 0x000000600600780c */ /* 0x000fe20003f04270 */
[----:B------:R-:W-:Y:S01]  /*14a0*/  UIADD3 UR18, UR5, 0x402, URZ ;  /* 0x0000040205127890 */ /* 0x000fe2000fffe03f */
[--C-:B------:R-:W-:Y:S01]  /*14b0*/  IMAD.MOV.U32 R150, RZ, RZ, R151.reuse ;  /* 0x000000ffff967224 */ /* 0x100fe200078e0097 */
[----:B------:R-:W-:Y:S01]  /*14c0*/  UMOV UR17, 0x40000040 ;  /* 0x4000004000117882 */ /* 0x000fe20000000000 */
[----:B------:R-:W-:Y:S01]  /*14d0*/  UMOV UR19, 0x40000040 ;  /* 0x4000004000137882 */ /* 0x000fe20000000000 */
[----:B------:R-:W-:Y:S01]  /*14e0*/  UIADD3 UR20, UR4, 0x404, URZ ;  /* 0x0000040404147890 */ /* 0x000fe2000fffe03f */
[--C-:B------:R-:W-:Y:S01]  /*14f0*/  IMAD.MOV.U32 R148, RZ, RZ, R151.reuse ;  /* 0x000000ffff947224 */ /* 0x100fe200078e0097 */
[----:B------:R-:W-:Y:S01]  /*1500*/  UIADD3 UR22, UR5, 0x404, URZ ;  /* 0x0000040405167890 */ /* 0x000fe2000fffe03f */
[-C--:B------:R-:W-:Y:S01]  /*1510*/  MOV R146, R151.reuse ;  /* 0x0000009700927202 */ /* 0x080fe20000000f00 */
[----:B------:R-:W-:Y:S01]  /*1520*/  UMOV UR21, 0x40000040 ;  /* 0x4000004000157882 */ /* 0x000fe20000000000 */
[----:B------:R-:W-:Y:S01]  /*1530*/  UMOV UR23, 0x40000040 ;  /* 0x4000004000177882 */ /* 0x000fe20000000000 */
[----:B------:R-:W-:Y:S01]  /*1540*/  UIADD3 UR24, UR4, 0x406, URZ ;  /* 0x0000040604187890 */ /* 0x000fe2000fffe03f */
[--C-:B------:R-:W-:Y:S01]  /*1550*/  IMAD.MOV.U32 R144, RZ, RZ, R151.reuse ;  /* 0x000000ffff907224 */ /* 0x100fe200078e0097 */
[----:B------:R-:W-:Y:S01]  /*1560*/  UIADD3 UR26, UR5, 0x406, URZ ;  /* 0x00000406051a7890 */ /* 0x000fe2000fffe03f */
[--C-:B------:R-:W-:Y:S01]  /*1570*/  IMAD.MOV.U32 R142, RZ, RZ, R151.reuse ;  /* 0x000000ffff8e7224 */ /* 0x100fe200078e0097 */
        /* <DEDUP_REMOVED lines=26> */
[----:B------:R-:W-:Y:S01]  /*1720*/  ULDC UR4, c[0x0][0x988] ;  /* 0x0002620000047ab9 */ /* 0x000fe20000000800 */
[-C--:B------:R-:W-:Y:S01]  /*1730*/  MOV R124, R151.reuse ;  /* 0x00000097007c7202 */ /* 0x080fe20000000f00 */
[----:B------:R-:W-:Y:S01]  /*1740*/  IMAD.U32 R2, RZ, RZ, UR4 ;  /* 0x00000004ff027e24 */ /* 0x000fe2000f8e00ff */
[----:B------:R-:W-:Y:S01]  /*1750*/  MOV R102, R151 ;  /* 0x0000009700667202 */ /* 0x000fe20000000f00 */
[----:B------:R-:W-:-:S02]  /*1760*/  IMAD.MOV.U32 R122, RZ, RZ, R151 ;  /* 0x000000ffff7a7224 */ /* 0x000fc400078e0097 */
[--C-:B------:R-:W-:Y:S02]  /*1770*/  IMAD.MOV.U32 R120, RZ, RZ, R151.reuse ;  /* 0x000000ffff787224 */ /* 0x100fe400078e0097 */
[--C-:B------:R-:W-:Y:S02]  /*1780*/  IMAD.MOV.U32 R118, RZ, RZ, R151.reuse ;  /* 0x000000ffff767224 */ /* 0x100fe400078e0097 */
[--C-:B------:R-:W-:Y:S02]  /*1790*/  IMAD.MOV.U32 R116, RZ, RZ, R151.reuse ;  /* 0x000000ffff747224 */ /* 0x100fe400078e0097 */
[--C-:B------:R-:W-:Y:S02]  /*17a0*/  IMAD.MOV.U32 R114, RZ, RZ, R151.reuse ;  /* 0x000000ffff727224 */ /* 0x100fe400078e0097 */
[--C-:B------:R-:W-:Y:S02]  /*17b0*/  IMAD.MOV.U32 R112, RZ, RZ, R151.reuse ;  /* 0x000000ffff707224 */ /* 0x100fe400078e0097 */
        /* <DEDUP_REMOVED lines=8> */
[----:B------:R-:W-:Y:S01]  /*1840*/  IMAD.MOV.U32 R92, RZ, RZ, R151 ;  /* 0x000000ffff5c7224 */ /* 0x000fe200078e0097 */
[----:B------:R-:W-:Y:S02]  /*1850*/  WARPGROUP.DEPBAR.LE gsb0, 0x0 ;  /* 0x00008000000079c5 */ /* 0x000fe40000010000 */
[----:B------:R-:W-:-:S06]  /*1860*/  WARPGROUP.ARRIVE ;  /* 0x00000000000079c5 */ /* 0x000fcc0000000000 */
[----:B------:R-:W-:Y:S03]  /*1870*/  HGMMA.64x128x16.F32 R24, gdesc[UR56], R24, gsb0 ;  /* 0x01e00000381879f0 */ /* 0x000fe60008000818 */
[----:B------:R-:W-:Y:S02]  /*1880*/  WARPGROUP.DEPBAR.LE gsb0, 0x0 ;  /* 0x00008000000079c5 */ /* 0x000fe40000010000 */
[----:B------:R-:W-:-:S07]  /*1890*/  WARPGROUP.ARRIVE ;  /* 0x00000000000079c5 */ /* 0x000fce0000000000 */
        /* <DEDUP_REMOVED lines=29> */
[----:B------:R-:W-:Y:S02]  /*1a70*/  FSEL R9, R24, -INF , P4 ;  /* 0xff80000018097808 */ /* 0x000fe40002000000 */
[----:B------:R-:W-:Y:S02]  /*1a80*/  FSEL R8, R25, -INF , P3 ;  /* 0xff80000019087808 */ /* 0x000fe40001800000 */
[----:B------:R-:W-:Y:S02]  /*1a90*/  FSEL R91, R28, -INF , P2 ;  /* 0xff8000001c5b7808 */ /* 0x000fe40001000000 */
[----:B------:R-:W-:-:S02]  /*1aa0*/  FMNMX.FTZ R0, R9, R8, !PT ;  /* 0x0000000809007209 */ /* 0x000fc40007810000 */
[----:B------:R-:W-:Y:S02]  /*1ab0*/  FSEL R93, R29, -INF , P6 ;  /* 0xff8000001d5d7808 */ /* 0x000fe40003000000 */
[----:B------:R-:W-:Y:S02]  /*1ac0*/  FMNMX.FTZ R0, R91, R0, !PT ;  /* 0x000000005b007209 */ /* 0x000fe40007810000 */
[----:B------:R-:W-:Y:S02]  /*1ad0*/  FSEL R7, R26, -INF , P4 ;  /* 0xff8000001a077808 */ /* 0x000fe40002000000 */
[----:B------:R-:W-:Y:S02]  /*1ae0*/  ISETP.GT.AND P4, PT, R6, 0x11, PT ;  /* 0x000000110600780c */ /* 0x000fe40003f84270 */
[----:B------:R-:W-:Y:S02]  /*1af0*/  FSEL R95, R32, -INF , P5 ;  /* 0xff800000205f7808 */ /* 0x000fe40002800000 */
[----:B------:R-:W-:-:S02]  /*1b00*/  FMNMX.FTZ R0, R93, R0, !PT ;  /* 0x000000005d007209 */ /* 0x000fc40007810000 */
[----:B------:R-:W-:Y:S02]  /*1b10*/  FSEL R27, R27, -INF , P3 ;  /* 0xff8000001b1b7808 */ /* 0x000fe40001800000 */
[----:B------:R-:W-:Y:S02]  /*1b20*/  ISETP.GT.AND P3, PT, R6, 0x18, PT ;  /* 0x000000180600780c */ /* 0x000fe40003f64270 */
[----:B------:R-:W-:Y:S02]  /*1b30*/  FSEL R97, R33, -INF , P4 ;  /* 0xff80000021617808 */ /* 0x000fe40002000000 */
[----:B------:R-:W-:Y:S02]  /*1b40*/  FMNMX.FTZ R0, R95, R0, !PT ;  /* 0x000000005f007209 */ /* 0x000fe40007810000 */
[----:B------:R-:W-:Y:S02]  /*1b50*/  FSEL R11, R30, -INF , P2 ;  /* 0xff8000001e0b7808 */ /* 0x000fe40001000000 */
[----:B------:R-:W-:-:S02]  /*1b60*/  ISETP.GT.AND P2, PT, R6, 0x19, PT ;  /* 0x000000190600780c */ /* 0x000fc40003f44270 */
        /* <DEDUP_REMOVED lines=63> */
[----:B------:R-:W-:Y:S02]  /*1f60*/  FMNMX.FTZ R0, R129, R0, !PT ;  /* 0x0000000081007209 */ /* 0x000fe40007810000 */
[----:B------:R-:W-:Y:S02]  /*1f70*/  FSEL R133, R69, -INF , P1 ;  /* 0xff80000045857808 */ /* 0x000fe40000800000 */
[----:B------:R-:W-:-:S02]  /*1f80*/  FMNMX.FTZ R0, R131, R0, !PT ;  /* 0x0000000083007209 */ /* 0x000fc40007810000 */
[----:B------:R-:W-:Y:S02]  /*1f90*/  FSEL R135, R72, -INF , P0 ;  /* 0xff80000048877808 */ /* 0x000fe40000000000 */
[C---:B------:R-:W-:Y:S02]  /*1fa0*/  ISETP.GT.AND P1, PT, R6.reuse, 0x61, PT ;  /* 0x000000610600780c */ /* 0x040fe40003f24270 */
[----:B------:R-:W-:Y:S02]  /*1fb0*/  FMNMX.FTZ R0, R133, R0, !PT ;  /* 0x0000000085007209 */ /* 0x000fe40007810000 */
[----:B------:R-:W-:Y:S02]  /*1fc0*/  ISETP.GT.AND P0, PT, R6, 0x68, PT ;  /* 0x000000680600780c */ /* 0x000fe40003f04270 */
[----:B------:R-:W-:Y:S02]  /*1fd0*/  FSEL R41, R62, -INF , P6 ;  /* 0xff8000003e297808 */ /* 0x000fe40003000000 */
[----:B------:R-:W-:-:S02]  /*1fe0*/  FSEL R63, R63, -INF , P5 ;  /* 0xff8000003f3f7808 */ /* 0x000fc40002800000 */
[----:B------:R-:W-:Y:S02]  /*1ff0*/  FSEL R45, R66, -INF , P4 ;  /* 0xff800000422d7808 */ /* 0x000fe40002000000 */
[----:B------:R-:W-:Y:S02]  /*2000*/  FSEL R67, R67, -INF , P3 ;  /* 0xff80000043437808 */ /* 0x000fe40001800000 */
[----:B------:R-:W-:Y:S02]  /*2010*/  FSEL R137, R73, -INF , P1 ;  /* 0xff80000049897808 */ /* 0x000fe40000800000 */
[----:B------:R-:W-:Y:S02]  /*2020*/  P2R R26, PR, RZ, 0x2 ;  /* 0x00000002ff1a7803 */ /* 0x000fe40000000000 */
[----:B------:R-:W-:Y:S02]  /*2030*/  FMNMX.FTZ R0, R135, R0, !PT ;  /* 0x0000000087007209 */ /* 0x000fe40007810000 */
[----:B------:R-:W-:-:S02]  /*2040*/  FSEL R49, R70, -INF , P2 ;  /* 0xff80000046317808 */ /* 0x000fc40001000000 */
[----:B------:R-:W-:Y:S02]  /*2050*/  FSEL R139, R76, -INF , P0 ;  /* 0xff8000004c8b7808 */ /* 0x000fe40000000000 */
[----:B------:R-:W-:Y:S02]  /*2060*/  P2R R24, PR, RZ, 0x1 ;  /* 0x00000001ff187803 */ /* 0x000fe40000000000 */
[C---:B------:R-:W-:Y:S02]  /*2070*/  ISETP.GT.AND P2, PT, R6.reuse, 0x69, PT ;  /* 0x000000690600780c */ /* 0x040fe40003f44270 */
[C---:B------:R-:W-:Y:S02]  /*2080*/  ISETP.GT.AND P3, PT, R6.reuse, 0x70, PT ;  /* 0x000000700600780c */ /* 0x040fe40003f64270 */
[C---:B------:R-:W-:Y:S02]  /*2090*/  ISETP.GT.AND P4, PT, R6.reuse, 0x71, PT ;  /* 0x000000710600780c */ /* 0x040fe40003f84270 */
[----:B------:R-:W-:-:S02]  /*20a0*/  ISETP.GT.AND P5, PT, R6, 0x78, PT ;  /* 0x000000780600780c */ /* 0x000fc40003fa4270 */
[C---:B------:R-:W-:Y:S02]  /*20b0*/  ISETP.GT.AND P6, PT, R6.reuse, 0x79, PT ;  /* 0x000000790600780c */ /* 0x040fe40003fc4270 */
[C---:B------:R-:W-:Y:S02]  /*20c0*/  ISETP.GT.AND P0, PT, R6.reuse, 0x59, PT ;  /* 0x000000590600780c */ /* 0x040fe40003f04270 */
[----:B------:R-:W-:Y:S02]  /*20d0*/  ISETP.GT.AND P1, PT, R6, 0x60, PT ;  /* 0x000000600600780c */ /* 0x000fe40003f24270 */
[----:B------:R-:W-:Y:S02]  /*20e0*/  FMNMX.FTZ R6, R7, R27, !PT ;  /* 0x0000001b07067209 */ /* 0x000fe40007810000 */
[----:B------:R-:W-:Y:S02]  /*20f0*/  FMNMX.FTZ R0, R137, R0, !PT ;  /* 0x0000000089007209 */ /* 0x000fe40007810000 */
[----:B------:R-:W-:-:S02]  /*2100*/  FMNMX.FTZ R6, R11, R6, !PT ;  /* 0x000000060b067209 */ /* 0x000fc40007810000 */
[----:B------:R-:W-:Y:S02]  /*2110*/  FSEL R141, R77, -INF , P2 ;  /* 0xff8000004d8d7808 */ /* 0x000fe40001000000 */
[----:B------:R-:W-:Y:S02]  /*2120*/  FMNMX.FTZ R0, R139, R0, !PT ;  /* 0x000000008b007209 */ /* 0x000fe40007810000 */
[----:B------:R-:W-:Y:S02]  /*2130*/  FMNMX.FTZ R6, R31, R6, !PT ;  /* 0x000000061f067209 */ /* 0x000fe40007810000 */
[----:B------:R-:W-:Y:S02]  /*2140*/  FSEL R143, R80, -INF , P3 ;  /* 0xff800000508f7808 */ /* 0x000fe40001800000 */
        /* <DEDUP_REMOVED lines=11> */
[----:B------:R-:W-:Y:S02]  /*2200*/  FMNMX.FTZ R10, R149, R0, !PT ;  /* 0x00000000950a7209 */ /* 0x000fe40007810000 */
[----:B------:R-:W-:Y:S02]  /*2210*/  FMNMX.FTZ R6, R21, R6, !PT ;  /* 0x0000000615067209 */ /* 0x000fe40007810000 */
[----:B------:R-:W-:Y:S01]  /*2220*/  FSEL R71, R71, -INF , P0 ;  /* 0xff80000047477808 */ /* 0x000fe20000000000 */
[----:B------:R-:W1:Y:S01]  /*2230*/  SHFL.BFLY PT, R53, R10, 0x2, 0x1f ;  /* 0x0c401f000a357f89 */ /* 0x000e6200000e0000 */
[----:B------:R-:W-:-:S02]  /*2240*/  FMNMX.FTZ R6, R43, R6, !PT ;  /* 0x000000062b067209 */ /* 0x000fc40007810000 */
[----:B------:R-:W-:Y:S02]  /*2250*/  P2R R20, PR, RZ, 0x4 ;  /* 0x00000004ff147803 */ /* 0x000fe40000000000 */
[----:B------:R-:W-:Y:S02]  /*2260*/  FMNMX.FTZ R6, R25, R6, !PT ;  /* 0x0000000619067209 */ /* 0x000fe40007810000 */
[----:B------:R-:W-:Y:S02]  /*2270*/  ISETP.NE.AND P0, PT, R24, RZ, PT ;  /* 0x000000ff1800720c */ /* 0x000fe40003f05270 */
[----:B------:R-:W-:Y:S02]  /*2280*/  FMNMX.FTZ R6, R47, R6, !PT ;  /* 0x000000062f067209 */ /* 0x000fe40007810000 */
[----:B------:R-:W-:Y:S02]  /*2290*/  FSEL R57, R78, -INF , P0 ;  /* 0xff8000004e397808 */ /* 0x000fe40000000000 */
[----:B------:R-:W-:-:S02]  /*22a0*/  FMNMX.FTZ R6, R29, R6, !PT ;  /* 0x000000061d067209 */ /* 0x000fc40007810000 */
[----:B------:R-:W-:Y:S02]  /*22b0*/  FSEL R87, R87, -INF , P6 ;  /* 0xff80000057577808 */ /* 0x000fe40003000000 */
[----:B------:R-:W-:Y:S02]  /*22c0*/  FMNMX.FTZ R6, R51, R6, !PT ;  /* 0x0000000633067209 */ /* 0x000fe40007810000 */
[----:B------:R-:W-:Y:S01]  /*22d0*/  ISETP.NE.AND P0, PT, R90, RZ, PT ;  /* 0x000000ff5a00720c */ /* 0x000fe20003f05270 */
[----:B------:R-:W-:Y:S01]  /*22e0*/  IMAD.MOV.U32 R90, RZ, RZ, R151 ;  /* 0x000000ffff5a7224 */ /* 0x000fe200078e0097 */
[----:B------:R-:W-:Y:S02]  /*22f0*/  FMNMX.FTZ R6, R33, R6, !PT ;  /* 0x0000000621067209 */ /* 0x000fe40007810000 */
[----:B-1----:R-:W-:Y:S02]  /*2300*/  FMNMX.FTZ R12, R10, R53, !PT ;  /* 0x000000350a0c7209 */ /* 0x002fe40007810000 */
[----:B------:R-:W-:-:S03]  /*2310*/  FMNMX.FTZ R6, R55, R6, !PT ;  /* 0x0000000637067209 */ /* 0x000fc60007810000 */
[----:B------:R-:W1:Y:S01]  /*2320*/  SHFL.BFLY PT, R53, R12, 0x1, 0x1f ;  /* 0x0c201f000c357f89 */ /* 0x000e6200000e0000 */
[----:B------:R-:W-:-:S04]  /*2330*/  FMNMX.FTZ R6, R37, R6, !PT ;  /* 0x0000000625067209 */ /* 0x000fc80007810000 */
[----:B------:R-:W-:-:S04]  /*2340*/  FMNMX.FTZ R6, R59, R6, !PT ;  /* 0x000000063b067209 */ /* 0x000fc80007810000 */
[----:B------:R-:W-:-:S04]  /*2350*/  FMNMX.FTZ R6, R41, R6, !PT ;  /* 0x0000000629067209 */ /* 0x000fc80007810000 */
[----:B------:R-:W-:-:S04]  /*2360*/  FMNMX.FTZ R6, R63, R6, !PT ;  /* 0x000000063f067209 */ /* 0x000fc80007810000 */
[----:B------:R-:W-:-:S04]  /*2370*/  FMNMX.FTZ R6, R45, R6, !PT ;  /* 0x000000062d067209 */ /* 0x000fc80007810000 */
[----:B------:R-:W-:Y:S02]  /*2380*/  FMNMX.FTZ R6, R67, R6, !PT ;  /* 0x0000000643067209 */ /* 0x000fe40007810000 */
[----:B-1----:R-:W-:Y:S02]  /*2390*/  FMNMX.FTZ R0, R12, R53, !PT ;  /* 0x000000350c007209 */ /* 0x002fe40007810000 */
[----:B------:R-:W-:Y:S02]  /*23a0*/  FMNMX.FTZ R6, R49, R6, !PT ;  /* 0x0000000631067209 */ /* 0x000fe40007810000 */
[----:B------:R-:W-:Y:S01]  /*23b0*/  FSEL R53, R74, -INF , P1 ;  /* 0xff8000004a357808 */ /* 0x000fe20000800000 */
[----:B------:R-:W-:Y:S01]  /*23c0*/  FMUL.FTZ R14, R0, R2 ;  /* 0x00000002000e7220 */ /* 0x000fe20000410000 */
[----:B------:R-:W-:Y:S02]  /*23d0*/  ISETP.NE.AND P1, PT, R26, RZ, PT ;  /* 0x000000ff1a00720c */ /* 0x000fe40003f25270 */
[----:B------:R-:W-:-:S02]  /*23e0*/  FMNMX.FTZ R6, R71, R6, !PT ;  /* 0x0000000647067209 */ /* 0x000fc40007810000 */
[----:B------:R-:W-:Y:S02]  /*23f0*/  FSETP.NEU.FTZ.AND P2, PT, R0, -INF , PT ;  /* 0xff8000000000780b */ /* 0x000fe40003f5d000 */
[----:B------:R-:W-:Y:S02]  /*2400*/  FSEL R75, R75, -INF , P1 ;  /* 0xff8000004b4b7808 */ /* 0x000fe40000800000 */
[----:B------:R-:W-:Y:S02]  /*2410*/  FMNMX.FTZ R6, R53, R6, !PT ;  /* 0x0000000635067209 */ /* 0x000fe40007810000 */
[----:B------:R-:W-:Y:S02]  /*2420*/  FSEL R14, R14, RZ, P2 ;  /* 0x000000ff0e0e7208 */ /* 0x000fe40001000000 */
[----:B------:R-:W-:Y:S02]  /*2430*/  ISETP.NE.AND P2, PT, R20, RZ, PT ;  /* 0x000000ff1400720c */ /* 0x000fe40003f45270 */
[----:B------:R-:W-:Y:S01]  /*2440*/  FMNMX.FTZ R6, R75, R6, !PT ;  /* 0x000000064b067209 */ /* 0x000fe20007810000 */
[-CC-:B------:R-:W-:Y:S01]  /*2450*/  FFMA.FTZ R182, R91, R2.reuse, -R14.reuse ;  /* 0x000000025bb67223 */ /* 0x180fe2000001080e */
[----:B------:R-:W-:Y:S01]  /*2460*/  FSEL R91, R79, -INF , P2 ;  /* 0xff8000004f5b7808 */ /* 0x000fe20001000000 */
[--C-:B------:R-:W-:Y:S01]  /*2470*/  FFMA.FTZ R65, R93, R2, -R14.reuse ;  /* 0x000000025d417223 */ /* 0x100fe2000001080e */
        /* <DEDUP_REMOVED lines=9> */
[----:B------:R-:W-:Y:S01]  /*2510*/  MUFU.EX2 R182, R182 ;  /* 0x000000b600b67308 */ /* 0x000fe20000000800 */
[----:B------:R-:W-:Y:S01]  /*2520*/  FSEL R97, R86, -INF , P5 ;  /* 0xff80000056617808 */ /* 0x000fe20002800000 */
[--C-:B------:R-:W-:Y:S01]  /*2530*/  FFMA.FTZ R178, R99, R2, -R14.reuse ;  /* 0x0000000263b27223 */ /* 0x100fe2000001080e */
[----:B------:R-:W-:Y:S01]  /*2540*/  FMNMX.FTZ R6, R95, R6, !PT ;  /* 0x000000065f067209 */ /* 0x000fe20007810000 */
[-CC-:B------:R-:W-:Y:S01]  /*2550*/  FFMA.FTZ R73, R101, R2.reuse, -R14.reuse ;  /* 0x0000000265497223 */ /* 0x180fe2000001080e */
[-CC-:B------:R-:W-:Y:S01]  /*2560*/  FFMA.FTZ R172, R103, R2.reuse, -R14.reuse ;  /* 0x0000000267ac7223 */ /* 0x180fe2000001080e */
[--C-:B------:R-:W-:Y:S01]  /*2570*/  FFMA.FTZ R77, R105, R2, -R14.reuse ;  /* 0x00000002694d7223 */ /* 0x100fe2000001080e */
[----:B------:R-:W-:Y:S01]  /*2580*/  FMNMX.FTZ R6, R97, R6, !PT ;  /* 0x0000000661067209 */ /* 0x000fe20007810000 */
[----:B------:R-:W-:Y:S01]  /*2590*/  MUFU.EX2 R180, R180 ;  /* 0x000000b400b47308 */ /* 0x000fe20000000800 */
[-CC-:B------:R-:W-:Y:S01]  /*25a0*/  FFMA.FTZ R174, R107, R2.reuse, -R14.reuse ;  /* 0x000000026bae7223 */ /* 0x180fe2000001080e */
[--C-:B------:R-:W-:Y:S01]  /*25b0*/  FFMA.FTZ R81, R109, R2, -R14.reuse ;  /* 0x000000026d517223 */ /* 0x100fe2000001080e */
[----:B------:R-:W-:Y:S01]  /*25c0*/  FMNMX.FTZ R6, R87, R6, !PT ;  /* 0x0000000657067209 */ /* 0x000fe20007810000 */
[-CC-:B------:R-:W-:Y:S01]  /*25d0*/  FFMA.FTZ R168, R111, R2.reuse, -R14.reuse ;  /* 0x000000026fa87223 */ /* 0x180fe2000001080e */
[-CC-:B------:R-:W-:Y:S01]  /*25e0*/  FFMA.FTZ R85, R113, R2.reuse, -R14.reuse ;  /* 0x0000000271557223 */ /* 0x180fe2000001080e */
[-CC-:B------:R-:W-:Y:S01]  /*25f0*/  FFMA.FTZ R170, R115, R2.reuse, -R14.reuse ;  /* 0x0000000273aa7223 */ /* 0x180fe2000001080e */
[----:B------:R-:W-:Y:S01]  /*2600*/  ISETP.NE.AND P1, PT, R88, RZ, PT ;  /* 0x000000ff5800720c */ /* 0x000fe20003f25270 */
[----:B------:R-:W1:Y:S01]  /*2610*/  SHFL.BFLY PT, R9, R6, 0x2, 0x1f ;  /* 0x0c401f0006097f89 */ /* 0x000e6200000e0000 */
[----:B------:R-:W2:Y:S01]  /*2620*/  MUFU.EX2 R61, R61 ;  /* 0x0000003d003d7308 */ /* 0x000ea20000000800 */
[-CC-:B------:R-:W-:Y:S01]  /*2630*/  FFMA.FTZ R117, R117, R2.reuse, -R14.reuse ;  /* 0x0000000275757223 */ /* 0x180fe2000001080e */
[-CC-:B------:R-:W-:Y:S01]  /*2640*/  FFMA.FTZ R152, R119, R2.reuse, -R14.reuse ;  /* 0x0000000277987223 */ /* 0x180fe2000001080e */
[-CC-:B------:R-:W-:Y:S01]  /*2650*/  FFMA.FTZ R83, R121, R2.reuse, -R14.reuse ;  /* 0x0000000279537223 */ /* 0x180fe2000001080e */
[-CC-:B------:R-:W-:Y:S01]  /*2660*/  FFMA.FTZ R154, R123, R2.reuse, -R14.reuse ;  /* 0x000000027b9a7223 */ /* 0x180fe2000001080e */
[-CC-:B------:R-:W-:Y:S01]  /*2670*/  FFMA.FTZ R125, R125, R2.reuse, -R14.reuse ;  /* 0x000000027d7d7223 */ /* 0x180fe2000001080e */
[-CC-:B------:R-:W-:Y:S01]  /*2680*/  FFMA.FTZ R127, R127, R2.reuse, -R14.reuse ;  /* 0x000000027f7f7223 */ /* 0x180fe2000001080e */
[-CC-:B------:R-:W-:Y:S01]  /*2690*/  FFMA.FTZ R129, R129, R2.reuse, -R14.reuse ;  /* 0x0000000281817223 */ /* 0x180fe2000001080e */
[----:B------:R-:W3:Y:S01]  /*26a0*/  MUFU.EX2 R65, R65 ;  /* 0x0000004100417308 */ /* 0x000ee20000000800 */
[-CC-:B------:R-:W-:Y:S01]  /*26b0*/  FFMA.FTZ R131, R131, R2.reuse, -R14.reuse ;  /* 0x0000000283837223 */ /* 0x180fe2000001080e */
[----:B------:R-:W-:Y:S01]  /*26c0*/  FFMA.FTZ R133, R133, R2, -R14 ;  /* 0x0000000285857223 */ /* 0x000fe2000001080e */
[----:B------:R-:W-:-:S02]  /*26d0*/  @!P1 VIADD R3, R3, 0x34840 ;  /* 0x0003484003039836 */ /* 0x000fc40000000000 */
[-CC-:B------:R-:W-:Y:S01]  /*26e0*/  FFMA.FTZ R135, R135, R2.reuse, -R14.reuse ;  /* 0x0000000287877223 */ /* 0x180fe2000001080e */
[-CC-:B------:R-:W-:Y:S01]  /*26f0*/  FFMA.FTZ R137, R137, R2.reuse, -R14.reuse ;  /* 0x0000000289897223 */ /* 0x180fe2000001080e */
[-CC-:B------:R-:W-:Y:S01]  /*2700*/  FFMA.FTZ R139, R139, R2.reuse, -R14.reuse ;  /* 0x000000028b8b7223 */ /* 0x180fe2000001080e */
[-CC-:B------:R-:W-:Y:S01]  /*2710*/  FFMA.FTZ R141, R141, R2.reuse, -R14.reuse ;  /* 0x000000028d8d7223 */ /* 0x180fe2000001080e */
[----:B------:R-:W4:Y:S01]  /*2720*/  MUFU.EX2 R176, R176 ;  /* 0x000000b000b07308 */ /* 0x000f220000000800 */
[----:B------:R-:W-:Y:S01]  /*2730*/  @!P1 PRMT R3, RZ, 0x654, R3 ;  /* 0x00000654ff039816 */ /* 0x000fe20000000003 */
[-CC-:B------:R-:W-:Y:S01]  /*2740*/  FFMA.FTZ R143, R143, R2.reuse, -R14.reuse ;  /* 0x000000028f8f7223 */ /* 0x180fe2000001080e */
[-CC-:B------:R-:W-:Y:S01]  /*2750*/  FFMA.FTZ R145, R145, R2.reuse, -R14.reuse ;  /* 0x0000000291917223 */ /* 0x180fe2000001080e */
[-CC-:B------:R-:W-:Y:S01]  /*2760*/  FFMA.FTZ R147, R147, R2.reuse, -R14.reuse ;  /* 0x0000000293937223 */ /* 0x180fe2000001080e */
[----:B------:R5:W-:Y:S01]  /*2770*/  @!P1 SYNCS.ARRIVE.TRANS64.RED.A1T0 RZ, [R3+URZ], RZ ;  /* 0x000000ff03ff99a7 */ /* 0x000be2000810043f */
[----:B------:R-:W-:Y:S01]  /*2780*/  FFMA.FTZ R14, R149, R2, -R14 ;  /* 0x00000002950e7223 */ /* 0x000fe2000001080e */
[----:B-1----:R-:W-:Y:S01]  /*2790*/  FMNMX.FTZ R8, R6, R9, !PT ;  /* 0x0000000906087209 */ /* 0x002fe20007810000 */
[----:B------:R-:W1:Y:S01]  /*27a0*/  MUFU.EX2 R69, R69 ;  /* 0x0000004500457308 */ /* 0x000e620000000800 */
[--C-:B------:R-:W-:Y:S01]  /*27b0*/  IMAD.MOV.U32 R149, RZ, RZ, R151.reuse ;  /* 0x000000ffff957224 */ /* 0x100fe200078e0097 */
[----:B------:R-:W-:Y:S01]  /*27c0*/  MOV R113, R151 ;  /* 0x0000009700717202 */ /* 0x000fe20000000f00 */
[--C-:B------:R-:W-:Y:S01]  /*27d0*/  IMAD.MOV.U32 R123, RZ, RZ, R151.reuse ;  /* 0x000000ffff7b7224 */ /* 0x100fe200078e0097 */
[----:B------:R-:W2:Y:S01]  /*27e0*/  SHFL.BFLY PT, R9, R8, 0x1, 0x1f ;  /* 0x0c201f0008097f89 */ /* 0x000ea200000e0000 */
[----:B------:R-:W-:-:S02]  /*27f0*/  IMAD.MOV.U32 R121, RZ, RZ, R151 ;  /* 0x000000ffff797224 */ /* 0x000fc400078e0097 */
[--C-:B------:R-:W-:Y:S01]  /*2800*/  IMAD.MOV.U32 R119, RZ, RZ, R151.reuse ;  /* 0x000000ffff777224 */ /* 0x100fe200078e0097 */
[----:B------:R-:W-:Y:S01]  /*2810*/  MUFU.EX2 R178, R178 ;  /* 0x000000b200b27308 */ /* 0x000fe20000000800 */
[--C-:B------:R-:W-:Y:S02]  /*2820*/  IMAD.MOV.U32 R115, RZ, RZ, R151.reuse ;  /* 0x000000ffff737224 */ /* 0x100fe400078e0097 */
[--C-:B------:R-:W-:Y:S02]  /*2830*/  IMAD.MOV.U32 R111, RZ, RZ, R151.reuse ;  /* 0x000000ffff6f7224 */ /* 0x100fe400078e0097 */
[--C-:B------:R-:W-:Y:S02]  /*2840*/  IMAD.MOV.U32 R109, RZ, RZ, R151.reuse ;  /* 0x000000ffff6d7224 */ /* 0x100fe400078e0097 */
[--C-:B------:R-:W-:Y:S01]  /*2850*/  IMAD.MOV.U32 R107, RZ, RZ, R151.reuse ;  /* 0x000000ffff6b7224 */ /* 0x100fe200078e0097 */
[----:B------:R-:W-:Y:S01]  /*2860*/  MUFU.EX2 R73, R73 ;  /* 0x0000004900497308 */ /* 0x000fe20000000800 */
[----:B------:R-:W-:-:S02]  /*2870*/  IMAD.MOV.U32 R105, RZ, RZ, R151 ;  /* 0x000000ffff697224 */ /* 0x000fc400078e0097 */
[--C-:B------:R-:W-:Y:S02]  /*2880*/  IMAD.MOV.U32 R103, RZ, RZ, R151.reuse ;  /* 0x000000ffff677224 */ /* 0x100fe400078e0097 */
[--C-:B------:R-:W-:Y:S02]  /*2890*/  IMAD.MOV.U32 R101, RZ, RZ, R151.reuse ;  /* 0x000000ffff657224 */ /* 0x100fe400078e0097 */
[--C-:B------:R-:W-:Y:S01]  /*28a0*/  IMAD.MOV.U32 R99, RZ, RZ, R151.reuse ;  /* 0x000000ffff637224 */ /* 0x100fe200078e0097 */
[----:B------:R-:W-:Y:S01]  /*28b0*/  MUFU.EX2 R172, R172 ;  /* 0x000000ac00ac7308 */ /* 0x000fe20000000800 */
[----:B------:R-:W-:Y:S01]  /*28c0*/  IMAD.MOV.U32 R88, RZ, RZ, R151 ;  /* 0x000000ffff587224 */ /* 0x000fe200078e0097 */
[----:B--2---:R-:W-:-:S04]  /*28d0*/  FMNMX.FTZ R9, R8, R9, !PT ;  /* 0x0000000908097209 */ /* 0x004fc80007810000 */
[C---:B------:R-:W-:Y:S01]  /*28e0*/  FSETP.NEU.FTZ.AND P2, PT, R9.reuse, -INF , PT ;  /* 0xff8000000900780b */ /* 0x040fe20003f5d000 */
[-C--:B------:R-:W-:Y:S01]  /*28f0*/  FMUL.FTZ R6, R9, R2.reuse ;  /* 0x0000000209067220 */ /* 0x080fe20000410000 */
[----:B------:R-:W-:Y:S04]  /*2900*/  MUFU.EX2 R77, R77 ;  /* 0x0000004d004d7308 */ /* 0x000fe80000000800 */
[----:B------:R-:W-:Y:S02]  /*2910*/  FSEL R6, R6, RZ, P2 ;  /* 0x000000ff06067208 */ /* 0x000fe40001000000 */
[----:B------:R-:W-:Y:S01]  /*2920*/  ISETP.GE.AND P2, PT, R89, 0x81, PT ;  /* 0x000000815900780c */ /* 0x000fe20003f46270 */
[----:B------:R-:W-:Y:S01]  /*2930*/  IMAD.MOV.U32 R89, RZ, RZ, R151 ;  /* 0x000000ffff597224 */ /* 0x000fe200078e0097 */
[----:B------:R-:W-:Y:S01]  /*2940*/  MUFU.EX2 R174, R174 ;  /* 0x000000ae00ae7308 */ /* 0x000fe20000000800 */
[-CC-:B------:R-:W-:Y:S01]  /*2950*/  FFMA.FTZ R27, R27, R2.reuse, -R6.reuse ;  /* 0x000000021b1b7223 */ /* 0x180fe20000010806 */
[-CC-:B------:R-:W-:Y:S01]  /*2960*/  FFMA.FTZ R7, R7, R2.reuse, -R6.reuse ;  /* 0x0000000207077223 */ /* 0x180fe20000010806 */
[-CC-:B------:R-:W-:Y:S01]  /*2970*/  FFMA.FTZ R11, R11, R2.reuse, -R6.reuse ;  /* 0x000000020b0b7223 */ /* 0x180fe20000010806 */
[-CC-:B------:R-:W-:Y:S01]  /*2980*/  FFMA.FTZ R31, R31, R2.reuse, -R6.reuse ;  /* 0x000000021f1f7223 */ /* 0x180fe20000010806 */
[-CC-:B------:R-:W-:Y:S01]  /*2990*/  FFMA.FTZ R13, R13, R2.reuse, -R6.reuse ;  /* 0x000000020d0d7223 */ /* 0x180fe20000010806 */
[-CC-:B------:R-:W-:Y:S01]  /*29a0*/  FFMA.FTZ R35, R35, R2.reuse, -R6.reuse ;  /* 0x0000000223237223 */ /* 0x180fe20000010806 */
[-CC-:B------:R-:W-:Y:S01]  /*29b0*/  FFMA.FTZ R15, R15, R2.reuse, -R6.reuse ;  /* 0x000000020f0f7223 */ /* 0x180fe20000010806 */
[----:B------:R2:W-:Y:S01]  /*29c0*/  MUFU.EX2 R8, R27 ;  /* 0x0000001b00087308 */ /* 0x0005e20000000800 */
[-CC-:B------:R-:W-:Y:S01]  /*29d0*/  FFMA.FTZ R39, R39, R2.reuse, -R6.reuse ;  /* 0x0000000227277223 */ /* 0x180fe20000010806 */
[-CC-:B------:R-:W-:Y:S01]  /*29e0*/  FFMA.FTZ R21, R21, R2.reuse, -R6.reuse ;  /* 0x0000000215157223 */ /* 0x180fe20000010806 */
[-CC-:B------:R-:W-:Y:S01]  /*29f0*/  FFMA.FTZ R43, R43, R2.reuse, -R6.reuse ;  /* 0x000000022b2b7223 */ /* 0x180fe20000010806 */
[-CC-:B------:R-:W-:Y:S01]  /*2a00*/  FFMA.FTZ R25, R25, R2.reuse, -R6.reuse ;  /* 0x0000000219197223 */ /* 0x180fe20000010806 */
[-CC-:B------:R-:W-:Y:S01]  /*2a10*/  FFMA.FTZ R47, R47, R2.reuse, -R6.reuse ;  /* 0x000000022f2f7223 */ /* 0x180fe20000010806 */
[-CC-:B------:R-:W-:Y:S01]  /*2a20*/  FFMA.FTZ R29, R29, R2.reuse, -R6.reuse ;  /* 0x000000021d1d7223 */ /* 0x180fe20000010806 */
[-CC-:B------:R-:W-:Y:S01]  /*2a30*/  FFMA.FTZ R51, R51, R2.reuse, -R6.reuse ;  /* 0x0000000233337223 */ /* 0x180fe20000010806 */
[----:B------:R-:W5:Y:S01]  /*2a40*/  MUFU.EX2 R7, R7 ;  /* 0x0000000700077308 */ /* 0x000f620000000800 */
[----:B--2---:R-:W-:Y:S01]  /*2a50*/  FADD.FTZ R27, R180, R61 ;  /* 0x0000003db41b7221 */ /* 0x004fe20000010000 */
[-CC-:B------:R-:W-:Y:S01]  /*2a60*/  FFMA.FTZ R33, R33, R2.reuse, -R6.reuse ;  /* 0x0000000221217223 */ /* 0x180fe20000010806 */
[-CC-:B------:R-:W-:Y:S01]  /*2a70*/  FFMA.FTZ R55, R55, R2.reuse, -R6.reuse ;  /* 0x0000000237377223 */ /* 0x180fe20000010806 */
[-CC-:B------:R-:W-:Y:S01]  /*2a80*/  FFMA.FTZ R37, R37, R2.reuse, -R6.reuse ;  /* 0x0000000225257223 */ /* 0x180fe20000010806 */
[----:B------:R-:W-:Y:S01]  /*2a90*/  FADD.FTZ R32, R182, R27 ;  /* 0x0000001bb6207221 */ /* 0x000fe20000010000 */
[-CC-:B------:R-:W-:Y:S01]  /*2aa0*/  FFMA.FTZ R59, R59, R2.reuse, -R6.reuse ;  /* 0x000000023b3b7223 */ /* 0x180fe20000010806 */
[-C--:B------:R-:W-:Y:S01]  /*2ab0*/  FFMA.FTZ R41, R41, R2.reuse, -R6 ;  /* 0x0000000229297223 */ /* 0x080fe20000010806 */
[----:B------:R-:W2:Y:S01]  /*2ac0*/  MUFU.EX2 R11, R11 ;  /* 0x0000000b000b7308 */ /* 0x000ea20000000800 */
[----:B---3--:R-:W-:Y:S01]  /*2ad0*/  FADD.FTZ R27, R65, R32 ;  /* 0x00000020411b7221 */ /* 0x008fe20000010000 */
[-CC-:B------:R-:W-:Y:S01]  /*2ae0*/  FFMA.FTZ R63, R63, R2.reuse, -R6.reuse ;  /* 0x000000023f3f7223 */ /* 0x180fe20000010806 */
[-CC-:B------:R-:W-:Y:S01]  /*2af0*/  FFMA.FTZ R45, R45, R2.reuse, -R6.reuse ;  /* 0x000000022d2d7223 */ /* 0x180fe20000010806 */
[-CC-:B------:R-:W-:Y:S01]  /*2b00*/  FFMA.FTZ R67, R67, R2.reuse, -R6.reuse ;  /* 0x0000000243437223 */ /* 0x180fe20000010806 */
[----:B----4-:R-:W-:Y:S01]  /*2b10*/  FADD.FTZ R34, R176, R27 ;  /* 0x0000001bb0227221 */ /* 0x010fe20000010000 */
[-CC-:B------:R-:W-:Y:S01]  /*2b20*/  FFMA.FTZ R49, R49, R2.reuse, -R6.reuse ;  /* 0x0000000231317223 */ /* 0x180fe20000010806 */
[-C--:B------:R-:W-:Y:S01]  /*2b30*/  FFMA.FTZ R71, R71, R2.reuse, -R6 ;  /* 0x0000000247477223 */ /* 0x080fe20000010806 */
[----:B------:R3:W4:Y:S01]  /*2b40*/  MUFU.EX2 R10, R31 ;  /* 0x0000001f000a7308 */ /* 0x0007220000000800 */
[----:B-1----:R-:W-:Y:S01]  /*2b50*/  FADD.FTZ R27, R69, R34 ;  /* 0x00000022451b7221 */ /* 0x002fe20000010000 */
[----:B-----5:R-:W-:Y:S01]  /*2b60*/  FADD.FTZ R34, R7, R8 ;  /* 0x0000000807227221 */ /* 0x020fe20000010000 */
[-CC-:B------:R-:W-:Y:S01]  /*2b70*/  FFMA.FTZ R53, R53, R2.reuse, -R6.reuse ;  /* 0x0000000235357223 */ /* 0x180fe20000010806 */
[-CC-:B------:R-:W-:Y:S01]  /*2b80*/  FFMA.FTZ R75, R75, R2.reuse, -R6.reuse ;  /* 0x000000024b4b7223 */ /* 0x180fe20000010806 */
[----:B------:R-:W-:Y:S01]  /*2b90*/  FADD.FTZ R36, R178, R27 ;  /* 0x0000001bb2247221 */ /* 0x000fe20000010000 */
[-CC-:B------:R-:W-:Y:S01]  /*2ba0*/  FFMA.FTZ R57, R57, R2.reuse, -R6.reuse ;  /* 0x0000000239397223 */ /* 0x180fe20000010806 */
[-C--:B------:R-:W-:Y:S01]  /*2bb0*/  FFMA.FTZ R91, R91, R2.reuse, -R6 ;  /* 0x000000025b5b7223 */ /* 0x080fe20000010806 */
[----:B------:R-:W1:Y:S01]  /*2bc0*/  MUFU.EX2 R13, R13 ;  /* 0x0000000d000d7308 */ /* 0x000e620000000800 */
[----:B---3--:R-:W-:Y:S01]  /*2bd0*/  FADD.FTZ R31, R73, R36 ;  /* 0x00000024491f7221 */ /* 0x008fe20000010000 */
[----:B--2---:R-:W-:Y:S01]  /*2be0*/  FADD.FTZ R27, R11, R34 ;  /* 0x000000220b1b7221 */ /* 0x004fe20000010000 */
[-CC-:B------:R-:W-:Y:S01]  /*2bf0*/  FFMA.FTZ R93, R93, R2.reuse, -R6.reuse ;  /* 0x000000025d5d7223 */ /* 0x180fe20000010806 */
[-CC-:B------:R-:W-:Y:S01]  /*2c00*/  FFMA.FTZ R95, R95, R2.reuse, -R6.reuse ;  /* 0x000000025f5f7223 */ /* 0x180fe20000010806 */
[----:B------:R-:W-:Y:S01]  /*2c10*/  FADD.FTZ R38, R172, R31 ;  /* 0x0000001fac267221 */ /* 0x000fe20000010000 */
[-CC-:B------:R-:W-:Y:S01]  /*2c20*/  FFMA.FTZ R97, R97, R2.reuse, -R6.reuse ;  /* 0x0000000261617223 */ /* 0x180fe20000010806 */
[----:B------:R-:W-:Y:S01]  /*2c30*/  FFMA.FTZ R87, R87, R2, -R6 ;  /* 0x0000000257577223 */ /* 0x000fe20000010806 */
[----:B------:R-:W2:Y:S01]  /*2c40*/  MUFU.EX2 R12, R35 ;  /* 0x00000023000c7308 */ /* 0x000ea20000000800 */
[----:B----4-:R-:W-:Y:S01]  /*2c50*/  FADD.FTZ R36, R10, R27 ;  /* 0x0000001b0a247221 */ /* 0x010fe20000010000 */
[----:B------:R-:W-:Y:S01]  /*2c60*/  FADD.FTZ R31, R77, R38 ;  /* 0x000000264d1f7221 */ /* 0x000fe20000010000 */
[----:B------:R-:W-:Y:S01]  /*2c70*/  F2FP.F16.F32.PACK_AB R181, R8, R7 ;  /* 0x0000000708b5723e */ /* 0x000fe200000000ff */
[----:B------:R-:W-:Y:S01]  /*2c80*/  IMAD.MOV.U32 R7, RZ, RZ, 0x3f800000 ;  /* 0x3f800000ff077424 */ /* 0x000fe200078e00ff */
[----:B------:R-:W-:Y:S01]  /*2c90*/  F2FP.F16.F32.PACK_AB R183, R10, R11 ;  /* 0x0000000b0ab7723e */ /* 0x000fe200000000ff */
[----:B------:R-:W-:Y:S01]  /*2ca0*/  FADD.FTZ R38, R174, R31 ;  /* 0x0000001fae267221 */ /* 0x000fe20000010000 */
[----:B------:R-:W-:Y:S01]  /*2cb0*/  F2FP.F16.F32.PACK_AB R180, R61, R180 ;  /* 0x000000b43db4723e */ /* 0x000fe200000000ff */
[----:B------:R-:W3:Y:S01]  /*2cc0*/  MUFU.EX2 R81, R81 ;  /* 0x0000005100517308 */ /* 0x000ee20000000800 */
[----:B-1----:R-:W-:Y:S01]  /*2cd0*/  FADD.FTZ R27, R13, R36 ;  /* 0x000000240d1b7221 */ /* 0x002fe20000010000 */
[----:B------:R-:W-:Y:S01]  /*2ce0*/  F2FP.F16.F32.PACK_AB R182, R65, R182 ;  /* 0x000000b641b6723e */ /* 0x000fe200000000ff */
[----:B------:R-:W-:Y:S01]  /*2cf0*/  IMAD.MOV.U32 R11, RZ, RZ, 0x3f800000 ;  /* 0x3f800000ff0b7424 */ /* 0x000fe200078e00ff */
[----:B------:R-:W-:-:S02]  /*2d00*/  F2FP.F16.F32.PACK_AB R176, R69, R176 ;  /* 0x000000b045b0723e */ /* 0x000fc400000000ff */
[----:B------:R-:W-:Y:S02]  /*2d10*/  F2FP.F16.F32.PACK_AB R178, R73, R178 ;  /* 0x000000b249b2723e */ /* 0x000fe400000000ff */
[----:B------:R-:W1:Y:S01]  /*2d20*/  MUFU.EX2 R15, R15 ;  /* 0x0000000f000f7308 */ /* 0x000e620000000800 */
[C---:B--2---:R-:W-:Y:S01]  /*2d30*/  FADD.FTZ R36, R12.reuse, R27 ;  /* 0x0000001b0c247221 */ /* 0x044fe20000010000 */
[----:B------:R-:W-:Y:S02]  /*2d40*/  F2FP.F16.F32.PACK_AB R172, R77, R172 ;  /* 0x000000ac4dac723e */ /* 0x000fe400000000ff */
[----:B------:R-:W-:-:S04]  /*2d50*/  F2FP.F16.F32.PACK_AB R177, R12, R13 ;  /* 0x0000000d0cb1723e */ /* 0x000fc800000000ff */
[----:B------:R-:W2:Y:S01]  /*2d60*/  MUFU.EX2 R168, R168 ;  /* 0x000000a800a87308 */ /* 0x000ea20000000800 */
[C---:B---3--:R-:W-:Y:S01]  /*2d70*/  FADD.FTZ R31, R81.reuse, R38 ;  /* 0x00000026511f7221 */ /* 0x048fe20000010000 */
[----:B------:R-:W-:-:S06]  /*2d80*/  F2FP.F16.F32.PACK_AB R174, R81, R174 ;  /* 0x000000ae51ae723e */ /* 0x000fcc00000000ff */
[----:B------:R-:W3:Y:S01]  /*2d90*/  MUFU.EX2 R20, R39 ;  /* 0x0000002700147308 */ /* 0x000ee20000000800 */
[----:B-1----:R-:W-:-:S07]  /*2da0*/  FADD.FTZ R27, R15, R36 ;  /* 0x000000240f1b7221 */ /* 0x002fce0000010000 */
[----:B------:R-:W1:Y:S01]  /*2db0*/  MUFU.EX2 R85, R85 ;  /* 0x0000005500557308 */ /* 0x000e620000000800 */
[----:B--2---:R-:W-:-:S07]  /*2dc0*/  FADD.FTZ R40, R168, R31 ;  /* 0x0000001fa8287221 */ /* 0x004fce0000010000 */
[----:B------:R-:W2:Y:S01]  /*2dd0*/  MUFU.EX2 R21, R21 ;  /* 0x0000001500157308 */ /* 0x000ea20000000800 */
[C---:B---3--:R-:W-:Y:S01]  /*2de0*/  FADD.FTZ R38, R20.reuse, R27 ;  /* 0x0000001b14267221 */ /* 0x048fe20000010000 */
[----:B------:R-:W-:-:S06]  /*2df0*/  F2FP.F16.F32.PACK_AB R179, R20, R15 ;  /* 0x0000000f14b3723e */ /* 0x000fcc00000000ff */
[----:B------:R-:W3:Y:S01]  /*2e00*/  MUFU.EX2 R170, R170 ;  /* 0x000000aa00aa7308 */ /* 0x000ee20000000800 */
[C---:B-1----:R-:W-:Y:S01]  /*2e10*/  FADD.FTZ R31, R85.reuse, R40 ;  /* 0x00000028551f7221 */ /* 0x042fe20000010000 */
[----:B------:R-:W-:-:S06]  /*2e20*/  F2FP.F16.F32.PACK_AB R168, R85, R168 ;  /* 0x000000a855a8723e */ /* 0x000fcc00000000ff */
[----:B------:R-:W1:Y:S01]  /*2e30*/  MUFU.EX2 R24, R43 ;  /* 0x0000002b00187308 */ /* 0x000e620000000800 */
[----:B--2---:R-:W-:-:S07]  /*2e40*/  FADD.FTZ R27, R21, R38 ;  /* 0x00000026151b7221 */ /* 0x004fce0000010000 */
[----:B------:R2:W4:Y:S01]  /*2e50*/  MUFU.EX2 R79, R117 ;  /* 0x00000075004f7308 */ /* 0x0005220000000800 */
[----:B---3--:R-:W-:-:S07]  /*2e60*/  FADD.FTZ R40, R170, R31 ;  /* 0x0000001faa287221 */ /* 0x008fce0000010000 */
[----:B------:R-:W3:Y:S01]  /*2e70*/  MUFU.EX2 R25, R25 ;  /* 0x0000001900197308 */ /* 0x000ee20000000800 */
[C---:B-1----:R-:W-:Y:S01]  /*2e80*/  FADD.FTZ R38, R24.reuse, R27 ;  /* 0x0000001b18267221 */ /* 0x042fe20000010000 */
[----:B------:R-:W-:Y:S01]  /*2e90*/  F2FP.F16.F32.PACK_AB R173, R24, R21 ;  /* 0x0000001518ad723e */ /* 0x000fe200000000ff */
[----:B--2---:R-:W-:-:S05]  /*2ea0*/  IMAD.MOV.U32 R117, RZ, RZ, R151 ;  /* 0x000000ffff757224 */ /* 0x004fca00078e0097 */
[----:B------:R-:W1:Y:S01]  /*2eb0*/  MUFU.EX2 R152, R152 ;  /* 0x0000009800987308 */ /* 0x000e620000000800 */
[C---:B----4-:R-:W-:Y:S01]  /*2ec0*/  FADD.FTZ R27, R79.reuse, R40 ;  /* 0x000000284f1b7221 */ /* 0x050fe20000010000 */
[----:B------:R-:W-:-:S06]  /*2ed0*/  F2FP.F16.F32.PACK_AB R170, R79, R170 ;  /* 0x000000aa4faa723e */ /* 0x000fcc00000000ff */
[----:B------:R-:W2:Y:S01]  /*2ee0*/  MUFU.EX2 R26, R47 ;  /* 0x0000002f001a7308 */ /* 0x000ea20000000800 */
[----:B---3--:R-:W-:-:S07]  /*2ef0*/  FADD.FTZ R3, R25, R38 ;  /* 0x0000002619037221 */ /* 0x008fce0000010000 */
[----:B------:R-:W3:Y:S01]  /*2f00*/  MUFU.EX2 R83, R83 ;  /* 0x0000005300537308 */ /* 0x000ee20000000800 */
[----:B-1----:R-:W-:-:S07]  /*2f10*/  FADD.FTZ R42, R152, R27 ;  /* 0x0000001b982a7221 */ /* 0x002fce0000010000 */
[----:B------:R-:W1:Y:S01]  /*2f20*/  MUFU.EX2 R29, R29 ;  /* 0x0000001d001d7308 */ /* 0x000e620000000800 */
[C---:B--2---:R-:W-:Y:S01]  /*2f30*/  FADD.FTZ R40, R26.reuse, R3 ;  /* 0x000000031a287221 */ /* 0x044fe20000010000 */
[----:B------:R-:W-:-:S06]  /*2f40*/  F2FP.F16.F32.PACK_AB R175, R26, R25 ;  /* 0x000000191aaf723e */ /* 0x000fcc00000000ff */
        /* <DEDUP_REMOVED lines=12> */
[----:B------:R-:W-:Y:S01]  /*3010*/  F2FP.F16.F32.PACK_AB R154, R125, R154 ;  /* 0x0000009a7d9a723e */ /* 0x000fe200000000ff */
[----:B------:R-:W-:-:S05]  /*3020*/  IMAD.MOV.U32 R125, RZ, RZ, R151 ;  /* 0x000000ffff7d7224 */ /* 0x000fca00078e0097 */
        /* <DEDUP_REMOVED lines=10> */
[----:B------:R-:W-:Y:S01]  /*30d0*/  F2FP.F16.F32.PACK_AB R156, R156, R127 ;  /* 0x0000007f9c9c723e */ /* 0x000fe200000000ff */
[----:B------:R-:W-:-:S05]  /*30e0*/  IMAD.MOV.U32 R127, RZ, RZ, R151 ;  /* 0x000000ffff7f7224 */ /* 0x000fca00078e0097 */
[----:B------:R-:W2:Y:S01]  /*30f0*/  MUFU.EX2 R32, R59 ;  /* 0x0000003b00207308 */ /* 0x000ea20000000800 */
[----:B---3--:R-:W-:-:S07]  /*3100*/  FADD.FTZ R3, R37, R6 ;  /* 0x0000000625037221 */ /* 0x008fce0000010000 */
[----:B------:R3:W4:Y:S01]  /*3110*/  MUFU.EX2 R158, R133 ;  /* 0x00000085009e7308 */ /* 0x0007220000000800 */
[----:B-1----:R-:W-:-:S07]  /*3120*/  FADD.FTZ R27, R131, R42 ;  /* 0x0000002a831b7221 */ /* 0x002fce0000010000 */
[----:B------:R-:W1:Y:S01]  /*3130*/  MUFU.EX2 R41, R41 ;  /* 0x0000002900297308 */ /* 0x000e620000000800 */
[C---:B--2---:R-:W-:Y:S01]  /*3140*/  FADD.FTZ R6, R32.reuse, R3 ;  /* 0x0000000320067221 */ /* 0x044fe20000010000 */
[----:B------:R-:W-:Y:S01]  /*3150*/  F2FP.F16.F32.PACK_AB R153, R32, R37 ;  /* 0x000000252099723e */ /* 0x000fe200000000ff */
[----:B---3--:R-:W-:-:S05]  /*3160*/  IMAD.MOV.U32 R133, RZ, RZ, R151 ;  /* 0x000000ffff857224 */ /* 0x008fca00078e0097 */
[----:B------:R-:W2:Y:S01]  /*3170*/  MUFU.EX2 R135, R135 ;  /* 0x0000008700877308 */ /* 0x000ea20000000800 */
[C---:B----4-:R-:W-:Y:S01]  /*3180*/  FADD.FTZ R42, R158.reuse, R27 ;  /* 0x0000001b9e2a7221 */ /* 0x050fe20000010000 */
[----:B------:R-:W-:Y:S01]  /*3190*/  F2FP.F16.F32.PACK_AB R158, R158, R131 ;  /* 0x000000839e9e723e */ /* 0x000fe200000000ff */
[----:B------:R-:W-:-:S05]  /*31a0*/  IMAD.MOV.U32 R131, RZ, RZ, R151 ;  /* 0x000000ffff837224 */ /* 0x000fca00078e0097 */
[----:B------:R-:W3:Y:S01]  /*31b0*/  MUFU.EX2 R34, R63 ;  /* 0x0000003f00227308 */ /* 0x000ee20000000800 */
[----:B-1----:R-:W-:-:S07]  /*31c0*/  FADD.FTZ R3, R41, R6 ;  /* 0x0000000629037221 */ /* 0x002fce0000010000 */
[----:B------:R1:W4:Y:S01]  /*31d0*/  MUFU.EX2 R160, R137 ;  /* 0x0000008900a07308 */ /* 0x0003220000000800 */
[----:B--2---:R-:W-:-:S07]  /*31e0*/  FADD.FTZ R27, R135, R42 ;  /* 0x0000002a871b7221 */ /* 0x004fce0000010000 */
[----:B------:R-:W2:Y:S01]  /*31f0*/  MUFU.EX2 R45, R45 ;  /* 0x0000002d002d7308 */ /* 0x000ea20000000800 */
[C---:B---3--:R-:W-:Y:S01]  /*3200*/  FADD.FTZ R6, R34.reuse, R3 ;  /* 0x0000000322067221 */ /* 0x048fe20000010000 */
[----:B------:R-:W-:Y:S01]  /*3210*/  F2FP.F16.F32.PACK_AB R155, R34, R41 ;  /* 0x00000029229b723e */ /* 0x000fe200000000ff */
[----:B-1----:R-:W-:-:S05]  /*3220*/  IMAD.MOV.U32 R137, RZ, RZ, R151 ;  /* 0x000000ffff897224 */ /* 0x002fca00078e0097 */
[----:B------:R-:W1:Y:S01]  /*3230*/  MUFU.EX2 R139, R139 ;  /* 0x0000008b008b7308 */ /* 0x000e620000000800 */
[C---:B----4-:R-:W-:Y:S01]  /*3240*/  FADD.FTZ R44, R160.reuse, R27 ;  /* 0x0000001ba02c7221 */ /* 0x050fe20000010000 */
[----:B------:R-:W-:Y:S02]  /*3250*/  F2FP.F16.F32.PACK_AB R160, R160, R135 ;  /* 0x00000087a0a0723e */ /* 0x000fe400000000ff */
[----:B------:R-:W-:-:S04]  /*3260*/  MOV R135, R151 ;  /* 0x0000009700877202 */ /* 0x000fc80000000f00 */
[----:B------:R-:W3:Y:S01]  /*3270*/  MUFU.EX2 R36, R67 ;  /* 0x0000004300247308 */ /* 0x000ee20000000800 */
[----:B--2---:R-:W-:-:S07]  /*3280*/  FADD.FTZ R3, R45, R6 ;  /* 0x000000062d037221 */ /* 0x004fce0000010000 */
[----:B------:R2:W4:Y:S01]  /*3290*/  MUFU.EX2 R162, R141 ;  /* 0x0000008d00a27308 */ /* 0x0005220000000800 */
[----:B-1----:R-:W-:-:S07]  /*32a0*/  FADD.FTZ R27, R139, R44 ;  /* 0x0000002c8b1b7221 */ /* 0x002fce0000010000 */
[----:B------:R-:W1:Y:S01]  /*32b0*/  MUFU.EX2 R49, R49 ;  /* 0x0000003100317308 */ /* 0x000e620000000800 */
[C---:B---3--:R-:W-:Y:S01]  /*32c0*/  FADD.FTZ R6, R36.reuse, R3 ;  /* 0x0000000324067221 */ /* 0x048fe20000010000 */
[----:B------:R-:W-:Y:S01]  /*32d0*/  F2FP.F16.F32.PACK_AB R157, R36, R45 ;  /* 0x0000002d249d723e */ /* 0x000fe200000000ff */
[----:B--2---:R-:W-:-:S05]  /*32e0*/  IMAD.MOV.U32 R141, RZ, RZ, R151 ;  /* 0x000000ffff8d7224 */ /* 0x004fca00078e0097 */
        /* <DEDUP_REMOVED lines=14> */
[----:B------:R-:W-:Y:S01]  /*33d0*/  F2FP.F16.F32.PACK_AB R164, R164, R143 ;  /* 0x0000008fa4a4723e */ /* 0x000fe200000000ff */
[----:B------:R-:W-:-:S05]  /*33e0*/  IMAD.MOV.U32 R143, RZ, RZ, R151 ;  /* 0x000000ffff8f7224 */ /* 0x000fca00078e0097 */
[----:B------:R-:W3:Y:S01]  /*33f0*/  MUFU.EX2 R40, R75 ;  /* 0x0000004b00287308 */ /* 0x000ee20000000800 */
[----:B--2---:R-:W-:-:S07]  /*3400*/  FADD.FTZ R3, R53, R6 ;  /* 0x0000000635037221 */ /* 0x004fce0000010000 */
[----:B------:R-:W2:Y:S01]  /*3410*/  MUFU.EX2 R57, R57 ;  /* 0x0000003900397308 */ /* 0x000ea20000000800 */
[----:B-1----:R-:W-:-:S07]  /*3420*/  FADD.FTZ R27, R147, R46 ;  /* 0x0000002e931b7221 */ /* 0x002fce0000010000 */
[----:B------:R1:W4:Y:S01]  /*3430*/  MUFU.EX2 R42, R91 ;  /* 0x0000005b002a7308 */ /* 0x0003220000000800 */
[C---:B---3--:R-:W-:Y:S01]  /*3440*/  FADD.FTZ R46, R40.reuse, R3 ;  /* 0x00000003282e7221 */ /* 0x048fe20000010000 */
[----:B------:R-:W-:-:S06]  /*3450*/  F2FP.F16.F32.PACK_AB R161, R40, R53 ;  /* 0x0000003528a1723e */ /* 0x000fcc00000000ff */
[----:B------:R-:W3:Y:S01]  /*3460*/  MUFU.EX2 R93, R93 ;  /* 0x0000005d005d7308 */ /* 0x000ee20000000800 */
[----:B--2---:R-:W-:Y:S01]  /*3470*/  FADD.FTZ R3, R57, R46 ;  /* 0x0000002e39037221 */ /* 0x004fe20000010000 */
[----:B-1----:R-:W-:-:S06]  /*3480*/  MOV R91, R151 ;  /* 0x00000097005b7202 */ /* 0x002fcc0000000f00 */
[----:B------:R1:W2:Y:S01]  /*3490*/  MUFU.EX2 R44, R95 ;  /* 0x0000005f002c7308 */ /* 0x0002a20000000800 */
[C---:B----4-:R-:W-:Y:S01]  /*34a0*/  FADD.FTZ R10, R42.reuse, R3 ;  /* 0x000000032a0a7221 */ /* 0x050fe20000010000 */
[----:B------:R-:W-:-:S06]  /*34b0*/  F2FP.F16.F32.PACK_AB R163, R42, R57 ;  /* 0x000000392aa3723e */ /* 0x000fcc00000000ff */
[----:B------:R-:W4:Y:S01]  /*34c0*/  MUFU.EX2 R97, R97 ;  /* 0x0000006100617308 */ /* 0x000f220000000800 */
[----:B---3--:R-:W-:Y:S01]  /*34d0*/  FADD.FTZ R3, R93, R10 ;  /* 0x0000000a5d037221 */ /* 0x008fe20000010000 */
[----:B-1----:R-:W-:-:S06]  /*34e0*/  IMAD.MOV.U32 R95, RZ, RZ, R151 ;  /* 0x000000ffff5f7224 */ /* 0x002fcc00078e0097 */
[----:B------:R-:W1:Y:S01]  /*34f0*/  MUFU.EX2 R14, R14 ;  /* 0x0000000e000e7308 */ /* 0x000e620000000800 */
[C---:B--2---:R-:W-:Y:S01]  /*3500*/  FADD.FTZ R10, R44.reuse, R3 ;  /* 0x000000032c0a7221 */ /* 0x044fe20000010000 */
[----:B------:R-:W-:Y:S01]  /*3510*/  F2FP.F16.F32.PACK_AB R165, R44, R93 ;  /* 0x0000005d2ca5723e */ /* 0x000fe200000000ff */
[----:B------:R-:W-:-:S05]  /*3520*/  IMAD.MOV.U32 R93, RZ, RZ, R151 ;  /* 0x000000ffff5d7224 */ /* 0x000fca00078e0097 */
[----:B------:R-:W2:Y:S01]  /*3530*/  MUFU.EX2 R8, R87 ;  /* 0x0000005700087308 */ /* 0x000ea20000000800 */
[----:B----4-:R-:W-:Y:S01]  /*3540*/  FADD.FTZ R3, R97, R10 ;  /* 0x0000000a61037221 */ /* 0x010fe20000010000 */
[C---:B-1----:R-:W-:Y:S01]  /*3550*/  F2FP.F16.F32.PACK_AB R166, R14.reuse, R147 ;  /* 0x000000930ea6723e */ /* 0x042fe200000000ff */
[----:B------:R-:W-:Y:S01]  /*3560*/  FADD.FTZ R6, R14, R27 ;  /* 0x0000001b0e067221 */ /* 0x000fe20000010000 */
[----:B------:R-:W-:Y:S01]  /*3570*/  IMAD.MOV.U32 R147, RZ, RZ, R151 ;  /* 0x000000ffff937224 */ /* 0x000fe200078e0097 */
[C---:B--2---:R-:W-:Y:S01]  /*3580*/  F2FP.F16.F32.PACK_AB R167, R8.reuse, R97 ;  /* 0x0000006108a7723e */ /* 0x044fe200000000ff */
[----:B------:R-:W-:Y:S01]  /*3590*/  FADD.FTZ R3, R8, R3 ;  /* 0x0000000308037221 */ /* 0x000fe20000010000 */
[----:B------:R-:W-:Y:S01]  /*35a0*/  IMAD.MOV.U32 R97, RZ, RZ, R151 ;  /* 0x000000ffff617224 */ /* 0x000fe200078e0097 */
[----:B------:R-:W-:Y:S06]  /*35b0*/  @!P2 BRA `(.L_x_15) ;  /* 0x0000002000d0a947 */ /* 0x000fec0003800000 */
[----:B------:R-:W-:Y:S01]  /*35c0*/  VIADD R189, R189, 0xfffffffe ;  /* 0xfffffffebdbd7836 */ /* 0x000fe20000000000 */
[----:B------:R-:W-:Y:S01]  /*35d0*/  CS2R R150, SRZ ;  /* 0x0000000000967805 */ /* 0x000fe2000001ff00 */
[----:B------:R-:W-:Y:S01]  /*35e0*/  IMAD.MOV.U32 R8, RZ, RZ, R9 ;  /* 0x000000ffff087224 */ /* 0x000fe200078e0009 */
[----:B------:R-:W-:Y:S01]  /*35f0*/  CS2R R146, SRZ ;  /* 0x0000000000927805 */ /* 0x000fe2000001ff00 */
[----:B------:R-:W-:Y:S01]  /*3600*/  IMAD.MOV.U32 R13, RZ, RZ, R0 ;  /* 0x000000ffff0d7224 */ /* 0x000fe200078e0000 */
[----:B------:R-:W-:Y:S01]  /*3610*/  CS2R R142, SRZ ;  /* 0x00000000008e7805 */ /* 0x000fe2000001ff00 */
[----:B------:R-:W-:Y:S01]  /*3620*/  IMAD.MOV.U32 R7, RZ, RZ, 0x3f800000 ;  /* 0x3f800000ff077424 */ /* 0x000fe200078e00ff */
[----:B------:R-:W-:Y:S02]  /*3630*/  CS2R R138, SRZ ;  /* 0x00000000008a7805 */ /* 0x000fe4000001ff00 */
[----:B------:R-:W-:Y:S02]  /*3640*/  CS2R R134, SRZ ;  /* 0x0000000000867805 */ /* 0x000fe4000001ff00 */
[----:B------:R-:W-:-:S02]  /*3650*/  CS2R R130, SRZ ;  /* 0x0000000000827805 */ /* 0x000fc4000001ff00 */
[----:B------:R-:W-:Y:S02]  /*3660*/  CS2R R126, SRZ ;  /* 0x00000000007e7805 */ /* 0x000fe4000001ff00 */
[----:B------:R-:W-:Y:S02]  /*3670*/  CS2R R122, SRZ ;  /* 0x00000000007a7805 */ /* 0x000fe4000001ff00 */
[----:B------:R-:W-:Y:S02]  /*3680*/  CS2R R118, SRZ ;  /* 0x0000000000767805 */ /* 0x000fe4000001ff00 */
        /* <DEDUP_REMOVED lines=22> */
[----:B------:R-:W-:Y:S01]  /*37f0*/  CS2R R88, SRZ ;  /* 0x0000000000587805 */ /* 0x000fe2000001ff00 */
[----:B------:R-:W-:Y:S01]  /*3800*/  UMOV UR4, UR39 ;  /* 0x0000002700047c82 */ /* 0x000fe20008000000 */
[----:B------:R-:W-:-:S05]  /*3810*/  UMOV UR5, UR38 ;  /* 0x0000002600057c82 */ /* 0x000fca0008000000 */
.L_x_24:
[----:B------:R-:W-:-:S04]  /*3820*/  UIADD3 UR6, UR5, 0x1, URZ ;  /* 0x0000000105067890 */ /* 0x000fc8000fffe03f */
[----:B------:R-:W-:-:S04]  /*3830*/  UISETP.NE.AND UP0, UPT, UR6, 0x2, UPT ;  /* 0x000000020600788c */ /* 0x000fc8000bf05270 */
[----:B------:R-:W-:Y:S02]  /*3840*/  USEL UR39, URZ, 0x1, UP0 ;  /* 0x000000013f277887 */ /* 0x000fe40008000000 */
[----:B------:R-:W-:Y:S02]  /*3850*/  USEL UR38, UR6, URZ, UP0 ;  /* 0x0000003f06267287 */ /* 0x000fe40008000000 */
[----:B------:R-:W-:Y:S01]  /*3860*/  ULOP3.LUT UR39, UR4, UR39, URZ, 0x3c, !UPT ;  /* 0x0000002704277292 */ /* 0x000fe2000f8e3c3f */
[----:B------:R-:W-:Y:S11]  /*3870*/  @!P0 BRA `(.L_x_16) ;  /* 0x0000000000048947 */ /* 0x000ff60003800000 */
[----:B------:R-:W-:Y:S01]  /*3880*/  BPT.TRAP 0x1 ;  /* 0x000000040000795c */ /* 0x000fe20000300000 */
.L_x_16:
[----:B------:R-:W-:Y:S01]  /*3890*/  ULEA UR6, UR38, UR60, 0x3 ;  /* 0x0000003c26067291 */ /* 0x000fe2000f8e183f */
[----:B------:R-:W-:-:S05]  /*38a0*/  IMAD.U32 R0, RZ, RZ, UR39 ;  /* 0x00000027ff007e24 */ /* 0x000fca000f8e00ff */
[----:B------:R-:W-:-:S04]  /*38b0*/  SHF.L.U32 R0, R0, 0x1f, RZ ;  /* 0x0000001f00007819 */ /* 0x000fc800000006ff */
[----:B------:R1:W2:Y:S01]  /*38c0*/  SYNCS.PHASECHK.TRANS64.TRYWAIT P2, [UR6+0x34830], R0 ;  /* 0x03483000ff0075a7 */ /* 0x0002a20008040146 */
[----:B------:R-:W-:Y:S05]  /*38d0*/  @!P0 BRA `(.L_x_17) ;  /* 0x0000000000048947 */ /* 0x000fea0003800000 */
[----:B------:R-:W-:Y:S01]  /*38e0*/  BPT.TRAP 0x1 ;  /* 0x000000040000795c */ /* 0x000fe20000300000 */
.L_x_17:
[----:B--2---:R-:W-:Y:S05]  /*38f0*/  @P2 BRA `(.L_x_18) ;  /* 0x0000000000082947 */ /* 0x004fea0003800000 */
[----:B------:R-:W2:Y:S02]  /*3900*/  SYNCS.PHASECHK.TRANS64.TRYWAIT P2, [UR6+0x34830], R0 ;  /* 0x03483000ff0075a7 */ /* 0x000ea40008040146 */
[----:B--2---:R-:W-:Y:S05]  /*3910*/  @!P2 BRA `(.L_x_19) ;  /* 0x0000006800a4a947 */ /* 0x004fea0003800000 */
.L_x_18:
[----:B------:R-:W-:Y:S01]  /*3920*/  R2UR UR44, R4 ;  /* 0x00000000042c72ca */ /* 0x000fe200000e0000 */
[----:B------:R-:W-:Y:S01]  /*3930*/  UIMAD UR7, UR38, 0xc00, UR37 ;  /* 0x00000c00260778a4 */ /* 0x000fe2000f8e0225 */
[----:B------:R-:W-:Y:S01]  /*3940*/  R2UR UR45, R5 ;  /* 0x00000000052d72ca */ /* 0x000fe200000e0000 */
[----:B------:R-:W-:Y:S01]  /*3950*/  WARPGROUP.ARRIVE ;  /* 0x00000000000079c5 */ /* 0x000fe20000000000 */
[----:B------:R-:W-:Y:S01]  /*3960*/  UMOV UR47, 0x40000040 ;  /* 0x40000040002f7882 */ /* 0x000fe20000000000 */
[----:B------:R-:W-:Y:S01]  /*3970*/  UIADD3 UR10, UR7, 0x6, URZ ;  /* 0x00000006070a7890 */ /* 0x000fe2000fffe03f */
[-C--:B------:R-:W-:Y:S01]  /*3980*/  FMUL.FTZ R88, R88, R11.reuse ;  /* 0x0000000b58587220 */ /* 0x080fe20000410000 */
[----:B------:R-:W-:Y:S01]  /*3990*/  UMOV UR11, 0x40000040 ;  /* 0x40000040000b7882 */ /* 0x000fe20000000000 */
[----:B------:R-:W-:Y:S01]  /*39a0*/  UMOV UR46, UR7 ;  /* 0x00000007002e7c82 */ /* 0x000fe20008000000 */
[----:B------:R-:W-:Y:S01]  /*39b0*/  UIADD3 UR14, UR7, 0x400, URZ ;  /* 0x00000400070e7890 */ /* 0x000fe2000fffe03f */
[-C--:B------:R-:W-:Y:S01]  /*39c0*/  FMUL.FTZ R89, R89, R11.reuse ;  /* 0x0000000b59597220 */ /* 0x080fe20000410000 */
[----:B------:R-:W-:Y:S01]  /*39d0*/  UMOV UR15, 0x40000040 ;  /* 0x40000040000f7882 */ /* 0x000fe20000000000 */
[----:B------:R-:W-:Y:S01]  /*39e0*/  UIADD3 UR18, UR7, 0x402, URZ ;  /* 0x0000040207127890 */ /* 0x000fe2000fffe03f */
[-C--:B------:R-:W-:Y:S01]  /*39f0*/  FMUL.FTZ R92, R92, R11.reuse ;  /* 0x0000000b5c5c7220 */ /* 0x080fe20000410000 */
[----:B------:R-:W-:Y:S01]  /*3a00*/  UMOV UR19, 0x40000040 ;  /* 0x4000004000137882 */ /* 0x000fe20000000000 */
[----:B------:R-:W-:Y:S01]  /*3a10*/  HGMMA.64x128x16.F32 R24, gdesc[UR44], RZ, !UPT, gsb0 ;  /* 0x01e000002c1879f0 */ /* 0x000fe2000c0008ff */
[----:B------:R-:W-:Y:S01]  /*3a20*/  UIADD3 UR46, UR7, 0x2, URZ ;  /* 0x00000002072e7890 */ /* 0x000fe2000fffe03f */
[-C--:B------:R-:W-:Y:S01]  /*3a30*/  FMUL.FTZ R93, R93, R11.reuse ;  /* 0x0000000b5d5d7220 */ /* 0x080fe20000410000 */
[----:B------:R-:W-:Y:S01]  /*3a40*/  UMOV UR44, UR56 ;  /* 0x00000038002c7c82 */ /* 0x000fe20008000000 */
[----:B------:R-:W-:Y:S01]  /*3a50*/  UMOV UR45, UR57 ;  /* 0x00000039002d7c82 */ /* 0x000fe20008000000 */
[----:B------:R-:W-:Y:S01]  /*3a60*/  UMOV UR47, 0x40000040 ;  /* 0x40000040002f7882 */ /* 0x000fe20000000000 */
[----:B------:R-:W-:Y:S01]  /*3a70*/  UIADD3 UR22, UR7, 0x404, URZ ;  /* 0x0000040407167890 */ /* 0x000fe2000fffe03f */
[-C--:B------:R-:W-:Y:S01]  /*3a80*/  FMUL.FTZ R96, R96, R11.reuse ;  /* 0x0000000b60607220 */ /* 0x080fe20000410000 */
        /* <DEDUP_REMOVED lines=13> */
[-C--:B------:R-:W-:Y:S01]  /*3b60*/  FMUL.FTZ R105, R105, R11.reuse ;  /* 0x0000000b69697220 */ /* 0x080fe20000410000 */
        /* <DEDUP_REMOVED lines=21> */
[----:B------:R-:W-:Y:S01]  /*3cc0*/  FMUL.FTZ R149, R149, R11 ;  /* 0x0000000b95957220 */ /* 0x000fe20000410000 */
        /* <DEDUP_REMOVED lines=32> */
[----:B------:R-:W-:-:S02]  /*3ed0*/  WARPGROUP.DEPBAR.LE gsb0, 0x0 ;  /* 0x00008000000079c5 */ /* 0x000fc40000010000 */
[----:B------:R-:W-:-:S06]  /*3ee0*/  WARPGROUP.ARRIVE ;  /* 0x00000000000079c5 */ /* 0x000fcc0000000000 */
[----:B------:R-:W-:Y:S01]  /*3ef0*/  HGMMA.64x128x16.F32 R24, gdesc[UR44], R24, gsb0 ;  /* 0x01e000002c1879f0 */ /* 0x000fe20008000818 */
[----:B------:R-:W-:Y:S01]  /*3f00*/  UIADD3 UR46, UR7, 0x4, URZ ;  /* 0x00000004072e7890 */ /* 0x000fe2000fffe03f */
[----:B------:R-:W-:Y:S01]  /*3f10*/  UMOV UR44, UR52 ;  /* 0x00000034002c7c82 */ /* 0x000fe20008000000 */
[----:B------:R-:W-:Y:S01]  /*3f20*/  UMOV UR45, UR53 ;  /* 0x00000035002d7c82 */ /* 0x000fe20008000000 */
[----:B------:R-:W-:Y:S01]  /*3f30*/  UMOV UR47, 0x40000040 ;  /* 0x40000040002f7882 */ /* 0x000fe20000000000 */
[----:B------:R-:W-:Y:S02]  /*3f40*/  WARPGROUP.DEPBAR.LE gsb0, 0x0 ;  /* 0x00008000000079c5 */ /* 0x000fe40000010000 */
        /* <DEDUP_REMOVED lines=34> */
[----:B------:R-:W-:Y:S05]  /*4170*/  @!P0 BRA `(.L_x_20) ;  /* 0x0000000000048947 */ /* 0x000fea0003800000 */
[----:B------:R-:W-:Y:S01]  /*4180*/  BPT.TRAP 0x1 ;  /* 0x000000040000795c */ /* 0x000fe20000300000 */
.L_x_20:
[----:B------:R-:W-:Y:S01]  /*4190*/  ULEA UR7, UR5, UR60, 0x3 ;  /* 0x0000003c05077291 */ /* 0x000fe2000f8e183f */
[----:B-12---:R-:W-:-:S05]  /*41a0*/  IMAD.U32 R0, RZ, RZ, UR4 ;  /* 0x00000004ff007e24 */ /* 0x006fca000f8e00ff */
[----:B------:R-:W-:-:S04]  /*41b0*/  SHF.L.U32 R0, R0, 0x1f, RZ ;  /* 0x0000001f00007819 */ /* 0x000fc800000006ff */
[----:B------:R1:W2:Y:S01]  /*41c0*/  SYNCS.PHASECHK.TRANS64.TRYWAIT P2, [UR7+0x34850], R0 ;  /* 0x03485000ff0075a7 */ /* 0x0002a20008040147 */
[----:B------:R-:W-:Y:S05]  /*41d0*/  @!P0 BRA `(.L_x_21) ;  /* 0x0000000000048947 */ /* 0x000fea0003800000 */
[----:B------:R-:W-:Y:S01]  /*41e0*/  BPT.TRAP 0x1 ;  /* 0x000000040000795c */ /* 0x000fe20000300000 */
.L_x_21:
[----:B--2---:R-:W-:Y:S05]  /*41f0*/  @P2 BRA `(.L_x_22) ;  /* 0x0000000000082947 */ /* 0x004fea0003800000 */
[----:B------:R-:W2:Y:S02]  /*4200*/  SYNCS.PHASECHK.TRANS64.TRYWAIT P2, [UR7+0x34850], R0 ;  /* 0x03485000ff0075a7 */ /* 0x000ea40008040147 */
[----:B--2---:R-:W-:Y:S05]  /*4210*/  @!P2 BRA `(.L_x_23) ;  /* 0x00000060007ca947 */ /* 0x004fea0003800000 */
.L_x_22:
[----:B------:R-:W-:Y:S01]  /*4220*/  UIADD3 UR4, UR60, 0x400, URZ ;  /* 0x000004003c047890 */ /* 0x000fe2000fffe03f */
[----:B------:R-:W-:Y:S01]  /*4230*/  WARPGROUP.ARRIVE ;  /* 0x00000000000079c5 */ /* 0x000fe20000000000 */
[----:B------:R-:W-:Y:S01]  /*4240*/  UMOV UR11, 0x40000040 ;  /* 0x40000040000b7882 */ /* 0x000fe20000000000 */
[----:B-12---:R-:W-:Y:S01]  /*4250*/  FMNMX.FTZ R0, R24, R13, !PT ;  /* 0x0000000d18007209 */ /* 0x006fe20007810000 */
[----:B------:R-:W-:Y:S01]  /*4260*/  USHF.R.U32.HI UR4, URZ, 0x4, UR4 ;  /* 0x000000043f047899 */ /* 0x000fe20008011604 */
[----:B------:R-:W1:Y:S01]  /*4270*/  LDC R2, c[0x0][0x988] ;  /* 0x00026200ff027b82 */ /* 0x000e620000000800 */
[C---:B------:R-:W-:Y:S01]  /*4280*/  ISETP.GT.AND P2, PT, R189.reuse, RZ, PT ;  /* 0x000000ffbd00720c */ /* 0x040fe20003f44270 */
[----:B------:R-:W-:Y:S01]  /*4290*/  VIADD R189, R189, 0xffffffff ;  /* 0xffffffffbdbd7836 */ /* 0x000fe20000000000 */
[----:B------:R-:W-:Y:S01]  /*42a0*/  ULOP3.LUT UR4, UR4, 0x3fff, URZ, 0xc0, !UPT ;  /* 0x00003fff04047892 */ /* 0x000fe2000f8ec03f */
[----:B------:R-:W-:-:S03]  /*42b0*/  FMNMX.FTZ R7, R25, R0, !PT ;  /* 0x0000000019077209 */ /* 0x000fc60007810000 */
[----:B------:R-:W-:Y:S01]  /*42c0*/  ULOP3.LUT UR4, UR4, 0x4000000, URZ, 0xfc, !UPT ;  /* 0x0400000004047892 */ /* 0x000fe2000f8efc3f */
[----:B------:R-:W-:-:S03]  /*42d0*/  FMNMX.FTZ R0, R28, R7, !PT ;  /* 0x000000071c007209 */ /* 0x000fc60007810000 */
[----:B------:R-:W-:Y:S01]  /*42e0*/  ULEA UR4, UR5, UR4, 0xb ;  /* 0x0000000405047291 */ /* 0x000fe2000f8e583f */
[----:B------:R-:W-:Y:S02]  /*42f0*/  FMNMX.FTZ R7, R29, R0, !PT ;  /* 0x000000001d077209 */ /* 0x000fe40007810000 */
[----:B------:R-:W-:Y:S02]  /*4300*/  UMOV UR5, UR38 ;  /* 0x0000002600057c82 */ /* 0x000fe40008000000 */
[----:B------:R-:W-:Y:S02]  /*4310*/  FMNMX.FTZ R0, R32, R7, !PT ;  /* 0x0000000720007209 */ /* 0x000fe40007810000 */
[----:B------:R-:W-:Y:S02]  /*4320*/  UMOV UR10, UR4 ;  /* 0x00000004000a7c82 */ /* 0x000fe40008000000 */
[----:B------:R-:W-:Y:S01]  /*4330*/  HGMMA.64x128x16.F32 R88, R180, gdesc[UR8].tnspB, R88, gsb0 ;  /* 0x41e00008b4587df0 */ /* 0x000fe20008000858 */
[----:B------:R-:W-:Y:S01]  /*4340*/  UIADD3 UR10, UR4, 0x80, URZ ;  /* 0x00000080040a7890 */ /* 0x000fe2000fffe03f */
[----:B------:R-:W-:Y:S01]  /*4350*/  FMNMX.FTZ R7, R33, R0, !PT ;  /* 0x0000000021077209 */ /* 0x000fe20007810000 */
[----:B------:R-:W-:-:S03]  /*4360*/  UMOV UR11, 0x40000040 ;  /* 0x40000040000b7882 */ /* 0x000fc60000000000 */
[----:B------:R-:W-:-:S04]  /*4370*/  FMNMX.FTZ R0, R36, R7, !PT ;  /* 0x0000000724007209 */ /* 0x000fc80007810000 */
        /* <DEDUP_REMOVED lines=24> */
[----:B------:R-:W-:-:S05]  /*4500*/  FMNMX.FTZ R9, R85, R0, !PT ;  /* 0x0000000055097209 */ /* 0x000fca0007810000 */
[----:B------:R-:W2:Y:S02]  /*4510*/  SHFL.BFLY PT, R0, R9, 0x2, 0x1f ;  /* 0x0c401f0009007f89 */ /* 0x000ea400000e0000 */
[----:B--2---:R-:W-:-:S05]  /*4520*/  FMNMX.FTZ R10, R9, R0, !PT ;  /* 0x00000000090a7209 */ /* 0x004fca0007810000 */
[----:B------:R-:W2:Y:S01]  /*4530*/  SHFL.BFLY PT, R7, R10, 0x1, 0x1f ;  /* 0x0c201f000a077f89 */ /* 0x000ea200000e0000 */
[----:B------:R-:W-:Y:S02]  /*4540*/  WARPGROUP.DEPBAR.LE gsb0, 0x0 ;  /* 0x00008000000079c5 */ /* 0x000fe40000010000 */
[----:B------:R-:W-:-:S06]  /*4550*/  WARPGROUP.ARRIVE ;  /* 0x00000000000079c5 */ /* 0x000fcc0000000000 */
[----:B------:R-:W-:Y:S01]  /*4560*/  HGMMA.64x128x16.F32 R88, R176, gdesc[UR8].tnspB, R88, gsb0 ;  /* 0x41e00008b0587df0 */ /* 0x000fe20008000858 */
[----:B------:R-:W-:Y:S01]  /*4570*/  UIADD3 UR10, UR4, 0x100, URZ ;  /* 0x00000100040a7890 */ /* 0x000fe2000fffe03f */
[----:B------:R-:W-:Y:S01]  /*4580*/  UMOV UR11, 0x40000040 ;  /* 0x40000040000b7882 */ /* 0x000fe20000000000 */
[----:B--2---:R-:W-:Y:S02]  /*4590*/  FMNMX.FTZ R0, R10, R7, !PT ;  /* 0x000000070a007209 */ /* 0x004fe40007810000 */
[----:B------:R-:W-:-:S03]  /*45a0*/  FMNMX.FTZ R10, R26, R8, !PT ;  /* 0x000000081a0a7209 */ /* 0x000fc60007810000 */
[----:B------:R-:W-:Y:S01]  /*45b0*/  FADD.FTZ R7, -R0, R13 ;  /* 0x0000000d00077221 */ /* 0x000fe20000010100 */
[----:B------:R-:W-:-:S03]  /*45c0*/  FMNMX.FTZ R9, R27, R10, !PT ;  /* 0x0000000a1b097209 */ /* 0x000fc60007810000 */
[-C--:B-1----:R-:W-:Y:S01]  /*45d0*/  FMUL.FTZ R11, R7, R2.reuse ;  /* 0x00000002070b7220 */ /* 0x082fe20000410000 */
[----:B------:R-:W-:Y:S01]  /*45e0*/  FMNMX.FTZ R10, R30, R9, !PT ;  /* 0x000000091e0a7209 */ /* 0x000fe20007810000 */
[----:B------:R-:W-:-:S03]  /*45f0*/  FMUL.FTZ R7, R0, R2 ;  /* 0x0000000200077220 */ /* 0x000fc60000410000 */
[----:B------:R-:W-:Y:S01]  /*4600*/  FMNMX.FTZ R9, R31, R10, !PT ;  /* 0x0000000a1f097209 */ /* 0x000fe20007810000 */
[-CC-:B------:R-:W-:Y:S01]  /*4610*/  FFMA.FTZ R180, R24, R2.reuse, -R7.reuse ;  /* 0x0000000218b47223 */ /* 0x180fe20000010807 */
[-CC-:B------:R-:W-:Y:S01]  /*4620*/  FFMA.FTZ R15, R29, R2.reuse, -R7.reuse ;  /* 0x000000021d0f7223 */ /* 0x180fe20000010807 */
[-CC-:B------:R-:W-:Y:S01]  /*4630*/  FFMA.FTZ R29, R41, R2.reuse, -R7.reuse ;  /* 0x00000002291d7223 */ /* 0x180fe20000010807 */
[----:B------:R-:W-:Y:S01]  /*4640*/  FMNMX.FTZ R10, R34, R9, !PT ;  /* 0x00000009220a7209 */ /* 0x000fe20007810000 */
[-CC-:B------:R-:W-:Y:S01]  /*4650*/  FFMA.FTZ R41, R53, R2.reuse, -R7.reuse ;  /* 0x0000000235297223 */ /* 0x180fe20000010807 */
[-CC-:B------:R-:W-:Y:S01]  /*4660*/  FFMA.FTZ R53, R65, R2.reuse, -R7.reuse ;  /* 0x0000000241357223 */ /* 0x180fe20000010807 */
[--C-:B------:R-:W-:Y:S01]  /*4670*/  FFMA.FTZ R65, R77, R2, -R7.reuse ;  /* 0x000000024d417223 */ /* 0x100fe20000010807 */
        /* <DEDUP_REMOVED lines=18> */
[----:B------:R-:W-:Y:S01]  /*47a0*/  FFMA.FTZ R73, R85, R2, -R7 ;  /* 0x0000000255497223 */ /* 0x000fe20000010807 */
[----:B------:R-:W-:Y:S01]  /*47b0*/  MUFU.EX2 R11, R11 ;  /* 0x0000000b000b7308 */ /* 0x000fe20000000800 */
[----:B------:R-:W-:-:S04]  /*47c0*/  FMNMX.FTZ R10, R46, R9, !PT ;  /* 0x000000092e0a7209 */ /* 0x000fc80007810000 */
[----:B------:R-:W-:-:S03]  /*47d0*/  FMNMX.FTZ R9, R47, R10, !PT ;  /* 0x0000000a2f097209 */ /* 0x000fc60007810000 */
[----:B------:R-:W1:Y:S01]  /*47e0*/  MUFU.EX2 R180, R180 ;  /* 0x000000b400b47308 */ /* 0x000e620000000800 */
[----:B------:R-:W-:-:S04]  /*47f0*/  FMNMX.FTZ R10, R50, R9, !PT ;  /* 0x00000009320a7209 */ /* 0x000fc80007810000 */
[----:B------:R-:W-:-:S03]  /*4800*/  FMNMX.FTZ R9, R51, R10, !PT ;  /* 0x0000000a33097209 */ /* 0x000fc60007810000 */
[----:B------:R-:W2:Y:S01]  /*4810*/  MUFU.EX2 R13, R13 ;  /* 0x0000000d000d7308 */ /* 0x000ea20000000800 */
[----:B------:R-:W-:-:S04]  /*4820*/  FMNMX.FTZ R10, R54, R9, !PT ;  /* 0x00000009360a7209 */ /* 0x000fc80007810000 */
[----:B------:R-:W-:-:S03]  /*4830*/  FMNMX.FTZ R9, R55, R10, !PT ;  /* 0x0000000a37097209 */ /* 0x000fc60007810000 */
[----:B------:R-:W-:Y:S01]  /*4840*/  MUFU.EX2 R182, R182 ;  /* 0x000000b600b67308 */ /* 0x000fe20000000800 */
[----:B------:R-:W-:Y:S01]  /*4850*/  FMNMX.FTZ R10, R58, R9, !PT ;  /* 0x000000093a0a7209 */ /* 0x000fe20007810000 */
[----:B-1----:R-:W-:-:S03]  /*4860*/  FFMA.FTZ R6, R11, R6, R180 ;  /* 0x000000060b067223 */ /* 0x002fc600000100b4 */
[----:B------:R-:W-:-:S03]  /*4870*/  FMNMX.FTZ R9, R59, R10, !PT ;  /* 0x0000000a3b097209 */ /* 0x000fc60007810000 */
[----:B------:R-:W-:Y:S01]  /*4880*/  MUFU.EX2 R15, R15 ;  /* 0x0000000f000f7308 */ /* 0x000fe20000000800 */
[----:B------:R-:W-:Y:S02]  /*4890*/  FMNMX.FTZ R10, R62, R9, !PT ;  /* 0x000000093e0a7209 */ /* 0x000fe40007810000 */
[----:B--2---:R-:W-:Y:S02]  /*48a0*/  F2FP.F16.F32.PACK_AB R180, R13, R180 ;  /* 0x000000b40db4723e */ /* 0x004fe400000000ff */
[----:B------:R-:W-:-:S03]  /*48b0*/  FMNMX.FTZ R9, R63, R10, !PT ;  /* 0x0000000a3f097209 */ /* 0x000fc60007810000 */
[----:B------:R-:W-:Y:S01]  /*48c0*/  MUFU.EX2 R21, R21 ;  /* 0x0000001500157308 */ /* 0x000fe20000000800 */
[----:B------:R-:W-:-:S04]  /*48d0*/  FMNMX.FTZ R10, R66, R9, !PT ;  /* 0x00000009420a7209 */ /* 0x000fc80007810000 */
        /* <DEDUP_REMOVED lines=15> */
[----:B------:R-:W-:Y:S01]  /*49d0*/  FMNMX.FTZ R9, R87, R10, !PT ;  /* 0x0000000a57097209 */ /* 0x000fe20007810000 */
[-CC-:B------:R-:W-:Y:S01]  /*49e0*/  FFMA.FTZ R10, R72, R2.reuse, -R7.reuse ;  /* 0x00000002480a7223 */ /* 0x180fe20000010807 */
[----:B------:R-:W-:Y:S02]  /*49f0*/  WARPGROUP.DEPBAR.LE gsb0, 0x0 ;  /* 0x00008000000079c5 */ /* 0x000fe40000010000 */
[----:B------:R-:W-:Y:S01]  /*4a00*/  WARPGROUP.ARRIVE ;  /* 0x00000000000079c5 */ /* 0x000fe20000000000 */
[----:B------:R-:W1:Y:S01]  /*4a10*/  SHFL.BFLY PT, R12, R9, 0x2, 0x1f ;  /* 0x0c401f00090c7f89 */ /* 0x000e6200000e0000 */
[-CC-:B------:R-:W-:Y:S01]  /*4a20*/  FFMA.FTZ R176, R32, R2.reuse, -R7.reuse ;  /* 0x0000000220b07223 */ /* 0x180fe20000010807 */
[----:B------:R-:W-:Y:S01]  /*4a30*/  FFMA.FTZ R178, R36, R2, -R7 ;  /* 0x0000000224b27223 */ /* 0x000fe20000010807 */
[----:B------:R-:W-:Y:S02]  /*4a40*/  MUFU.EX2 R45, R45 ;  /* 0x0000002d002d7308 */ /* 0x000fe40000000800 */
[----:B------:R-:W-:Y:S01]  /*4a50*/  HGMMA.64x128x16.F32 R88, R172, gdesc[UR8].tnspB, R88, gsb0 ;  /* 0x41e00008ac587df0 */ /* 0x000fe20008000858 */
[----:B------:R-:W-:Y:S01]  /*4a60*/  UIADD3 UR10, UR4, 0x180, URZ ;  /* 0x00000180040a7890 */ /* 0x000fe2000fffe03f */
[----:B------:R-:W-:-:S04]  /*4a70*/  UMOV UR11, 0x40000040 ;  /* 0x40000040000b7882 */ /* 0x000fc80000000000 */
[----:B------:R-:W-:Y:S08]  /*4a80*/  MUFU.EX2 R176, R176 ;  /* 0x000000b000b07308 */ /* 0x000ff00000000800 */
[----:B------:R-:W-:Y:S01]  /*4a90*/  MUFU.EX2 R178, R178 ;  /* 0x000000b200b27308 */ /* 0x000fe20000000800 */
[----:B-1----:R-:W-:Y:S01]  /*4aa0*/  FMNMX.FTZ R24, R9, R12, !PT ;  /* 0x0000000c09187209 */ /* 0x002fe20007810000 */
[----:B------:R-:W-:-:S06]  /*4ab0*/  FFMA.FTZ R12, R76, R2, -R7 ;  /* 0x000000024c0c7223 */ /* 0x000fcc0000010807 */
[----:B------:R-:W-:Y:S01]  /*4ac0*/  MUFU.EX2 R49, R49 ;  /* 0x0000003100317308 */ /* 0x000fe20000000800 */
[----:B------:R-:W1:Y:S07]  /*4ad0*/  SHFL.BFLY PT, R9, R24, 0x1, 0x1f ;  /* 0x0c201f0018097f89 */ /* 0x000e6e00000e0000 */
[----:B------:R-:W-:Y:S08]  /*4ae0*/  MUFU.EX2 R53, R53 ;  /* 0x0000003500357308 */ /* 0x000ff00000000800 */
[----:B------:R-:W-:Y:S08]  /*4af0*/  MUFU.EX2 R57, R57 ;  /* 0x0000003900397308 */ /* 0x000ff00000000800 */
[----:B------:R-:W-:Y:S01]  /*4b00*/  MUFU.EX2 R10, R10 ;  /* 0x0000000a000a7308 */ /* 0x000fe20000000800 */
[----:B-1----:R-:W-:-:S05]  /*4b10*/  FMNMX.FTZ R9, R24, R9, !PT ;  /* 0x0000000918097209 */ /* 0x002fca0007810000 */
[-C--:B------:R-:W-:Y:S02]  /*4b20*/  FMUL.FTZ R77, R9, R2.reuse ;  /* 0x00000002094d7220 */ /* 0x080fe40000410000 */
[----:B------:R-:W-:Y:S02]  /*4b30*/  MUFU.EX2 R61, R61 ;  /* 0x0000003d003d7308 */ /* 0x000fe40000000800 */
[-CC-:B------:R-:W-:Y:S01]  /*4b40*/  FFMA.FTZ R183, R30, R2.reuse, -R77.reuse ;  /* 0x000000021eb77223 */ /* 0x180fe2000001084d */
[-CC-:B------:R-:W-:Y:S01]  /*4b50*/  FFMA.FTZ R181, R27, R2.reuse, -R77.reuse ;  /* 0x000000021bb57223 */ /* 0x180fe2000001084d */
[-CC-:B------:R-:W-:Y:S01]  /*4b60*/  FFMA.FTZ R30, R31, R2.reuse, -R77.reuse ;  /* 0x000000021f1e7223 */ /* 0x180fe2000001084d */
[----:B------:R-:W-:Y:S02]  /*4b70*/  IMAD.U32 R27, RZ, RZ, UR6 ;  /* 0x00000006ff1b7e24 */ /* 0x000fe4000f8e00ff */
[-CC-:B------:R-:W-:Y:S01]  /*4b80*/  FFMA.FTZ R177, R34, R2.reuse, -R77.reuse ;  /* 0x0000000222b17223 */ /* 0x180fe2000001084d */
[----:B------:R-:W-:Y:S01]  /*4b90*/  IMAD.U32 R31, RZ, RZ, UR7 ;  /* 0x00000007ff1f7e24 */ /* 0x000fe2000f8e00ff */
[----:B------:R-:W-:Y:S01]  /*4ba0*/  UMOV UR7, 0x40000040 ;  /* 0x4000004000077882 */ /* 0x000fe20000000000 */
[----:B------:R-:W-:Y:S01]  /*4bb0*/  MUFU.EX2 R181, R181 ;  /* 0x000000b500b57308 */ /* 0x000fe20000000800 */
[----:B------:R-:W-:Y:S01]  /*4bc0*/  @!P1 IADD3 R27, R27, 0x34840, RZ ;  /* 0x000348401b1b9810 */ /* 0x000fe20007ffe0ff */
[-CC-:B------:R-:W-:Y:S01]  /*4bd0*/  FFMA.FTZ R36, R35, R2.reuse, -R77.reuse ;  /* 0x0000000223247223 */ /* 0x180fe2000001084d */
[-CC-:B------:R-:W-:Y:S01]  /*4be0*/  FFMA.FTZ R179, R38, R2.reuse, -R77.reuse ;  /* 0x0000000226b37223 */ /* 0x180fe2000001084d */
[-C--:B------:R-:W-:Y:S01]  /*4bf0*/  FFMA.FTZ R32, R39, R2.reuse, -R77 ;  /* 0x0000000227207223 */ /* 0x080fe2000001084d */
[----:B------:R-:W-:Y:S01]  /*4c00*/  @!P1 PRMT R27, RZ, 0x654, R27 ;  /* 0x00000654ff1b9816 */ /* 0x000fe2000000001b */
[-CC-:B------:R-:W-:Y:S01]  /*4c10*/  FFMA.FTZ R34, R43, R2.reuse, -R77.reuse ;  /* 0x000000022b227223 */ /* 0x180fe2000001084d */
[-CC-:B------:R-:W-:Y:S01]  /*4c20*/  FFMA.FTZ R28, R47, R2.reuse, -R77.reuse ;  /* 0x000000022f1c7223 */ /* 0x180fe2000001084d */
        /* <DEDUP_REMOVED lines=15> */
[----:B------:R-:W-:Y:S01]  /*4d20*/  FFMA.FTZ R86, R86, R2, -R77 ;  /* 0x0000000256567223 */ /* 0x000fe2000001084d */
[----:B------:R-:W-:Y:S08]  /*4d30*/  MUFU.EX2 R177, R177 ;  /* 0x000000b100b17308 */ /* 0x000ff00000000800 */
[----:B------:R-:W-:Y:S08]  /*4d40*/  MUFU.EX2 R36, R36 ;  /* 0x0000002400247308 */ /* 0x000ff00000000800 */
[----:B------:R-:W-:Y:S08]  /*4d50*/  MUFU.EX2 R179, R179 ;  /* 0x000000b300b37308 */ /* 0x000ff00000000800 */
[----:B------:R-:W-:Y:S08]  /*4d60*/  MUFU.EX2 R32, R32 ;  /* 0x0000002000207308 */ /* 0x000ff00000000800 */
[----:B------:R-:W-:Y:S08]  /*4d70*/  MUFU.EX2 R34, R34 ;  /* 0x0000002200227308 */ /* 0x000ff00000000800 */
[----:B------:R-:W-:Y:S08]  /*4d80*/  MUFU.EX2 R28, R28 ;  /* 0x0000001c001c7308 */ /* 0x000ff00000000800 */
[----:B------:R-:W-:Y:S01]  /*4d90*/  MUFU.EX2 R24, R24 ;  /* 0x0000001800187308 */ /* 0x000fe20000000800 */
[----:B------:R-:W-:-:S02]  /*4da0*/  WARPGROUP.DEPBAR.LE gsb0, 0x0 ;  /* 0x00008000000079c5 */ /* 0x000fc40000010000 */
[----:B------:R-:W-:Y:S01]  /*4db0*/  WARPGROUP.ARRIVE ;  /* 0x00000000000079c5 */ /* 0x000fe20000000000 */
[-CC-:B------:R-:W-:Y:S01]  /*4dc0*/  FFMA.FTZ R172, R40, R2.reuse, -R7.reuse ;  /* 0x0000000228ac7223 */ /* 0x180fe20000010807 */
[-C--:B------:R-:W-:Y:S01]  /*4dd0*/  FFMA.FTZ R174, R44, R2.reuse, -R7 ;  /* 0x000000022cae7223 */ /* 0x080fe20000010807 */
[-CC-:B------:R-:W-:Y:S01]  /*4de0*/  FFMA.FTZ R173, R42, R2.reuse, -R77.reuse ;  /* 0x000000022aad7223 */ /* 0x180fe2000001084d */
[----:B------:R-:W-:Y:S01]  /*4df0*/  FFMA.FTZ R175, R46, R2, -R77 ;  /* 0x000000022eaf7223 */ /* 0x000fe2000001084d */
[----:B------:R-:W-:Y:S01]  /*4e00*/  MUFU.EX2 R38, R38 ;  /* 0x0000002600267308 */ /* 0x000fe20000000800 */
[----:B------:R-:W-:Y:S01]  /*4e10*/  HGMMA.64x128x16.F32 R88, R168, gdesc[UR8].tnspB, R88, gsb0 ;  /* 0x41e00008a8587df0 */ /* 0x000fe20008000858 */
[----:B------:R-:W-:Y:S01]  /*4e20*/  UIADD3 UR10, UR4, 0x200, URZ ;  /* 0x00000200040a7890 */ /* 0x000fe2000fffe03f */
[----:B------:R-:W-:-:S05]  /*4e30*/  UMOV UR11, 0x40000040 ;  /* 0x40000040000b7882 */ /* 0x000fca0000000000 */
[----:B------:R-:W-:Y:S08]  /*4e40*/  MUFU.EX2 R172, R172 ;  /* 0x000000ac00ac7308 */ /* 0x000ff00000000800 */
        /* <DEDUP_REMOVED lines=20> */
[----:B------:R-:W-:Y:S02]  /*4f90*/  FFMA.FTZ R171, R54, R2, -R77 ;  /* 0x0000000236ab7223 */ /* 0x000fe4000001084d */
[----:B------:R-:W-:Y:S01]  /*4fa0*/  HGMMA.64x128x16.F32 R88, R152, gdesc[UR8].tnspB, R88, gsb0 ;  /* 0x41e0000898587df0 */ /* 0x000fe20008000858 */
[----:B------:R-:W-:Y:S01]  /*4fb0*/  UIADD3 UR10, UR4, 0x280, URZ ;  /* 0x00000280040a7890 */ /* 0x000fe2000fffe03f */
[----:B------:R-:W-:Y:S01]  /*4fc0*/  MUFU.EX2 R168, R168 ;  /* 0x000000a800a87308 */ /* 0x000fe20000000800 */
[----:B------:R-:W-:-:S07]  /*4fd0*/  UMOV UR11, 0x40000040 ;  /* 0x40000040000b7882 */ /* 0x000fce0000000000 */
        /* <DEDUP_REMOVED lines=12> */
[----:B------:R-:W-:Y:S01]  /*50a0*/  UMOV UR11, 0x40000040 ;  /* 0x40000040000b7882 */ /* 0x000fe20000000000 */
[----:B------:R-:W-:-:S06]  /*50b0*/  UIADD3 UR4, UR4, 0x380, URZ ;  /* 0x0000038004047890 */ /* 0x000fcc000fffe03f */
[----:B------:R-:W-:Y:S01]  /*50c0*/  MUFU.EX2 R153, R153 ;  /* 0x0000009900997308 */ /* 0x000fe20000000800 */
[----:B------:R-:W-:Y:S01]  /*50d0*/  UMOV UR6, UR4 ;  /* 0x0000000400067c82 */ /* 0x000fe20008000000 */
[----:B------:R-:W-:-:S06]  /*50e0*/  UMOV UR4, UR39 ;  /* 0x0000002700047c82 */ /* 0x000fcc0008000000 */
[----:B------:R-:W-:Y:S08]  /*50f0*/  MUFU.EX2 R154, R154 ;  /* 0x0000009a009a7308 */ /* 0x000ff00000000800 */
[----:B------:R-:W-:Y:S01]  /*5100*/  MUFU.EX2 R155, R155 ;  /* 0x0000009b009b7308 */ /* 0x000fe20000000800 */
[----:B------:R-:W-:Y:S02]  /*5110*/  WARPGROUP.DEPBAR.LE gsb0, 0x0 ;  /* 0x00008000000079c5 */ /* 0x000fe40000010000 */
[----:B------:R-:W-:Y:S01]  /*5120*/  WARPGROUP.ARRIVE ;  /* 0x00000000000079c5 */ /* 0x000fe20000000000 */
[-CC-:B------:R-:W-:Y:S01]  /*5130*/  FFMA.FTZ R156, R64, R2.reuse, -R7.reuse ;  /* 0x00000002409c7223 */ /* 0x180fe20000010807 */
[-C--:B------:R-:W-:Y:S01]  /*5140*/  FFMA.FTZ R158, R68, R2.reuse, -R7 ;  /* 0x00000002449e7223 */ /* 0x080fe20000010807 */
[----:B------:R-:W-:Y:S01]  /*5150*/  FADD.FTZ R7, -R9, R8 ;  /* 0x0000000809077221 */ /* 0x000fe20000010100 */
[-CC-:B------:R-:W-:Y:S01]  /*5160*/  FFMA.FTZ R8, R26, R2.reuse, -R77.reuse ;  /* 0x000000021a087223 */ /* 0x180fe2000001084d */
[-CC-:B------:R-:W-:Y:S01]  /*5170*/  FFMA.FTZ R26, R55, R2.reuse, -R77.reuse ;  /* 0x00000002371a7223 */ /* 0x180fe2000001084d */
[----:B------:R-:W-:Y:S01]  /*5180*/  HGMMA.64x128x16.F32 R88, R160, gdesc[UR8].tnspB, R88, gsb0 ;  /* 0x41e00008a0587df0 */ /* 0x000fe20008000858 */
[-C--:B------:R-:W-:Y:S01]  /*5190*/  FMUL.FTZ R7, R7, R2.reuse ;  /* 0x0000000207077220 */ /* 0x080fe20000410000 */
[----:B------:R-:W-:Y:S01]  /*51a0*/  MUFU.EX2 R156, R156 ;  /* 0x0000009c009c7308 */ /* 0x000fe20000000800 */
[----:B------:R-:W-:-:S07]  /*51b0*/  FFMA.FTZ R77, R87, R2, -R77 ;  /* 0x00000002574d7223 */ /* 0x000fce000001084d */
[----:B------:R-:W-:Y:S08]  /*51c0*/  MUFU.EX2 R7, R7 ;  /* 0x0000000700077308 */ /* 0x000ff00000000800 */
[----:B------:R-:W1:Y:S08]  /*51d0*/  MUFU.EX2 R8, R8 ;  /* 0x0000000800087308 */ /* 0x000e700000000800 */
[----:B------:R-:W2:Y:S08]  /*51e0*/  MUFU.EX2 R26, R26 ;  /* 0x0000001a001a7308 */ /* 0x000eb00000000800 */
[----:B------:R-:W3:Y:S01]  /*51f0*/  MUFU.EX2 R157, R66 ;  /* 0x00000042009d7308 */ /* 0x000ee20000000800 */
[----:B-1----:R-:W-:Y:S01]  /*5200*/  FFMA.FTZ R40, R7, R3, R8 ;  /* 0x0000000307287223 */ /* 0x002fe20000010008 */
[----:B------:R-:W-:-:S03]  /*5210*/  FADD.FTZ R3, R13, R6 ;  /* 0x000000060d037221 */ /* 0x000fc60000010000 */
[C---:B------:R-:W-:Y:S01]  /*5220*/  FADD.FTZ R40, R181.reuse, R40 ;  /* 0x00000028b5287221 */ /* 0x040fe20000010000 */
[----:B------:R-:W-:Y:S01]  /*5230*/  FADD.FTZ R6, R182, R3 ;  /* 0x00000003b6067221 */ /* 0x000fe20000010000 */
[----:B------:R-:W-:Y:S01]  /*5240*/  F2FP.F16.F32.PACK_AB R181, R181, R8 ;  /* 0x00000008b5b5723e */ /* 0x000fe200000000ff */
[----:B------:R-:W1:Y:S01]  /*5250*/  MUFU.EX2 R158, R158 ;  /* 0x0000009e009e7308 */ /* 0x000e620000000800 */
[----:B------:R-:W-:Y:S01]  /*5260*/  FADD.FTZ R3, R183, R40 ;  /* 0x00000028b7037221 */ /* 0x000fe20000010000 */
[----:B------:R-:W-:Y:S02]  /*5270*/  F2FP.F16.F32.PACK_AB R182, R15, R182 ;  /* 0x000000b60fb6723e */ /* 0x000fe400000000ff */
[----:B------:R-:W-:-:S04]  /*5280*/  F2FP.F16.F32.PACK_AB R183, R30, R183 ;  /* 0x000000b71eb7723e */ /* 0x000fc800000000ff */
[----:B------:R-:W4:Y:S01]  /*5290*/  MUFU.EX2 R159, R70 ;  /* 0x00000046009f7308 */ /* 0x000f220000000800 */
[----:B------:R-:W-:Y:S02]  /*52a0*/  WARPGROUP.DEPBAR.LE gsb0, 0x0 ;  /* 0x00008000000079c5 */ /* 0x000fe40000010000 */
[----:B------:R-:W-:-:S05]  /*52b0*/  WARPGROUP.ARRIVE ;  /* 0x00000000000079c5 */ /* 0x000fca0000000000 */
[----:B------:R-:W5:Y:S01]  /*52c0*/  MUFU.EX2 R161, R74 ;  /* 0x0000004a00a17308 */ /* 0x000f620000000800 */
[----:B------:R-:W-:Y:S02]  /*52d0*/  F2FP.F16.F32.PACK_AB R160, R61, R10 ;  /* 0x0000000a3da0723e */ /* 0x000fe400000000ff */
[----:B------:R-:W-:Y:S01]  /*52e0*/  F2FP.F16.F32.PACK_AB R162, R65, R12 ;  /* 0x0000000c41a2723e */ /* 0x000fe200000000ff */
[----:B------:R-:W-:Y:S04]  /*52f0*/  HGMMA.64x128x16.F32 R88, R164, gdesc[UR4].tnspB, R88, gsb0 ;  /* 0x41e00004a4587df0 */ /* 0x000fe80008000858 */
[----:B------:R-:W5:Y:S01]  /*5300*/  MUFU.EX2 R163, R78 ;  /* 0x0000004e00a37308 */ /* 0x000f620000000800 */
[----:B------:R-:W-:Y:S02]  /*5310*/  WARPGROUP.DEPBAR.LE gsb0, 0x0 ;  /* 0x00008000000079c5 */ /* 0x000fe40000010000 */
[----:B------:R2:W-:Y:S05]  /*5320*/  @!P1 SYNCS.ARRIVE.TRANS64.RED.A1T0 RZ, [R27+URZ], RZ ;  /* 0x000000ff1bff99a7 */ /* 0x0005ea000810043f */
[----:B------:R-:W5:Y:S01]  /*5330*/  MUFU.EX2 R165, R82 ;  /* 0x0000005200a57308 */ /* 0x000f620000000800 */
[----:B------:R-:W-:-:S02]  /*5340*/  F2FP.F16.F32.PACK_AB R164, R69, R14 ;  /* 0x0000000e45a4723e */ /* 0x000fc400000000ff */
[----:B------:R-:W-:Y:S01]  /*5350*/  F2FP.F16.F32.PACK_AB R166, R73, R20 ;  /* 0x0000001449a6723e */ /* 0x000fe200000000ff */
[----:B--2---:R-:W-:-:S04]  /*5360*/  @!P1 VIADD R27, R31, 0x34860 ;  /* 0x000348601f1b9836 */ /* 0x004fc80000000000 */
[----:B------:R-:W2:Y:S01]  /*5370*/  MUFU.EX2 R167, R86 ;  /* 0x0000005600a77308 */ /* 0x000ea20000000800 */
[----:B------:R-:W-:-:S04]  /*5380*/  @!P1 PRMT R27, RZ, 0x654, R27 ;  /* 0x00000654ff1b9816 */ /* 0x000fc8000000001b */
[----:B------:R3:W-:Y:S02]  /*5390*/  @!P1 SYNCS.ARRIVE.TRANS64.RED.A1T0 RZ, [R27+URZ], RZ ;  /* 0x000000ff1bff99a7 */ /* 0x0007e4000810043f */
[----:B---3--:R-:W-:Y:S01]  /*53a0*/  FADD.FTZ R27, R15, R6 ;  /* 0x000000060f1b7221 */ /* 0x008fe20000010000 */
[----:B------:R-:W-:-:S03]  /*53b0*/  FADD.FTZ R6, R30, R3 ;  /* 0x000000031e067221 */ /* 0x000fc60000010000 */
[----:B------:R-:W-:Y:S01]  /*53c0*/  FADD.FTZ R40, R176, R27 ;  /* 0x0000001bb0287221 */ /* 0x000fe20000010000 */
[----:B------:R-:W-:Y:S01]  /*53d0*/  FADD.FTZ R3, R177, R6 ;  /* 0x00000006b1037221 */ /* 0x000fe20000010000 */
[C---:B------:R-:W-:Y:S02]  /*53e0*/  F2FP.F16.F32.PACK_AB R176, R21.reuse, R176 ;  /* 0x000000b015b0723e */ /* 0x040fe400000000ff */
[----:B------:R-:W-:Y:S01]  /*53f0*/  FADD.FTZ R27, R21, R40 ;  /* 0x00000028151b7221 */ /* 0x000fe20000010000 */
[C---:B------:R-:W-:Y:S01]  /*5400*/  FADD.FTZ R6, R36.reuse, R3 ;  /* 0x0000000324067221 */ /* 0x040fe20000010000 */
[----:B------:R-:W-:Y:S02]  /*5410*/  F2FP.F16.F32.PACK_AB R177, R36, R177 ;  /* 0x000000b124b1723e */ /* 0x000fe400000000ff */
[----:B------:R-:W-:Y:S01]  /*5420*/  FADD.FTZ R40, R178, R27 ;  /* 0x0000001bb2287221 */ /* 0x000fe20000010000 */
[----:B------:R-:W-:Y:S01]  /*5430*/  FADD.FTZ R3, R179, R6 ;  /* 0x00000006b3037221 */ /* 0x000fe20000010000 */
[----:B------:R-:W-:-:S02]  /*5440*/  F2FP.F16.F32.PACK_AB R178, R25, R178 ;  /* 0x000000b219b2723e */ /* 0x000fc400000000ff */
[----:B------:R-:W-:Y:S01]  /*5450*/  FADD.FTZ R27, R25, R40 ;  /* 0x00000028191b7221 */ /* 0x000fe20000010000 */
[C---:B------:R-:W-:Y:S01]  /*5460*/  FADD.FTZ R6, R32.reuse, R3 ;  /* 0x0000000320067221 */ /* 0x040fe20000010000 */
[----:B------:R-:W-:Y:S02]  /*5470*/  F2FP.F16.F32.PACK_AB R179, R32, R179 ;  /* 0x000000b320b3723e */ /* 0x000fe400000000ff */
[----:B------:R-:W-:Y:S01]  /*5480*/  FADD.FTZ R40, R172, R27 ;  /* 0x0000001bac287221 */ /* 0x000fe20000010000 */
[----:B------:R-:W-:Y:S01]  /*5490*/  FADD.FTZ R3, R173, R6 ;  /* 0x00000006ad037221 */ /* 0x000fe20000010000 */
[C---:B------:R-:W-:Y:S02]  /*54a0*/  F2FP.F16.F32.PACK_AB R172, R29.reuse, R172 ;  /* 0x000000ac1dac723e */ /* 0x040fe400000000ff */
[----:B------:R-:W-:Y:S01]  /*54b0*/  FADD.FTZ R27, R29, R40 ;  /* 0x000000281d1b7221 */ /* 0x000fe20000010000 */
[C---:B------:R-:W-:Y:S01]  /*54c0*/  FADD.FTZ R6, R34.reuse, R3 ;  /* 0x0000000322067221 */ /* 0x040fe20000010000 */
[----:B------:R-:W-:-:S02]  /*54d0*/  F2FP.F16.F32.PACK_AB R173, R34, R173 ;  /* 0x000000ad22ad723e */ /* 0x000fc400000000ff */
        /* <DEDUP_REMOVED lines=26> */
[----:B------:R-:W-:Y:S01]  /*5680*/  F2FP.F16.F32.PACK_AB R154, R49, R154 ;  /* 0x0000009a319a723e */ /* 0x000fe200000000ff */
[----:B------:R-:W-:-:S02]  /*5690*/  IMAD.MOV.U32 R13, RZ, RZ, R0 ;  /* 0x000000ffff0d7224 */ /* 0x000fc400078e0000 */
        /* <DEDUP_REMOVED lines=9> */
[----:B-1----:R-:W-:Y:S01]  /*5730*/  FADD.FTZ R8, R158, R3 ;  /* 0x000000039e087221 */ /* 0x002fe20000010000 */
[----:B----4-:R-:W-:Y:S01]  /*5740*/  FADD.FTZ R6, R159, R6 ;  /* 0x000000069f067221 */ /* 0x010fe20000010000 */
[C---:B------:R-:W-:Y:S02]  /*5750*/  F2FP.F16.F32.PACK_AB R158, R57.reuse, R158 ;  /* 0x0000009e399e723e */ /* 0x040fe400000000ff */
[----:B------:R-:W-:Y:S01]  /*5760*/  FADD.FTZ R3, R57, R8 ;  /* 0x0000000839037221 */ /* 0x000fe20000010000 */
[C---:B------:R-:W-:Y:S01]  /*5770*/  FADD.FTZ R6, R71.reuse, R6 ;  /* 0x0000000647067221 */ /* 0x040fe20000010000 */
[----:B------:R-:W-:Y:S02]  /*5780*/  F2FP.F16.F32.PACK_AB R159, R71, R159 ;  /* 0x0000009f479f723e */ /* 0x000fe400000000ff */
[----:B------:R-:W-:Y:S01]  /*5790*/  FADD.FTZ R8, R10, R3 ;  /* 0x000000030a087221 */ /* 0x000fe20000010000 */
[----:B-----5:R-:W-:Y:S01]  /*57a0*/  FADD.FTZ R6, R161, R6 ;  /* 0x00000006a1067221 */ /* 0x020fe20000010000 */
[----:B------:R-:W1:Y:S01]  /*57b0*/  MUFU.EX2 R10, R77 ;  /* 0x0000004d000a7308 */ /* 0x000e620000000800 */
[----:B------:R-:W-:Y:S01]  /*57c0*/  F2FP.F16.F32.PACK_AB R161, R75, R161 ;  /* 0x000000a14ba1723e */ /* 0x000fe200000000ff */
[----:B------:R-:W-:Y:S01]  /*57d0*/  FADD.FTZ R3, R61, R8 ;  /* 0x000000083d037221 */ /* 0x000fe20000010000 */
[----:B------:R-:W-:-:S03]  /*57e0*/  FADD.FTZ R6, R75, R6 ;  /* 0x000000064b067221 */ /* 0x000fc60000010000 */
[----:B------:R-:W-:Y:S01]  /*57f0*/  FADD.FTZ R8, R12, R3 ;  /* 0x000000030c087221 */ /* 0x000fe20000010000 */
[----:B------:R-:W-:Y:S01]  /*5800*/  FADD.FTZ R6, R163, R6 ;  /* 0x00000006a3067221 */ /* 0x000fe20000010000 */
[----:B------:R-:W-:Y:S02]  /*5810*/  F2FP.F16.F32.PACK_AB R163, R79, R163 ;  /* 0x000000a34fa3723e */ /* 0x000fe400000000ff */
        /* <DEDUP_REMOVED lines=8> */
[----:B--2---:R-:W-:Y:S01]  /*58a0*/  FADD.FTZ R3, R167, R6 ;  /* 0x00000006a7037221 */ /* 0x004fe20000010000 */
[C---:B-1----:R-:W-:Y:S02]  /*58b0*/  F2FP.F16.F32.PACK_AB R167, R10.reuse, R167 ;  /* 0x000000a70aa7723e */ /* 0x042fe400000000ff */
[----:B------:R-:W-:Y:S01]  /*58c0*/  FADD.FTZ R6, R73, R8 ;  /* 0x0000000849067221 */ /* 0x000fe20000010000 */
[----:B------:R-:W-:Y:S01]  /*58d0*/  FADD.FTZ R3, R10, R3 ;  /* 0x000000030a037221 */ /* 0x000fe20000010000 */
[----:B------:R-:W-:Y:S01]  /*58e0*/  IMAD.MOV.U32 R8, RZ, RZ, R9 ;  /* 0x000000ffff087224 */ /* 0x000fe200078e0009 */
[----:B------:R-:W-:Y:S06]  /*58f0*/  @P2 BRA `(.L_x_24) ;  /* 0xffffffdc00c82947 */ /* 0x000fec000383ffff */
.L_x_15:
[----:B------:R-:W-:Y:S06]  /*5900*/  BAR.ARV 0x8, 0x120 ;  /* 0x0204800000007b1d */ /* 0x000fec0000002000 */
        /* <DEDUP_REMOVED lines=64> */
[----:B------:R-:W-:Y:S06]  /*5d10*/  @!P0 BRA `(.L_x_25) ;  /* 0x0000000000048947 */ /* 0x000fec0003800000 */
[----:B------:R-:W-:Y:S01]  /*5d20*/  BPT.TRAP 0x1 ;  /* 0x000000040000795c */ /* 0x000fe20000300000 */
.L_x_25:
[----:B------:R-:W-:Y:S01]  /*5d30*/  ULEA UR7, UR38, UR60, 0x3 ;  /* 0x0000003c26077291 */ /* 0x000fe2000f8e183f */
[----:B------:R-:W-:-:S05]  /*5d40*/  IMAD.U32 R4, RZ, RZ, UR39 ;  /* 0x00000027ff047e24 */ /* 0x000fca000f8e00ff */
[----:B------:R-:W-:-:S04]  /*5d50*/  SHF.L.U32 R4, R4, 0x1f, RZ ;  /* 0x0000001f04047819 */ /* 0x000fc800000006ff */
[----:B------:R1:W2:Y:S01]  /*5d60*/  SYNCS.PHASECHK.TRANS64.TRYWAIT P2, [UR7+0x34850], R4 ;  /* 0x03485004ff0075a7 */ /* 0x0002a20008040147 */
[----:B------:R-:W-:Y:S05]  /*5d70*/  @!P0 BRA `(.L_x_26) ;  /* 0x0000000000048947 */ /* 0x000fea0003800000 */
[----:B------:R-:W-:Y:S01]  /*5d80*/  BPT.TRAP 0x1 ;  /* 0x000000040000795c */ /* 0x000fe20000300000 */
.L_x_26:
[----:B--2---:R-:W-:Y:S05]  /*5d90*/  @P2 BRA `(.L_x_27) ;  /* 0x0000000000082947 */ /* 0x004fea0003800000 */
[----:B------:R-:W2:Y:S02]  /*5da0*/  SYNCS.PHASECHK.TRANS64.TRYWAIT P0, [UR7+0x34850], R4 ;  /* 0x03485004ff0075a7 */ /* 0x000ea40008000147 */
[----:B--2---:R-:W-:Y:S05]  /*5db0*/  @!P0 BRA `(.L_x_28) ;  /* 0x0000004400ac8947 */ /* 0x004fea0003800000 */
.L_x_27:
[----:B------:R-:W-:Y:S01]  /*5dc0*/  UIADD3 UR4, UR60, 0x400, URZ ;  /* 0x000004003c047890 */ /* 0x000fe2000fffe03f */
[----:B------:R-:W-:Y:S01]  /*5dd0*/  WARPGROUP.ARRIVE ;  /* 0x00000000000079c5 */ /* 0x000fe20000000000 */
[----:B------:R-:W-:Y:S01]  /*5de0*/  UMOV UR11, 0x40000040 ;  /* 0x40000040000b7882 */ /* 0x000fe20000000000 */
[----:B-12---:R-:W1:Y:S01]  /*5df0*/  SHFL.BFLY PT, R4, R3, 0x2, 0x1f ;  /* 0x0c401f0003047f89 */ /* 0x006e6200000e0000 */
[----:B------:R-:W-:Y:S01]  /*5e00*/  USHF.R.U32.HI UR4, URZ, 0x4, UR4 ;  /* 0x000000043f047899 */ /* 0x000fe20008011604 */
[C---:B------:R-:W-:Y:S01]  /*5e10*/  IADD3 R89, P4, R16.reuse, 0x20, RZ ;  /* 0x0000002010597810 */ /* 0x040fe20007f9e0ff */
[----:B------:R-:W-:Y:S01]  /*5e20*/  UIADD3 UR35, -UR36, URZ, URZ ;  /* 0x0000003f24237290 */ /* 0x000fe2000fffe13f */
[----:B------:R-:W2:Y:S01]  /*5e30*/  SHFL.BFLY PT, R5, R6, 0x2, 0x1f ;  /* 0x0c401f0006057f89 */ /* 0x000ea200000e0000 */
[----:B------:R-:W-:Y:S01]  /*5e40*/  ULOP3.LUT UR4, UR4, 0x3fff, URZ, 0xc0, !UPT ;  /* 0x00003fff04047892 */ /* 0x000fe2000f8ec03f */
[C---:B------:R-:W-:Y:S01]  /*5e50*/  IADD3 R7, P3, R16.reuse, 0x4040, RZ ;  /* 0x0000404010077810 */ /* 0x040fe20007f7e0ff */
[----:B------:R-:W-:Y:S01]  /*5e60*/  UIADD3 UR34, -UR61, URZ, URZ ;  /* 0x0000003f3d227290 */ /* 0x000fe2000fffe13f */
[C---:B------:R-:W-:Y:S01]  /*5e70*/  IADD3 R13, P0, R16.reuse, 0x4000, RZ ;  /* 0x00004000100d7810 */ /* 0x040fe20007f1e0ff */
[----:B------:R-:W-:Y:S01]  /*5e80*/  ULOP3.LUT UR4, UR4, 0x4000000, URZ, 0xfc, !UPT ;  /* 0x0400000004047892 */ /* 0x000fe2000f8efc3f */
[----:B------:R-:W-:Y:S01]  /*5e90*/  LOP3.LUT R88, R89, 0x380, RZ, 0xc0, !PT ;  /* 0x0000038059587812 */ /* 0x000fe200078ec0ff */
[----:B------:R-:W-:Y:S01]  /*5ea0*/  ULDC UR5, c[0x0][0xda8] ;  /* 0x00036a0000057ab9 */ /* 0x000fe20000000800 */
[----:B------:R-:W-:Y:S01]  /*5eb0*/  IADD3 R21, P5, R16, 0x40, RZ ;  /* 0x0000004010157810 */ /* 0x000fe20007fbe0ff */
[----:B------:R-:W-:Y:S01]  /*5ec0*/  ULEA UR4, UR38, UR4, 0xb ;  /* 0x0000000426047291 */ /* 0x000fe2000f8e583f */
[----:B------:R-:W-:Y:S01]  /*5ed0*/  LOP3.LUT R12, R13, 0x380, RZ, 0xc0, !PT ;  /* 0x000003800d0c7812 */ /* 0x000fe200078ec0ff */
[----:B------:R-:W-:Y:S01]  /*5ee0*/  ULDC.64 UR8, c[0x0][0xb70] ;  /* 0x0002dc0000087ab9 */ /* 0x000fe20000000a00 */
[----:B------:R-:W-:Y:S01]  /*5ef0*/  SHF.R.U64 R88, R88, 0x3, RZ ;  /* 0x0000000358587819 */ /* 0x000fe200000012ff */
[----:B------:R-:W-:Y:S01]  /*5f00*/  UIADD3 UR6, UR4, 0x80, URZ ;  /* 0x0000008004067890 */ /* 0x000fe2000fffe03f */
[----:B------:R-:W-:-:S02]  /*5f10*/  LOP3.LUT R20, R21, 0x380, RZ, 0xc0, !PT ;  /* 0x0000038015147812 */ /* 0x000fc400078ec0ff */
[----:B------:R-:W-:Y:S01]  /*5f20*/  UMOV UR10, UR4 ;  /* 0x00000004000a7c82 */ /* 0x000fe20008000000 */
[----:B------:R-:W-:Y:S01]  /*5f30*/  SHF.R.U64 R12, R12, 0x3, RZ ;  /* 0x000000030c0c7819 */ /* 0x000fe200000012ff */
[----:B------:R-:W-:Y:S01]  /*5f40*/  HGMMA.64x128x16.F32 R24, R180, gdesc[UR8].tnspB, R24, gsb0 ;  /* 0x41e00008b4187df0 */ /* 0x000fe20008000818 */
[----:B------:R-:W-:Y:S01]  /*5f50*/  UMOV UR11, 0x40000040 ;  /* 0x40000040000b7882 */ /* 0x000fe20000000000 */
[----:B------:R-:W-:Y:S01]  /*5f60*/  UMOV UR10, UR6 ;  /* 0x00000006000a7c82 */ /* 0x000fe20008000000 */
[----:B------:R-:W-:Y:S01]  /*5f70*/  UIADD3 UR6, UR4, 0x100, URZ ;  /* 0x0000010004067890 */ /* 0x000fe2000fffe03f */
[----:B-1----:R-:W-:Y:S01]  /*5f80*/  FADD.FTZ R3, R4, R3 ;  /* 0x0000000304037221 */ /* 0x002fe20000010000 */
[----:B------:R-:W-:Y:S01]  /*5f90*/  LOP3.LUT R88, R88, R89, RZ, 0x3c, !PT ;  /* 0x0000005958587212 */ /* 0x000fe200078e3cff */
[----:B--2---:R-:W-:Y:S01]  /*5fa0*/  FADD.FTZ R5, R5, R6 ;  /* 0x0000000605057221 */ /* 0x004fe20000010000 */
[----:B------:R-:W-:Y:S01]  /*5fb0*/  LOP3.LUT R6, R7, 0x380, RZ, 0xc0, !PT ;  /* 0x0000038007067812 */ /* 0x000fe200078ec0ff */
[----:B------:R-:W-:Y:S01]  /*5fc0*/  IMAD.X R89, RZ, RZ, R17, P4 ;  /* 0x000000ffff597224 */ /* 0x000fe200020e0611 */
[----:B------:R-:W1:Y:S01]  /*5fd0*/  SHFL.BFLY PT, R92, R3, 0x1, 0x1f ;  /* 0x0c201f00035c7f89 */ /* 0x000e6200000e0000 */
[----:B------:R-:W-:-:S02]  /*5fe0*/  SHF.R.U64 R20, R20, 0x3, RZ ;  /* 0x0000000314147819 */ /* 0x000fc400000012ff */
[----:B------:R-:W-:Y:S01]  /*5ff0*/  SHF.R.U64 R6, R6, 0x3, RZ ;  /* 0x0000000306067819 */ /* 0x000fe200000012ff */
[----:B------:R-:W2:Y:S01]  /*6000*/  SHFL.BFLY PT, R8, R5, 0x1, 0x1f ;  /* 0x0c201f0005087f89 */ /* 0x000ea200000e0000 */
[----:B------:R-:W-:Y:S02]  /*6010*/  LOP3.LUT R12, R12, R13, RZ, 0x3c, !PT ;  /* 0x0000000d0c0c7212 */ /* 0x000fe400078e3cff */
[----:B------:R-:W-:Y:S01]  /*6020*/  LOP3.LUT R6, R6, R7, RZ, 0x3c, !PT ;  /* 0x0000000706067212 */ /* 0x000fe200078e3cff */
[--C-:B------:R-:W-:Y:S01]  /*6030*/  IMAD.X R7, RZ, RZ, R17.reuse, P3 ;  /* 0x000000ffff077224 */ /* 0x100fe200018e0611 */
[C---:B------:R-:W-:Y:S02]  /*6040*/  IADD3 R13, P4, R16.reuse, 0x4060, RZ ;  /* 0x00004060100d7810 */ /* 0x040fe40007f9e0ff */
[----:B------:R-:W-:Y:S02]  /*6050*/  LOP3.LUT R91, R16, 0x380, RZ, 0xc0, !PT ;  /* 0x00000380105b7812 */ /* 0x000fe400078ec0ff */
[----:B------:R-:W-:Y:S01]  /*6060*/  LOP3.LUT R20, R20, R21, RZ, 0x3c, !PT ;  /* 0x0000001514147212 */ /* 0x000fe200078e3cff */
[----:B------:R-:W-:Y:S01]  /*6070*/  IMAD.X R21, RZ, RZ, R17, P5 ;  /* 0x000000ffff157224 */ /* 0x000fe200028e0611 */
[----:B------:R-:W-:-:S02]  /*6080*/  LOP3.LUT R4, R13, 0x380, RZ, 0xc0, !PT ;  /* 0x000003800d047812 */ /* 0x000fc400078ec0ff */
[----:B------:R-:W-:Y:S02]  /*6090*/  SHF.R.U64 R91, R91, 0x3, RZ ;  /* 0x000000035b5b7819 */ /* 0x000fe400000012ff */
[----:B------:R-:W-:Y:S02]  /*60a0*/  SHF.R.U64 R4, R4, 0x3, RZ ;  /* 0x0000000304047819 */ /* 0x000fe400000012ff */
[----:B------:R-:W-:Y:S01]  /*60b0*/  LOP3.LUT R90, R91, R16, RZ, 0x3c, !PT ;  /* 0x000000105b5a7212 */ /* 0x000fe200078e3cff */
[--C-:B------:R-:W-:Y:S01]  /*60c0*/  IMAD.MOV.U32 R91, RZ, RZ, R17.reuse ;  /* 0x000000ffff5b7224 */ /* 0x100fe200078e0011 */
[----:B------:R-:W-:Y:S01]  /*60d0*/  IADD3 R11, P2, R16, 0x4020, RZ ;  /* 0x00004020100b7810 */ /* 0x000fe20007f5e0ff */
[----:B-1----:R-:W-:Y:S01]  /*60e0*/  FADD.FTZ R92, R3, R92 ;  /* 0x0000005c035c7221 */ /* 0x002fe20000010000 */
[----:B------:R-:W-:Y:S02]  /*60f0*/  MOV R94, R88 ;  /* 0x00000058005e7202 */ /* 0x000fe40000000f00 */
[----:B------:R-:W-:Y:S01]  /*6100*/  LOP3.LUT R4, R4, R13, RZ, 0x3c, !PT ;  /* 0x0000000d04047212 */ /* 0x000fe200078e3cff */
[----:B--2---:R-:W-:Y:S01]  /*6110*/  FADD.FTZ R96, R5, R8 ;  /* 0x0000000805607221 */ /* 0x004fe20000010000 */
[----:B------:R-:W-:Y:S01]  /*6120*/  FSETP.NE.FTZ.AND P3, PT, R92, RZ, PT ;  /* 0x000000ff5c00720b */ /* 0x000fe20003f75000 */
[----:B------:R-:W-:Y:S01]  /*6130*/  IMAD.MOV.U32 R8, RZ, RZ, RZ ;  /* 0x000000ffff087224 */ /* 0x000fe200078e00ff */
[----:B------:R-:W-:Y:S01]  /*6140*/  MOV R88, R6 ;  /* 0x0000000600587202 */ /* 0x000fe20000000f00 */
[----:B------:R-:W-:Y:S01]  /*6150*/  IMAD.U32 R7, RZ, RZ, UR7 ;  /* 0x00000007ff077e24 */ /* 0x000fe2000f8e00ff */
[----:B------:R-:W-:Y:S01]  /*6160*/  FSETP.NE.FTZ.AND P5, PT, R96, RZ, PT ;  /* 0x000000ff6000720b */ /* 0x000fe20003fb5000 */
[----:B------:R-:W-:Y:S01]  /*6170*/  IMAD.X R5, RZ, RZ, R17, P4 ;  /* 0x000000ffff057224 */ /* 0x000fe200020e0611 */
[----:B------:R-:W-:Y:S01]  /*6180*/  IADD3.X R13, RZ, R17, RZ, P0, !PT ;  /* 0x00000011ff0d7210 */ /* 0x000fe200007fe4ff */
[----:B------:R-:W-:Y:S01]  /*6190*/  @!P1 VIADD R7, R7, 0x34860 ;  /* 0x0003486007079836 */ /* 0x000fe20000000000 */
[----:B------:R-:W-:Y:S01]  /*61a0*/  LOP3.LUT R10, R11, 0x380, RZ, 0xc0, !PT ;  /* 0x000003800b0a7812 */ /* 0x000fe200078ec0ff */
[----:B------:R-:W-:Y:S01]  /*61b0*/  ULDC UR7, c[0x0][0xa88] ;  /* 0x0002a20000077ab9 */ /* 0x000fe20000000800 */
[----:B------:R-:W-:-:S02]  /*61c0*/  MOV R95, R90 ;  /* 0x0000005a005f7202 */ /* 0x000fc40000000f00 */
[----:B------:R-:W-:Y:S01]  /*61d0*/  MOV R90, R12 ;  /* 0x0000000c005a7202 */ /* 0x000fe20000000f00 */
[----:B------:R-:W1:Y:S01]  /*61e0*/  @P3 MUFU.LG2 R6, R92 ;  /* 0x0000005c00063308 */ /* 0x000e620000000c00 */
[----:B------:R-:W-:Y:S01]  /*61f0*/  IMAD.MOV.U32 R12, RZ, RZ, RZ ;  /* 0x000000ffff0c7224 */ /* 0x000fe200078e00ff */
[----:B------:R-:W-:Y:S02]  /*6200*/  SHF.R.U64 R10, R10, 0x3, RZ ;  /* 0x000000030a0a7819 */ /* 0x000fe400000012ff */
[----:B------:R-:W-:Y:S02]  /*6210*/  @!P1 PRMT R7, RZ, 0x654, R7 ;  /* 0x00000654ff079816 */ /* 0x000fe40000000007 */
[----:B------:R-:W-:Y:S01]  /*6220*/  LOP3.LUT R10, R10, R11, RZ, 0x3c, !PT ;  /* 0x0000000b0a0a7212 */ /* 0x000fe200078e3cff */
[----:B------:R-:W-:Y:S01]  /*6230*/  IMAD.X R11, RZ, RZ, R17, P2 ;  /* 0x000000ffff0b7224 */ /* 0x000fe200010e0611 */
[----:B------:R-:W-:Y:S01]  /*6240*/  @P5 MUFU.RCP R8, R96 ;  /* 0x0000006000085308 */ /* 0x000fe20000001000 */
[----:B------:R-:W-:Y:S01]  /*6250*/  MOV R93, R20 ;  /* 0x00000014005d7202 */ /* 0x000fe20000000f00 */
[----:B------:R-:W-:Y:S01]  /*6260*/  IMAD.MOV.U32 R21, RZ, RZ, -0x800000 ;  /* 0xff800000ff157424 */ /* 0x000fe200078e00ff */
[----:B------:R-:W-:-:S02]  /*6270*/  R2UR UR12, R184 ;  /* 0x00000000b80c72ca */ /* 0x000fc400000e0000 */
[----:B------:R-:W-:Y:S01]  /*6280*/  MOV R89, R10 ;  /* 0x0000000a00597202 */ /* 0x000fe20000000f00 */
[----:B------:R-:W-:Y:S01]  /*6290*/  @P3 FMUL.FTZ R11, R2, 0.69314718246459960938 ;  /* 0x3f317218020b3820 */ /* 0x000fe20000410000 */
[----:B------:R-:W-:Y:S01]  /*62a0*/  IADD3 R15, P6, R16, 0x60, RZ ;  /* 0x00000060100f7810 */ /* 0x000fe20007fde0ff */
[----:B------:R-:W-:Y:S01]  /*62b0*/  @P3 MUFU.RCP R12, R92 ;  /* 0x0000005c000c3308 */ /* 0x000fe20000001000 */
[----:B-1----:R-:W-:Y:S01]  /*62c0*/  @P3 FMUL.FTZ R6, R6, 0.69314718246459960938 ;  /* 0x3f31721806063820 */ /* 0x002fe20000410000 */
[----:B------:R-:W-:Y:S02]  /*62d0*/  MOV R20, R4 ;  /* 0x0000000400147202 */ /* 0x000fe40000000f00 */
[----:B------:R-:W-:Y:S01]  /*62e0*/  LOP3.LUT R14, R15, 0x380, RZ, 0xc0, !PT ;  /* 0x000003800f0e7812 */ /* 0x000fe200078ec0ff */
[----:B------:R-:W-:Y:S01]  /*62f0*/  @P3 FFMA.FTZ R21, R11, R9, R6 ;  /* 0x000000090b153223 */ /* 0x000fe20000010006 */
[----:B------:R-:W-:Y:S02]  /*6300*/  LOP3.LUT P0, RZ, R23, 0x3, RZ, 0xc0, !PT ;  /* 0x0000000317ff7812 */ /* 0x000fe4000780c0ff */
[----:B------:R-:W1:Y:S01]  /*6310*/  @P5 MUFU.LG2 R3, R96 ;  /* 0x0000006000035308 */ /* 0x000e620000000c00 */
[----:B------:R-:W-:Y:S01]  /*6320*/  UIMAD UR34, UR5, UR34, UR12 ;  /* 0x00000022052272a4 */ /* 0x000fe2000f8e020c */
[----:B------:R-:W-:-:S02]  /*6330*/  SHF.R.U64 R14, R14, 0x3, RZ ;  /* 0x000000030e0e7819 */ /* 0x000fc400000012ff */
[----:B------:R-:W-:Y:S01]  /*6340*/  ULDC.64 UR12, c[0x0][0x208] ;  /* 0x00008200000c7ab9 */ /* 0x000fe20000000a00 */
[----:B------:R-:W-:Y:S01]  /*6350*/  USHF.L.U32 UR34, UR34, 0x7, URZ ;  /* 0x0000000722227899 */ /* 0x000fe2000800063f */
[----:B------:R-:W-:Y:S01]  /*6360*/  LOP3.LUT R14, R14, R15, RZ, 0x3c, !PT ;  /* 0x0000000f0e0e7212 */ /* 0x000fe200078e3cff */
[----:B------:R-:W-:-:S04]  /*6370*/  IMAD.X R15, RZ, RZ, R17, P6 ;  /* 0x000000ffff0f7224 */ /* 0x000fc800030e0611 */
[----:B------:R-:W-:Y:S01]  /*6380*/  VIADD R97, R187, UR34 ;  /* 0x00000022bb617c36 */ /* 0x000fe20008000000 */
[----:B------:R-:W-:-:S03]  /*6390*/  MOV R91, R14 ;  /* 0x0000000e005b7202 */ /* 0x000fc60000000f00 */
[----:B------:R-:W-:-:S05]  /*63a0*/  VIADD R10, R97, 0x8 ;  /* 0x00000008610a7836 */ /* 0x000fca0000000000 */
[----:B------:R-:W-:Y:S02]  /*63b0*/  ISETP.GE.OR P2, PT, R10, UR7, P0 ;  /* 0x000000070a007c0c */ /* 0x000fe40008746670 */
[----:B------:R-:W-:Y:S01]  /*63c0*/  ISETP.GE.OR P0, PT, R97, UR7, P0 ;  /* 0x0000000761007c0c */ /* 0x000fe20008706670 */
[----:B------:R-:W-:Y:S02]  /*63d0*/  WARPGROUP.DEPBAR.LE gsb0, 0x0 ;  /* 0x00008000000079c5 */ /* 0x000fe40000010000 */
[----:B------:R-:W-:-:S06]  /*63e0*/  WARPGROUP.ARRIVE ;  /* 0x00000000000079c5 */ /* 0x000fcc0000000000 */
[----:B------:R-:W-:Y:S01]  /*63f0*/  HGMMA.64x128x16.F32 R24, R176, gdesc[UR8].tnspB, R24, gsb0 ;  /* 0x41e00008b0187df0 */ /* 0x000fe20008000818 */
[----:B------:R-:W-:Y:S01]  /*6400*/  UMOV UR10, UR6 ;  /* 0x00000006000a7c82 */ /* 0x000fe20008000000 */
[----:B------:R-:W-:Y:S01]  /*6410*/  UMOV UR11, 0x40000040 ;  /* 0x40000040000b7882 */ /* 0x000fe20000000000 */
[----:B------:R-:W-:Y:S01]  /*6420*/  UIADD3 UR6, UR4, 0x180, URZ ;  /* 0x0000018004067890 */ /* 0x000fe2000fffe03f */
        /* <DEDUP_REMOVED lines=17> */
[----:B------:R-:W-:Y:S02]  /*6540*/  UIADD3 UR6, UR4, 0x300, URZ ;  /* 0x0000030004067890 */ /* 0x000fe4000fffe03f */
[----:B------:R-:W-:Y:S01]  /*6550*/  UIADD3 UR4, UR4, 0x380, URZ ;  /* 0x0000038004047890 */ /* 0x000fe2000fffe03f */
[----:B------:R-:W-:Y:S02]  /*6560*/  WARPGROUP.DEPBAR.LE gsb0, 0x0 ;  /* 0x00008000000079c5 */ /* 0x000fe40000010000 */
[----:B------:R-:W-:-:S06]  /*6570*/  WARPGROUP.ARRIVE ;  /* 0x00000000000079c5 */ /* 0x000fcc0000000000 */
[----:B------:R-:W-:Y:S01]  /*6580*/  HGMMA.64x128x16.F32 R24, R156, gdesc[UR8].tnspB, R24, gsb0 ;  /* 0x41e000089c187df0 */ /* 0x000fe20008000818 */
[----:B------:R-:W-:Y:S01]  /*6590*/  UMOV UR10, UR6 ;  /* 0x00000006000a7c82 */ /* 0x000fe20008000000 */
[----:B------:R-:W-:Y:S01]  /*65a0*/  UMOV UR11, 0x40000040 ;  /* 0x40000040000b7882 */ /* 0x000fe20000000000 */
[----:B------:R-:W-:Y:S02]  /*65b0*/  WARPGROUP.DEPBAR.LE gsb0, 0x0 ;  /* 0x00008000000079c5 */ /* 0x000fe40000010000 */
[----:B------:R-:W-:-:S07]  /*65c0*/  WARPGROUP.ARRIVE ;  /* 0x00000000000079c5 */ /* 0x000fce0000000000 */
[----:B------:R-:W-:Y:S01]  /*65d0*/  HGMMA.64x128x16.F32 R24, R160, gdesc[UR8].tnspB, R24, gsb0 ;  /* 0x41e00008a0187df0 */ /* 0x000fe20008000818 */
[----:B------:R-:W-:Y:S01]  /*65e0*/  UMOV UR10, UR4 ;  /* 0x00000004000a7c82 */ /* 0x000fe20008000000 */
[----:B------:R-:W-:Y:S01]  /*65f0*/  UMOV UR11, 0x40000040 ;  /* 0x40000040000b7882 */ /* 0x000fe20000000000 */
[----:B------:R-:W-:Y:S02]  /*6600*/  ULDC UR4, c[0x0][0xdb4] ;  /* 0x00036d0000047ab9 */ /* 0x000fe40000000800 */
[----:B------:R-:W-:-:S04]  /*6610*/  UIMAD UR35, UR4, UR35, UR61 ;  /* 0x00000023042372a4 */ /* 0x000fc8000f8e023d */
[----:B------:R-:W-:-:S04]  /*6620*/  USHF.R.S32.HI UR4, URZ, 0x1f, UR35 ;  /* 0x0000001f3f047899 */ /* 0x000fc80008011423 */
[----:B------:R-:W-:Y:S02]  /*6630*/  UIMAD UR6, UR4, UR8, URZ ;  /* 0x00000008040672a4 */ /* 0x000fe4000f8e023f */
[----:B------:R-:W-:Y:S02]  /*6640*/  UIMAD.WIDE.U32 UR4, UR35, UR8, URZ ;  /* 0x00000008230472a5 */ /* 0x000fe4000f8e003f */
[----:B------:R-:W-:-:S04]  /*6650*/  UIMAD UR6, UR35, UR9, UR6 ;  /* 0x00000009230672a4 */ /* 0x000fc8000f8e0206 */
[----:B------:R-:W-:Y:S02]  /*6660*/  IMAD.U32 R5, RZ, RZ, UR5 ;  /* 0x00000005ff057e24 */ /* 0x000fe4000f8e00ff */
[----:B------:R-:W-:Y:S01]  /*6670*/  @P5 FMUL.FTZ R5, R2, 0.69314718246459960938 ;  /* 0x3f31721802055820 */ /* 0x000fe20000410000 */
[----:B------:R-:W-:Y:S01]  /*6680*/  MOV R4, UR4 ;  /* 0x0000000400047c02 */ /* 0x000fe20008000f00 */
[----:B-1----:R-:W-:Y:S01]  /*6690*/  @P5 FMUL.FTZ R2, R3, 0.69314718246459960938 ;  /* 0x3f31721803025820 */ /* 0x002fe20000410000 */
[----:B------:R-:W-:-:S06]  /*66a0*/  UIADD3 UR4, UR5, UR6, URZ ;  /* 0x0000000605047290 */ /* 0x000fcc000fffe03f */
[----:B------:R-:W-:Y:S01]  /*66b0*/  IMAD.U32 R3, RZ, RZ, UR4 ;  /* 0x00000004ff037e24 */ /* 0x000fe2000f8e00ff */
[----:B------:R-:W-:Y:S01]  /*66c0*/  USHF.R.S32.HI UR4, URZ, 0x1f, UR36 ;  /* 0x0000001f3f047899 */ /* 0x000fe20008011424 */
[----:B------:R-:W-:Y:S02]  /*66d0*/  WARPGROUP.DEPBAR.LE gsb0, 0x0 ;  /* 0x00008000000079c5 */ /* 0x000fe40000010000 */
[----:B------:R-:W-:-:S06]  /*66e0*/  WARPGROUP.ARRIVE ;  /* 0x00000000000079c5 */ /* 0x000fcc0000000000 */
[----:B------:R-:W-:Y:S01]  /*66f0*/  HGMMA.64x128x16.F32 R24, R164, gdesc[UR8].tnspB, R24, gsb0 ;  /* 0x41e00008a4187df0 */ /* 0x000fe20008000818 */
[----:B------:R-:W-:Y:S01]  /*6700*/  R2UR UR10, R19 ;  /* 0x00000000130a72ca */ /* 0x000fe200000e0000 */
[----:B------:R-:W-:Y:S02]  /*6710*/  IMAD.MOV.U32 R19, RZ, RZ, -0x800000 ;  /* 0xff800000ff137424 */ /* 0x000fe400078e00ff */
[----:B------:R-:W-:Y:S01]  /*6720*/  @P5 FFMA.FTZ R19, R5, R0, R2 ;  /* 0x0000000005135223 */ /* 0x000fe20000010002 */
[----:B------:R-:W-:Y:S01]  /*6730*/  IMAD.MOV.U32 R2, RZ, RZ, R4 ;  /* 0x000000ffff027224 */ /* 0x000fe200078e0004 */
[----:B------:R-:W-:Y:S02]  /*6740*/  WARPGROUP.DEPBAR.LE gsb0, 0x0 ;  /* 0x00008000000079c5 */ /* 0x000fe40000010000 */
[----:B------:R1:W-:Y:S01]  /*6750*/  @!P1 SYNCS.ARRIVE.TRANS64.RED.A1T0 RZ, [R7+URZ], RZ ;  /* 0x000000ff07ff99a7 */ /* 0x0003e2000810043f */
[----:B------:R-:W-:Y:S01]  /*6760*/  FMUL.FTZ R6, R29, R8 ;  /* 0x000000081d067220 */ /* 0x000fe20000410000 */
[----:B------:R-:W-:Y:S01]  /*6770*/  FMUL.FTZ R30, R30, R12 ;  /* 0x0000000c1e1e7220 */ /* 0x000fe20000410000 */
[-C--:B------:R-:W-:Y:S01]  /*6780*/  FMUL.FTZ R4, R25, R8.reuse ;  /* 0x0000000819047220 */ /* 0x080fe20000410000 */
[----:B------:R-:W-:Y:S01]  /*6790*/  FMUL.FTZ R5, R24, R8 ;  /* 0x0000000818057220 */ /* 0x000fe20000410000 */
[-C--:B------:R-:W-:Y:S01]  /*67a0*/  FMUL.FTZ R27, R27, R12.reuse ;  /* 0x0000000c1b1b7220 */ /* 0x080fe20000410000 */
[----:B------:R-:W-:Y:S01]  /*67b0*/  FMUL.FTZ R26, R26, R12 ;  /* 0x0000000c1a1a7220 */ /* 0x000fe20000410000 */
[-C--:B------:R-:W-:Y:S01]  /*67c0*/  FMUL.FTZ R10, R37, R8.reuse ;  /* 0x00000008250a7220 */ /* 0x080fe20000410000 */
[-C--:B-1----:R-:W-:Y:S01]  /*67d0*/  FMUL.FTZ R7, R28, R8.reuse ;  /* 0x000000081c077220 */ /* 0x082fe20000410000 */
[-C--:B------:R-:W-:Y:S01]  /*67e0*/  FMUL.FTZ R11, R36, R8.reuse ;  /* 0x00000008240b7220 */ /* 0x080fe20000410000 */
[-C--:B------:R-:W-:Y:S01]  /*67f0*/  FMUL.FTZ R33, R33, R8.reuse ;  /* 0x0000000821217220 */ /* 0x080fe20000410000 */
[-C--:B------:R-:W-:Y:S01]  /*6800*/  FMUL.FTZ R32, R32, R8.reuse ;  /* 0x0000000820207220 */ /* 0x080fe20000410000 */
[----:B------:R-:W-:Y:S01]  /*6810*/  FMUL.FTZ R14, R45, R8 ;  /* 0x000000082d0e7220 */ /* 0x000fe20000410000 */
[----:B------:R-:W-:Y:S01]  /*6820*/  F2FP.F16.F32.PACK_AB R6, R6, R7 ;  /* 0x000000070606723e */ /* 0x000fe200000000ff */
[----:B------:R-:W-:Y:S01]  /*6830*/  FMUL.FTZ R7, R31, R12 ;  /* 0x0000000c1f077220 */ /* 0x000fe20000410000 */
[----:B------:R-:W-:Y:S01]  /*6840*/  FMUL.FTZ R15, R44, R8 ;  /* 0x000000082c0f7220 */ /* 0x000fe20000410000 */
[----:B------:R-:W-:Y:S01]  /*6850*/  F2FP.F16.F32.PACK_AB R4, R4, R5 ;  /* 0x000000050404723e */ /* 0x000fe200000000ff */
[-C--:B------:R-:W-:Y:S01]  /*6860*/  FMUL.FTZ R9, R35, R12.reuse ;  /* 0x0000000c23097220 */ /* 0x080fe20000410000 */
[----:B------:R-:W-:Y:S01]  /*6870*/  FMUL.FTZ R34, R34, R12 ;  /* 0x0000000c22227220 */ /* 0x000fe20000410000 */
[----:B------:R-:W-:Y:S01]  /*6880*/  F2FP.F16.F32.PACK_AB R7, R7, R30 ;  /* 0x0000001e0707723e */ /* 0x000fe200000000ff */
[-C--:B------:R-:W-:Y:S01]  /*6890*/  FMUL.FTZ R39, R39, R12.reuse ;  /* 0x0000000c27277220 */ /* 0x080fe20000410000 */
[----:B------:R-:W1:Y:S01]  /*68a0*/  LDC.64 R30, c[0x0][0xb78] ;  /* 0x0002de00ff1e7b82 */ /* 0x000e620000000a00 */
[----:B------:R-:W-:Y:S01]  /*68b0*/  FMUL.FTZ R38, R38, R12 ;  /* 0x0000000c26267220 */ /* 0x000fe20000410000 */
[-C--:B------:R-:W-:Y:S01]  /*68c0*/  FMUL.FTZ R41, R41, R8.reuse ;  /* 0x0000000829297220 */ /* 0x080fe20000410000 */
[-C--:B------:R-:W-:Y:S01]  /*68d0*/  FMUL.FTZ R40, R40, R8.reuse ;  /* 0x0000000828287220 */ /* 0x080fe20000410000 */
[-C--:B------:R-:W-:Y:S01]  /*68e0*/  FMUL.FTZ R24, R49, R8.reuse ;  /* 0x0000000831187220 */ /* 0x080fe20000410000 */
[-C--:B------:R-:W-:Y:S01]  /*68f0*/  FMUL.FTZ R25, R48, R8.reuse ;  /* 0x0000000830197220 */ /* 0x080fe20000410000 */
[-C--:B------:R-:W-:Y:S01]  /*6900*/  FMUL.FTZ R57, R57, R8.reuse ;  /* 0x0000000839397220 */ /* 0x080fe20000410000 */
[----:B------:R-:W-:Y:S01]  /*6910*/  FMUL.FTZ R56, R56, R8 ;  /* 0x0000000838387220 */ /* 0x000fe20000410000 */
[----:B------:R-:W-:Y:S01]  /*6920*/  F2FP.F16.F32.PACK_AB R5, R27, R26 ;  /* 0x0000001a1b05723e */ /* 0x000fe200000000ff */
[----:B------:R-:W-:Y:S01]  /*6930*/  BAR.SYNC.DEFER_BLOCKING 0x1, 0x100 ;  /* 0x0044000000007b1d */ /* 0x000fe20000010000 */
[-C--:B------:R-:W-:Y:S01]  /*6940*/  FMUL.FTZ R13, R43, R12.reuse ;  /* 0x0000000c2b0d7220 */ /* 0x080fe20000410000 */
[-C--:B------:R-:W-:Y:S01]  /*6950*/  FMUL.FTZ R42, R42, R12.reuse ;  /* 0x0000000c2a2a7220 */ /* 0x080fe20000410000 */
[-C--:B------:R-:W-:Y:S01]  /*6960*/  FMUL.FTZ R47, R47, R12.reuse ;  /* 0x0000000c2f2f7220 */ /* 0x080fe20000410000 */
[----:B------:R-:W-:Y:S01]  /*6970*/  FMUL.FTZ R46, R46, R12 ;  /* 0x0000000c2e2e7220 */ /* 0x000fe20000410000 */
        /* <DEDUP_REMOVED lines=26> */
[----:B------:R-:W-:Y:S01]  /*6b20*/  F2FP.F16.F32.PACK_AB R10, R10, R11 ;  /* 0x0000000b0a0a723e */ /* 0x000fe200000000ff */
[-C--:B------:R-:W-:Y:S01]  /*6b30*/  FMUL.FTZ R71, R71, R12.reuse ;  /* 0x0000000c47477220 */ /* 0x080fe20000410000 */
[-C--:B------:R-:W-:Y:S01]  /*6b40*/  FMUL.FTZ R70, R70, R12.reuse ;  /* 0x0000000c46467220 */ /* 0x080fe20000410000 */
[-C--:B------:R-:W-:Y:S01]  /*6b50*/  FMUL.FTZ R75, R75, R12.reuse ;  /* 0x0000000c4b4b7220 */ /* 0x080fe20000410000 */
[----:B------:R-:W-:Y:S01]  /*6b60*/  FMUL.FTZ R74, R74, R12 ;  /* 0x0000000c4a4a7220 */ /* 0x000fe20000410000 */
[C---:B-1----:R-:W-:Y:S01]  /*6b70*/  IMAD R0, R30.reuse, UR4, RZ ;  /* 0x000000041e007c24 */ /* 0x042fe2000f8e02ff */
[----:B------:R-:W-:Y:S01]  /*6b80*/  F2FP.F16.F32.PACK_AB R8, R33, R32 ;  /* 0x000000202108723e */ /* 0x000fe200000000ff */
[----:B------:R-:W-:Y:S01]  /*6b90*/  IMAD.WIDE.U32 R2, R30, UR36, R2 ;  /* 0x000000241e027c25 */ /* 0x000fe2000f8e0002 */
[----:B------:R-:W-:-:S03]  /*6ba0*/  F2FP.F16.F32.PACK_AB R9, R9, R34 ;  /* 0x000000220909723e */ /* 0x000fc600000000ff */
[----:B------:R-:W-:Y:S01]  /*6bb0*/  FMUL.FTZ R79, R79, R12 ;  /* 0x0000000c4f4f7220 */ /* 0x000fe20000410000 */
[----:B------:R-:W-:Y:S01]  /*6bc0*/  F2FP.F16.F32.PACK_AB R11, R39, R38 ;  /* 0x00000026270b723e */ /* 0x000fe200000000ff */
[-C--:B------:R-:W-:Y:S01]  /*6bd0*/  FMUL.FTZ R78, R78, R12.reuse ;  /* 0x0000000c4e4e7220 */ /* 0x080fe20000410000 */
[-C--:B------:R-:W-:Y:S01]  /*6be0*/  FMUL.FTZ R83, R83, R12.reuse ;  /* 0x0000000c53537220 */ /* 0x080fe20000410000 */
[-C--:B------:R-:W-:Y:S01]  /*6bf0*/  FMUL.FTZ R82, R82, R12.reuse ;  /* 0x0000000c52527220 */ /* 0x080fe20000410000 */
[-C--:B------:R-:W-:Y:S01]  /*6c00*/  FMUL.FTZ R87, R87, R12.reuse ;  /* 0x0000000c57577220 */ /* 0x080fe20000410000 */
[----:B------:R-:W-:Y:S01]  /*6c10*/  FMUL.FTZ R86, R86, R12 ;  /* 0x0000000c56567220 */ /* 0x000fe20000410000 */
[----:B------:R-:W-:Y:S01]  /*6c20*/  F2FP.F16.F32.PACK_AB R14, R14, R15 ;  /* 0x0000000f0e0e723e */ /* 0x000fe200000000ff */
[----:B------:R1:W-:Y:S01]  /*6c30*/  STSM.16.M88.4 [R95], R4 ;  /* 0x000000045f007844 */ /* 0x0003e20000000200 */
[----:B------:R-:W-:Y:S01]  /*6c40*/  F2FP.F16.F32.PACK_AB R12, R41, R40 ;  /* 0x00000028290c723e */ /* 0x000fe200000000ff */
[----:B------:R-:W-:Y:S01]  /*6c50*/  IMAD R28, R31, UR36, R0 ;  /* 0x000000241f1c7c24 */ /* 0x000fe2000f8e0200 */
[----:B------:R-:W-:Y:S01]  /*6c60*/  F2FP.F16.F32.PACK_AB R13, R13, R42 ;  /* 0x0000002a0d0d723e */ /* 0x000fe200000000ff */
[----:B------:R-:W-:Y:S01]  /*6c70*/  STSM.16.M88.4 [R94], R8 ;  /* 0x000000085e007844 */ /* 0x000fe20000000200 */
[----:B------:R-:W-:Y:S01]  /*6c80*/  F2FP.F16.F32.PACK_AB R15, R47, R46 ;  /* 0x0000002e2f0f723e */ /* 0x000fe200000000ff */
[----:B------:R-:W-:Y:S01]  /*6c90*/  ULDC.64 UR4, c[0x0][0xb40] ;  /* 0x0002d00000047ab9 */ /* 0x000fe20000000a00 */
[----:B------:R-:W-:-:S02]  /*6ca0*/  F2FP.F16.F32.PACK_AB R24, R24, R25 ;  /* 0x000000191818723e */ /* 0x000fc400000000ff */
[----:B------:R-:W-:Y:S01]  /*6cb0*/  F2FP.F16.F32.PACK_AB R56, R57, R56 ;  /* 0x000000383938723e */ /* 0x000fe200000000ff */
[----:B------:R-:W-:Y:S01]  /*6cc0*/  STSM.16.M88.4 [R93], R12 ;  /* 0x0000000c5d007844 */ /* 0x000fe20000000200 */
[----:B------:R-:W-:Y:S02]  /*6cd0*/  F2FP.F16.F32.PACK_AB R25, R51, R50 ;  /* 0x000000323319723e */ /* 0x000fe400000000ff */
[----:B------:R-:W-:Y:S02]  /*6ce0*/  F2FP.F16.F32.PACK_AB R26, R53, R52 ;  /* 0x00000034351a723e */ /* 0x000fe400000000ff */
[----:B------:R-:W-:Y:S02]  /*6cf0*/  F2FP.F16.F32.PACK_AB R27, R27, R54 ;  /* 0x000000361b1b723e */ /* 0x000fe400000000ff */
[----:B------:R-:W-:Y:S02]  /*6d00*/  F2FP.F16.F32.PACK_AB R57, R59, R58 ;  /* 0x0000003a3b39723e */ /* 0x000fe400000000ff */
[----:B------:R-:W-:Y:S01]  /*6d10*/  F2FP.F16.F32.PACK_AB R64, R65, R64 ;  /* 0x000000404140723e */ /* 0x000fe200000000ff */
[----:B------:R-:W-:Y:S01]  /*6d20*/  STSM.16.M88.4 [R91], R24 ;  /* 0x000000185b007844 */ /* 0x000fe20000000200 */
[----:B------:R-:W-:-:S02]  /*6d30*/  F2FP.F16.F32.PACK_AB R58, R61, R60 ;  /* 0x0000003c3d3a723e */ /* 0x000fc400000000ff */
[----:B------:R-:W-:Y:S02]  /*6d40*/  F2FP.F16.F32.PACK_AB R59, R63, R62 ;  /* 0x0000003e3f3b723e */ /* 0x000fe400000000ff */
[----:B------:R-:W-:Y:S02]  /*6d50*/  F2FP.F16.F32.PACK_AB R65, R67, R66 ;  /* 0x000000424341723e */ /* 0x000fe400000000ff */
[----:B------:R-:W-:Y:S01]  /*6d60*/  F2FP.F16.F32.PACK_AB R72, R73, R72 ;  /* 0x000000484948723e */ /* 0x000fe200000000ff */
[----:B------:R-:W-:Y:S01]  /*6d70*/  STSM.16.M88.4 [R90], R56 ;  /* 0x000000385a007844 */ /* 0x000fe20000000200 */
[----:B-1----:R-:W-:Y:S02]  /*6d80*/  SHF.R.S32.HI R5, RZ, 0x1f, R97 ;  /* 0x0000001fff057819 */ /* 0x002fe40000011461 */
[----:B------:R-:W-:Y:S02]  /*6d90*/  IADD3 R0, P1, R97, R2, RZ ;  /* 0x0000000261007210 */ /* 0x000fe40007f3e0ff */
[----:B------:R-:W-:-:S02]  /*6da0*/  F2FP.F16.F32.PACK_AB R66, R69, R68 ;  /* 0x000000444542723e */ /* 0x000fc400000000ff */
[----:B------:R-:W-:Y:S02]  /*6db0*/  F2FP.F16.F32.PACK_AB R67, R71, R70 ;  /* 0x000000464743723e */ /* 0x000fe400000000ff */
[----:B------:R-:W-:Y:S02]  /*6dc0*/  F2FP.F16.F32.PACK_AB R73, R75, R74 ;  /* 0x0000004a4b49723e */ /* 0x000fe400000000ff */
[----:B------:R-:W-:Y:S01]  /*6dd0*/  F2FP.F16.F32.PACK_AB R80, R81, R80 ;  /* 0x000000505150723e */ /* 0x000fe200000000ff */
[----:B------:R-:W-:Y:S01]  /*6de0*/  STSM.16.M88.4 [R89], R64 ;  /* 0x0000004059007844 */ /* 0x000fe20000000200 */
[----:B------:R-:W-:Y:S02]  /*6df0*/  F2FP.F16.F32.PACK_AB R74, R77, R76 ;  /* 0x0000004c4d4a723e */ /* 0x000fe400000000ff */
[----:B------:R-:W-:Y:S02]  /*6e00*/  F2FP.F16.F32.PACK_AB R75, R79, R78 ;  /* 0x0000004e4f4b723e */ /* 0x000fe400000000ff */
[----:B------:R-:W-:-:S02]  /*6e10*/  F2FP.F16.F32.PACK_AB R81, R83, R82 ;  /* 0x000000525351723e */ /* 0x000fc400000000ff */
[----:B------:R-:W-:Y:S01]  /*6e20*/  F2FP.F16.F32.PACK_AB R82, R85, R84 ;  /* 0x000000545552723e */ /* 0x000fe200000000ff */
[----:B------:R-:W-:Y:S01]  /*6e30*/  STSM.16.M88.4 [R88], R72 ;  /* 0x0000004858007844 */ /* 0x000fe20000000200 */
[----:B------:R-:W-:Y:S02]  /*6e40*/  F2FP.F16.F32.PACK_AB R83, R87, R86 ;  /* 0x000000565753723e */ /* 0x000fe400000000ff */
[----:B------:R-:W-:Y:S02]  /*6e50*/  IADD3.X R5, R5, R3, R28, P1, !PT ;  /* 0x0000000305057210 */ /* 0x000fe40000ffe41c */
[C---:B------:R-:W-:Y:S01]  /*6e60*/  LEA R2, P1, R0.reuse, UR4, 0x2 ;  /* 0x0000000400027c11 */ /* 0x040fe2000f8210ff */
[----:B------:R-:W-:Y:S01]  /*6e70*/  STSM.16.M88.4 [R20], R80 ;  /* 0x0000005014007844 */ /* 0x000fe20000000200 */
[----:B------:R-:W-:Y:S02]  /*6e80*/  ULDC UR4, c[0x0][0xc] ;  /* 0x0000030000047ab9 */ /* 0x000fe40000000800 */
[----:B------:R-:W-:Y:S01]  /*6e90*/  LEA.HI.X R3, R0, UR5, R5, 0x2, P1 ;  /* 0x0000000500037c11 */ /* 0x000fe200088f1405 */
[----:B------:R-:W-:Y:S01]  /*6ea0*/  @!PT LDS RZ, [RZ] ;  /* 0x00000000fffff984 */ /* 0x000fe20000000800 */
[----:B------:R-:W-:Y:S01]  /*6eb0*/  @!PT LDS RZ, [RZ] ;  /* 0x00000000fffff984 */ /* 0x000fe20000000800 */
[----:B------:R-:W-:Y:S01]  /*6ec0*/  @!PT LDS RZ, [RZ] ;  /* 0x00000000fffff984 */ /* 0x000fe20000000800 */
[----:B------:R-:W-:Y:S01]  /*6ed0*/  @!PT LDS RZ, [RZ] ;  /* 0x00000000fffff984 */ /* 0x000fe20000000800 */
[----:B------:R1:W-:Y:S06]  /*6ee0*/  MEMBAR.ALL.CTA ;  /* 0x0000000000007992 */ /* 0x0003ec0000008000 */
[----:B-1----:R-:W1:Y:S01]  /*6ef0*/  FENCE.VIEW.ASYNC.S ;  /* 0x00000000000073c6 */ /* 0x002e620000000000 */
[----:B------:R-:W-:-:S03]  /*6f00*/  UIADD3 UR10, UR4, UR10, URZ ;  /* 0x0000000a040a7290 */ /* 0x000fc6000fffe03f */
[----:B-1----:R-:W1:Y:S01]  /*6f10*/  SHFL.IDX PT, R0, R186, RZ, 0x1f ;  /* 0x00001fffba007589 */ /* 0x002e6200000e0000 */
[----:B------:R-:W-:Y:S06]  /*6f20*/  BAR.ARV 0x1, 0x120 ;  /* 0x0044800000007b1d */ /* 0x000fec0000002000 */
[----:B------:R2:W-:Y:S01]  /*6f30*/  @!P0 STG.E desc[UR12][R2.64], R19 ;  /* 0x0000001302008986 */ /* 0x0005e2000c10190c */
[----:B-1----:R-:W-:-:S03]  /*6f40*/  ISETP.NE.AND P0, PT, R0, 0x7, PT ;  /* 0x000000070000780c */ /* 0x002fc60003f05270 */
[----:B------:R1:W-:Y:S01]  /*6f50*/  @!P2 STG.E desc[UR12][R2.64+0x20], R21 ;  /* 0x000020150200a986 */ /* 0x0003e2000c10190c */
[----:B--2---:R-:W-:-:S09]  /*6f60*/  IMAD.U32 R19, RZ, RZ, UR10 ;  /* 0x0000000aff137e24 */ /* 0x004fd2000f8e00ff */
[----:B------:R-:W-:Y:S05]  /*6f70*/  @P0 BRA `(.L_x_29) ;  /* 0x0000000000580947 */ /* 0x000fea0003800000 */
[----:B------:R-:W-:Y:S01]  /*6f80*/  BAR.SYNC.DEFER_BLOCKING 0x1, 0x120 ;  /* 0x0044800000007b1d */ /* 0x000fe20000010000 */
[----:B------:R-:W-:-:S05]  /*6f90*/  ELECT P0, URZ, PT ;  /* 0x00000000003f782f */ /* 0x000fca0003800000 */
[----:B------:R-:W-:Y:S08]  /*6fa0*/  BSSY B0, `(.L_x_29) ;  /* 0x0000013000007945 */ /* 0x000ff00003800000 */
[----:B------:R-:W-:Y:S05]  /*6fb0*/  @!P0 BRA `(.L_x_30) ;  /* 0x0000000000448947 */ /* 0x000fea0003800000 */
[----:B------:R-:W-:Y:S01]  /*6fc0*/  ULDC.64 UR6, c[0x0][0x198] ;  /* 0x0000660000067ab9 */ /* 0x000fe20000000a00 */
[----:B------:R-:W-:Y:S01]  /*6fd0*/  UMOV UR33, URZ ;  /* 0x0000003f00217c82 */ /* 0x000fe20008000000 */
[----:B------:R-:W-:Y:S02]  /*6fe0*/  UIADD3 UR4, UP0, UR6, 0x9f0, URZ ;  /* 0x000009f006047890 */ /* 0x000fe4000ff1e03f */
[----:B------:R-:W-:Y:S02]  /*6ff0*/  UIADD3 UR6, UR60, 0x4000, URZ ;  /* 0x000040003c067890 */ /* 0x000fe4000fffe03f */
[----:B------:R-:W-:Y:S01]  /*7000*/  UIADD3.X UR5, URZ, UR7, URZ, UP0, !UPT ;  /* 0x000000073f057290 */ /* 0x000fe200087fe43f */
[----:B------:R-:W-:Y:S01]  /*7010*/  UMOV UR37, URZ ;  /* 0x0000003f00257c82 */ /* 0x000fe20008000000 */
[----:B------:R-:W-:Y:S01]  /*7020*/  UMOV UR32, UR60 ;  /* 0x0000003c00207c82 */ /* 0x000fe20008000000 */
[----:B------:R-:W-:-:S06]  /*7030*/  UMOV UR7, 0x40 ;  /* 0x0000004000077882 */ /* 0x000fcc0000000000 */
[----:B------:R2:W-:Y:S02]  /*7040*/  UTMASTG.5D [UR32], [UR4] ;  /* 0x00000020040073b5 */ /* 0x0005e40008020000 */
[----:B--2---:R-:W-:Y:S01]  /*7050*/  UMOV UR32, UR6 ;  /* 0x0000000600207c82 */ /* 0x004fe20008000000 */
[----:B------:R-:W-:Y:S01]  /*7060*/  UMOV UR33, UR7 ;  /* 0x0000000700217c82 */ /* 0x000fe20008000000 */
[----:B------:R-:W-:Y:S01]  /*7070*/  UIADD3 UR6, UR60, 0x34820, URZ ;  /* 0x000348203c067890 */ /* 0x000fe2000fffe03f */
[----:B------:R2:W-:Y:S03]  /*7080*/  UTMASTG.5D [UR32], [UR4] ;  /* 0x00000020040073b5 */ /* 0x0005e60008020000 */
[----:B------:R-:W-:Y:S01]  /*7090*/  UPRMT UR6, URZ, 0x654, UR6 ;  /* 0x000006543f067896 */ /* 0x000fe20008000006 */
[----:B------:R0:W-:Y:S01]  /*70a0*/  UTMACMDFLUSH ;  /* 0x00000000000079b7 */ /* 0x0001e20000000000 */
[----:B------:R-:W-:-:S07]  /*70b0*/  DEPBAR.LE SB0, 0x0 ;  /* 0x000080000000791a */ /* 0x000fce0000000000 */
[----:B--2---:R-:W-:Y:S03]  /*70c0*/  SYNCS.ARRIVE.TRANS64.RED.A1T0 RZ, [UR6], RZ ;  /* 0x000000ffffff79a7 */ /* 0x004fe60008100406 */
.L_x_30:
[----:B------:R-:W-:Y:S05]  /*70d0*/  BSYNC B0 ;  /* 0x0000000000007941 */ /* 0x000fea0003800000 */
.L_x_29:
[----:B------:R-:W2:Y:S01]  /*70e0*/  LDC R0, c[0x0][0xda4] ;  /* 0x00036900ff007b82 */ /* 0x000ea20000000800 */
[----:B------:R-:W-:Y:S01]  /*70f0*/  R2UR UR5, R19 ;  /* 0x00000000130572ca */ /* 0x000fe200000e0000 */
[----:B------:R-:W-:Y:S01]  /*7100*/  UIADD3 UR38, UR38, 0x1, URZ ;  /* 0x0000000126267890 */ /* 0x000fe2000fffe03f */
[----:B------:R-:W-:-:S03]  /*7110*/  VIADD R22, R22, 0x1 ;  /* 0x0000000116167836 */ /* 0x000fc60000000000 */
[----:B------:R-:W-:-:S04]  /*7120*/  UISETP.NE.AND UP0, UPT, UR38, 0x2, UPT ;  /* 0x000000022600788c */ /* 0x000fc8000bf05270 */
[----:B------:R-:W-:Y:S02]  /*7130*/  USEL UR4, URZ, 0x1, UP0 ;  /* 0x000000013f047887 */ /* 0x000fe40008000000 */
[----:B------:R-:W-:Y:S02]  /*7140*/  USEL UR38, UR38, URZ, UP0 ;  /* 0x0000003f26267287 */ /* 0x000fe40008000000 */
[----:B------:R-:W-:Y:S01]  /*7150*/  ULOP3.LUT UR39, UR39, UR4, URZ, 0x3c, !UPT ;  /* 0x0000000427277292 */ /* 0x000fe2000f8e3c3f */
[----:B--2---:R-:W-:-:S13]  /*7160*/  ISETP.LE.AND P0, PT, R0, UR5, PT ;  /* 0x0000000500007c0c */ /* 0x004fda000bf03270 */
[----:B------:R-:W-:Y:S05]  /*7170*/  @!P0 BRA `(.L_x_31) ;  /* 0xffffff9800ec8947 */ /* 0x000fea000383ffff */
[----:B------:R-:W-:Y:S05]  /*7180*/  EXIT ;  /* 0x000000000000794d */ /* 0x000fea0003800000 */
.L_x_7:
[----:B------:R-:W-:-:S08]  /*7190*/  NOP ;  /* 0x0000000000007918 */ /* 0x000fd00000000000 */
[----:B-1----:R-:W1:-:S00]  /*71a0*/  USETMAXREG.DEALLOC.CTAPOOL 0x18 ;  /* 0x00000018000079c8 */ /* 0x002e4000080e0500 */
[----:B-1----:R-:W-:-:S06]  /*71b0*/  LOP3.LUT R0, R0, 0x3, RZ, 0xc0, !PT ;  /* 0x0000000300007812 */ /* 0x002fcc00078ec0ff */
[----:B------:R-:W1:Y:S02]  /*71c0*/  SHFL.IDX PT, R0, R0, RZ, 0x1f ;  /* 0x00001fff00007589 */ /* 0x000e6400000e0000 */
[----:B-1----:R-:W-:-:S13]  /*71d0*/  ISETP.NE.AND P0, PT, R0, RZ, PT ;  /* 0x000000ff0000720c */ /* 0x002fda0003f05270 */
[----:B--2---:R-:W-:Y:S05]  /*71e0*/  @P0 EXIT ;  /* 0x000000000000094d */ /* 0x004fea0003800000 */
[----:B------:R-:W1:Y:S01]  /*71f0*/  S2UR UR4, SR_CTAID.X ;  /* 0x00000000000479c3 */ /* 0x000e620000002500 */
[----:B------:R-:W-:Y:S02]  /*7200*/  IMAD.MOV.U32 R16, RZ, RZ, RZ ;  /* 0x000000ffff107224 */ /* 0x000fe400078e00ff */
[----:B------:R-:W-:Y:S02]  /*7210*/  IMAD.MOV.U32 R2, RZ, RZ, 0x1 ;  /* 0x00000001ff027424 */ /* 0x000fe400078e00ff */
[----:B------:R-:W-:-:S03]  /*7220*/  IMAD.MOV.U32 R17, RZ, RZ, 0x1 ;  /* 0x00000001ff117424 */ /* 0x000fc600078e00ff */
[----:B------:R-:W1:Y:S02]  /*7230*/  LDC R0, c[0x0][0xda4] ;  /* 0x00036900ff007b82 */ /* 0x000e640000000800 */
[----:B-1----:R-:W-:-:S13]  /*7240*/  ISETP.LE.AND P0, PT, R0, UR4, PT ;  /* 0x0000000400007c0c */ /* 0x002fda000bf03270 */
[----:B------:R-:W-:Y:S05]  /*7250*/  @P0 BRA `(.L_x_32) ;  /* 0x0000002c00540947 */ /* 0x000fea0003800000 */
[----:B------:R-:W-:Y:S01]  /*7260*/  IMAD.U32 R0, RZ, RZ, UR4 ;  /* 0x00000004ff007e24 */ /* 0x000fe2000f8e00ff */
[----:B------:R-:W-:Y:S01]  /*7270*/  MOV R16, RZ ;  /* 0x000000ff00107202 */ /* 0x000fe20000000f00 */
[----:B------:R-:W-:Y:S01]  /*7280*/  IMAD.MOV.U32 R17, RZ, RZ, 0x1 ;  /* 0x00000001ff117424 */ /* 0x000fe200078e00ff */
[----:B------:R-:W-:Y:S01]  /*7290*/  ULDC.64 UR36, c[0x0][0x198] ;  /* 0x0000660000247ab9 */ /* 0x000fe20000000a00 */
[----:B------:R-:W-:Y:S01]  /*72a0*/  ULDC UR38, c[0x0][0xc] ;  /* 0x0000030000267ab9 */ /* 0x000fe20000000800 */
[----:B------:R1:W-:Y:S04]  /*72b0*/  STL [R1+0x10], R0 ;  /* 0x0000100001007387 */ /* 0x0003e80000100800 */
[----:B------:R1:W-:Y:S02]  /*72c0*/  STL [R1+0x18], RZ ;  /* 0x000018ff01007387 */ /* 0x0003e40000100800 */
.L_x_76:
[----:B-1----:R-:W2:Y:S01]  /*72d0*/  LDL R6, [R1+0x10] ;  /* 0x0000100001067983 */ /* 0x002ea20000100800 */
[----:B------:R-:W3:Y:S01]  /*72e0*/  LDC R2, c[0x0][0xda8] ;  /* 0x00036a00ff027b82 */ /* 0x000ee20000000800 */
[----:B------:R-:W-:Y:S05]  /*72f0*/  YIELD ;  /* 0x0000000000007946 */ /* 0x000fea0003800000 */
[----:B------:R-:W-:Y:S02]  /*7300*/  ULDC.64 UR4, c[0x0][0x3f8] ;  /* 0x0000fe0000047ab9 */ /* 0x000fe40000000a00 */
[----:B-1----:R-:W1:Y:S01]  /*7310*/  LDC R0, c[0x0][0xdb4] ;  /* 0x00036d00ff007b82 */ /* 0x002e620000000800 */
[----:B------:R-:W-:-:S03]  /*7320*/  UISETP.NE.U32.AND UP0, UPT, UR4, URZ, UPT ;  /* 0x0000003f0400728c */ /* 0x000fc6000bf05070 */
[----:B------:R-:W-:Y:S01]  /*7330*/  ULDC UR4, c[0x0][0x404] ;  /* 0x0001010000047ab9 */ /* 0x000fe20000000800 */
[----:B------:R-:W-:-:S04]  /*7340*/  UISETP.NE.AND.EX UP0, UPT, UR5, URZ, UPT, UP0 ;  /* 0x0000003f0500728c */ /* 0x000fc8000bf05300 */
[----:B------:R-:W-:Y:S01]  /*7350*/  USEL UR4, UR4, 0x1, UP0 ;  /* 0x0000000104047887 */ /* 0x000fe20008000000 */
[----:B---3--:R-:W-:Y:S02]  /*7360*/  ISETP.NE.AND P0, PT, R2, 0x1, PT ;  /* 0x000000010200780c */ /* 0x008fe40003f05270 */
[----:B-1----:R-:W-:-:S11]  /*7370*/  ISETP.NE.AND P1, PT, R0, 0x1, PT ;  /* 0x000000010000780c */ /* 0x002fd60003f25270 */
[----:B------:R-:W2:Y:S08]  /*7380*/  @P0 LDC R4, c[0x0][0xdac] ;  /* 0x00036b00ff040b82 */ /* 0x000eb00000000800 */
[----:B------:R-:W1:Y:S08]  /*7390*/  @P0 LDC R5, c[0x0][0xdb0] ;  /* 0x00036c00ff050b82 */ /* 0x000e700000000800 */
[----:B------:R-:W3:Y:S01]  /*73a0*/  @P1 LDC.64 R2, c[0x0][0xdb8] ;  /* 0x00036e00ff021b82 */ /* 0x000ee20000000a00 */
[----:B--2---:R-:W-:-:S05]  /*73b0*/  @P0 IMAD.HI.U32 R4, R6, R4, RZ ;  /* 0x0000000406040227 */ /* 0x004fca00078e00ff */
[----:B-1----:R-:W-:Y:S02]  /*73c0*/  @P0 SHF.R.U32.HI R6, RZ, R5, R4 ;  /* 0x00000005ff060219 */ /* 0x002fe40000011604 */
[----:B------:R-:W1:Y:S03]  /*73d0*/  S2R R4, SR_CgaCtaId ;  /* 0x0000000000047919 */ /* 0x000e660000008800 */
[----:B---3--:R-:W-:Y:S01]  /*73e0*/  @P1 IMAD.HI.U32 R2, R6, R2, RZ ;  /* 0x0000000206021227 */ /* 0x008fe200078e00ff */
[----:B------:R2:W-:Y:S03]  /*73f0*/  STL [R1+0x8], R6 ;  /* 0x0000080601007387 */ /* 0x0005e60000100800 */
[----:B------:R-:W-:Y:S01]  /*7400*/  IMAD.MOV.U32 R19, RZ, RZ, R6 ;  /* 0x000000ffff137224 */ /* 0x000fe200078e0006 */
[----:B------:R-:W-:-:S02]  /*7410*/  @P1 SHF.R.U32.HI R19, RZ, R3, R2 ;  /* 0x00000003ff131219 */ /* 0x000fc40000011602 */
[----:B------:R-:W3:Y:S01]  /*7420*/  LDC R2, c[0x0][0x2e0] ;  /* 0x0000b800ff027b82 */ /* 0x000ee20000000800 */
[----:B------:R-:W-:-:S04]  /*7430*/  MOV R3, 0x400 ;  /* 0x0000040000037802 */ /* 0x000fc80000000f00 */
[----:B-1----:R-:W-:Y:S01]  /*7440*/  LEA R8, R4, R3, 0x18 ;  /* 0x0000000304087211 */ /* 0x002fe200078ec0ff */
[----:B---3--:R-:W-:-:S04]  /*7450*/  IMAD R7, R2, UR4, RZ ;  /* 0x0000000402077c24 */ /* 0x008fc8000f8e02ff */
[----:B------:R-:W-:Y:S01]  /*7460*/  VIADD R2, R8, 0x1c400 ;  /* 0x0001c40008027836 */ /* 0x000fe20000000000 */
[----:B------:R2:W-:Y:S04]  /*7470*/  STL [R1+0x4], R8 ;  /* 0x0000040801007387 */ /* 0x0005e80000100800 */
[----:B------:R-:W-:Y:S01]  /*7480*/  LOP3.LUT P0, RZ, R2, 0x3ff, RZ, 0xc0, !PT ;  /* 0x000003ff02ff7812 */ /* 0x000fe2000780c0ff */
[----:B------:R-:W-:Y:S01]  /*7490*/  VIADD R2, R7, 0x7f ;  /* 0x0000007f07027836 */ /* 0x000fe20000000000 */
[----:B------:R2:W-:Y:S04]  /*74a0*/  STL [R1+0x14], R7 ;  /* 0x0000140701007387 */ /* 0x0005e80000100800 */
[----:B------:R-:W-:-:S04]  /*74b0*/  SHF.R.S32.HI R3, RZ, 0x1f, R2 ;  /* 0x0000001fff037819 */ /* 0x000fc80000011402 */
[----:B------:R-:W-:Y:S01]  /*74c0*/  LEA.HI R2, R3, R2, RZ, 0x7 ;  /* 0x0000000203027211 */ /* 0x000fe200078f38ff */
[----:B------:R-:W-:-:S04]  /*74d0*/  IMAD.MOV R3, RZ, RZ, -R19 ;  /* 0x000000ffff037224 */ /* 0x000fc800078e0a13 */
[----:B------:R-:W-:Y:S01]  /*74e0*/  IMAD R3, R0, R3, R6 ;  /* 0x0000000300037224 */ /* 0x000fe200078e0206 */
[----:B------:R-:W-:-:S05]  /*74f0*/  SHF.R.S32.HI R0, RZ, 0x7, R2 ;  /* 0x00000007ff007819 */ /* 0x000fca0000011402 */
[----:B------:R2:W-:Y:S04]  /*7500*/  STL [R1+0xc], R0 ;  /* 0x00000c0001007387 */ /* 0x0005e80000100800 */
[----:B------:R2:W-:Y:S01]  /*7510*/  STL [R1], R3 ;  /* 0x0000000301007387 */ /* 0x0005e20000100800 */
[----:B------:R-:W-:Y:S05]  /*7520*/  @!P0 BRA `(.L_x_33) ;  /* 0x0000000000408947 */ /* 0x000fea0003800000 */
[----:B------:R-:W-:Y:S01]  /*7530*/  MOV R2, 0x0 ;  /* 0x0000000000027802 */ /* 0x000fe20000000f00 */
[----:B------:R-:W-:Y:S01]  /*7540*/  ULDC.64 UR6, c[0x4][0xb8] ;  /* 0x01002e0000067ab9 */ /* 0x000fe20000000a00 */
[----:B------:R-:W-:Y:S01]  /*7550*/  ULDC.64 UR8, c[0x4][0xc0] ;  /* 0x0100300000087ab9 */ /* 0x000fe20000000a00 */
[----:B------:R-:W-:Y:S01]  /*7560*/  ULDC.64 UR4, c[0x4][0x8] ;  /* 0x0100020000047ab9 */ /* 0x000fe20000000a00 */
[----:B------:R-:W-:Y:S01]  /*7570*/  IMAD.U32 R4, RZ, RZ, UR6 ;  /* 0x00000006ff047e24 */ /* 0x000fe2000f8e00ff */
[----:B------:R-:W-:Y:S01]  /*7580*/  MOV R11, UR5 ;  /* 0x00000005000b7c02 */ /* 0x000fe20008000f00 */
[----:B--2---:R-:W1:Y:S01]  /*7590*/  LDC.64 R2, c[0x4][R2] ;  /* 0x0100000002027b82 */ /* 0x004e620000000a00 */
[----:B------:R-:W-:Y:S02]  /*75a0*/  IMAD.U32 R5, RZ, RZ, UR7 ;  /* 0x00000007ff057e24 */ /* 0x000fe4000f8e00ff */
[----:B------:R-:W-:Y:S02]  /*75b0*/  IMAD.U32 R6, RZ, RZ, UR8 ;  /* 0x00000008ff067e24 */ /* 0x000fe4000f8e00ff */
[----:B------:R-:W-:-:S02]  /*75c0*/  IMAD.U32 R7, RZ, RZ, UR9 ;  /* 0x00000009ff077e24 */ /* 0x000fc4000f8e00ff */
[----:B------:R-:W-:Y:S02]  /*75d0*/  IMAD.U32 R10, RZ, RZ, UR4 ;  /* 0x00000004ff0a7e24 */ /* 0x000fe4000f8e00ff */
[----:B------:R-:W-:Y:S02]  /*75e0*/  IMAD.MOV.U32 R8, RZ, RZ, 0x70 ;  /* 0x00000070ff087424 */ /* 0x000fe400078e00ff */
[----:B------:R-:W-:Y:S02]  /*75f0*/  IMAD.MOV.U32 R12, RZ, RZ, 0x1 ;  /* 0x00000001ff0c7424 */ /* 0x000fe400078e00ff */
[----:B------:R-:W-:-:S07]  /*7600*/  IMAD.MOV.U32 R13, RZ, RZ, RZ ;  /* 0x000000ffff0d7224 */ /* 0x000fce00078e00ff */
[----:B------:R-:W-:-:S07]  /*7610*/  LEPC R20, `(.L_x_33) ;  /* 0x000000001014794e */ /* 0x000fce0000000000 */
[----:B-1----:R-:W-:Y:S05]  /*7620*/  CALL.ABS.NOINC R2 ;  /* 0x0000000002007343 */ /* 0x002fea0003c00000 */
.L_x_33:
[----:B------:R-:W2:Y:S02]  /*7630*/  LDL R2, [R1+0x4] ;  /* 0x0000040001027983 */ /* 0x000ea40000100800 */
[----:B--2---:R-:W-:-:S05]  /*7640*/  VIADD R0, R2, 0x400 ;  /* 0x0000040002007836 */ /* 0x004fca0000000000 */
[----:B------:R-:W-:-:S13]  /*7650*/  LOP3.LUT P0, RZ, R0, 0x3ff, RZ, 0xc0, !PT ;  /* 0x000003ff00ff7812 */ /* 0x000fda000780c0ff */
[----:B------:R-:W-:Y:S05]  /*7660*/  @!P0 BRA `(.L_x_34) ;  /* 0x0000000000808947 */ /* 0x000fea0003800000 */
[----:B------:R-:W-:Y:S01]  /*7670*/  MOV R0, 0x0 ;  /* 0x0000000000007802 */ /* 0x000fe20000000f00 */
[----:B------:R-:W-:Y:S01]  /*7680*/  ULDC.64 UR6, c[0x4][0xb8] ;  /* 0x01002e0000067ab9 */ /* 0x000fe20000000a00 */
[----:B------:R-:W-:Y:S01]  /*7690*/  ULDC.64 UR8, c[0x4][0xc0] ;  /* 0x0100300000087ab9 */ /* 0x000fe20000000a00 */
[----:B------:R-:W-:Y:S01]  /*76a0*/  ULDC.64 UR4, c[0x4][0x10] ;  /* 0x0100040000047ab9 */ /* 0x000fe20000000a00 */
[----:B------:R1:W2:Y:S01]  /*76b0*/  LDC.64 R2, c[0x4][R0] ;  /* 0x0100000000027b82 */ /* 0x0002a20000000a00 */
[----:B------:R-:W-:Y:S01]  /*76c0*/  IMAD.U32 R4, RZ, RZ, UR6 ;  /* 0x00000006ff047e24 */ /* 0x000fe2000f8e00ff */
[----:B------:R-:W-:Y:S01]  /*76d0*/  MOV R8, 0x70 ;  /* 0x0000007000087802 */ /* 0x000fe20000000f00 */
[----:B------:R-:W-:Y:S02]  /*76e0*/  IMAD.U32 R5, RZ, RZ, UR7 ;  /* 0x00000007ff057e24 */ /* 0x000fe4000f8e00ff */
[----:B------:R-:W-:Y:S02]  /*76f0*/  IMAD.U32 R6, RZ, RZ, UR8 ;  /* 0x00000008ff067e24 */ /* 0x000fe4000f8e00ff */
[----:B------:R-:W-:-:S02]  /*7700*/  IMAD.U32 R7, RZ, RZ, UR9 ;  /* 0x00000009ff077e24 */ /* 0x000fc4000f8e00ff */
[----:B------:R-:W-:Y:S02]  /*7710*/  IMAD.U32 R10, RZ, RZ, UR4 ;  /* 0x00000004ff0a7e24 */ /* 0x000fe4000f8e00ff */
[----:B------:R-:W-:Y:S02]  /*7720*/  IMAD.U32 R11, RZ, RZ, UR5 ;  /* 0x00000005ff0b7e24 */ /* 0x000fe4000f8e00ff */
[----:B------:R-:W-:Y:S02]  /*7730*/  IMAD.MOV.U32 R12, RZ, RZ, 0x1 ;  /* 0x00000001ff0c7424 */ /* 0x000fe400078e00ff */
[----:B-1----:R-:W-:-:S07]  /*7740*/  IMAD.MOV.U32 R13, RZ, RZ, RZ ;  /* 0x000000ffff0d7224 */ /* 0x002fce00078e00ff */
[----:B------:R-:W-:-:S07]  /*7750*/  LEPC R20, `(.L_x_35) ;  /* 0x000000001014794e */ /* 0x000fce0000000000 */
[----:B--2---:R-:W-:Y:S05]  /*7760*/  CALL.ABS.NOINC R2 ;  /* 0x0000000002007343 */ /* 0x004fea0003c00000 */
.L_x_35:
[----:B------:R-:W-:Y:S01]  /*7770*/  MOV R2, 0x0 ;  /* 0x0000000000027802 */ /* 0x000fe20000000f00 */
[----:B------:R-:W-:Y:S01]  /*7780*/  ULDC.64 UR6, c[0x4][0xb8] ;  /* 0x01002e0000067ab9 */ /* 0x000fe20000000a00 */
[----:B------:R-:W-:Y:S01]  /*7790*/  ULDC.64 UR8, c[0x4][0xc0] ;  /* 0x0100300000087ab9 */ /* 0x000fe20000000a00 */
[----:B------:R-:W-:Y:S01]  /*77a0*/  ULDC.64 UR4, c[0x4][0x18] ;  /* 0x0100060000047ab9 */ /* 0x000fe20000000a00 */
[----:B------:R-:W-:Y:S01]  /*77b0*/  IMAD.U32 R4, RZ, RZ, UR6 ;  /* 0x00000006ff047e24 */ /* 0x000fe2000f8e00ff */
[----:B------:R-:W-:Y:S01]  /*77c0*/  MOV R13, RZ ;  /* 0x000000ff000d7202 */ /* 0x000fe20000000f00 */
[----:B------:R-:W1:Y:S01]  /*77d0*/  LDC.64 R2, c[0x4][R2] ;  /* 0x0100000002027b82 */ /* 0x000e620000000a00 */
[----:B------:R-:W-:Y:S02]  /*77e0*/  IMAD.U32 R5, RZ, RZ, UR7 ;  /* 0x00000007ff057e24 */ /* 0x000fe4000f8e00ff */
[----:B------:R-:W-:Y:S02]  /*77f0*/  IMAD.U32 R6, RZ, RZ, UR8 ;  /* 0x00000008ff067e24 */ /* 0x000fe4000f8e00ff */
[----:B------:R-:W-:-:S02]  /*7800*/  IMAD.U32 R7, RZ, RZ, UR9 ;  /* 0x00000009ff077e24 */ /* 0x000fc4000f8e00ff */
[----:B------:R-:W-:Y:S02]  /*7810*/  IMAD.U32 R10, RZ, RZ, UR4 ;  /* 0x00000004ff0a7e24 */ /* 0x000fe4000f8e00ff */
[----:B------:R-:W-:Y:S02]  /*7820*/  IMAD.U32 R11, RZ, RZ, UR5 ;  /* 0x00000005ff0b7e24 */ /* 0x000fe4000f8e00ff */
[----:B------:R-:W-:Y:S02]  /*7830*/  IMAD.MOV.U32 R8, RZ, RZ, 0x70 ;  /* 0x00000070ff087424 */ /* 0x000fe400078e00ff */
[----:B------:R-:W-:-:S07]  /*7840*/  IMAD.MOV.U32 R12, RZ, RZ, 0x1 ;  /* 0x00000001ff0c7424 */ /* 0x000fce00078e00ff */
[----:B------:R-:W-:-:S07]  /*7850*/  LEPC R20, `(.L_x_34) ;  /* 0x000000001014794e */ /* 0x000fce0000000000 */
[----:B-1----:R-:W-:Y:S05]  /*7860*/  CALL.ABS.NOINC R2 ;  /* 0x0000000002007343 */ /* 0x002fea0003c00000 */
.L_x_34:
[----:B------:R-:W2:Y:S01]  /*7870*/  LDL R2, [R1] ;  /* 0x0000000001027983 */ /* 0x000ea20000100800 */
[----:B------:R-:W1:Y:S01]  /*7880*/  LDC R0, c[0x0][0x428] ;  /* 0x00010a00ff007b82 */ /* 0x000e620000000800 */
[----:B------:R-:W-:Y:S02]  /*7890*/  ULDC.64 UR4, c[0x0][0x9f8] ;  /* 0x00027e0000047ab9 */ /* 0x000fe40000000a00 */
[----:B------:R-:W3:Y:S01]  /*78a0*/  LDL.LU R6, [R1+0x8] ;  /* 0x0000080001067983 */ /* 0x000ee20000300800 */
[----:B-1----:R-:W-:-:S03]  /*78b0*/  ISETP.NE.AND P1, PT, R0, 0x1, PT ;  /* 0x000000010000780c */ /* 0x002fc60003f25270 */
[----:B------:R-:W4:Y:S01]  /*78c0*/  LDL R5, [R1+0x10] ;  /* 0x0000100001057983 */ /* 0x000f220000100800 */
[----:B------:R-:W-:Y:S01]  /*78d0*/  ISETP.NE.U32.AND P0, PT, RZ, UR4, PT ;  /* 0x00000004ff007c0c */ /* 0x000fe2000bf05070 */
[----:B------:R-:W-:Y:S01]  /*78e0*/  ULDC.64 UR6, c[0x0][0x208] ;  /* 0x0000820000067ab9 */ /* 0x000fe20000000a00 */
[----:B------:R-:W-:Y:S01]  /*78f0*/  ULDC UR4, c[0x0][0xda8] ;  /* 0x00036a0000047ab9 */ /* 0x000fe20000000800 */
[----:B------:R-:W1:Y:S01]  /*7900*/  S2R R7, SR_TID.X ;  /* 0x0000000000077919 */ /* 0x000e620000002100 */
[----:B------:R-:W-:-:S05]  /*7910*/  ISETP.NE.AND.EX P0, PT, RZ, UR5, PT, P0 ;  /* 0x00000005ff007c0c */ /* 0x000fca000bf05300 */
[----:B------:R-:W2:Y:S08]  /*7920*/  @P1 LDC R0, c[0x0][0x42c] ;  /* 0x00010b00ff001b82 */ /* 0x000eb00000000800 */
[----:B------:R-:W2:Y:S01]  /*7930*/  @P1 LDC R3, c[0x0][0x430] ;  /* 0x00010c00ff031b82 */ /* 0x000ea20000000800 */
[----:B-1----:R-:W-:Y:S01]  /*7940*/  LOP3.LUT R7, R7, 0x1f, RZ, 0xc0, !PT ;  /* 0x0000001f07077812 */ /* 0x002fe200078ec0ff */
[----:B--2---:R-:W-:-:S04]  /*7950*/  @P1 IMAD.HI.U32 R0, R2, R0, RZ ;  /* 0x0000000002001227 */ /* 0x004fc800078e00ff */
[----:B------:R-:W-:Y:S01]  /*7960*/  IMAD.MOV.U32 R4, RZ, RZ, R2 ;  /* 0x000000ffff047224 */ /* 0x000fe200078e0002 */
[----:B------:R-:W-:Y:S01]  /*7970*/  @P1 SHF.R.U32.HI R4, RZ, R3, R0 ;  /* 0x00000003ff041219 */ /* 0x000fe20000011600 */
[----:B------:R-:W-:Y:S01]  /*7980*/  IMAD.MOV.U32 R0, RZ, RZ, R19 ;  /* 0x000000ffff007224 */ /* 0x000fe200078e0013 */
[----:B------:R-:W1:Y:S02]  /*7990*/  @P0 LDC.64 R2, c[0x0][0x9f8] ;  /* 0x00027e00ff020b82 */ /* 0x000e640000000a00 */
[----:B-1----:R-:W-:-:S05]  /*79a0*/  @P0 IMAD.WIDE R2, R19, 0x4, R2 ;  /* 0x0000000413020825 */ /* 0x002fca00078e0202 */
[----:B------:R1:W5:Y:S01]  /*79b0*/  @P0 LDG.E R0, desc[UR6][R2.64] ;  /* 0x0000000602000981 */ /* 0x000362000c1e1900 */
[----:B------:R-:W-:Y:S01]  /*79c0*/  ISETP.NE.AND P1, PT, R7, RZ, PT ;  /* 0x000000ff0700720c */ /* 0x000fe20003f25270 */
[----:B---3--:R-:W-:-:S03]  /*79d0*/  IMAD.MOV R8, RZ, RZ, -R6 ;  /* 0x000000ffff087224 */ /* 0x008fc600078e0a06 */
[----:B------:R-:W-:Y:S01]  /*79e0*/  PLOP3.LUT P2, PT, P1, PT, PT, 0x8, 0x0 ;  /* 0x000000000000781c */ /* 0x000fe20000f4e170 */
[----:B----4-:R-:W-:-:S04]  /*79f0*/  IMAD R8, R8, UR4, R5 ;  /* 0x0000000408087c24 */ /* 0x010fc8000f8e0205 */
[----:B------:R-:W-:-:S04]  /*7a00*/  IMAD.SHL.U32 R8, R8, 0x80, RZ ;  /* 0x0000008008087824 */ /* 0x000fc800078e00ff */
[----:B------:R-:W-:-:S05]  /*7a10*/  VOTEU.ALL UP1, P1 ;  /* 0x00000000003f7886 */ /* 0x000fca0000820000 */
[----:B------:R-:W-:-:S04]  /*7a20*/  @!UP1 UIADD3 UR8, UP0, UR36, 0x270, URZ ;  /* 0x0000027024089890 */ /* 0x000fc8000ff1e03f */
[----:B------:R-:W-:-:S03]  /*7a30*/  @!UP1 UIADD3.X UR9, URZ, UR37, URZ, UP0, !UPT ;  /* 0x000000253f099290 */ /* 0x000fc600087fe43f */
[----:B-1----:R-:W-:-:S09]  /*7a40*/  VOTEU.ALL UP0, P1 ;  /* 0x00000000003f7886 */ /* 0x002fd20000800000 */
.L_x_36:
[----:B------:R-:W2:Y:S01]  /*7a50*/  LDL R2, [R1] ;  /* 0x0000000001027983 */ /* 0x000ea20000100800 */
[----:B------:R-:W-:Y:S02]  /*7a60*/  PLOP3.LUT P0, PT, P0, P2, PT, 0xa2, 0x0 ;  /* 0x000000000000781c */ /* 0x000fe40000705472 */
[----:B------:R-:W-:Y:S01]  /*7a70*/  @P2 R2UR P0, UR7, R19 ;  /* 0x00000000130722ca */ /* 0x000fe20000000000 */
[----:B------:R-:W-:-:S07]  /*7a80*/  UMOV UR4, URZ ;  /* 0x0000003f00047c82 */ /* 0x000fce0008000000 */
[----:B------:R-:W-:Y:S02]  /*7a90*/  PLOP3.LUT P0, PT, P0, P2, PT, 0xa2, 0x0 ;  /* 0x000000000000781c */ /* 0x000fe40000705472 */
[----:B--2---:R-:W-:-:S08]  /*7aa0*/  @P2 R2UR.OR P0, UR6, R2 ;  /* 0x00000000020622ca */ /* 0x004fd00000100000 */
[----:B------:R-:W-:Y:S02]  /*7ab0*/  PLOP3.LUT P0, PT, P0, P2, PT, 0xa2, 0x0 ;  /* 0x000000000000781c */ /* 0x000fe40000705472 */
[----:B------:R-:W-:-:S08]  /*7ac0*/  @P2 R2UR.OR P0, UR5, R8 ;  /* 0x00000000080522ca */ /* 0x000fd00000100000 */
[----:B------:R-:W-:-:S05]  /*7ad0*/  @P2 PLOP3.LUT P2, PT, P0, PT, PT, 0x80, 0x0 ;  /* 0x000000000000281c */ /* 0x000fca000074f070 */
[----:B------:R1:W-:Y:S08]  /*7ae0*/  @!UP0 UTMAPF.L2.4D [UR4], [UR8] ;  /* 0x00000004080085b8 */ /* 0x0003f00008018000 */
[----:B-1----:R-:W-:Y:S05]  /*7af0*/  @P2 BRA.U.ANY `(.L_x_36) ;  /* 0xfffffffd00d42947 */ /* 0x002fea000393ffff */
[----:B------:R-:W-:Y:S01]  /*7b00*/  PLOP3.LUT P2, PT, P1, PT, PT, 0x8, 0x0 ;  /* 0x000000000000781c */ /* 0x000fe20000f4e170 */
[----:B------:R-:W-:Y:S01]  /*7b10*/  VOTEU.ALL UP0, P1 ;  /* 0x00000000003f7886 */ /* 0x000fe20000800000 */
[----:B------:R-:W-:-:S11]  /*7b20*/  UMOV UR4, 0x40 ;  /* 0x0000004000047882 */ /* 0x000fd60000000000 */
.L_x_37:
[----:B------:R-:W2:Y:S01]  /*7b30*/  LDL R2, [R1] ;  /* 0x0000000001027983 */ /* 0x000ea20000100800 */
[----:B------:R-:W-:Y:S02]  /*7b40*/  PLOP3.LUT P0, PT, P0, P2, PT, 0xa2, 0x0 ;  /* 0x000000000000781c */ /* 0x000fe40000705472 */
[----:B------:R-:W-:-:S08]  /*7b50*/  @P2 R2UR P0, UR7, R19 ;  /* 0x00000000130722ca */ /* 0x000fd00000000000 */
        /* <DEDUP_REMOVED lines=10> */
.L_x_38:
        /* <DEDUP_REMOVED lines=10> */
[----:B------:R-:W1:Y:S01]  /*7ca0*/  LDC.64 R2, c[0x0][0x3f8] ;  /* 0x0000fe00ff027b82 */ /* 0x000e620000000a00 */
[----:B------:R-:W-:Y:S01]  /*7cb0*/  UMOV UR4, 0xffffffff ;  /* 0xffffffff00047882 */ /* 0x000fe20000000000 */
[----:B-1----:R-:W-:-:S04]  /*7cc0*/  ISETP.NE.U32.AND P0, PT, R2, RZ, PT ;  /* 0x000000ff0200720c */ /* 0x002fc80003f05070 */
[----:B------:R-:W-:-:S04]  /*7cd0*/  ISETP.NE.AND.EX P0, PT, R3, RZ, PT, P0 ;  /* 0x000000ff0300720c */ /* 0x000fc80003f05300 */
[----:B-----5:R-:W-:Y:S01]  /*7ce0*/  SEL R5, R0, RZ, !P0 ;  /* 0x000000ff00057207 */ /* 0x020fe20004000000 */
[----:B------:R-:W-:Y:S08]  /*7cf0*/  BRA.DIV UR4, `(.L_x_39) ;  /* 0x0000002604f47947 */ /* 0x000ff0000b800000 */
.L_x_92:
[----:B------:R-:W2:Y:S01]  /*7d00*/  LDL R6, [R1+0xc] ;  /* 0x00000c0001067983 */ /* 0x000ea20000100800 */
[----:B------:R-:W-:Y:S01]  /*7d10*/  UMOV UR4, 0xffffffff ;  /* 0xffffffff00047882 */ /* 0x000fe20000000000 */
[----:B------:R-:W-:Y:S01]  /*7d20*/  SHF.R.S32.HI R11, RZ, 0x1f, R0 ;  /* 0x0000001fff0b7819 */ /* 0x000fe20000011400 */
[----:B--2---:R-:W-:Y:S01]  /*7d30*/  VIADD R10, R6, 0xffffffff ;  /* 0xffffffff060a7836 */ /* 0x004fe20000000000 */
[----:B------:R-:W-:Y:S06]  /*7d40*/  BRA.DIV UR4, `(.L_x_40) ;  /* 0x0000002a04147947 */ /* 0x000fec000b800000 */
[----:B------:R-:W-:-:S13]  /*7d50*/  ELECT P6, URZ, PT ;  /* 0x00000000003f782f */ /* 0x000fda00038c0000 */
.L_x_95:
[----:B------:R-:W-:Y:S05]  /*7d60*/  @!P6 BRA `(.L_x_41) ;  /* 0x000000040018e947 */ /* 0x000fea0003800000 */
[----:B------:R-:W-:Y:S02]  /*7d70*/  IMAD.MOV.U32 R18, RZ, RZ, R10 ;  /* 0x000000ffff127224 */ /* 0x000fe400078e000a */
[----:B------:R-:W-:Y:S01]  /*7d80*/  IMAD.MOV.U32 R5, RZ, RZ, R0 ;  /* 0x000000ffff057224 */ /* 0x000fe200078e0000 */
[----:B------:R-:W-:Y:S06]  /*7d90*/  @!P0 BRA `(.L_x_42) ;  /* 0x00000000004c8947 */ /* 0x000fec0003800000 */
[----:B------:R-:W1:Y:S01]  /*7da0*/  LDC R9, c[0x0][0x41c] ;  /* 0x00010700ff097b82 */ /* 0x000e620000000800 */
[----:B------:R-:W-:Y:S01]  /*7db0*/  IMAD.MOV.U32 R5, RZ, RZ, R10 ;  /* 0x000000ffff057224 */ /* 0x000fe200078e000a */
[----:B------:R-:W-:Y:S01]  /*7dc0*/  ULDC.64 UR4, c[0x0][0x408] ;  /* 0x0001020000047ab9 */ /* 0x000fe20000000a00 */
[----:B------:R-:W-:Y:S01]  /*7dd0*/  ULDC.64 UR6, c[0x0][0x208] ;  /* 0x0000820000067ab9 */ /* 0x000fe20000000a00 */
[----:B-1----:R-:W-:-:S13]  /*7de0*/  ISETP.NE.AND P1, PT, R9, 0x1, PT ;  /* 0x000000010900780c */ /* 0x002fda0003f25270 */
[----:B------:R-:W1:Y:S02]  /*7df0*/  @P1 LDC.64 R6, c[0x0][0x420] ;  /* 0x00010800ff061b82 */ /* 0x000e640000000a00 */
[----:B-1----:R-:W-:-:S05]  /*7e00*/  @P1 IMAD.HI.U32 R6, R10, R6, RZ ;  /* 0x000000060a061227 */ /* 0x002fca00078e00ff */
[----:B------:R-:W-:Y:S01]  /*7e10*/  @P1 SHF.R.U32.HI R5, RZ, R7, R6 ;  /* 0x00000007ff051219 */ /* 0x000fe20000011606 */
[----:B------:R-:W-:-:S03]  /*7e20*/  IMAD R6, R11, UR4, RZ ;  /* 0x000000040b067c24 */ /* 0x000fc6000f8e02ff */
[--C-:B------:R-:W-:Y:S01]  /*7e30*/  SHF.R.S32.HI R7, RZ, 0x1f, R5.reuse ;  /* 0x0000001fff077819 */ /* 0x100fe20000011405 */
[----:B------:R-:W-:-:S04]  /*7e40*/  IMAD.MOV R18, RZ, RZ, -R5 ;  /* 0x000000ffff127224 */ /* 0x000fc800078e0a05 */
[----:B------:R-:W-:Y:S02]  /*7e50*/  IMAD R18, R9, R18, R10 ;  /* 0x0000001209127224 */ /* 0x000fe400078e020a */
[----:B------:R-:W-:Y:S02]  /*7e60*/  IMAD R9, R0, UR5, R6 ;  /* 0x0000000500097c24 */ /* 0x000fe4000f8e0206 */
[----:B------:R-:W-:-:S04]  /*7e70*/  IMAD.MOV.U32 R6, RZ, RZ, R5 ;  /* 0x000000ffff067224 */ /* 0x000fc800078e0005 */
[----:B------:R-:W-:-:S05]  /*7e80*/  IMAD.WIDE.U32 R6, R0, UR4, R6 ;  /* 0x0000000400067c25 */ /* 0x000fca000f8e0006 */
[----:B------:R-:W-:Y:S02]  /*7e90*/  IADD3 R5, R7, R9, RZ ;  /* 0x0000000907057210 */ /* 0x000fe40007ffe0ff */
[----:B------:R-:W-:-:S04]  /*7ea0*/  LEA R12, P1, R6, R2, 0x2 ;  /* 0x00000002060c7211 */ /* 0x000fc800078210ff */
[----:B------:R-:W-:-:S05]  /*7eb0*/  LEA.HI.X R13, R6, R3, R5, 0x2, P1 ;  /* 0x00000003060d7211 */ /* 0x000fca00008f1405 */
[----:B------:R1:W5:Y:S04]  /*7ec0*/  LDG.E R5, desc[UR6][R12.64] ;  /* 0x000000060c057981 */ /* 0x000368000c1e1900 */
.L_x_42:
[----:B------:R-:W2:Y:S01]  /*7ed0*/  S2R R7, SR_CgaCtaId ;  /* 0x0000000000077919 */ /* 0x000ea20000008800 */
[----:B------:R-:W-:-:S04]  /*7ee0*/  MOV R6, 0x400 ;  /* 0x0000040000067802 */ /* 0x000fc80000000f00 */
[----:B--2---:R-:W-:Y:S02]  /*7ef0*/  LEA R6, R7, R6, 0x18 ;  /* 0x0000000607067211 */ /* 0x004fe400078ec0ff */
[----:B------:R-:W-:-:S03]  /*7f00*/  SHF.L.U32 R7, R17, 0x1f, RZ ;  /* 0x0000001f11077819 */ /* 0x000fc600000006ff */
[----:B------:R-:W-:-:S04]  /*7f10*/  IMAD R6, R16, 0x8, R6 ;  /* 0x0000000810067824 */ /* 0x000fc800078e0206 */
[----:B------:R-:W2:Y:S02]  /*7f20*/  SYNCS.PHASECHK.TRANS64.TRYWAIT P1, [R6+URZ+0x34840], R7 ;  /* 0x03484007060075a7 */ /* 0x000ea4000802017f */
[----:B--2---:R-:W-:Y:S05]  /*7f30*/  @!P1 BRA `(.L_x_43) ;  /* 0x0000002400b89947 */ /* 0x004fea0003800000 */
.L_x_96:
[----:B------:R-:W3:Y:S02]  /*7f40*/  S2R R9, SR_TID.X ;  /* 0x0000000000097919 */ /* 0x000ee40000002100 */
[----:B---3--:R-:W-:-:S04]  /*7f50*/  LOP3.LUT R9, R9, 0x7f, RZ, 0xc0, !PT ;  /* 0x0000007f09097812 */ /* 0x008fc800078ec0ff */
[----:B------:R-:W-:-:S13]  /*7f60*/  ISETP.NE.AND P1, PT, R9, RZ, PT ;  /* 0x000000ff0900720c */ /* 0x000fda0003f25270 */
[----:B------:R-:W-:Y:S05]  /*7f70*/  @P1 BRA `(.L_x_44) ;  /* 0x00000000001c1947 */ /* 0x000fea0003800000 */
[----:B------:R-:W3:Y:S01]  /*7f80*/  S2R R9, SR_TID.X ;  /* 0x0000000000097919 */ /* 0x000ee20000002100 */
[----:B--2---:R-:W-:-:S04]  /*7f90*/  IMAD.MOV.U32 R7, RZ, RZ, 0xc000 ;  /* 0x0000c000ff077424 */ /* 0x004fc800078e00ff */
[----:B------:R4:W-:Y:S01]  /*7fa0*/  SYNCS.ARRIVE.TRANS64 RZ, [R6+URZ+0x34830], R7 ;  /* 0x0348300706ff79a7 */ /* 0x0009e2000800003f */
[----:B---3--:R-:W-:-:S04]  /*7fb0*/  LOP3.LUT R9, R9, 0x1f, RZ, 0xc0, !PT ;  /* 0x0000001f09097812 */ /* 0x008fc800078ec0ff */
[----:B------:R-:W-:-:S13]  /*7fc0*/  ISETP.NE.AND P1, PT, R9, RZ, PT ;  /* 0x000000ff0900720c */ /* 0x000fda0003f25270 */
[----:B----4-:R-:W-:Y:S05]  /*7fd0*/  @!P1 BRA `(.L_x_44) ;  /* 0x0000000000049947 */ /* 0x010fea0003800000 */
[----:B------:R-:W-:Y:S01]  /*7fe0*/  BPT.TRAP 0x1 ;  /* 0x000000040000795c */ /* 0x000fe20000300000 */
.L_x_44:
[----:B------:R-:W3:Y:S01]  /*7ff0*/  S2R R9, SR_CgaCtaId ;  /* 0x0000000000097919 */ /* 0x000ee20000008800 */
[----:B--2---:R-:W-:Y:S01]  /*8000*/  MOV R7, 0x400 ;  /* 0x0000040000077802 */ /* 0x004fe20000000f00 */
[----:B------:R-:W-:Y:S01]  /*8010*/  UIADD3 UR4, UP0, UR36, 0x370, URZ ;  /* 0x0000037024047890 */ /* 0x000fe2000ff1e03f */
[----:B------:R-:W-:Y:S01]  /*8020*/  R2UR UR9, R6 ;  /* 0x00000000060972ca */ /* 0x000fe200000e0000 */
[----:B------:R-:W-:Y:S01]  /*8030*/  UMOV UR10, URZ ;  /* 0x0000003f000a7c82 */ /* 0x000fe20008000000 */
[----:B------:R-:W-:Y:S01]  /*8040*/  R2UR UR11, R18 ;  /* 0x00000000120b72ca */ /* 0x000fe200000e0000 */
[----:B------:R-:W-:Y:S01]  /*8050*/  UIADD3.X UR5, URZ, UR37, URZ, UP0, !UPT ;  /* 0x000000253f057290 */ /* 0x000fe200087fe43f */
[----:B------:R-:W-:Y:S01]  /*8060*/  R2UR UR12, R4 ;  /* 0x00000000040c72ca */ /* 0x000fe200000e0000 */
[----:B------:R-:W-:Y:S01]  /*8070*/  UMOV UR6, 0x0 ;  /* 0x0000000000067882 */ /* 0x000fe20000000000 */
[----:B-----5:R-:W-:Y:S01]  /*8080*/  R2UR UR13, R5 ;  /* 0x00000000050d72ca */ /* 0x020fe200000e0000 */
[----:B------:R-:W-:Y:S01]  /*8090*/  UMOV UR7, 0x14f00000 ;  /* 0x14f0000000077882 */ /* 0x000fe20000000000 */
[----:B------:R-:W-:-:S05]  /*80a0*/  UMOV UR16, 0x40 ;  /* 0x0000004000107882 */ /* 0x000fca0000000000 */
[----:B------:R-:W-:Y:S02]  /*80b0*/  UIADD3 UR9, UR9, 0x34830, URZ ;  /* 0x0003483009097890 */ /* 0x000fe4000fffe03f */
[----:B------:R-:W-:Y:S01]  /*80c0*/  USHF.L.U32 UR11, UR11, 0x7, URZ ;  /* 0x000000070b0b7899 */ /* 0x000fe2000800063f */
[----:B---3--:R-:W-:-:S05]  /*80d0*/  LEA R7, R9, R7, 0x18 ;  /* 0x0000000709077211 */ /* 0x008fca00078ec0ff */
[----:B------:R-:W-:-:S05]  /*80e0*/  IMAD R6, R16, 0xc000, R7 ;  /* 0x0000c00010067824 */ /* 0x000fca00078e0207 */
[----:B------:R-:W-:-:S13]  /*80f0*/  R2UR UR8, R6 ;  /* 0x00000000060872ca */ /* 0x000fda00000e0000 */
[----:B------:R-:W-:Y:S02]  /*8100*/  UIADD3 UR14, UR8, 0x1c400, URZ ;  /* 0x0001c400080e7890 */ /* 0x000fe4000fffe03f */
[----:B------:R-:W-:Y:S02]  /*8110*/  UIADD3 UR15, UR8, 0x20400, URZ ;  /* 0x00020400080f7890 */ /* 0x000fe4000fffe03f */
[----:B------:R-:W-:-:S03]  /*8120*/  UIADD3 UR17, UR8, 0x24400, URZ ;  /* 0x0002440008117890 */ /* 0x000fc6000fffe03f */
[----:B------:R-:W-:Y:S01]  /*8130*/  UMOV UR8, UR14 ;  /* 0x0000000e00087c82 */ /* 0x000fe20008000000 */
[----:B------:R-:W-:Y:S01]  /*8140*/  UMOV UR14, 0x80 ;  /* 0x00000080000e7882 */ /* 0x000fe20000000000 */
[----:B------:R2:W-:Y:S02]  /*8150*/  UTMALDG.4D [UR8], [UR4], desc[UR6] ;  /* 0x00000608040075b4 */ /* 0x0005e40008019000 */
[----:B--2---:R-:W-:Y:S01]  /*8160*/  UMOV UR8, UR15 ;  /* 0x0000000f00087c82 */ /* 0x004fe20008000000 */
[----:B------:R-:W-:Y:S02]  /*8170*/  UMOV UR10, UR16 ;  /* 0x00000010000a7c82 */ /* 0x000fe40008000000 */
[----:B------:R2:W-:Y:S02]  /*8180*/  UTMALDG.4D [UR8], [UR4], desc[UR6] ;  /* 0x00000608040075b4 */ /* 0x0005e40008019000 */
[----:B--2---:R-:W-:Y:S01]  /*8190*/  UMOV UR8, UR17 ;  /* 0x0000001100087c82 */ /* 0x004fe20008000000 */
[----:B------:R-:W-:-:S02]  /*81a0*/  UMOV UR10, UR14 ;  /* 0x0000000e000a7c82 */ /* 0x000fc40008000000 */
[----:B------:R2:W-:Y:S02]  /*81b0*/  UTMALDG.4D [UR8], [UR4], desc[UR6] ;  /* 0x00000608040075b4 */ /* 0x0005e40008019000 */
[----:B--2---:R-:W-:Y:S01]  /*81c0*/  NOP ;  /* 0x0000000000007918 */ /* 0x004fe20000000000 */
.L_x_41:
[----:B------:R-:W2:Y:S04]  /*81d0*/  LDL.LU R14, [R1] ;  /* 0x00000000010e7983 */ /* 0x000ea80000300800 */
[----:B-1----:R-:W3:Y:S01]  /*81e0*/  LDL R13, [R1+0x18] ;  /* 0x00001800010d7983 */ /* 0x002ee20000100800 */
[----:B------:R-:W-:-:S03]  /*81f0*/  MOV R9, 0x400 ;  /* 0x0000040000097802 */ /* 0x000fc60000000f00 */
[----:B------:R-:W4:Y:S01]  /*8200*/  LDL.LU R7, [R1+0x14] ;  /* 0x0000140001077983 */ /* 0x000f220000300800 */
[----:B------:R-:W1:Y:S01]  /*8210*/  S2R R12, SR_CgaCtaId ;  /* 0x00000000000c7919 */ /* 0x000e620000008800 */
[----:B------:R-:W-:Y:S05]  /*8220*/  WARPSYNC.ALL ;  /* 0x0000000000007948 */ /* 0x000fea0003800000 */
[----:B------:R-:W-:-:S13]  /*8230*/  ELECT P1, URZ, PT ;  /* 0x00000000003f782f */ /* 0x000fda0003820000 */
[----:B------:R-:W-:Y:S01]  /*8240*/  @P1 R2UR UR13, R19 ;  /* 0x00000000130d12ca */ /* 0x000fe200000e0000 */
[----:B------:R-:W-:Y:S01]  /*8250*/  UIADD3 UR4, UP0, UR36, 0x270, URZ ;  /* 0x0000027024047890 */ /* 0x000fe2000ff1e03f */
[----:B------:R-:W-:-:S03]  /*8260*/  @P1 R2UR UR11, R8 ;  /* 0x00000000080b12ca */ /* 0x000fc600000e0000 */
[----:B------:R-:W-:Y:S01]  /*8270*/  UIADD3.X UR5, URZ, UR37, URZ, UP0, !UPT ;  /* 0x000000253f057290 */ /* 0x000fe200087fe43f */
[----:B-1----:R-:W-:-:S04]  /*8280*/  LEA R9, R12, R9, 0x18 ;  /* 0x000000090c097211 */ /* 0x002fc800078ec0ff */
[----:B------:R-:W-:Y:S01]  /*8290*/  R2UR UR24, R9 ;  /* 0x00000000091872ca */ /* 0x000fe200000e0000 */
[----:B------:R-:W-:Y:S01]  /*82a0*/  @P1 IMAD.MOV.U32 R6, RZ, RZ, 0xc000 ;  /* 0x0000c000ff061424 */ /* 0x000fe200078e00ff */
[----:B------:R-:W-:Y:S01]  /*82b0*/  BAR.SYNC.DEFER_BLOCKING 0x8, 0x120 ;  /* 0x0204800000007b1d */ /* 0x000fe20000010000 */
[----:B------:R-:W-:-:S10]  /*82c0*/  @P1 R2UR UR21, R19 ;  /* 0x00000000131512ca */ /* 0x000fd400000e0000 */
[----:B------:R-:W-:Y:S02]  /*82d0*/  UIADD3 UR8, UR24, 0x10400, URZ ;  /* 0x0001040018087890 */ /* 0x000fe4000fffe03f */
[----:B------:R-:W-:Y:S01]  /*82e0*/  UIADD3 UR9, UR24, 0x34800, URZ ;  /* 0x0003480018097890 */ /* 0x000fe2000fffe03f */
[----:B------:R-:W-:Y:S01]  /*82f0*/  UMOV UR6, 0x0 ;  /* 0x0000000000067882 */ /* 0x000fe20000000000 */
[----:B------:R-:W-:Y:S01]  /*8300*/  UMOV UR7, 0x12f00000 ;  /* 0x12f0000000077882 */ /* 0x000fe20000000000 */
[----:B------:R-:W-:Y:S01]  /*8310*/  UMOV UR10, URZ ;  /* 0x0000003f000a7c82 */ /* 0x000fe20008000000 */
[----:B------:R-:W-:Y:S01]  /*8320*/  @P1 R2UR UR19, R8 ;  /* 0x00000000081312ca */ /* 0x000fe200000e0000 */
[----:B------:R-:W-:Y:S01]  /*8330*/  UIADD3 UR16, UR24, 0x14400, URZ ;  /* 0x0001440018107890 */ /* 0x000fe2000fffe03f */
[----:B------:R3:W-:Y:S01]  /*8340*/  @P1 SYNCS.ARRIVE.TRANS64 RZ, [R9+URZ+0x34800], R6 ;  /* 0x0348000609ff19a7 */ /* 0x0007e2000800003f */
[----:B------:R-:W-:Y:S01]  /*8350*/  UMOV UR14, 0x0 ;  /* 0x00000000000e7882 */ /* 0x000fe20000000000 */
[----:B------:R-:W-:Y:S01]  /*8360*/  UMOV UR15, 0x12f00000 ;  /* 0x12f00000000f7882 */ /* 0x000fe20000000000 */
[----:B------:R-:W-:Y:S01]  /*8370*/  UMOV UR18, 0x40 ;  /* 0x0000004000127882 */ /* 0x000fe20000000000 */
[----:B------:R-:W-:Y:S01]  /*8380*/  UMOV UR17, UR9 ;  /* 0x0000000900117c82 */ /* 0x000fe20008000000 */
[----:B------:R-:W-:Y:S01]  /*8390*/  UMOV UR22, 0x0 ;  /* 0x0000000000167882 */ /* 0x000fe20000000000 */
[----:B------:R-:W-:Y:S01]  /*83a0*/  UMOV UR23, 0x12f00000 ;  /* 0x12f0000000177882 */ /* 0x000fe20000000000 */
[----:B------:R-:W-:Y:S01]  /*83b0*/  BSSY B0, `(.L_x_45) ;  /* 0x0000010000007945 */ /* 0x000fe20003800000 */
[----:B--2---:R-:W-:-:S02]  /*83c0*/  @P1 R2UR UR12, R14 ;  /* 0x000000000e0c12ca */ /* 0x004fc400000e0000 */
[----:B------:R-:W-:Y:S02]  /*83d0*/  @P1 R2UR UR20, R14 ;  /* 0x000000000e1412ca */ /* 0x000fe400000e0000 */
[----:B---3--:R-:W-:-:S09]  /*83e0*/  LOP3.LUT R6, R13, 0x1, RZ, 0xc, !PT ;  /* 0x000000010d067812 */ /* 0x008fd200078e0cff */
[----:B------:R1:W-:Y:S01]  /*83f0*/  UTMALDG.4D [UR8], [UR4], desc[UR6] ;  /* 0x00000608040075b4 */ /* 0x0003e20008019000 */
[----:B------:R-:W-:Y:S01]  /*8400*/  SHF.L.U32 R6, R6, 0x1f, RZ ;  /* 0x0000001f06067819 */ /* 0x000fe200000006ff */
[----:B------:R2:W-:Y:S01]  /*8410*/  UTMALDG.4D [UR16], [UR4], desc[UR14] ;  /* 0x00000e10040075b4 */ /* 0x0005e20008019000 */
[----:B-1----:R-:W-:Y:S02]  /*8420*/  @P1 R2UR UR13, R19 ;  /* 0x00000000130d12ca */ /* 0x002fe400000e0000 */
[----:B------:R-:W-:Y:S02]  /*8430*/  @P1 R2UR UR12, R14 ;  /* 0x000000000e0c12ca */ /* 0x000fe400000e0000 */
[----:B------:R-:W-:Y:S01]  /*8440*/  @P1 R2UR UR11, R8 ;  /* 0x00000000080b12ca */ /* 0x000fe200000e0000 */
[----:B------:R-:W-:Y:S01]  /*8450*/  UIADD3 UR8, UR24, 0x18400, URZ ;  /* 0x0001840018087890 */ /* 0x000fe2000fffe03f */
[----:B------:R-:W-:-:S11]  /*8460*/  UMOV UR10, 0x80 ;  /* 0x00000080000a7882 */ /* 0x000fd60000000000 */
[----:B------:R2:W-:Y:S01]  /*8470*/  UTMALDG.4D [UR8], [UR4], desc[UR22] ;  /* 0x00001608040075b4 */ /* 0x0005e20008019000 */
[----:B------:R-:W1:Y:S01]  /*8480*/  SYNCS.PHASECHK.TRANS64.TRYWAIT P1, [R9+URZ+0x34820], R6 ;  /* 0x03482006090075a7 */ /* 0x000e62000802017f */
[----:B----4-:R-:W-:Y:S01]  /*8490*/  ISETP.GE.AND P2, PT, R7, 0x81, PT ;  /* 0x000000810700780c */ /* 0x010fe20003f46270 */
[----:B-12---:R-:W-:-:S12]  /*84a0*/  @!P1 BRA `(.L_x_46) ;  /* 0x0000002000709947 */ /* 0x006fd80003800000 */
.L_x_97:
[----:B------:R-:W-:Y:S05]  /*84b0*/  BSYNC B0 ;  /* 0x0000000000007941 */ /* 0x000fea0003800000 */
.L_x_45:
[----:B------:R-:W-:Y:S05]  /*84c0*/  @!P2 BRA `(.L_x_47) ;  /* 0x0000001400c8a947 */ /* 0x000fea0003800000 */
[----:B-1----:R-:W2:Y:S01]  /*84d0*/  LDL R7, [R1+0xc] ;  /* 0x00000c0001077983 */ /* 0x002ea20000100800 */
[----:B------:R-:W-:Y:S02]  /*84e0*/  IMAD.MOV.U32 R6, RZ, RZ, 0x1 ;  /* 0x00000001ff067424 */ /* 0x000fe400078e00ff */
[----:B--2---:R-:W-:-:S05]  /*84f0*/  IMAD.MOV R13, RZ, RZ, -R7 ;  /* 0x000000ffff0d7224 */ /* 0x004fca00078e0a07 */
[----:B------:R-:W-:-:S05]  /*8500*/  VIADDMNMX R13, R13, R6, 0xffffffff, !PT ;  /* 0xffffffff0d0d7446 */ /* 0x000fca0007800106 */
[----:B------:R-:W-:-:S05]  /*8510*/  IMAD.IADD R6, R7, 0x1, R13 ;  /* 0x0000000107067824 */ /* 0x000fca00078e020d */
[----:B------:R-:W-:-:S04]  /*8520*/  LOP3.LUT R6, R6, 0x1, RZ, 0xc0, !PT ;  /* 0x0000000106067812 */ /* 0x000fc800078ec0ff */
[----:B------:R-:W-:Y:S01]  /*8530*/  ISETP.NE.U32.AND P1, PT, R6, 0x1, PT ;  /* 0x000000010600780c */ /* 0x000fe20003f25070 */
[----:B------:R-:W-:-:S12]  /*8540*/  VIADD R6, R7, 0xfffffffe ;  /* 0xfffffffe07067836 */ /* 0x000fd80000000000 */
[----:B------:R-:W-:Y:S05]  /*8550*/  @P1 BRA `(.L_x_48) ;  /* 0x0000000400e81947 */ /* 0x000fea0003800000 */
[----:B------:R-:W-:Y:S01]  /*8560*/  VIADD R7, R16, 0x1 ;  /* 0x0000000110077836 */ /* 0x000fe20000000000 */
[----:B------:R-:W-:Y:S04]  /*8570*/  BSSY B0, `(.L_x_49) ;  /* 0x0000074000007945 */ /* 0x000fe80003800000 */
[----:B------:R-:W-:-:S04]  /*8580*/  ISETP.NE.AND P1, PT, R7, 0x2, PT ;  /* 0x000000020700780c */ /* 0x000fc80003f25270 */
[----:B------:R-:W-:Y:S02]  /*8590*/  SEL R12, RZ, 0x1, P1 ;  /* 0x00000001ff0c7807 */ /* 0x000fe40000800000 */
[----:B------:R-:W-:Y:S02]  /*85a0*/  SEL R7, R7, RZ, P1 ;  /* 0x000000ff07077207 */ /* 0x000fe40000800000 */
[----:B------:R-:W-:Y:S01]  /*85b0*/  LOP3.LUT R12, R17, R12, RZ, 0x3c, !PT ;  /* 0x0000000c110c7212 */ /* 0x000fe200078e3cff */
[----:B------:R-:W-:Y:S06]  /*85c0*/  @!P6 BRA `(.L_x_50) ;  /* 0x0000000400b8e947 */ /* 0x000fec0003800000 */
[----:B------:R-:W-:Y:S01]  /*85d0*/  IMAD.MOV.U32 R8, RZ, RZ, R5 ;  /* 0x000000ffff087224 */ /* 0x000fe200078e0005 */
[----:B------:R-:W-:Y:S06]  /*85e0*/  @!P0 BRA `(.L_x_51) ;  /* 0x0000000000488947 */ /* 0x000fec0003800000 */
[----:B------:R-:W1:Y:S01]  /*85f0*/  LDC R15, c[0x0][0x41c] ;  /* 0x00010700ff0f7b82 */ /* 0x000e620000000800 */
[----:B------:R-:W-:Y:S01]  /*8600*/  ULDC.64 UR4, c[0x0][0x408] ;  /* 0x0001020000047ab9 */ /* 0x000fe20000000a00 */
[----:B------:R-:W-:Y:S01]  /*8610*/  ULDC.64 UR6, c[0x0][0x208] ;  /* 0x0000820000067ab9 */ /* 0x000fe20000000a00 */
[----:B-1----:R-:W-:-:S13]  /*8620*/  ISETP.NE.AND P1, PT, R15, 0x1, PT ;  /* 0x000000010f00780c */ /* 0x002fda0003f25270 */
[----:B------:R-:W1:Y:S02]  /*8630*/  @P1 LDC.64 R8, c[0x0][0x420] ;  /* 0x00010800ff081b82 */ /* 0x000e640000000a00 */
[----:B-1----:R-:W-:-:S04]  /*8640*/  @P1 IMAD.HI.U32 R14, R6, R8, RZ ;  /* 0x00000008060e1227 */ /* 0x002fc800078e00ff */
[----:B------:R-:W-:Y:S01]  /*8650*/  IMAD.MOV.U32 R8, RZ, RZ, R6 ;  /* 0x000000ffff087224 */ /* 0x000fe200078e0006 */
[----:B------:R-:W-:Y:S01]  /*8660*/  @P1 SHF.R.U32.HI R8, RZ, R9, R14 ;  /* 0x00000009ff081219 */ /* 0x000fe2000001160e */
[----:B------:R-:W-:-:S03]  /*8670*/  IMAD R14, R11, UR4, RZ ;  /* 0x000000040b0e7c24 */ /* 0x000fc6000f8e02ff */
[----:B------:R-:W-:Y:S01]  /*8680*/  IADD3 R9, -R8, RZ, RZ ;  /* 0x000000ff08097210 */ /* 0x000fe20007ffe1ff */
[----:B------:R-:W-:-:S04]  /*8690*/  IMAD R14, R0, UR5, R14 ;  /* 0x00000005000e7c24 */ /* 0x000fc8000f8e020e */
[----:B------:R-:W-:Y:S01]  /*86a0*/  IMAD R6, R15, R9, R6 ;  /* 0x000000090f067224 */ /* 0x000fe200078e0206 */
[----:B------:R-:W-:-:S03]  /*86b0*/  SHF.R.S32.HI R9, RZ, 0x1f, R8 ;  /* 0x0000001fff097819 */ /* 0x000fc60000011408 */
[----:B------:R-:W-:-:S04]  /*86c0*/  IMAD.WIDE.U32 R8, R0, UR4, R8 ;  /* 0x0000000400087c25 */ /* 0x000fc8000f8e0008 */
[----:B------:R-:W-:Y:S01]  /*86d0*/  IMAD.IADD R9, R14, 0x1, R9 ;  /* 0x000000010e097824 */ /* 0x000fe200078e0209 */
[----:B------:R-:W-:-:S04]  /*86e0*/  LEA R2, P1, R8, R2, 0x2 ;  /* 0x0000000208027211 */ /* 0x000fc800078210ff */
[----:B------:R-:W-:-:S05]  /*86f0*/  LEA.HI.X R3, R8, R3, R9, 0x2, P1 ;  /* 0x0000000308037211 */ /* 0x000fca00008f1409 */
[----:B------:R1:W5:Y:S04]  /*8700*/  LDG.E R8, desc[UR6][R2.64] ;  /* 0x0000000602087981 */ /* 0x000368000c1e1900 */
.L_x_51:
[----:B-1----:R-:W1:Y:S01]  /*8710*/  S2R R3, SR_CgaCtaId ;  /* 0x0000000000037919 */ /* 0x002e620000008800 */
[----:B------:R-:W-:-:S04]  /*8720*/  MOV R2, 0x400 ;  /* 0x0000040000027802 */ /* 0x000fc80000000f00 */
[----:B-1----:R-:W-:Y:S02]  /*8730*/  LEA R2, R3, R2, 0x18 ;  /* 0x0000000203027211 */ /* 0x002fe400078ec0ff */
[----:B------:R-:W-:-:S03]  /*8740*/  SHF.L.U32 R3, R12, 0x1f, RZ ;  /* 0x0000001f0c037819 */ /* 0x000fc600000006ff */
[----:B------:R-:W-:-:S04]  /*8750*/  IMAD R2, R7, 0x8, R2 ;  /* 0x0000000807027824 */ /* 0x000fc800078e0202 */
[----:B------:R-:W1:Y:S02]  /*8760*/  SYNCS.PHASECHK.TRANS64.TRYWAIT P1, [R2+URZ+0x34840], R3 ;  /* 0x03484003020075a7 */ /* 0x000e64000802017f */
[----:B-1----:R-:W-:Y:S05]  /*8770*/  @!P1 BRA `(.L_x_52) ;  /* 0x0000001c00dc9947 */ /* 0x002fea0003800000 */
.L_x_98:
[----:B------:R-:W2:Y:S02]  /*8780*/  S2R R9, SR_TID.X ;  /* 0x0000000000097919 */ /* 0x000ea40000002100 */
[----:B--2---:R-:W-:-:S04]  /*8790*/  LOP3.LUT R9, R9, 0x7f, RZ, 0xc0, !PT ;  /* 0x0000007f09097812 */ /* 0x004fc800078ec0ff */
[----:B------:R-:W-:-:S13]  /*87a0*/  ISETP.NE.AND P2, PT, R9, RZ, PT ;  /* 0x000000ff0900720c */ /* 0x000fda0003f45270 */
[----:B------:R-:W-:Y:S05]  /*87b0*/  @P2 BRA `(.L_x_53) ;  /* 0x00000000001c2947 */ /* 0x000fea0003800000 */
[----:B------:R-:W2:Y:S01]  /*87c0*/  S2R R9, SR_TID.X ;  /* 0x0000000000097919 */ /* 0x000ea20000002100 */
[----:B-1----:R-:W-:-:S04]  /*87d0*/  IMAD.MOV.U32 R3, RZ, RZ, 0xc000 ;  /* 0x0000c000ff037424 */ /* 0x002fc800078e00ff */
[----:B------:R3:W-:Y:S01]  /*87e0*/  SYNCS.ARRIVE.TRANS64 RZ, [R2+URZ+0x34830], R3 ;  /* 0x0348300302ff79a7 */ /* 0x0007e2000800003f */
[----:B--2---:R-:W-:-:S04]  /*87f0*/  LOP3.LUT R9, R9, 0x1f, RZ, 0xc0, !PT ;  /* 0x0000001f09097812 */ /* 0x004fc800078ec0ff */
[----:B------:R-:W-:-:S13]  /*8800*/  ISETP.NE.AND P1, PT, R9, RZ, PT ;  /* 0x000000ff0900720c */ /* 0x000fda0003f25270 */
[----:B---3--:R-:W-:Y:S05]  /*8810*/  @!P1 BRA `(.L_x_53) ;  /* 0x0000000000049947 */ /* 0x008fea0003800000 */
[----:B------:R-:W-:Y:S01]  /*8820*/  BPT.TRAP 0x1 ;  /* 0x000000040000795c */ /* 0x000fe20000300000 */
.L_x_53:
[----:B------:R-:W2:Y:S01]  /*8830*/  S2R R14, SR_CgaCtaId ;  /* 0x00000000000e7919 */ /* 0x000ea20000008800 */
[----:B------:R-:W-:Y:S01]  /*8840*/  MOV R9, 0x400 ;  /* 0x0000040000097802 */ /* 0x000fe20000000f00 */
        /* <DEDUP_REMOVED lines=9> */
[----:B------:R-:W-:Y:S01]  /*88e0*/  UMOV UR17, 0x40 ;  /* 0x0000004000117882 */ /* 0x000fe20000000000 */
[----:B------:R-:W-:Y:S01]  /*88f0*/  UMOV UR16, 0x80 ;  /* 0x0000008000107882 */ /* 0x000fe20000000000 */
[----:B-1----:R-:W-:-:S03]  /*8900*/  SHF.L.U32 R3, R17, 0x1f, RZ ;  /* 0x0000001f11037819 */ /* 0x002fc600000006ff */
[----:B------:R-:W-:Y:S02]  /*8910*/  UIADD3 UR9, UR9, 0x34830, URZ ;  /* 0x0003483009097890 */ /* 0x000fe4000fffe03f */
[----:B------:R-:W-:Y:S01]  /*8920*/  USHF.L.U32 UR11, UR11, 0x7, URZ ;  /* 0x000000070b0b7899 */ /* 0x000fe2000800063f */
[----:B--2---:R-:W-:-:S05]  /*8930*/  LEA R9, R14, R9, 0x18 ;  /* 0x000000090e097211 */ /* 0x004fca00078ec0ff */
[----:B------:R-:W-:-:S05]  /*8940*/  IMAD R2, R7, 0xc000, R9 ;  /* 0x0000c00007027824 */ /* 0x000fca00078e0209 */
[----:B------:R-:W-:Y:S01]  /*8950*/  R2UR UR14, R2 ;  /* 0x00000000020e72ca */ /* 0x000fe200000e0000 */
[----:B------:R-:W-:-:S04]  /*8960*/  VIADD R2, R9, 0x34800 ;  /* 0x0003480009027836 */ /* 0x000fc80000000000 */
[----:B------:R-:W-:-:S08]  /*8970*/  IMAD R2, R16, 0x8, R2 ;  /* 0x0000000810027824 */ /* 0x000fd000078e0202 */
[----:B------:R-:W-:Y:S02]  /*8980*/  UIADD3 UR8, UR14, 0x1c400, URZ ;  /* 0x0001c4000e087890 */ /* 0x000fe4000fffe03f */
[----:B------:R-:W-:Y:S02]  /*8990*/  UIADD3 UR15, UR14, 0x20400, URZ ;  /* 0x000204000e0f7890 */ /* 0x000fe4000fffe03f */
[----:B------:R-:W-:-:S05]  /*89a0*/  UIADD3 UR14, UR14, 0x24400, URZ ;  /* 0x000244000e0e7890 */ /* 0x000fca000fffe03f */
[----:B------:R1:W-:Y:S02]  /*89b0*/  UTMALDG.4D [UR8], [UR4], desc[UR6] ;  /* 0x00000608040075b4 */ /* 0x0003e40008019000 */
[----:B-1----:R-:W-:Y:S01]  /*89c0*/  UMOV UR8, UR15 ;  /* 0x0000000f00087c82 */ /* 0x002fe20008000000 */
[----:B------:R-:W-:Y:S02]  /*89d0*/  UMOV UR10, UR17 ;  /* 0x00000011000a7c82 */ /* 0x000fe40008000000 */
[----:B------:R1:W-:Y:S02]  /*89e0*/  UTMALDG.4D [UR8], [UR4], desc[UR6] ;  /* 0x00000608040075b4 */ /* 0x0003e40008019000 */
[----:B-1----:R-:W-:Y:S01]  /*89f0*/  UMOV UR8, UR14 ;  /* 0x0000000e00087c82 */ /* 0x002fe20008000000 */
[----:B------:R-:W-:Y:S02]  /*8a00*/  UMOV UR10, UR16 ;  /* 0x00000010000a7c82 */ /* 0x000fe40008000000 */
[----:B------:R1:W-:Y:S01]  /*8a10*/  UTMALDG.4D [UR8], [UR4], desc[UR6] ;  /* 0x00000608040075b4 */ /* 0x0003e20008019000 */
[----:B------:R-:W2:Y:S02]  /*8a20*/  SYNCS.PHASECHK.TRANS64.TRYWAIT P1, [R2+URZ+0x60], R3 ;  /* 0x00006003020075a7 */ /* 0x000ea4000802017f */
[----:B-12---:R-:W-:Y:S05]  /*8a30*/  @!P1 BRA `(.L_x_54) ;  /* 0x0000001c00409947 */ /* 0x006fea0003800000 */
.L_x_99:
[----:B------:R-:W-:Y:S05]  /*8a40*/  @P2 BRA `(.L_x_55) ;  /* 0x00000000002c2947 */ /* 0x000fea0003800000 */
[----:B------:R-:W2:Y:S01]  /*8a50*/  S2R R9, SR_TID.X ;  /* 0x0000000000097919 */ /* 0x000ea20000002100 */
[----:B------:R-:W-:Y:S01]  /*8a60*/  MOV R14, 0x400 ;  /* 0x00000400000e7802 */ /* 0x000fe20000000f00 */
[----:B-1----:R-:W-:Y:S01]  /*8a70*/  IMAD.MOV.U32 R3, RZ, RZ, 0x8000 ;  /* 0x00008000ff037424 */ /* 0x002fe200078e00ff */
[----:B------:R-:W1:Y:S01]  /*8a80*/  S2R R15, SR_CgaCtaId ;  /* 0x00000000000f7919 */ /* 0x000e620000008800 */
[----:B--2---:R-:W-:-:S04]  /*8a90*/  LOP3.LUT R9, R9, 0x1f, RZ, 0xc0, !PT ;  /* 0x0000001f09097812 */ /* 0x004fc800078ec0ff */
[----:B------:R-:W-:Y:S02]  /*8aa0*/  ISETP.NE.AND P1, PT, R9, RZ, PT ;  /* 0x000000ff0900720c */ /* 0x000fe40003f25270 */
[----:B-1----:R-:W-:-:S05]  /*8ab0*/  LEA R14, R15, R14, 0x18 ;  /* 0x0000000e0f0e7211 */ /* 0x002fca00078ec0ff */
[----:B------:R-:W-:-:S04]  /*8ac0*/  IMAD R2, R16, 0x8, R14 ;  /* 0x0000000810027824 */ /* 0x000fc800078e020e */
[----:B------:R2:W-:Y:S02]  /*8ad0*/  SYNCS.ARRIVE.TRANS64 RZ, [R2+URZ+0x34850], R3 ;  /* 0x0348500302ff79a7 */ /* 0x0005e4000800003f */
[----:B------:R-:W-:Y:S05]  /*8ae0*/  @!P1 BRA `(.L_x_55) ;  /* 0x0000000000049947 */ /* 0x000fea0003800000 */
[----:B------:R-:W-:Y:S01]  /*8af0*/  BPT.TRAP 0x1 ;  /* 0x000000040000795c */ /* 0x000fe20000300000 */
.L_x_55:
[----:B------:R-:W3:Y:S01]  /*8b00*/  S2R R9, SR_CgaCtaId ;  /* 0x0000000000097919 */ /* 0x000ee20000008800 */
[----:B-12---:R-:W-:Y:S01]  /*8b10*/  MOV R3, 0x400 ;  /* 0x0000040000037802 */ /* 0x006fe20000000f00 */
[----:B------:R-:W-:Y:S01]  /*8b20*/  UIADD3 UR4, UP0, UR36, 0x470, URZ ;  /* 0x0000047024047890 */ /* 0x000fe2000ff1e03f */
[----:B------:R-:W-:Y:S01]  /*8b30*/  R2UR UR11, R18 ;  /* 0x00000000120b72ca */ /* 0x000fe200000e0000 */
[----:B------:R-:W-:Y:S01]  /*8b40*/  UMOV UR10, URZ ;  /* 0x0000003f000a7c82 */ /* 0x000fe20008000000 */
[----:B------:R-:W-:Y:S01]  /*8b50*/  R2UR UR13, R5 ;  /* 0x00000000050d72ca */ /* 0x000fe200000e0000 */
[----:B------:R-:W-:Y:S01]  /*8b60*/  UIADD3.X UR5, URZ, UR37, URZ, UP0, !UPT ;  /* 0x000000253f057290 */ /* 0x000fe200087fe43f */
[----:B------:R-:W-:Y:S01]  /*8b70*/  R2UR UR12, R4 ;  /* 0x00000000040c72ca */ /* 0x000fe200000e0000 */
[----:B------:R-:W-:Y:S01]  /*8b80*/  UMOV UR7, 0x14f00000 ;  /* 0x14f0000000077882 */ /* 0x000fe20000000000 */
[----:B------:R-:W-:Y:S01]  /*8b90*/  UMOV UR15, 0x40 ;  /* 0x00000040000f7882 */ /* 0x000fe20000000000 */
[----:B------:R-:W-:Y:S01]  /*8ba0*/  IMAD.MOV.U32 R5, RZ, RZ, R8 ;  /* 0x000000ffff057224 */ /* 0x000fe200078e0008 */
[----:B------:R-:W-:-:S05]  /*8bb0*/  MOV R18, R6 ;  /* 0x0000000600127202 */ /* 0x000fca0000000f00 */
[----:B------:R-:W-:Y:S01]  /*8bc0*/  USHF.L.U32 UR11, UR11, 0x7, URZ ;  /* 0x000000070b0b7899 */ /* 0x000fe2000800063f */
[----:B---3--:R-:W-:-:S05]  /*8bd0*/  LEA R3, R9, R3, 0x18 ;  /* 0x0000000309037211 */ /* 0x008fca00078ec0ff */
[----:B------:R-:W-:-:S05]  /*8be0*/  IMAD R2, R16, 0x8, R3 ;  /* 0x0000000810027824 */ /* 0x000fca00078e0203 */
[----:B------:R-:W-:Y:S01]  /*8bf0*/  R2UR UR9, R2 ;  /* 0x00000000020972ca */ /* 0x000fe200000e0000 */
[----:B------:R-:W-:-:S05]  /*8c00*/  IMAD R2, R16, 0x8000, R3 ;  /* 0x0000800010027824 */ /* 0x000fca00078e0203 */
[----:B------:R-:W-:-:S07]  /*8c10*/  R2UR UR6, R2 ;  /* 0x00000000020672ca */ /* 0x000fce00000e0000 */
[----:B------:R-:W-:-:S06]  /*8c20*/  UIADD3 UR9, UR9, 0x34850, URZ ;  /* 0x0003485009097890 */ /* 0x000fcc000fffe03f */
[----:B------:R-:W-:Y:S02]  /*8c30*/  UIADD3 UR8, UR6, 0x400, URZ ;  /* 0x0000040006087890 */ /* 0x000fe4000fffe03f */
[----:B------:R-:W-:-:S03]  /*8c40*/  UIADD3 UR14, UR6, 0x4400, URZ ;  /* 0x00004400060e7890 */ /* 0x000fc6000fffe03f */
[----:B------:R-:W-:-:S04]  /*8c50*/  UMOV UR6, 0x0 ;  /* 0x0000000000067882 */ /* 0x000fc80000000000 */
[----:B------:R1:W-:Y:S02]  /*8c60*/  UTMALDG.4D [UR8], [UR4], desc[UR6] ;  /* 0x00000608040075b4 */ /* 0x0003e40008019000 */
[----:B-1----:R-:W-:Y:S01]  /*8c70*/  UMOV UR8, UR14 ;  /* 0x0000000e00087c82 */ /* 0x002fe20008000000 */
[----:B------:R-:W-:Y:S02]  /*8c80*/  UMOV UR10, UR15 ;  /* 0x0000000f000a7c82 */ /* 0x000fe40008000000 */
[----:B------:R1:W-:Y:S02]  /*8c90*/  UTMALDG.4D [UR8], [UR4], desc[UR6] ;  /* 0x00000608040075b4 */ /* 0x0003e40008019000 */
[----:B-1----:R-:W-:Y:S01]  /*8ca0*/  NOP ;  /* 0x0000000000007918 */ /* 0x002fe20000000000 */
.L_x_50:
[----:B------:R-:W-:Y:S05]  /*8cb0*/  BSYNC B0 ;  /* 0x0000000000007941 */ /* 0x000fea0003800000 */
.L_x_49:
[----:B------:R-:W2:Y:S01]  /*8cc0*/  LDL.LU R2, [R1+0xc] ;  /* 0x00000c0001027983 */ /* 0x000ea20000300800 */
[----:B------:R-:W-:Y:S02]  /*8cd0*/  IMAD.MOV.U32 R16, RZ, RZ, R7 ;  /* 0x000000ffff107224 */ /* 0x000fe400078e0007 */
[----:B------:R-:W-:Y:S02]  /*8ce0*/  IMAD.MOV.U32 R17, RZ, RZ, R12 ;  /* 0x000000ffff117224 */ /* 0x000fe400078e000c */
[----:B--2---:R-:W-:-:S07]  /*8cf0*/  VIADD R6, R2, 0xfffffffd ;  /* 0xfffffffd02067836 */ /* 0x004fce0000000000 */
.L_x_48:
[----:B------:R-:W-:Y:S01]  /*8d00*/  IMAD.MOV R13, RZ, RZ, -R13 ;  /* 0x000000ffff0d7224 */ /* 0x000fe200078e0a0d */
[----:B------:R-:W-:Y:S04]  /*8d10*/  BSSY B0, `(.L_x_47) ;  /* 0x00000ed000007945 */ /* 0x000fe80003800000 */
[----:B------:R-:W-:-:S13]  /*8d20*/  ISETP.NE.AND P1, PT, R10, R13, PT ;  /* 0x0000000d0a00720c */ /* 0x000fda0003f25270 */
[----:B------:R-:W-:Y:S05]  /*8d30*/  @!P1 BRA `(.L_x_56) ;  /* 0x0000000c00a89947 */ /* 0x000fea0003800000 */
[----:B------:R-:W-:-:S07]  /*8d40*/  IMAD.MOV.U32 R8, RZ, RZ, R5 ;  /* 0x000000ffff087224 */ /* 0x000fce00078e0005 */
.L_x_71:
        /* <DEDUP_REMOVED lines=12> */
[----:B------:R-:W-:-:S04]  /*8e10*/  IMAD R13, R11, UR4, RZ ;  /* 0x000000040b0d7c24 */ /* 0x000fc8000f8e02ff */
[----:B------:R-:W-:Y:S01]  /*8e20*/  IMAD R13, R0, UR5, R13 ;  /* 0x00000005000d7c24 */ /* 0x000fe2000f8e020d */
[----:B-1----:R-:W-:-:S13]  /*8e30*/  ISETP.NE.AND P1, PT, R9, 0x1, PT ;  /* 0x000000010900780c */ /* 0x002fda0003f25270 */
[----:B------:R-:W1:Y:S02]  /*8e40*/  @P1 LDC.64 R2, c[0x0][0x420] ;  /* 0x00010800ff021b82 */ /* 0x000e640000000a00 */
[----:B-1----:R-:W-:-:S04]  /*8e50*/  @P1 IMAD.HI.U32 R8, R6, R2, RZ ;  /* 0x0000000206081227 */ /* 0x002fc800078e00ff */
[----:B------:R-:W-:Y:S01]  /*8e60*/  IMAD.MOV.U32 R2, RZ, RZ, R6 ;  /* 0x000000ffff027224 */ /* 0x000fe200078e0006 */
[----:B------:R-:W-:-:S04]  /*8e70*/  @P1 SHF.R.U32.HI R2, RZ, R3, R8 ;  /* 0x00000003ff021219 */ /* 0x000fc80000011608 */
[--C-:B------:R-:W-:Y:S01]  /*8e80*/  SHF.R.S32.HI R3, RZ, 0x1f, R2.reuse ;  /* 0x0000001fff037819 */ /* 0x100fe20000011402 */
[----:B------:R-:W-:-:S04]  /*8e90*/  IMAD.MOV R12, RZ, RZ, -R2 ;  /* 0x000000ffff0c7224 */ /* 0x000fc800078e0a02 */
[----:B------:R-:W-:Y:S02]  /*8ea0*/  IMAD R12, R9, R12, R6 ;  /* 0x0000000c090c7224 */ /* 0x000fe400078e0206 */
[----:B------:R-:W1:Y:S01]  /*8eb0*/  LDC.64 R8, c[0x0][0x3f8] ;  /* 0x0000fe00ff087b82 */ /* 0x000e620000000a00 */
[----:B------:R-:W-:-:S04]  /*8ec0*/  IMAD.WIDE.U32 R2, R0, UR4, R2 ;  /* 0x0000000400027c25 */ /* 0x000fc8000f8e0002 */
[----:B------:R-:W-:Y:S01]  /*8ed0*/  IMAD.IADD R13, R13, 0x1, R3 ;  /* 0x000000010d0d7824 */ /* 0x000fe200078e0203 */
[----:B-1----:R-:W-:-:S04]  /*8ee0*/  LEA R8, P1, R2, R8, 0x2 ;  /* 0x0000000802087211 */ /* 0x002fc800078210ff */
[----:B------:R-:W-:-:S05]  /*8ef0*/  LEA.HI.X R9, R2, R9, R13, 0x2, P1 ;  /* 0x0000000902097211 */ /* 0x000fca00008f140d */
[----:B------:R1:W5:Y:S04]  /*8f00*/  LDG.E R8, desc[UR6][R8.64] ;  /* 0x0000000608087981 */ /* 0x000368000c1e1900 */
.L_x_59:
[----:B------:R-:W2:Y:S01]  /*8f10*/  S2R R3, SR_CgaCtaId ;  /* 0x0000000000037919 */ /* 0x000ea20000008800 */
[----:B------:R-:W-:-:S04]  /*8f20*/  MOV R2, 0x400 ;  /* 0x0000040000027802 */ /* 0x000fc80000000f00 */
[----:B--2---:R-:W-:Y:S02]  /*8f30*/  LEA R2, R3, R2, 0x18 ;  /* 0x0000000203027211 */ /* 0x004fe400078ec0ff */
[----:B------:R-:W-:Y:S02]  /*8f40*/  SHF.L.U32 R3, R10, 0x1f, RZ ;  /* 0x0000001f0a037819 */ /* 0x000fe400000006ff */
[----:B------:R-:W-:-:S04]  /*8f50*/  LEA R2, R7, R2, 0x3 ;  /* 0x0000000207027211 */ /* 0x000fc800078e18ff */
[----:B------:R-:W2:Y:S02]  /*8f60*/  SYNCS.PHASECHK.TRANS64.TRYWAIT P1, [R2+URZ+0x34840], R3 ;  /* 0x03484003020075a7 */ /* 0x000ea4000802017f */
[----:B--2---:R-:W-:Y:S05]  /*8f70*/  @!P1 BRA `(.L_x_60) ;  /* 0x0000001800049947 */ /* 0x004fea0003800000 */
.L_x_100:
[----:B-1----:R-:W1:Y:S02]  /*8f80*/  S2R R9, SR_TID.X ;  /* 0x0000000000097919 */ /* 0x002e640000002100 */
[----:B-1----:R-:W-:-:S04]  /*8f90*/  LOP3.LUT R9, R9, 0x7f, RZ, 0xc0, !PT ;  /* 0x0000007f09097812 */ /* 0x002fc800078ec0ff */
[----:B------:R-:W-:-:S13]  /*8fa0*/  ISETP.NE.AND P2, PT, R9, RZ, PT ;  /* 0x000000ff0900720c */ /* 0x000fda0003f45270 */
[----:B------:R-:W-:Y:S05]  /*8fb0*/  @P2 BRA `(.L_x_61) ;  /* 0x00000000001c2947 */ /* 0x000fea0003800000 */
[----:B------:R-:W1:Y:S01]  /*8fc0*/  S2R R9, SR_TID.X ;  /* 0x0000000000097919 */ /* 0x000e620000002100 */
[----:B--2---:R-:W-:-:S04]  /*8fd0*/  IMAD.MOV.U32 R3, RZ, RZ, 0xc000 ;  /* 0x0000c000ff037424 */ /* 0x004fc800078e00ff */
[----:B------:R3:W-:Y:S01]  /*8fe0*/  SYNCS.ARRIVE.TRANS64 RZ, [R2+URZ+0x34830], R3 ;  /* 0x0348300302ff79a7 */ /* 0x0007e2000800003f */
[----:B-1----:R-:W-:-:S04]  /*8ff0*/  LOP3.LUT R9, R9, 0x1f, RZ, 0xc0, !PT ;  /* 0x0000001f09097812 */ /* 0x002fc800078ec0ff */
[----:B------:R-:W-:-:S13]  /*9000*/  ISETP.NE.AND P1, PT, R9, RZ, PT ;  /* 0x000000ff0900720c */ /* 0x000fda0003f25270 */
[----:B---3--:R-:W-:Y:S05]  /*9010*/  @!P1 BRA `(.L_x_61) ;  /* 0x0000000000049947 */ /* 0x008fea0003800000 */
[----:B------:R-:W-:Y:S01]  /*9020*/  BPT.TRAP 0x1 ;  /* 0x000000040000795c */ /* 0x000fe20000300000 */
.L_x_61:
[----:B------:R-:W1:Y:S01]  /*9030*/  S2R R9, SR_CgaCtaId ;  /* 0x0000000000097919 */ /* 0x000e620000008800 */
        /* <DEDUP_REMOVED lines=12> */
[----:B------:R-:W-:-:S03]  /*9100*/  SHF.L.U32 R17, R17, 0x1f, RZ ;  /* 0x0000001f11117819 */ /* 0x000fc600000006ff */
[----:B------:R-:W-:Y:S02]  /*9110*/  UIADD3 UR9, UR9, 0x34830, URZ ;  /* 0x0003483009097890 */ /* 0x000fe4000fffe03f */
[----:B------:R-:W-:Y:S01]  /*9120*/  USHF.L.U32 UR11, UR11, 0x7, URZ ;  /* 0x000000070b0b7899 */ /* 0x000fe2000800063f */
[----:B-1----:R-:W-:-:S05]  /*9130*/  LEA R3, R9, R3, 0x18 ;  /* 0x0000000309037211 */ /* 0x002fca00078ec0ff */
[----:B------:R-:W-:Y:S02]  /*9140*/  IMAD R2, R7, 0xc000, R3 ;  /* 0x0000c00007027824 */ /* 0x000fe400078e0203 */
[----:B------:R-:W-:-:S03]  /*9150*/  VIADD R3, R3, 0x34800 ;  /* 0x0003480003037836 */ /* 0x000fc60000000000 */
[----:B------:R-:W-:Y:S01]  /*9160*/  R2UR UR14, R2 ;  /* 0x00000000020e72ca */ /* 0x000fe200000e0000 */
[----:B------:R-:W-:-:S12]  /*9170*/  IMAD R2, R16, 0x8, R3 ;  /* 0x0000000810027824 */ /* 0x000fd800078e0203 */
        /* <DEDUP_REMOVED lines=12> */
.L_x_101:
[----:B------:R-:W-:Y:S05]  /*9240*/  @P2 BRA `(.L_x_63) ;  /* 0x00000000001c2947 */ /* 0x000fea0003800000 */
[----:B------:R-:W2:Y:S01]  /*9250*/  S2R R9, SR_TID.X ;  /* 0x0000000000097919 */ /* 0x000ea20000002100 */
[----:B------:R-:W-:-:S04]  /*9260*/  IMAD.MOV.U32 R3, RZ, RZ, 0x8000 ;  /* 0x00008000ff037424 */ /* 0x000fc800078e00ff */
[----:B------:R3:W-:Y:S01]  /*9270*/  SYNCS.ARRIVE.TRANS64 RZ, [R2+URZ+0x50], R3 ;  /* 0x0000500302ff79a7 */ /* 0x0007e2000800003f */
[----:B--2---:R-:W-:-:S04]  /*9280*/  LOP3.LUT R9, R9, 0x1f, RZ, 0xc0, !PT ;  /* 0x0000001f09097812 */ /* 0x004fc800078ec0ff */
[----:B------:R-:W-:-:S13]  /*9290*/  ISETP.NE.AND P1, PT, R9, RZ, PT ;  /* 0x000000ff0900720c */ /* 0x000fda0003f25270 */
[----:B---3--:R-:W-:Y:S05]  /*92a0*/  @!P1 BRA `(.L_x_63) ;  /* 0x0000000000049947 */ /* 0x008fea0003800000 */
[----:B------:R-:W-:Y:S01]  /*92b0*/  BPT.TRAP 0x1 ;  /* 0x000000040000795c */ /* 0x000fe20000300000 */
.L_x_63:
        /* <DEDUP_REMOVED lines=9> */
[----:B------:R-:W-:Y:S01]  /*9350*/  R2UR UR12, R4 ;  /* 0x00000000040c72ca */ /* 0x000fe200000e0000 */
[----:B------:R-:W-:Y:S01]  /*9360*/  UMOV UR15, 0x40 ;  /* 0x00000040000f7882 */ /* 0x000fe20000000000 */
[----:B------:R-:W-:-:S02]  /*9370*/  IMAD.MOV.U32 R18, RZ, RZ, R12 ;  /* 0x000000ffff127224 */ /* 0x000fc400078e000c */
[----:B------:R-:W-:-:S03]  /*9380*/  IMAD.MOV.U32 R5, RZ, RZ, R8 ;  /* 0x000000ffff057224 */ /* 0x000fc600078e0008 */
[----:B------:R-:W-:Y:S02]  /*9390*/  USHF.L.U32 UR11, UR11, 0x7, URZ ;  /* 0x000000070b0b7899 */ /* 0x000fe4000800063f */
[----:B------:R-:W-:Y:S01]  /*93a0*/  UIADD3 UR9, UR9, 0x50, URZ ;  /* 0x0000005009097890 */ /* 0x000fe2000fffe03f */
[----:B--2---:R-:W-:-:S05]  /*93b0*/  LEA R3, R9, R3, 0x18 ;  /* 0x0000000309037211 */ /* 0x004fca00078ec0ff */
[----:B------:R-:W-:-:S05]  /*93c0*/  IMAD R16, R16, 0x8000, R3 ;  /* 0x0000800010107824 */ /* 0x000fca00078e0203 */
[----:B------:R-:W-:-:S13]  /*93d0*/  R2UR UR6, R16 ;  /* 0x00000000100672ca */ /* 0x000fda00000e0000 */
[----:B------:R-:W-:Y:S02]  /*93e0*/  UIADD3 UR8, UR6, 0x400, URZ ;  /* 0x0000040006087890 */ /* 0x000fe4000fffe03f */
[----:B------:R-:W-:-:S03]  /*93f0*/  UIADD3 UR14, UR6, 0x4400, URZ ;  /* 0x00004400060e7890 */ /* 0x000fc6000fffe03f */
[----:B------:R-:W-:-:S04]  /*9400*/  UMOV UR6, 0x0 ;  /* 0x0000000000067882 */ /* 0x000fc80000000000 */
[----:B------:R2:W-:Y:S02]  /*9410*/  UTMALDG.4D [UR8], [UR4], desc[UR6] ;  /* 0x00000608040075b4 */ /* 0x0005e40008019000 */
[----:B--2---:R-:W-:Y:S01]  /*9420*/  UMOV UR8, UR14 ;  /* 0x0000000e00087c82 */ /* 0x004fe20008000000 */
[----:B------:R-:W-:Y:S02]  /*9430*/  UMOV UR10, UR15 ;  /* 0x0000000f000a7c82 */ /* 0x000fe40008000000 */
[----:B------:R2:W-:Y:S02]  /*9440*/  UTMALDG.4D [UR8], [UR4], desc[UR6] ;  /* 0x00000608040075b4 */ /* 0x0005e40008019000 */
[----:B--2---:R-:W-:Y:S01]  /*9450*/  NOP ;  /* 0x0000000000007918 */ /* 0x004fe20000000000 */
.L_x_58:
[----:B------:R-:W-:Y:S05]  /*9460*/  BSYNC B1 ;  /* 0x0000000000017941 */ /* 0x000fea0003800000 */
.L_x_57:
[----:B------:R-:W-:Y:S01]  /*9470*/  VIADD R16, R7, 0x1 ;  /* 0x0000000107107836 */ /* 0x000fe20000000000 */
[----:B------:R-:W-:Y:S04]  /*9480*/  BSSY B1, `(.L_x_64) ;  /* 0x0000072000017945 */ /* 0x000fe80003800000 */
[----:B------:R-:W-:-:S04]  /*9490*/  ISETP.NE.AND P1, PT, R16, 0x2, PT ;  /* 0x000000021000780c */ /* 0x000fc80003f25270 */
[----:B-1----:R-:W-:Y:S02]  /*94a0*/  SEL R17, RZ, 0x1, P1 ;  /* 0x00000001ff117807 */ /* 0x002fe40000800000 */
[----:B------:R-:W-:Y:S02]  /*94b0*/  SEL R16, R16, RZ, P1 ;  /* 0x000000ff10107207 */ /* 0x000fe40000800000 */
[----:B------:R-:W-:Y:S01]  /*94c0*/  LOP3.LUT R17, R10, R17, RZ, 0x3c, !PT ;  /* 0x000000110a117212 */ /* 0x000fe200078e3cff */
[----:B------:R-:W-:Y:S06]  /*94d0*/  @!P6 BRA `(.L_x_65) ;  /* 0x0000000400b0e947 */ /* 0x000fec0003800000 */
[----:B------:R-:W-:Y:S01]  /*94e0*/  VIADD R12, R6, 0xffffffff ;  /* 0xffffffff060c7836 */ /* 0x000fe20000000000 */
        /* <DEDUP_REMOVED lines=11> */
[----:B------:R-:W-:-:S05]  /*95a0*/  IADD3 R3, -R2, RZ, RZ ;  /* 0x000000ff02037210 */ /* 0x000fca0007ffe1ff */
[----:B------:R-:W-:Y:S01]  /*95b0*/  IMAD R12, R8, R3, R12 ;  /* 0x00000003080c7224 */ /* 0x000fe200078e020c */
[--C-:B------:R-:W-:Y:S01]  /*95c0*/  SHF.R.S32.HI R3, RZ, 0x1f, R2.reuse ;  /* 0x0000001fff037819 */ /* 0x100fe20000011402 */
[----:B------:R-:W1:Y:S02]  /*95d0*/  LDC.64 R8, c[0x0][0x3f8] ;  /* 0x0000fe00ff087b82 */ /* 0x000e640000000a00 */
[----:B------:R-:W-:-:S04]  /*95e0*/  IMAD.WIDE.U32 R2, R0, UR4, R2 ;  /* 0x0000000400027c25 */ /* 0x000fc8000f8e0002 */
[----:B------:R-:W-:Y:S01]  /*95f0*/  IMAD.IADD R13, R13, 0x1, R3 ;  /* 0x000000010d0d7824 */ /* 0x000fe200078e0203 */
[----:B-1----:R-:W-:-:S04]  /*9600*/  LEA R8, P1, R2, R8, 0x2 ;  /* 0x0000000802087211 */ /* 0x002fc800078210ff */
[----:B------:R-:W-:-:S05]  /*9610*/  LEA.HI.X R9, R2, R9, R13, 0x2, P1 ;  /* 0x0000000902097211 */ /* 0x000fca00008f140d */
[----:B------:R1:W5:Y:S04]  /*9620*/  LDG.E R8, desc[UR6][R8.64] ;  /* 0x0000000608087981 */ /* 0x000368000c1e1900 */
.L_x_66:
[----:B------:R-:W2:Y:S01]  /*9630*/  S2R R3, SR_CgaCtaId ;  /* 0x0000000000037919 */ /* 0x000ea20000008800 */
[----:B------:R-:W-:-:S04]  /*9640*/  MOV R2, 0x400 ;  /* 0x0000040000027802 */ /* 0x000fc80000000f00 */
[----:B--2---:R-:W-:Y:S02]  /*9650*/  LEA R2, R3, R2, 0x18 ;  /* 0x0000000203027211 */ /* 0x004fe400078ec0ff */
[----:B------:R-:W-:-:S03]  /*9660*/  SHF.L.U32 R3, R17, 0x1f, RZ ;  /* 0x0000001f11037819 */ /* 0x000fc600000006ff */
[----:B------:R-:W-:-:S04]  /*9670*/  IMAD R2, R16, 0x8, R2 ;  /* 0x0000000810027824 */ /* 0x000fc800078e0202 */
[----:B------:R-:W2:Y:S02]  /*9680*/  SYNCS.PHASECHK.TRANS64.TRYWAIT P1, [R2+URZ+0x34840], R3 ;  /* 0x03484003020075a7 */ /* 0x000ea4000802017f */
[----:B--2---:R-:W-:Y:S05]  /*9690*/  @!P1 BRA `(.L_x_67) ;  /* 0x0000001000649947 */ /* 0x004fea0003800000 */
.L_x_102:
        /* <DEDUP_REMOVED lines=11> */
.L_x_68:
[----:B------:R-:W1:Y:S01]  /*9750*/  S2R R13, SR_CgaCtaId ;  /* 0x00000000000d7919 */ /* 0x000e620000008800 */
[----:B------:R-:W-:Y:S01]  /*9760*/  MOV R9, 0x400 ;  /* 0x0000040000097802 */ /* 0x000fe20000000f00 */
[----:B------:R-:W-:Y:S01]  /*9770*/  UIADD3 UR4, UP0, UR36, 0x370, URZ ;  /* 0x0000037024047890 */ /* 0x000fe2000ff1e03f */
[----:B------:R-:W-:Y:S01]  /*9780*/  R2UR UR11, R12 ;  /* 0x000000000c0b72ca */ /* 0x000fe200000e0000 */
[----:B------:R-:W-:Y:S01]  /*9790*/  UMOV UR10, URZ ;  /* 0x0000003f000a7c82 */ /* 0x000fe20008000000 */
[----:B------:R-:W-:Y:S01]  /*97a0*/  R2UR UR12, R4 ;  /* 0x00000000040c72ca */ /* 0x000fe200000e0000 */
[----:B------:R-:W-:Y:S01]  /*97b0*/  UIADD3.X UR5, URZ, UR37, URZ, UP0, !UPT ;  /* 0x000000253f057290 */ /* 0x000fe200087fe43f */
[----:B-----5:R-:W-:Y:S01]  /*97c0*/  R2UR UR13, R8 ;  /* 0x00000000080d72ca */ /* 0x020fe200000e0000 */
[----:B------:R-:W-:Y:S01]  /*97d0*/  UMOV UR6, 0x0 ;  /* 0x0000000000067882 */ /* 0x000fe20000000000 */
[----:B------:R-:W-:Y:S01]  /*97e0*/  UMOV UR7, 0x14f00000 ;  /* 0x14f0000000077882 */ /* 0x000fe20000000000 */
[----:B------:R-:W-:Y:S01]  /*97f0*/  UMOV UR18, 0x40 ;  /* 0x0000004000127882 */ /* 0x000fe20000000000 */
[----:B------:R-:W-:-:S05]  /*9800*/  UMOV UR17, 0x80 ;  /* 0x0000008000117882 */ /* 0x000fca0000000000 */
[----:B------:R-:W-:Y:S01]  /*9810*/  USHF.L.U32 UR11, UR11, 0x7, URZ ;  /* 0x000000070b0b7899 */ /* 0x000fe2000800063f */
[----:B-1----:R-:W-:-:S05]  /*9820*/  LEA R9, R13, R9, 0x18 ;  /* 0x000000090d097211 */ /* 0x002fca00078ec0ff */
[----:B--2---:R-:W-:-:S04]  /*9830*/  VIADD R2, R9, 0x34800 ;  /* 0x0003480009027836 */ /* 0x004fc80000000000 */
[--C-:B------:R-:W-:Y:S02]  /*9840*/  IMAD R3, R16, 0x8, R2.reuse ;  /* 0x0000000810037824 */ /* 0x100fe400078e0202 */
[----:B------:R-:W-:-:S03]  /*9850*/  IMAD R2, R7, 0x8, R2 ;  /* 0x0000000807027824 */ /* 0x000fc600078e0202 */
[----:B------:R-:W-:Y:S01]  /*9860*/  R2UR UR9, R3 ;  /* 0x00000000030972ca */ /* 0x000fe200000e0000 */
[----:B------:R-:W-:-:S05]  /*9870*/  IMAD R3, R16, 0xc000, R9 ;  /* 0x0000c00010037824 */ /* 0x000fca00078e0209 */
[----:B------:R-:W-:Y:S02]  /*9880*/  R2UR UR8, R3 ;  /* 0x00000000030872ca */ /* 0x000fe400000e0000 */
[----:B------:R-:W-:-:S05]  /*9890*/  SHF.L.U32 R3, R10, 0x1f, RZ ;  /* 0x0000001f0a037819 */ /* 0x000fca00000006ff */
[----:B------:R-:W-:-:S06]  /*98a0*/  UIADD3 UR9, UR9, 0x30, URZ ;  /* 0x0000003009097890 */ /* 0x000fcc000fffe03f */
[----:B------:R-:W-:Y:S02]  /*98b0*/  UIADD3 UR14, UR8, 0x1c400, URZ ;  /* 0x0001c400080e7890 */ /* 0x000fe4000fffe03f */
[----:B------:R-:W-:Y:S02]  /*98c0*/  UIADD3 UR15, UR8, 0x20400, URZ ;  /* 0x00020400080f7890 */ /* 0x000fe4000fffe03f */
[----:B------:R-:W-:-:S03]  /*98d0*/  UIADD3 UR16, UR8, 0x24400, URZ ;  /* 0x0002440008107890 */ /* 0x000fc6000fffe03f */
[----:B------:R-:W-:Y:S02]  /*98e0*/  UMOV UR8, UR14 ;  /* 0x0000000e00087c82 */ /* 0x000fe40008000000 */
[----:B------:R1:W-:Y:S02]  /*98f0*/  UTMALDG.4D [UR8], [UR4], desc[UR6] ;  /* 0x00000608040075b4 */ /* 0x0003e40008019000 */
[----:B-1----:R-:W-:Y:S01]  /*9900*/  UMOV UR8, UR15 ;  /* 0x0000000f00087c82 */ /* 0x002fe20008000000 */
[----:B------:R-:W-:Y:S02]  /*9910*/  UMOV UR10, UR18 ;  /* 0x00000012000a7c82 */ /* 0x000fe40008000000 */
[----:B------:R1:W-:Y:S02]  /*9920*/  UTMALDG.4D [UR8], [UR4], desc[UR6] ;  /* 0x00000608040075b4 */ /* 0x0003e40008019000 */
[----:B-1----:R-:W-:Y:S01]  /*9930*/  UMOV UR8, UR16 ;  /* 0x0000001000087c82 */ /* 0x002fe20008000000 */
[----:B------:R-:W-:-:S02]  /*9940*/  UMOV UR10, UR17 ;  /* 0x00000011000a7c82 */ /* 0x000fc40008000000 */
[----:B------:R1:W-:Y:S01]  /*9950*/  UTMALDG.4D [UR8], [UR4], desc[UR6] ;  /* 0x00000608040075b4 */ /* 0x0003e20008019000 */
[----:B------:R-:W2:Y:S02]  /*9960*/  SYNCS.PHASECHK.TRANS64.TRYWAIT P1, [R2+URZ+0x60], R3 ;  /* 0x00006003020075a7 */ /* 0x000ea4000802017f */
[----:B-12---:R-:W-:Y:S05]  /*9970*/  @!P1 BRA `(.L_x_69) ;  /* 0x0000000c00c09947 */ /* 0x006fea0003800000 */
.L_x_103:
        /* <DEDUP_REMOVED lines=8> */
.L_x_70:
[----:B------:R-:W2:Y:S01]  /*9a00*/  S2R R9, SR_CgaCtaId ;  /* 0x0000000000097919 */ /* 0x000ea20000008800 */
[----:B-1----:R-:W-:Y:S01]  /*9a10*/  MOV R3, 0x400 ;  /* 0x0000040000037802 */ /* 0x002fe20000000f00 */
        /* <DEDUP_REMOVED lines=9> */
[----:B------:R-:W-:Y:S01]  /*9ab0*/  IMAD.MOV.U32 R18, RZ, RZ, R12 ;  /* 0x000000ffff127224 */ /* 0x000fe200078e000c */
[----:B------:R-:W-:-:S04]  /*9ac0*/  MOV R5, R8 ;  /* 0x0000000800057202 */ /* 0x000fc80000000f00 */
        /* <DEDUP_REMOVED lines=13> */
.L_x_65:
[----:B------:R-:W-:Y:S05]  /*9ba0*/  BSYNC B1 ;  /* 0x0000000000017941 */ /* 0x000fea0003800000 */
.L_x_64:
[C---:B------:R-:W-:Y:S01]  /*9bb0*/  ISETP.GT.AND P1, PT, R6.reuse, 0x1, PT ;  /* 0x000000010600780c */ /* 0x040fe20003f24270 */
[----:B------:R-:W-:-:S12]  /*9bc0*/  VIADD R6, R6, 0xfffffffe ;  /* 0xfffffffe06067836 */ /* 0x000fd80000000000 */
[----:B------:R-:W-:Y:S05]  /*9bd0*/  @P1 BRA `(.L_x_71) ;  /* 0xfffffff0005c1947 */ /* 0x000fea000383ffff */
.L_x_56:
[----:B------:R-:W-:Y:S05]  /*9be0*/  BSYNC B0 ;  /* 0x0000000000007941 */ /* 0x000fea0003800000 */
.L_x_47:
[----:B------:R-:W-:Y:S04]  /*9bf0*/  BSSY B0, `(.L_x_72) ;  /* 0x000002c000007945 */ /* 0x000fe80003800000 */
[----:B------:R-:W-:Y:S05]  /*9c00*/  @!P6 BRA `(.L_x_73) ;  /* 0x0000000000a8e947 */ /* 0x000fea0003800000 */
[----:B------:R-:W2:Y:S01]  /*9c10*/  S2R R3, SR_CgaCtaId ;  /* 0x0000000000037919 */ /* 0x000ea20000008800 */
[----:B------:R-:W-:Y:S01]  /*9c20*/  MOV R0, 0x400 ;  /* 0x0000040000007802 */ /* 0x000fe20000000f00 */
[----:B------:R-:W3:Y:S03]  /*9c30*/  S2R R2, SR_TID.X ;  /* 0x0000000000027919 */ /* 0x000ee60000002100 */
[----:B--2---:R-:W-:Y:S02]  /*9c40*/  LEA R0, R3, R0, 0x18 ;  /* 0x0000000003007211 */ /* 0x004fe400078ec0ff */
[----:B---3--:R-:W-:-:S03]  /*9c50*/  LOP3.LUT R2, R2, 0x7f, RZ, 0xc0, !PT ;  /* 0x0000007f02027812 */ /* 0x008fc600078ec0ff */
[----:B------:R-:W-:Y:S01]  /*9c60*/  IMAD R3, R16, 0x8, R0 ;  /* 0x0000000810037824 */ /* 0x000fe200078e0200 */
[----:B------:R-:W-:Y:S02]  /*9c70*/  SHF.L.U32 R0, R17, 0x1f, RZ ;  /* 0x0000001f11007819 */ /* 0x000fe400000006ff */
[----:B------:R-:W-:Y:S02]  /*9c80*/  ISETP.NE.AND P1, PT, R2, RZ, PT ;  /* 0x000000ff0200720c */ /* 0x000fe40003f25270 */
[----:B------:R-:W2:Y:S02]  /*9c90*/  SYNCS.PHASECHK.TRANS64.TRYWAIT P0, [R3+URZ+0x34860], R0 ;  /* 0x03486000030075a7 */ /* 0x000ea4000800017f */
[----:B--2---:R-:W-:Y:S09]  /*9ca0*/  @!P0 BRA `(.L_x_74) ;  /* 0x0000000c00088947 */ /* 0x004ff20003800000 */
.L_x_104:
        /* <DEDUP_REMOVED lines=8> */
.L_x_75:
        /* <DEDUP_REMOVED lines=10> */
[----:B------:R-:W-:-:S06]  /*9dd0*/  UMOV UR15, 0x40 ;  /* 0x00000040000f7882 */ /* 0x000fcc0000000000 */
[----:B------:R-:W-:Y:S02]  /*9de0*/  UIADD3 UR9, UR9, 0x34850, URZ ;  /* 0x0003485009097890 */ /* 0x000fe4000fffe03f */
[----:B------:R-:W-:Y:S01]  /*9df0*/  USHF.L.U32 UR11, UR11, 0x7, URZ ;  /* 0x000000070b0b7899 */ /* 0x000fe2000800063f */
[----:B---3--:R-:W-:-:S05]  /*9e00*/  LEA R0, R2, R0, 0x18 ;  /* 0x0000000002007211 */ /* 0x008fca00078ec0ff */
        /* <DEDUP_REMOVED lines=10> */
.L_x_73:
[----:B------:R-:W-:Y:S05]  /*9eb0*/  BSYNC B0 ;  /* 0x0000000000007941 */ /* 0x000fea0003800000 */
.L_x_72:
[----:B------:R-:W2:Y:S01]  /*9ec0*/  LDL.LU R0, [R1+0x10] ;  /* 0x0000100001007983 */ /* 0x000ea20000300800 */
[----:B------:R-:W-:-:S03]  /*9ed0*/  ULDC UR4, c[0x0][0xda4] ;  /* 0x0003690000047ab9 */ /* 0x000fc60000000800 */
[----:B------:R-:W3:Y:S01]  /*9ee0*/  LDL.LU R2, [R1+0x18] ;  /* 0x0000180001027983 */ /* 0x000ee20000300800 */
[----:B------:R-:W-:-:S05]  /*9ef0*/  VIADD R16, R16, 0x1 ;  /* 0x0000000110107836 */ /* 0x000fca0000000000 */
[----:B------:R-:W-:-:S04]  /*9f00*/  ISETP.NE.AND P0, PT, R16, 0x2, PT ;  /* 0x000000021000780c */ /* 0x000fc80003f05270 */
[----:B------:R-:W-:Y:S01]  /*9f10*/  SEL R16, R16, RZ, P0 ;  /* 0x000000ff10107207 */ /* 0x000fe20000000000 */
[----:B--2---:R-:W-:Y:S02]  /*9f20*/  VIADD R0, R0, UR38 ;  /* 0x0000002600007c36 */ /* 0x004fe40008000000 */
[----:B---3--:R-:W-:-:S03]  /*9f30*/  VIADD R2, R2, 0x1 ;  /* 0x0000000102027836 */ /* 0x008fc60000000000 */
[----:B------:R2:W-:Y:S01]  /*9f40*/  STL [R1+0x10], R0 ;  /* 0x0000100001007387 */ /* 0x0005e20000100800 */
[----:B------:R-:W-:-:S03]  /*9f50*/  ISETP.GE.AND P1, PT, R0, UR4, PT ;  /* 0x0000000400007c0c */ /* 0x000fc6000bf26270 */
[----:B------:R3:W-:Y:S01]  /*9f60*/  STL [R1+0x18], R2 ;  /* 0x0000180201007387 */ /* 0x0007e20000100800 */
[----:B--2---:R-:W-:-:S04]  /*9f70*/  SEL R0, RZ, 0x1, P0 ;  /* 0x00000001ff007807 */ /* 0x004fc80000000000 */
[----:B------:R-:W-:-:S05]  /*9f80*/  LOP3.LUT R17, R17, R0, RZ, 0x3c, !PT ;  /* 0x0000000011117212 */ /* 0x000fca00078e3cff */
[----:B---3--:R-:W-:Y:S05]  /*9f90*/  @!P1 BRA `(.L_x_76) ;  /* 0xffffffd000cc9947 */ /* 0x008fea000383ffff */
[----:B------:R-:W-:-:S07]  /*9fa0*/  LOP3.LUT R2, R2, 0x1, RZ, 0xc, !PT ;  /* 0x0000000102027812 */ /* 0x000fce00078e0cff */
.L_x_32:
[----:B------:R-:W2:Y:S01]  /*9fb0*/  S2R R3, SR_CgaCtaId ;  /* 0x0000000000037919 */ /* 0x000ea20000008800 */
[----:B------:R-:W-:Y:S01]  /*9fc0*/  MOV R0, 0x400 ;  /* 0x0000040000007802 */ /* 0x000fe20000000f00 */
[----:B------:R-:W-:Y:S03]  /*9fd0*/  BSSY B0, `(.L_x_77) ;  /* 0x0000005000007945 */ /* 0x000fe60003800000 */
[----:B--2---:R-:W-:Y:S02]  /*9fe0*/  LEA R0, R3, R0, 0x18 ;  /* 0x0000000003007211 */ /* 0x004fe400078ec0ff */
[----:B------:R-:W-:-:S04]  /*9ff0*/  SHF.L.U32 R3, R2, 0x1f, RZ ;  /* 0x0000001f02037819 */ /* 0x000fc800000006ff */
[----:B------:R-:W2:Y:S02]  /*a000*/  SYNCS.PHASECHK.TRANS64.TRYWAIT P0, [R0+URZ+0x34820], R3 ;  /* 0x03482003000075a7 */ /* 0x000ea4000800017f */
[----:B--2---:R-:W-:Y:S05]  /*a010*/  @!P0 BRA `(.L_x_78) ;  /* 0x0000000800408947 */ /* 0x004fea0003800000 */
.L_x_105:
[----:B------:R-:W-:Y:S05]  /*a020*/  BSYNC B0 ;  /* 0x0000000000007941 */ /* 0x000fea0003800000 */
.L_x_77:
[----:B------:R-:W-:-:S03]  /*a030*/  UMOV UR4, 0xffffffff ;  /* 0xffffffff00047882 */ /* 0x000fc60000000000 */
[----:B------:R-:W-:Y:S05]  /*a040*/  BRA.DIV UR4, `(.L_x_79) ;  /* 0x0000000a04487947 */ /* 0x000fea000b800000 */
[----:B------:R-:W3:Y:S02]  /*a050*/  S2R R2, SR_TID.X ;  /* 0x0000000000027919 */ /* 0x000ee40000002100 */
[----:B---3--:R-:W-:-:S04]  /*a060*/  SHF.R.U32.HI R2, RZ, 0x5, R2 ;  /* 0x00000005ff027819 */ /* 0x008fc80000011602 */
[----:B------:R-:W-:-:S05]  /*a070*/  LOP3.LUT R2, R2, 0x3, RZ, 0xc0, !PT ;  /* 0x0000000302027812 */ /* 0x000fca00078ec0ff */
[----:B------:R3:W4:Y:S02]  /*a080*/  SHFL.IDX PT, R14, R2, RZ, 0x1f ;  /* 0x00001fff020e7589 */ /* 0x00072400000e0000 */
.L_x_108:
[----:B----4-:R-:W-:Y:S01]  /*a090*/  ISETP.NE.AND P0, PT, R14, RZ, PT ;  /* 0x000000ff0e00720c */ /* 0x010fe20003f05270 */
[----:B------:R-:W-:-:S12]  /*a0a0*/  BSSY B0, `(.L_x_80) ;  /* 0x0000024000007945 */ /* 0x000fd80003800000 */
[----:B------:R-:W-:Y:S05]  /*a0b0*/  @P0 BRA `(.L_x_81) ;  /* 0x0000000000880947 */ /* 0x000fea0003800000 */
[----:B------:R-:W-:-:S03]  /*a0c0*/  UMOV UR4, 0xffffffff ;  /* 0xffffffff00047882 */ /* 0x000fc60000000000 */
[----:B------:R-:W-:Y:S05]  /*a0d0*/  BRA.DIV UR4, `(.L_x_82) ;  /* 0x0000000a04587947 */ /* 0x000fea000b800000 */
[----:B------:R-:W-:-:S13]  /*a0e0*/  ELECT P6, URZ, PT ;  /* 0x00000000003f782f */ /* 0x000fda00038c0000 */
.L_x_111:
[----:B------:R-:W-:Y:S05]  /*a0f0*/  @!P6 BRA `(.L_x_81) ;  /* 0x000000000078e947 */ /* 0x000fea0003800000 */
[----:B---3--:R-:W3:Y:S02]  /*a100*/  LDL.LU R2, [R1+0x1c] ;  /* 0x00001c0001027983 */ /* 0x008ee40000300800 */
[----:B---3--:R-:W-:-:S04]  /*a110*/  LOP3.LUT R2, R2, 0x2, RZ, 0xfc, !PT ;  /* 0x0000000202027812 */ /* 0x008fc800078efcff */
[----:B------:R-:W-:-:S13]  /*a120*/  ISETP.NE.AND P2, PT, R2, 0x3, PT ;  /* 0x000000030200780c */ /* 0x000fda0003f45270 */
[----:B------:R-:W-:Y:S05]  /*a130*/  @!P2 BRA `(.L_x_83) ;  /* 0x000000000004a947 */ /* 0x000fea0003800000 */
[----:B------:R-:W-:Y:S01]  /*a140*/  BPT.TRAP 0x1 ;  /* 0x000000040000795c */ /* 0x000fe20000300000 */
.L_x_83:
[----:B--2---:R-:W-:Y:S01]  /*a150*/  VIADD R3, R0, 0x34840 ;  /* 0x0003484000037836 */ /* 0x004fe20000000000 */
[----:B------:R-:W-:Y:S02]  /*a160*/  SHF.L.U32 R5, R17, 0x1f, RZ ;  /* 0x0000001f11057819 */ /* 0x000fe400000006ff */
[C---:B------:R-:W-:Y:S01]  /*a170*/  IADD3 R2, R16.reuse, 0x1, RZ ;  /* 0x0000000110027810 */ /* 0x040fe20007ffe0ff */
[----:B-1----:R-:W-:-:S03]  /*a180*/  IMAD R6, R16, 0x8, R3 ;  /* 0x0000000810067824 */ /* 0x002fc600078e0203 */
[----:B------:R-:W-:Y:S01]  /*a190*/  ISETP.NE.AND P1, PT, R2, 0x2, PT ;  /* 0x000000020200780c */ /* 0x000fe20003f25270 */
[----:B------:R-:W1:Y:S03]  /*a1a0*/  SYNCS.PHASECHK.TRANS64.TRYWAIT P0, [R6+URZ], R5 ;  /* 0x00000005060075a7 */ /* 0x000e66000800017f */
[----:B------:R-:W-:-:S04]  /*a1b0*/  SEL R4, RZ, 0x1, P1 ;  /* 0x00000001ff047807 */ /* 0x000fc80000800000 */
[----:B------:R-:W-:Y:S02]  /*a1c0*/  LOP3.LUT R17, R17, R4, RZ, 0x3c, !PT ;  /* 0x0000000411117212 */ /* 0x000fe400078e3cff */
[----:B------:R-:W-:Y:S02]  /*a1d0*/  SEL R4, R2, RZ, P1 ;  /* 0x000000ff02047207 */ /* 0x000fe40000800000 */
[----:B------:R-:W-:-:S03]  /*a1e0*/  SHF.L.U32 R2, R17, 0x1f, RZ ;  /* 0x0000001f11027819 */ /* 0x000fc600000006ff */
[----:B------:R-:W-:Y:S01]  /*a1f0*/  IMAD R3, R4, 0x8, R3 ;  /* 0x0000000804037824 */ /* 0x000fe200078e0203 */
[----:B-1----:R-:W-:Y:S06]  /*a200*/  @!P0 BRA `(.L_x_84) ;  /* 0x00000008002c8947 */ /* 0x002fec0003800000 */
.L_x_112:
[----:B------:R-:W2:Y:S02]  /*a210*/  SYNCS.PHASECHK.TRANS64.TRYWAIT P0, [R3+URZ], R2 ;  /* 0x00000002030075a7 */ /* 0x000ea4000800017f */
[----:B--2---:R-:W-:Y:S05]  /*a220*/  @!P0 BRA `(.L_x_85) ;  /* 0x0000000800388947 */ /* 0x004fea0003800000 */
.L_x_113:
[----:B------:R-:W-:Y:S05]  /*a230*/  @!P2 BRA `(.L_x_86) ;  /* 0x000000000004a947 */ /* 0x000fea0003800000 */
[----:B------:R-:W-:Y:S01]  /*a240*/  BPT.TRAP 0x1 ;  /* 0x000000040000795c */ /* 0x000fe20000300000 */
.L_x_86:
[----:B--2---:R-:W-:-:S04]  /*a250*/  VIADD R3, R0, 0x34860 ;  /* 0x0003486000037836 */ /* 0x004fc80000000000 */
[----:B------:R-:W-:-:S04]  /*a260*/  IMAD R16, R16, 0x8, R3 ;  /* 0x0000000810107824 */ /* 0x000fc800078e0203 */
[----:B------:R-:W2:Y:S02]  /*a270*/  SYNCS.PHASECHK.TRANS64.TRYWAIT P0, [R16+URZ], R5 ;  /* 0x00000005100075a7 */ /* 0x000ea4000800017f */
[----:B--2---:R-:W-:Y:S05]  /*a280*/  @!P0 BRA `(.L_x_87) ;  /* 0x0000000800348947 */ /* 0x004fea0003800000 */
.L_x_114:
[----:B------:R-:W-:-:S07]  /*a290*/  IMAD R3, R4, 0x8, R3 ;  /* 0x0000000804037824 */ /* 0x000fce00078e0203 */
.L_x_88:
[----:B---3--:R3:W4:Y:S02]  /*a2a0*/  SYNCS.PHASECHK.TRANS64.TRYWAIT P0, [R3+URZ], R2 ;  /* 0x00000002030075a7 */ /* 0x008724000800017f */
[----:B----4-:R-:W-:Y:S05]  /*a2b0*/  @!P0 NANOSLEEP.SYNCS 0x989680 ;  /* 0x009896800000895d */ /* 0x010fea0003900000 */
[----:B------:R-:W4:Y:S02]  /*a2c0*/  @!P0 SYNCS.PHASECHK.TRANS64 P0, [R3+URZ], R2 ;  /* 0x00000002030085a7 */ /* 0x000f24000800007f */
[----:B----4-:R-:W-:Y:S05]  /*a2d0*/  @!P0 BRA `(.L_x_88) ;  /* 0xfffffffc00f08947 */ /* 0x010fea000383ffff */
.L_x_81:
[----:B------:R-:W-:Y:S05]  /*a2e0*/  BSYNC B0 ;  /* 0x0000000000007941 */ /* 0x000fea0003800000 */
.L_x_80:
[----:B------:R-:W-:Y:S05]  /*a2f0*/  EXIT ;  /* 0x000000000000794d */ /* 0x000fea0003800000 */
.L_x_10:
[----:B-1----:R-:W-:-:S04]  /*a300*/  IMAD.U32 R3, RZ, RZ, UR60 ;  /* 0x0000003cff037e24 */ /* 0x002fc8000f8e00ff */
[----:B------:R1:W2:Y:S03]  /*a310*/  SYNCS.PHASECHK.TRANS64.TRYWAIT P1, [R3+URZ+0x34800], R0 ;  /* 0x03480000030075a7 */ /* 0x0002a6000802017f */
[----:B--2---:R-:W-:Y:S05]  /*a320*/  @!P1 NANOSLEEP.SYNCS 0x989680 ;  /* 0x009896800000995d */ /* 0x004fea0003900000 */
[----:B------:R-:W2:Y:S02]  /*a330*/  @!P1 SYNCS.PHASECHK.TRANS64 P1, [R3+URZ+0x34800], R0 ;  /* 0x03480000030095a7 */ /* 0x000ea4000802007f */
[----:B--2---:R-:W-:Y:S05]  /*a340*/  @!P1 BRA `(.L_x_10) ;  /* 0xfffffffc00ec9947 */ /* 0x004fea000383ffff */
[----:B------:R-:W-:Y:S05]  /*a350*/  BRA `(.L_x_89) ;  /* 0xffffff6c00647947 */ /* 0x000fea000383ffff */
.L_x_14:
[----:B--2---:R2:W3:Y:S02]  /*a360*/  SYNCS.PHASECHK.TRANS64.TRYWAIT P2, [R3+URZ+0x34830], R0 ;  /* 0x03483000030075a7 */ /* 0x0044e4000804017f */
[----:B---3--:R-:W-:Y:S05]  /*a370*/  @!P2 NANOSLEEP.SYNCS 0x989680 ;  /* 0x009896800000a95d */ /* 0x008fea0003900000 */
[----:B------:R-:W3:Y:S02]  /*a380*/  @!P2 SYNCS.PHASECHK.TRANS64 P2, [R3+URZ+0x34830], R0 ;  /* 0x034830000300a5a7 */ /* 0x000ee4000804007f */
[----:B---3--:R-:W-:Y:S05]  /*a390*/  @!P2 BRA `(.L_x_14) ;  /* 0xfffffffc00f0a947 */ /* 0x008fea000383ffff */
[----:B------:R-:W-:Y:S05]  /*a3a0*/  BRA `(.L_x_13) ;  /* 0xffffff6c00907947 */ /* 0x000fea000383ffff */
.L_x_19:
[----:B--2---:R-:W-:-:S04]  /*a3b0*/  IMAD.U32 R9, RZ, RZ, UR6 ;  /* 0x00000006ff097e24 */ /* 0x004fc8000f8e00ff */
[----:B------:R2:W3:Y:S03]  /*a3c0*/  SYNCS.PHASECHK.TRANS64.TRYWAIT P2, [R9+URZ+0x34830], R0 ;  /* 0x03483000090075a7 */ /* 0x0004e6000804017f */
[----:B---3--:R-:W-:Y:S05]  /*a3d0*/  @!P2 NANOSLEEP.SYNCS 0x989680 ;  /* 0x009896800000a95d */ /* 0x008fea0003900000 */
[----:B------:R-:W3:Y:S02]  /*a3e0*/  @!P2 SYNCS.PHASECHK.TRANS64 P2, [R9+URZ+0x34830], R0 ;  /* 0x034830000900a5a7 */ /* 0x000ee4000804007f */
[----:B---3--:R-:W-:Y:S05]  /*a3f0*/  @!P2 BRA `(.L_x_19) ;  /* 0xfffffffc00eca947 */ /* 0x008fea000383ffff */
[----:B------:R-:W-:Y:S05]  /*a400*/  BRA `(.L_x_18) ;  /* 0xffffff9400447947 */ /* 0x000fea000383ffff */
.L_x_23:
[----:B--2---:R-:W-:-:S04]  /*a410*/  IMAD.U32 R7, RZ, RZ, UR7 ;  /* 0x00000007ff077e24 */ /* 0x004fc8000f8e00ff */
[----:B------:R2:W3:Y:S03]  /*a420*/  SYNCS.PHASECHK.TRANS64.TRYWAIT P2, [R7+URZ+0x34850], R0 ;  /* 0x03485000070075a7 */ /* 0x0004e6000804017f */
[----:B---3--:R-:W-:Y:S05]  /*a430*/  @!P2 NANOSLEEP.SYNCS 0x989680 ;  /* 0x009896800000a95d */ /* 0x008fea0003900000 */
[----:B------:R-:W3:Y:S02]  /*a440*/  @!P2 SYNCS.PHASECHK.TRANS64 P2, [R7+URZ+0x34850], R0 ;  /* 0x034850000700a5a7 */ /* 0x000ee4000804007f */
[----:B---3--:R-:W-:Y:S05]  /*a450*/  @!P2 BRA `(.L_x_23) ;  /* 0xfffffffc00eca947 */ /* 0x008fea000383ffff */
[----:B------:R-:W-:Y:S05]  /*a460*/  BRA `(.L_x_22) ;  /* 0xffffff9c006c7947 */ /* 0x000fea000383ffff */
.L_x_28:
[----:B--2---:R-:W-:-:S04]  /*a470*/  IMAD.U32 R5, RZ, RZ, UR7 ;  /* 0x00000007ff057e24 */ /* 0x004fc8000f8e00ff */
[----:B------:R2:W3:Y:S03]  /*a480*/  SYNCS.PHASECHK.TRANS64.TRYWAIT P0, [R5+URZ+0x34850], R4 ;  /* 0x03485004050075a7 */ /* 0x0004e6000800017f */
[----:B---3--:R-:W-:Y:S05]  /*a490*/  @!P0 NANOSLEEP.SYNCS 0x989680 ;  /* 0x009896800000895d */ /* 0x008fea0003900000 */
[----:B------:R-:W3:Y:S02]  /*a4a0*/  @!P0 SYNCS.PHASECHK.TRANS64 P0, [R5+URZ+0x34850], R4 ;  /* 0x03485004050085a7 */ /* 0x000ee4000800007f */
[----:B---3--:R-:W-:Y:S05]  /*a4b0*/  @!P0 BRA `(.L_x_28) ;  /* 0xfffffffc00ec8947 */ /* 0x008fea000383ffff */
[----:B------:R-:W-:Y:S05]  /*a4c0*/  BRA `(.L_x_27) ;  /* 0xffffffb8003c7947 */ /* 0x000fea000383ffff */
.L_x_39:
[----:B------:R-:W1:Y:S01]  /*a4d0*/  S2R R6, SR_TID.X ;  /* 0x0000000000067919 */ /* 0x000e620000002100 */
[----:B------:R-:W-:Y:S01]  /*a4e0*/  BSSY B0, `(.L_x_90) ;  /* 0x000000a000007945 */ /* 0x000fe20003800000 */
[----:B------:R-:W-:Y:S01]  /*a4f0*/  MOV R12, RZ ;  /* 0x000000ff000c7202 */ /* 0x000fe20000000f00 */
[----:B------:R-:W-:Y:S02]  /*a500*/  IMAD.MOV.U32 R11, RZ, RZ, 0x1f ;  /* 0x0000001fff0b7424 */ /* 0x000fe400078e00ff */
[----:B------:R-:W-:Y:S01]  /*a510*/  IMAD.MOV.U32 R15, RZ, RZ, -0x1 ;  /* 0xffffffffff0f7424 */ /* 0x000fe200078e00ff */
[----:B-1----:R-:W-:-:S04]  /*a520*/  SHF.R.U32.HI R6, RZ, 0x5, R6 ;  /* 0x00000005ff067819 */ /* 0x002fc80000011606 */
[----:B------:R-:W-:-:S05]  /*a530*/  LOP3.LUT R6, R6, 0x3, RZ, 0xc0, !PT ;  /* 0x0000000306067812 */ /* 0x000fca00078ec0ff */
[----:B------:R-:W-:-:S07]  /*a540*/  IMAD.MOV.U32 R13, RZ, RZ, R6 ;  /* 0x000000ffff0d7224 */ /* 0x000fce00078e0006 */
[----:B------:R-:W-:Y:S05]  /*a550*/  WARPSYNC.COLLECTIVE R15, `(.L_x_91) ;  /* 0x000000000f087348 */ /* 0x000fea0003c00000 */
[----:B------:R1:W2:Y:S02]  /*a560*/  SHFL.IDX P6, R14, R13, R12, R11 ;  /* 0x0000000c0d0e7389 */ /* 0x0002a400000c000b */
[----:B-12---:R-:W-:Y:S01]  /*a570*/  ENDCOLLECTIVE ;  /* 0x000000000000791b */ /* 0x006fe20003800000 */
.L_x_91:
[----:B------:R-:W-:Y:S05]  /*a580*/  BSYNC B0 ;  /* 0x0000000000007941 */ /* 0x000fea0003800000 */
.L_x_90:
[----:B------:R-:W-:Y:S05]  /*a590*/  BRA `(.L_x_92) ;  /* 0xffffffd400d87947 */ /* 0x000fea000383ffff */
.L_x_40:
[----:B------:R-:W-:Y:S01]  /*a5a0*/  BSSY B0, `(.L_x_93) ;  /* 0x0000006000007945 */ /* 0x000fe20003800000 */
[----:B------:R-:W-:-:S07]  /*a5b0*/  IMAD.MOV.U32 R15, RZ, RZ, -0x1 ;  /* 0xffffffffff0f7424 */ /* 0x000fce00078e00ff */
[----:B------:R-:W-:Y:S05]  /*a5c0*/  WARPSYNC.COLLECTIVE R15, `(.L_x_94) ;  /* 0x000000000f0c7348 */ /* 0x000fea0003c00000 */
[----:B------:R-:W-:Y:S02]  /*a5d0*/  ELECT P6, UR62, PT ;  /* 0x00000000003e782f */ /* 0x000fe400038c0000 */
[----:B------:R-:W-:Y:S01]  /*a5e0*/  MOV R14, UR62 ;  /* 0x0000003e000e7c02 */ /* 0x000fe20008000f00 */
[----:B------:R-:W-:Y:S10]  /*a5f0*/  ENDCOLLECTIVE ;  /* 0x000000000000791b */ /* 0x000ff40003800000 */
.L_x_94:
[----:B------:R-:W-:Y:S05]  /*a600*/  BSYNC B0 ;  /* 0x0000000000007941 */ /* 0x000fea0003800000 */
.L_x_93:
[----:B------:R-:W-:Y:S05]  /*a610*/  BRA `(.L_x_95) ;  /* 0xffffffd400d07947 */ /* 0x000fea000383ffff */
.L_x_43:
[----:B--2---:R2:W3:Y:S02]  /*a620*/  SYNCS.PHASECHK.TRANS64.TRYWAIT P1, [R6+URZ+0x34840], R7 ;  /* 0x03484007060075a7 */ /* 0x0044e4000802017f */
[----:B---3--:R-:W-:Y:S05]  /*a630*/  @!P1 NANOSLEEP.SYNCS 0x989680 ;  /* 0x009896800000995d */ /* 0x008fea0003900000 */
[----:B------:R-:W3:Y:S02]  /*a640*/  @!P1 SYNCS.PHASECHK.TRANS64 P1, [R6+URZ+0x34840], R7 ;  /* 0x03484007060095a7 */ /* 0x000ee4000802007f */
[----:B---3--:R-:W-:Y:S05]  /*a650*/  @!P1 BRA `(.L_x_43) ;  /* 0xfffffffc00f09947 */ /* 0x008fea000383ffff */
[----:B------:R-:W-:Y:S05]  /*a660*/  BRA `(.L_x_96) ;  /* 0xffffffd800347947 */ /* 0x000fea000383ffff */
.L_x_46:
[----:B-1----:R-:W1:Y:S01]  /*a670*/  S2R R8, SR_CgaCtaId ;  /* 0x0000000000087919 */ /* 0x002e620000008800 */
[----:B------:R-:W-:-:S04]  /*a680*/  MOV R7, 0x400 ;  /* 0x0000040000077802 */ /* 0x000fc80000000f00 */
[----:B-1----:R-:W-:-:S04]  /*a690*/  LEA R7, R8, R7, 0x18 ;  /* 0x0000000708077211 */ /* 0x002fc800078ec0ff */
[----:B------:R1:W2:Y:S03]  /*a6a0*/  SYNCS.PHASECHK.TRANS64.TRYWAIT P1, [R7+URZ+0x34820], R6 ;  /* 0x03482006070075a7 */ /* 0x0002a6000802017f */
[----:B--2---:R-:W-:Y:S05]  /*a6b0*/  @!P1 NANOSLEEP.SYNCS 0x989680 ;  /* 0x009896800000995d */ /* 0x004fea0003900000 */
[----:B------:R-:W2:Y:S02]  /*a6c0*/  @!P1 SYNCS.PHASECHK.TRANS64 P1, [R7+URZ+0x34820], R6 ;  /* 0x03482006070095a7 */ /* 0x000ea4000802007f */
[----:B--2---:R-:W-:Y:S05]  /*a6d0*/  @!P1 BRA `(.L_x_46) ;  /* 0xfffffffc00e49947 */ /* 0x004fea000383ffff */
[----:B------:R-:W-:Y:S05]  /*a6e0*/  BRA `(.L_x_97) ;  /* 0xffffffdc00707947 */ /* 0x000fea000383ffff */
.L_x_52:
[----:B-1----:R1:W2:Y:S02]  /*a6f0*/  SYNCS.PHASECHK.TRANS64.TRYWAIT P1, [R2+URZ+0x34840], R3 ;  /* 0x03484003020075a7 */ /* 0x0022a4000802017f */
[----:B--2---:R-:W-:Y:S05]  /*a700*/  @!P1 NANOSLEEP.SYNCS 0x989680 ;  /* 0x009896800000995d */ /* 0x004fea0003900000 */
[----:B------:R-:W2:Y:S02]  /*a710*/  @!P1 SYNCS.PHASECHK.TRANS64 P1, [R2+URZ+0x34840], R3 ;  /* 0x03484003020095a7 */ /* 0x000ea4000802007f */
[----:B--2---:R-:W-:Y:S05]  /*a720*/  @!P1 BRA `(.L_x_52) ;  /* 0xfffffffc00f09947 */ /* 0x004fea000383ffff */
[----:B------:R-:W-:Y:S05]  /*a730*/  BRA `(.L_x_98) ;  /* 0xffffffe000107947 */ /* 0x000fea000383ffff */
.L_x_54:
[----:B-1----:R1:W2:Y:S02]  /*a740*/  SYNCS.PHASECHK.TRANS64.TRYWAIT P1, [R2+URZ+0x60], R3 ;  /* 0x00006003020075a7 */ /* 0x0022a4000802017f */
[----:B--2---:R-:W-:Y:S05]  /*a750*/  @!P1 NANOSLEEP.SYNCS 0x989680 ;  /* 0x009896800000995d */ /* 0x004fea0003900000 */
[----:B------:R-:W2:Y:S02]  /*a760*/  @!P1 SYNCS.PHASECHK.TRANS64 P1, [R2+URZ+0x60], R3 ;  /* 0x00006003020095a7 */ /* 0x000ea4000802007f */
[----:B--2---:R-:W-:Y:S05]  /*a770*/  @!P1 BRA `(.L_x_54) ;  /* 0xfffffffc00f09947 */ /* 0x004fea000383ffff */
[----:B------:R-:W-:Y:S05]  /*a780*/  BRA `(.L_x_99) ;  /* 0xffffffe000ac7947 */ /* 0x000fea000383ffff */
.L_x_60:
[----:B--2---:R2:W3:Y:S02]  /*a790*/  SYNCS.PHASECHK.TRANS64.TRYWAIT P1, [R2+URZ+0x34840], R3 ;  /* 0x03484003020075a7 */ /* 0x0044e4000802017f */
[----:B---3--:R-:W-:Y:S05]  /*a7a0*/  @!P1 NANOSLEEP.SYNCS 0x989680 ;  /* 0x009896800000995d */ /* 0x008fea0003900000 */
[----:B------:R-:W3:Y:S02]  /*a7b0*/  @!P1 SYNCS.PHASECHK.TRANS64 P1, [R2+URZ+0x34840], R3 ;  /* 0x03484003020095a7 */ /* 0x000ee4000802007f */
[----:B---3--:R-:W-:Y:S05]  /*a7c0*/  @!P1 BRA `(.L_x_60) ;  /* 0xfffffffc00f09947 */ /* 0x008fea000383ffff */
[----:B------:R-:W-:Y:S05]  /*a7d0*/  BRA `(.L_x_100) ;  /* 0xffffffe400e87947 */ /* 0x000fea000383ffff */
.L_x_62:
[----:B-1----:R1:W2:Y:S02]  /*a7e0*/  SYNCS.PHASECHK.TRANS64.TRYWAIT P1, [R2+URZ+0x60], R17 ;  /* 0x00006011020075a7 */ /* 0x0022a4000802017f */
[----:B--2---:R-:W-:Y:S05]  /*a7f0*/  @!P1 NANOSLEEP.SYNCS 0x989680 ;  /* 0x009896800000995d */ /* 0x004fea0003900000 */
[----:B------:R-:W2:Y:S02]  /*a800*/  @!P1 SYNCS.PHASECHK.TRANS64 P1, [R2+URZ+0x60], R17 ;  /* 0x00006011020095a7 */ /* 0x000ea4000802007f */
[----:B--2---:R-:W-:Y:S05]  /*a810*/  @!P1 BRA `(.L_x_62) ;  /* 0xfffffffc00f09947 */ /* 0x004fea000383ffff */
[----:B------:R-:W-:Y:S05]  /*a820*/  BRA `(.L_x_101) ;  /* 0xffffffe800847947 */ /* 0x000fea000383ffff */
.L_x_67:
[----:B--2---:R2:W3:Y:S02]  /*a830*/  SYNCS.PHASECHK.TRANS64.TRYWAIT P1, [R2+URZ+0x34840], R3 ;  /* 0x03484003020075a7 */ /* 0x0044e4000802017f */
[----:B---3--:R-:W-:Y:S05]  /*a840*/  @!P1 NANOSLEEP.SYNCS 0x989680 ;  /* 0x009896800000995d */ /* 0x008fea0003900000 */
[----:B------:R-:W3:Y:S02]  /*a850*/  @!P1 SYNCS.PHASECHK.TRANS64 P1, [R2+URZ+0x34840], R3 ;  /* 0x03484003020095a7 */ /* 0x000ee4000802007f */
[----:B---3--:R-:W-:Y:S05]  /*a860*/  @!P1 BRA `(.L_x_67) ;  /* 0xfffffffc00f09947 */ /* 0x008fea000383ffff */
[----:B------:R-:W-:Y:S05]  /*a870*/  BRA `(.L_x_102) ;  /* 0xffffffec00887947 */ /* 0x000fea000383ffff */
.L_x_69:
[----:B-1----:R1:W2:Y:S02]  /*a880*/  SYNCS.PHASECHK.TRANS64.TRYWAIT P1, [R2+URZ+0x60], R3 ;  /* 0x00006003020075a7 */ /* 0x0022a4000802017f */
[----:B--2---:R-:W-:Y:S05]  /*a890*/  @!P1 NANOSLEEP.SYNCS 0x989680 ;  /* 0x009896800000995d */ /* 0x004fea0003900000 */
[----:B------:R-:W2:Y:S02]  /*a8a0*/  @!P1 SYNCS.PHASECHK.TRANS64 P1, [R2+URZ+0x60], R3 ;  /* 0x00006003020095a7 */ /* 0x000ea4000802007f */
[----:B--2---:R-:W-:Y:S05]  /*a8b0*/  @!P1 BRA `(.L_x_69) ;  /* 0xfffffffc00f09947 */ /* 0x004fea000383ffff */
[----:B------:R-:W-:Y:S05]  /*a8c0*/  BRA `(.L_x_103) ;  /* 0xfffffff0002c7947 */ /* 0x000fea000383ffff */
.L_x_74:
[----:B--2---:R2:W3:Y:S02]  /*a8d0*/  SYNCS.PHASECHK.TRANS64.TRYWAIT P0, [R3+URZ+0x34860], R0 ;  /* 0x03486000030075a7 */ /* 0x0044e4000800017f */
[----:B---3--:R-:W-:Y:S05]  /*a8e0*/  @!P0 NANOSLEEP.SYNCS 0x989680 ;  /* 0x009896800000895d */ /* 0x008fea0003900000 */
[----:B------:R-:W3:Y:S02]  /*a8f0*/  @!P0 SYNCS.PHASECHK.TRANS64 P0, [R3+URZ+0x34860], R0 ;  /* 0x03486000030085a7 */ /* 0x000ee4000800007f */
[----:B---3--:R-:W-:Y:S05]  /*a900*/  @!P0 BRA `(.L_x_74) ;  /* 0xfffffffc00f08947 */ /* 0x008fea000383ffff */
[----:B------:R-:W-:Y:S05]  /*a910*/  BRA `(.L_x_104) ;  /* 0xfffffff000e47947 */ /* 0x000fea000383ffff */
.L_x_78:
[----:B--2---:R2:W3:Y:S02]  /*a920*/  SYNCS.PHASECHK.TRANS64.TRYWAIT P0, [R0+URZ+0x34820], R3 ;  /* 0x03482003000075a7 */ /* 0x0044e4000800017f */
[----:B---3--:R-:W-:Y:S05]  /*a930*/  @!P0 NANOSLEEP.SYNCS 0x989680 ;  /* 0x009896800000895d */ /* 0x008fea0003900000 */
[----:B------:R-:W3:Y:S02]  /*a940*/  @!P0 SYNCS.PHASECHK.TRANS64 P0, [R0+URZ+0x34820], R3 ;  /* 0x03482003000085a7 */ /* 0x000ee4000800007f */
[----:B---3--:R-:W-:Y:S05]  /*a950*/  @!P0 BRA `(.L_x_78) ;  /* 0xfffffffc00f08947 */ /* 0x008fea000383ffff */
[----:B------:R-:W-:Y:S05]  /*a960*/  BRA `(.L_x_105) ;  /* 0xfffffff400ac7947 */ /* 0x000fea000383ffff */
.L_x_79:
[----:B------:R-:W3:Y:S01]  /*a970*/  S2R R2, SR_TID.X ;  /* 0x0000000000027919 */ /* 0x000ee20000002100 */
[----:B------:R-:W-:Y:S01]  /*a980*/  BSSY B0, `(.L_x_106) ;  /* 0x000000a000007945 */ /* 0x000fe20003800000 */
[----:B------:R-:W-:Y:S02]  /*a990*/  IMAD.MOV.U32 R12, RZ, RZ, RZ ;  /* 0x000000ffff0c7224 */ /* 0x000fe400078e00ff */
[----:B------:R-:W-:Y:S02]  /*a9a0*/  IMAD.MOV.U32 R11, RZ, RZ, 0x1f ;  /* 0x0000001fff0b7424 */ /* 0x000fe400078e00ff */
[----:B------:R-:W-:Y:S01]  /*a9b0*/  IMAD.MOV.U32 R15, RZ, RZ, -0x1 ;  /* 0xffffffffff0f7424 */ /* 0x000fe200078e00ff */
[----:B---3--:R-:W-:-:S04]  /*a9c0*/  SHF.R.U32.HI R2, RZ, 0x5, R2 ;  /* 0x00000005ff027819 */ /* 0x008fc80000011602 */
[----:B------:R-:W-:-:S05]  /*a9d0*/  LOP3.LUT R2, R2, 0x3, RZ, 0xc0, !PT ;  /* 0x0000000302027812 */ /* 0x000fca00078ec0ff */
[----:B------:R-:W-:-:S07]  /*a9e0*/  IMAD.MOV.U32 R13, RZ, RZ, R2 ;  /* 0x000000ffff0d7224 */ /* 0x000fce00078e0002 */
[----:B-12---:R-:W-:Y:S05]  /*a9f0*/  WARPSYNC.COLLECTIVE R15, `(.L_x_107) ;  /* 0x000000000f087348 */ /* 0x006fea0003c00000 */
[----:B------:R3:W4:Y:S02]  /*aa00*/  SHFL.IDX P6, R14, R13, R12, R11 ;  /* 0x0000000c0d0e7389 */ /* 0x00072400000c000b */
[----:B-1234-:R-:W-:Y:S01]  /*aa10*/  ENDCOLLECTIVE ;  /* 0x000000000000791b */ /* 0x01efe20003800000 */
.L_x_107:
[----:B------:R-:W-:Y:S05]  /*aa20*/  BSYNC B0 ;  /* 0x0000000000007941 */ /* 0x000fea0003800000 */
.L_x_106:
[----:B------:R-:W-:Y:S05]  /*aa30*/  BRA `(.L_x_108) ;  /* 0xfffffff400947947 */ /* 0x000fea000383ffff */
.L_x_82:
[----:B------:R-:W-:Y:S01]  /*aa40*/  BSSY B1, `(.L_x_109) ;  /* 0x0000006000017945 */ /* 0x000fe20003800000 */
[----:B------:R-:W-:-:S07]  /*aa50*/  IMAD.MOV.U32 R15, RZ, RZ, -0x1 ;  /* 0xffffffffff0f7424 */ /* 0x000fce00078e00ff */
[----:B-123--:R-:W-:Y:S05]  /*aa60*/  WARPSYNC.COLLECTIVE R15, `(.L_x_110) ;  /* 0x000000000f0c7348 */ /* 0x00efea0003c00000 */
[----:B------:R-:W-:Y:S02]  /*aa70*/  ELECT P6, UR62, PT ;  /* 0x00000000003e782f */ /* 0x000fe400038c0000 */
[----:B------:R-:W-:Y:S01]  /*aa80*/  MOV R14, UR62 ;  /* 0x0000003e000e7c02 */ /* 0x000fe20008000f00 */
[----:B-123--:R-:W-:Y:S10]  /*aa90*/  ENDCOLLECTIVE ;  /* 0x000000000000791b */ /* 0x00eff40003800000 */
.L_x_110:
[----:B------:R-:W-:Y:S05]  /*aaa0*/  BSYNC B1 ;  /* 0x0000000000017941 */ /* 0x000fea0003800000 */
.L_x_109:
[----:B------:R-:W-:Y:S05]  /*aab0*/  BRA `(.L_x_111) ;  /* 0xfffffff4008c7947 */ /* 0x000fea000383ffff */
.L_x_84:
[----:B-1----:R1:W2:Y:S02]  /*aac0*/  SYNCS.PHASECHK.TRANS64.TRYWAIT P0, [R6+URZ], R5 ;  /* 0x00000005060075a7 */ /* 0x0022a4000800017f */
[----:B--2---:R-:W-:Y:S05]  /*aad0*/  @!P0 NANOSLEEP.SYNCS 0x989680 ;  /* 0x009896800000895d */ /* 0x004fea0003900000 */
[----:B------:R-:W2:Y:S02]  /*aae0*/  @!P0 SYNCS.PHASECHK.TRANS64 P0, [R6+URZ], R5 ;  /* 0x00000005060085a7 */ /* 0x000ea4000800007f */
[----:B--2---:R-:W-:Y:S05]  /*aaf0*/  @!P0 BRA `(.L_x_84) ;  /* 0xfffffffc00f08947 */ /* 0x004fea000383ffff */
[----:B------:R-:W-:Y:S05]  /*ab00*/  BRA `(.L_x_112) ;  /* 0xfffffff400c07947 */ /* 0x000fea000383ffff */
.L_x_85:
[----:B--2---:R2:W3:Y:S02]  /*ab10*/  SYNCS.PHASECHK.TRANS64.TRYWAIT P0, [R3+URZ], R2 ;  /* 0x00000002030075a7 */ /* 0x0044e4000800017f */
[----:B---3--:R-:W-:Y:S05]  /*ab20*/  @!P0 NANOSLEEP.SYNCS 0x989680 ;  /* 0x009896800000895d */ /* 0x008fea0003900000 */
[----:B------:R-:W3:Y:S02]  /*ab30*/  @!P0 SYNCS.PHASECHK.TRANS64 P0, [R3+URZ], R2 ;  /* 0x00000002030085a7 */ /* 0x000ee4000800007f */
[----:B---3--:R-:W-:Y:S05]  /*ab40*/  @!P0 BRA `(.L_x_85) ;  /* 0xfffffffc00f08947 */ /* 0x008fea000383ffff */
[----:B------:R-:W-:Y:S05]  /*ab50*/  BRA `(.L_x_113) ;  /* 0xfffffff400b47947 */ /* 0x000fea000383ffff */
.L_x_87:
[----:B--2---:R2:W3:Y:S02]  /*ab60*/  SYNCS.PHASECHK.TRANS64.TRYWAIT P0, [R16+URZ], R5 ;  /* 0x00000005100075a7 */ /* 0x0044e4000800017f */
[----:B---3--:R-:W-:Y:S05]  /*ab70*/  @!P0 NANOSLEEP.SYNCS 0x989680 ;  /* 0x009896800000895d */ /* 0x008fea0003900000 */
[----:B------:R-:W3:Y:S02]  /*ab80*/  @!P0 SYNCS.PHASECHK.TRANS64 P0, [R16+URZ], R5 ;  /* 0x00000005100085a7 */ /* 0x000ee4000800007f */
[----:B---3--:R-:W-:Y:S05]  /*ab90*/  @!P0 BRA `(.L_x_87) ;  /* 0xfffffffc00f08947 */ /* 0x008fea000383ffff */
[----:B------:R-:W-:Y:S05]  /*aba0*/  BRA `(.L_x_114) ;  /* 0xfffffff400b87947 */ /* 0x000fea000383ffff */
.L_x_115:
[----:B------:R-:W-:-:S00]  /*abb0*/  BRA `(.L_x_115) ;  /* 0xfffffffc00fc7947 */ /* 0x000fc0000383ffff */
[----:B------:R-:W-:-:S00]  /*abc0*/  NOP ;  /* 0x0000000000007918 */ /* 0x000fc00000000000 */
        /* <DEDUP_REMOVED lines=11> */
.L_x_2655:


//--------------------- .text._ZN7cutlass13device_kernelIN5flash11enable_sm90INS1_16FlashAttnFwdSm90INS1_25CollectiveMainloopFwdSm90ILi2EN4cute5tupleIJNS5_1CILi2EEENS7_ILi1EEES9_EEENS6_IJNS7_ILi128EEESB_NS7_ILi192EEEEEELi128ENS_6half_tEfNS_4arch4Sm90ELb0ELb0ELb0ELb0ELb0ELb0ELb0ELb1ELb1ELb0ELb0ELb0EEENS1_21CollectiveEpilogueFwdINS6_IJSB_SB_SB_EEESA_SE_SG_Li256ELb0ELb0ELb0ELb0EEENS1_29StaticPersistentTileSchedulerILb0EEEEEEEEEvNT_6ParamsE --------------------------
	.section	.text._ZN7cutlass13device_kernelIN5flash11enable_sm90INS1_16FlashAttnFwdSm90INS1_25CollectiveMainloopFwdSm90ILi2EN4cute5tupleIJNS5_1CILi2EEENS7_ILi1EEES9_EEENS6_IJNS7_ILi128EEESB_NS7_ILi192EEEEEELi128ENS_6half_tEfNS_4arch4Sm90ELb0ELb0ELb0ELb0ELb0ELb0ELb0ELb1ELb1ELb0ELb0ELb0EEENS1_21CollectiveEpilogueFwdINS6_IJSB_SB_SB_EEESA_SE_SG_Li256ELb0ELb0ELb0ELb0EEENS1_29StaticPersistentTileSchedulerILb0EEEEEEEEEvNT_6ParamsE,"ax",@progbits
	.align	128
.text._ZN7cutlass13device_kernelIN5flash11enable_sm90INS1_16FlashAttnFwdSm90INS1_25CollectiveMainloopFwdSm90ILi2EN4cute5tupleIJNS5_1CILi2EEENS7_ILi1EEES9_EEENS6_IJNS7_ILi128EEESB_NS7_ILi192EEEEEELi128ENS_6half_tEfNS_4arch4Sm90ELb0ELb0ELb0ELb0ELb0ELb0ELb0ELb1ELb1ELb0ELb0ELb0EEENS1_21CollectiveEpilogueFwdINS6_IJSB_SB_SB_EEESA_SE_SG_Li256ELb0ELb0ELb0ELb0EEENS1_29StaticPersistentTileSchedulerILb0EEEEEEEEEvNT_6ParamsE:
        .type           _ZN7cutlass13device_kernelIN5flash11enable_sm90INS1_16FlashAttnFwdSm90INS1_25CollectiveMainloopFwdSm90ILi2EN4cute5tupleIJNS5_1CILi2EEENS7_ILi1EEES9_EEENS6_IJNS7_ILi128EEESB_NS7_ILi192EEEEEELi128ENS_6half_tEfNS_4arch4Sm90ELb0ELb0ELb0ELb0ELb0ELb0ELb0ELb1ELb1ELb0ELb0ELb0EEENS1_21CollectiveEpilogueFwdINS6_IJSB_SB_SB_EEESA_SE_SG_Li256ELb0ELb0ELb0ELb0EEENS1_29StaticPersistentTileSchedulerILb0EEEEEEEEEvNT_6ParamsE,@function
        .size           _ZN7cutlass13device_kernelIN5flash11enable_sm90INS1_16FlashAttnFwdSm90INS1_25CollectiveMainloopFwdSm90ILi2EN4cute5tupleIJNS5_1CILi2EEENS7_ILi1EEES9_EEENS6_IJNS7_ILi128EEESB_NS7_ILi192EEEEEELi128ENS_6half_tEfNS_4arch4Sm90ELb0ELb0ELb0ELb0ELb0ELb0ELb0ELb1ELb1ELb0ELb0ELb0EEENS1_21CollectiveEpilogueFwdINS6_IJSB_SB_SB_EEESA_SE_SG_Li256ELb0ELb0ELb0ELb0EEENS1_29StaticPersistentTileSchedulerILb0EEEEEEEEEvNT_6ParamsE,(.L_x_2656 - _ZN7cutlass13device_kernelIN5flash11enable_sm90INS1_16FlashAttnFwdSm90INS1_25CollectiveMainloopFwdSm90ILi2EN4cute5tupleIJNS5_1CILi2EEENS7_ILi1EEES9_EEENS6_IJNS7_ILi128EEESB_NS7_ILi192EEEEEELi128ENS_6half_tEfNS_4arch4Sm90ELb0ELb0ELb0ELb0ELb0ELb0ELb0ELb1ELb1ELb0ELb0ELb0EEENS1_21CollectiveEpilogueFwdINS6_IJSB_SB_SB_EEESA_SE_SG_Li256ELb0ELb0ELb0ELb0EEENS1_29StaticPersistentTileSchedulerILb0EEEEEEEEEvNT_6ParamsE)
        .other          _ZN7cutlass13device_kernelIN5flash11enable_sm90INS1_16FlashAttnFwdSm90INS1_25CollectiveMainloopFwdSm90ILi2EN4cute5tupleIJNS5_1CILi2EEENS7_ILi1EEES9_EEENS6_IJNS7_ILi128EEESB_NS7_ILi192EEEEEELi128ENS_6half_tEfNS_4arch4Sm90ELb0ELb0ELb0ELb0ELb0ELb0ELb0ELb1ELb1ELb0ELb0ELb0EEENS1_21CollectiveEpilogueFwdINS6_IJSB_SB_SB_EEESA_SE_SG_Li256ELb0ELb0ELb0ELb0EEENS1_29StaticPersistentTileSchedulerILb0EEEEEEEEEvNT_6ParamsE,@"STO_CUDA_ENTRY STV_DEFAULT"
_ZN7cutlass13device_kernelIN5flash11enable_sm90INS1_16FlashAttnFwdSm90INS1_25CollectiveMainloopFwdSm90ILi2EN4cute5tupleIJNS5_1CILi2EEENS7_ILi1EEES9_EEENS6_IJNS7_ILi128EEESB_NS7_ILi192EEEEEELi128ENS_6half_tEfNS_4arch4Sm90ELb0ELb0ELb0ELb0ELb0ELb0ELb0ELb1ELb1ELb0ELb0ELb0EEENS1_21CollectiveEpilogueFwdINS6_IJSB_SB_SB_EEESA_SE_SG_Li256ELb0ELb0ELb0ELb0EEENS1_29StaticPersistentTileSchedulerILb0EEEEEEEEEvNT_6ParamsE:
[----:B------:R-:W1:Y:S02]  /*0000*/  LDC R1, c[0x0][0x28] ;  /* 0x00000a00ff017b82 */ /* 0x000e640000000800 */
[----:B-1----:R-:W-:Y:S01]  /*0010*/  VIADD R1, R1, 0xffffffd8 ;  /* 0xffffffd801017836 */ /* 0x002fe20000000000 */
[----:B------:R-:W1:Y:S01]  /*0020*/  S2R R8, SR_TID.X ;  /* 0x0000000000087919 */ /* 0x000e620000002100 */
[----:B------:R-:W-:Y:S01]  /*0030*/  ELECT P0, URZ, PT ;  /* 0x00000000003f782f */ /* 0x000fe20003800000 */
[----:B------:R-:W-:Y:S01]  /*0040*/  BSSY B0, `(.L_x_116) ;  /* 0x0000014000007945 */ /* 0x000fe20003800000 */
[----:B-1----:R-:W-:-:S05]  /*0050*/  SHF.R.U32.HI R0, RZ, 0x5, R8 ;  /* 0x00000005ff007819 */ /* 0x002fca0000011608 */
[----:B------:R-:W1:Y:S02]  /*0060*/  SHFL.IDX PT, R2, R0, RZ, 0x1f ;  /* 0x00001fff00027589 */ /* 0x000e6400000e0000 */
[----:B-1----:R-:W-:Y:S02]  /*0070*/  ISETP.EQ.AND P0, PT, R2, RZ, P0 ;  /* 0x000000ff0200720c */ /* 0x002fe40000702270 */
[----:B------:R-:W-:-:S11]  /*0080*/  SHF.R.U32.HI R2, RZ, 0x7, R8 ;  /* 0x00000007ff027819 */ /* 0x000fd60000011608 */
        /* <DEDUP_REMOVED lines=15> */
.L_x_117:
[----:B------:R-:W-:Y:S05]  /*0180*/  BSYNC B0 ;  /* 0x0000000000007941 */ /* 0x000fea0003800000 */
.L_x_116:
[----:B------:R-:W-:Y:S01]  /*0190*/  VOTEU.ANY UP0, P0 ;  /* 0x00000000003f7886 */ /* 0x000fe20000000100 */
[----:B------:R-:W1:Y:S01]  /*01a0*/  SHFL.IDX PT, R2, R2, RZ, 0x1f ;  /* 0x00001fff02027589 */ /* 0x000e6200000e0000 */
[----:B------:R-:W-:Y:S01]  /*01b0*/  UMOV UR4, 0x1 ;  /* 0x0000000100047882 */ /* 0x000fe20000000000 */
[----:B------:R-:W-:Y:S01]  /*01c0*/  UMOV UR7, 0x2 ;  /* 0x0000000200077882 */ /* 0x000fe20000000000 */
[----:B------:R-:W-:Y:S01]  /*01d0*/  VOTEU.ANY UP1, P0 ;  /* 0x00000000003f7886 */ /* 0x000fe20000020100 */
[----:B------:R-:W2:Y:S01]  /*01e0*/  @UP0 S2UR UR8, SR_CgaCtaId ;  /* 0x00000000000809c3 */ /* 0x000ea20000008800 */
[----:B------:R-:W3:Y:S01]  /*01f0*/  SHFL.IDX PT, R3, R0, RZ, 0x1f ;  /* 0x00001fff00037589 */ /* 0x000ee200000e0000 */
[----:B------:R-:W-:Y:S01]  /*0200*/  @UP0 UMOV UR6, 0x400 ;  /* 0x0000040000060882 */ /* 0x000fe20000000000 */
[----:B------:R-:W-:-:S04]  /*0210*/  @UP0 UIADD3 UR4, -UR4, 0x100000, URZ ;  /* 0x0010000004040890 */ /* 0x000fc8000fffe13f */
[----:B------:R-:W-:Y:S02]  /*0220*/  @UP0 USHF.L.U32 UR5, UR4, 0xb, URZ ;  /* 0x0000000b04050899 */ /* 0x000fe4000800063f */
[----:B------:R-:W-:Y:S01]  /*0230*/  @UP0 USHF.L.U32 UR4, UR4, 0x1, URZ ;  /* 0x0000000104040899 */ /* 0x000fe2000800063f */
[----:B------:R-:W-:Y:S01]  /*0240*/  VOTEU.ANY UP2, P0 ;  /* 0x00000000003f7886 */ /* 0x000fe20000040100 */
[----:B-1----:R-:W-:Y:S01]  /*0250*/  R2UR UR9, R2 ;  /* 0x00000000020972ca */ /* 0x002fe200000e0000 */
[----:B--2---:R-:W-:Y:S01]  /*0260*/  @UP0 ULEA UR8, UR8, UR6, 0x18 ;  /* 0x0000000608080291 */ /* 0x004fe2000f8ec03f */
[----:B---3--:R-:W-:Y:S01]  /*0270*/  ISETP.NE.AND P1, PT, R3, RZ, PT ;  /* 0x000000ff0300720c */ /* 0x008fe20003f25270 */
[----:B------:R-:W-:-:S04]  /*0280*/  @UP0 UIADD3 UR6, -UR7, 0x100000, URZ ;  /* 0x0010000007060890 */ /* 0x000fc8000fffe13f */
[----:B------:R-:W-:Y:S02]  /*0290*/  @UP0 USHF.L.U32 UR7, UR6, 0xb, URZ ;  /* 0x0000000b06070899 */ /* 0x000fe4000800063f */
[----:B------:R-:W-:-:S04]  /*02a0*/  @UP0 USHF.L.U32 UR6, UR6, 0x1, URZ ;  /* 0x0000000106060899 */ /* 0x000fc8000800063f */
[----:B------:R-:W-:Y:S01]  /*02b0*/  UISETP.NE.AND UP0, UPT, UR9, URZ, UPT ;  /* 0x0000003f0900728c */ /* 0x000fe2000bf05270 */
[----:B------:R-:W1:Y:S02]  /*02c0*/  FENCE.VIEW.ASYNC.S ;  /* 0x00000000000073c6 */ /* 0x000e640000000000 */
[----:B-1----:R1:W2:Y:S05]  /*02d0*/  @UP1 SYNCS.EXCH.64 URZ, [UR8+0x34800], UR4 ;  /* 0x03480004083f15b2 */ /* 0x0022aa0008000100 */
[----:B------:R1:W3:Y:S01]  /*02e0*/  @UP2 SYNCS.EXCH.64 URZ, [UR8+0x34820], UR6 ;  /* 0x03482006083f25b2 */ /* 0x0002e20008000100 */
[----:B------:R-:W-:Y:S05]  /*02f0*/  @P1 BRA `(.L_x_118) ;  /* 0x0000000000481947 */ /* 0x000fea0003800000 */
[----:B-1----:R-:W1:Y:S01]  /*0300*/  S2UR UR5, SR_CgaCtaId ;  /* 0x00000000000579c3 */ /* 0x002e620000008800 */
[----:B------:R-:W-:Y:S01]  /*0310*/  UMOV UR4, 0x400 ;  /* 0x0000040000047882 */ /* 0x000fe20000000000 */
[----:B------:R-:W-:Y:S01]  /*0320*/  UMOV UR6, 0x1 ;  /* 0x0000000100067882 */ /* 0x000fe20000000000 */
[----:B------:R-:W-:Y:S01]  /*0330*/  UMOV UR9, 0x4 ;  /* 0x0000000400097882 */ /* 0x000fe20000000000 */
[----:B------:R-:W-:-:S04]  /*0340*/  UIADD3 UR6, -UR6, 0x100000, URZ ;  /* 0x0010000006067890 */ /* 0x000fc8000fffe13f */
[----:B------:R-:W-:Y:S02]  /*0350*/  USHF.L.U32 UR7, UR6, 0xb, URZ ;  /* 0x0000000b06077899 */ /* 0x000fe4000800063f */
[----:B------:R-:W-:Y:S01]  /*0360*/  USHF.L.U32 UR6, UR6, 0x1, URZ ;  /* 0x0000000106067899 */ /* 0x000fe2000800063f */
[----:B------:R-:W-:Y:S01]  /*0370*/  ELECT P0, URZ, PT ;  /* 0x00000000003f782f */ /* 0x000fe20003800000 */
[----:B-1----:R-:W-:Y:S02]  /*0380*/  ULEA UR8, UR5, UR4, 0x18 ;  /* 0x0000000405087291 */ /* 0x002fe4000f8ec03f */
[----:B------:R-:W-:-:S04]  /*0390*/  UIADD3 UR4, -UR9, 0x100000, URZ ;  /* 0x0010000009047890 */ /* 0x000fc8000fffe13f */
[----:B------:R-:W-:Y:S02]  /*03a0*/  USHF.L.U32 UR5, UR4, 0xb, URZ ;  /* 0x0000000b04057899 */ /* 0x000fe4000800063f */
[----:B------:R-:W-:Y:S01]  /*03b0*/  USHF.L.U32 UR4, UR4, 0x1, URZ ;  /* 0x0000000104047899 */ /* 0x000fe2000800063f */
[----:B------:R-:W1:Y:S03]  /*03c0*/  FENCE.VIEW.ASYNC.S ;  /* 0x00000000000073c6 */ /* 0x000e660000000000 */
[----:B-1----:R4:W1:Y:S08]  /*03d0*/  SYNCS.EXCH.64 URZ, [UR8+0x34830], UR6 ;  /* 0x03483006083f75b2 */ /* 0x0028700008000100 */
[----:B------:R4:W1:Y:S01]  /*03e0*/  SYNCS.EXCH.64 URZ, [UR8+0x34840], UR4 ;  /* 0x03484004083f75b2 */ /* 0x0008620008000100 */
[----:B------:R4:W1:Y:S01]  /*03f0*/  SYNCS.EXCH.64 URZ, [UR8+0x34838], UR6 ;  /* 0x03483806083f75b2 */ /* 0x0008620008000100 */
[----:B------:R4:W1:Y:S02]  /*0400*/  SYNCS.EXCH.64 URZ, [UR8+0x34848], UR4 ;  /* 0x03484804083f75b2 */ /* 0x0008640008000100 */
[----:B----4-:R-:W-:Y:S01]  /*0410*/  NOP ;  /* 0x0000000000007918 */ /* 0x010fe20000000000 */
.L_x_118:
[----:B-1----:R-:W1:Y:S01]  /*0420*/  S2UR UR4, SR_CTAID.Y ;  /* 0x00000000000479c3 */ /* 0x002e620000002600 */
[----:B------:R-:W4:Y:S01]  /*0430*/  SHFL.IDX PT, R7, R0, RZ, 0x1f ;  /* 0x00001fff00077589 */ /* 0x000f2200000e0000 */
[----:B------:R-:W-:Y:S01]  /*0440*/  ULDC UR5, c[0x0][0x154] ;  /* 0x0000550000057ab9 */ /* 0x000fe20000000800 */
[----:B------:R-:W-:-:S05]  /*0450*/  NOP ;  /* 0x0000000000007918 */ /* 0x000fca0000000000 */
[----:B------:R-:W5:Y:S08]  /*0460*/  S2UR UR6, SR_CTAID.X ;  /* 0x00000000000679c3 */ /* 0x000f700000002500 */
[----:B------:R-:W2:Y:S01]  /*0470*/  LDC R6, c[0x0][0x148] ;  /* 0x00005200ff067b82 */ /* 0x000ea20000000800 */
[----:B-1----:R-:W-:Y:S02]  /*0480*/  I2FP.F32.U32 R2, UR4 ;  /* 0x0000000400027c45 */ /* 0x002fe40008201000 */
[----:B----4-:R-:W-:-:S03]  /*0490*/  ISETP.NE.AND P0, PT, R7, RZ, PT ;  /* 0x000000ff0700720c */ /* 0x010fc60003f05270 */
[----:B------:R-:W-:Y:S01]  /*04a0*/  FMUL R5, R2, UR5 ;  /* 0x0000000502057c20 */ /* 0x000fe20008400000 */
[----:B------:R-:W-:Y:S02]  /*04b0*/  SHF.R.S32.HI R2, RZ, 0x1f, R8 ;  /* 0x0000001fff027819 */ /* 0x000fe40000011408 */
[----:B-----5:R-:W-:Y:S02]  /*04c0*/  I2FP.F32.U32 R4, UR6 ;  /* 0x0000000600047c45 */ /* 0x020fe40008201000 */
[----:B------:R-:W-:Y:S01]  /*04d0*/  LEA.HI R2, R2, R8, RZ, 0x7 ;  /* 0x0000000802027211 */ /* 0x000fe200078f38ff */
[----:B------:R-:W1:Y:S02]  /*04e0*/  F2I.U32.TRUNC.NTZ R5, R5 ;  /* 0x0000000500057305 */ /* 0x000e64000020f000 */
[----:B-1----:R-:W-:-:S04]  /*04f0*/  IMAD.MOV R11, RZ, RZ, -R5 ;  /* 0x000000ffff0b7224 */ /* 0x002fc800078e0a05 */
[----:B--2---:R-:W-:Y:S01]  /*0500*/  IMAD R11, R6, R11, UR4 ;  /* 0x00000004060b7e24 */ /* 0x004fe2000f8e020b */
[----:B------:R-:W-:Y:S02]  /*0510*/  ULDC UR4, c[0x0][0x150] ;  /* 0x0000540000047ab9 */ /* 0x000fe40000000800 */
[----:B------:R-:W-:Y:S01]  /*0520*/  FMUL R9, R4, UR4 ;  /* 0x0000000404097c20 */ /* 0x000fe20008400000 */
[----:B------:R-:W-:Y:S06]  /*0530*/  @P0 BRA `(.L_x_119) ;  /* 0x0000000000480947 */ /* 0x000fec0003800000 */
[----:B------:R-:W1:Y:S01]  /*0540*/  S2UR UR5, SR_CgaCtaId ;  /* 0x00000000000579c3 */ /* 0x000e620000008800 */
[----:B------:R-:W-:Y:S01]  /*0550*/  UMOV UR4, 0x400 ;  /* 0x0000040000047882 */ /* 0x000fe20000000000 */
[----:B------:R-:W-:Y:S01]  /*0560*/  UMOV UR6, 0x1 ;  /* 0x0000000100067882 */ /* 0x000fe20000000000 */
[----:B------:R-:W-:Y:S01]  /*0570*/  UMOV UR7, 0x4 ;  /* 0x0000000400077882 */ /* 0x000fe20000000000 */
[----:B------:R-:W-:Y:S01]  /*0580*/  ELECT P0, URZ, PT ;  /* 0x00000000003f782f */ /* 0x000fe20003800000 */
[----:B-1----:R-:W-:Y:S02]  /*0590*/  ULEA UR8, UR5, UR4, 0x18 ;  /* 0x0000000405087291 */ /* 0x002fe4000f8ec03f */
[----:B------:R-:W-:-:S04]  /*05a0*/  UIADD3 UR4, -UR6, 0x100000, URZ ;  /* 0x0010000006047890 */ /* 0x000fc8000fffe13f */
[----:B------:R-:W-:Y:S02]  /*05b0*/  USHF.L.U32 UR5, UR4, 0xb, URZ ;  /* 0x0000000b04057899 */ /* 0x000fe4000800063f */
[----:B------:R-:W-:Y:S02]  /*05c0*/  USHF.L.U32 UR4, UR4, 0x1, URZ ;  /* 0x0000000104047899 */ /* 0x000fe4000800063f */
[----:B------:R-:W-:-:S04]  /*05d0*/  UIADD3 UR6, -UR7, 0x100000, URZ ;  /* 0x0010000007067890 */ /* 0x000fc8000fffe13f */
[----:B------:R-:W-:Y:S02]  /*05e0*/  USHF.L.U32 UR7, UR6, 0xb, URZ ;  /* 0x0000000b06077899 */ /* 0x000fe4000800063f */
[----:B------:R-:W-:Y:S01]  /*05f0*/  USHF.L.U32 UR6, UR6, 0x1, URZ ;  /* 0x0000000106067899 */ /* 0x000fe2000800063f */
[----:B------:R-:W1:Y:S03]  /*0600*/  FENCE.VIEW.ASYNC.S ;  /* 0x00000000000073c6 */ /* 0x000e660000000000 */
[----:B-1----:R1:W2:Y:S08]  /*0610*/  SYNCS.EXCH.64 URZ, [UR8+0x34850], UR4 ;  /* 0x03485004083f75b2 */ /* 0x0022b00008000100 */
[----:B------:R1:W4:Y:S01]  /*0620*/  SYNCS.EXCH.64 URZ, [UR8+0x34860], UR6 ;  /* 0x03486006083f75b2 */ /* 0x0003220008000100 */
[----:B------:R1:W1:Y:S01]  /*0630*/  SYNCS.EXCH.64 URZ, [UR8+0x34858], UR4 ;  /* 0x03485804083f75b2 */ /* 0x0002620008000100 */
[----:B------:R1:W1:Y:S01]  /*0640*/  SYNCS.EXCH.64 URZ, [UR8+0x34868], UR6 ;  /* 0x03486806083f75b2 */ /* 0x0002620008000100 */
[----:B------:R-:W-:Y:S01]  /*0650*/  NOP ;  /* 0x0000000000007918 */ /* 0x000fe20000000000 */
.L_x_119:
[----:B------:R-:W5:Y:S01]  /*0660*/  SHFL.IDX PT, R6, R0, RZ, 0x1f ;  /* 0x00001fff00067589 */ /* 0x000f6200000e0000 */
[----:B------:R-:W-:Y:S01]  /*0670*/  LOP3.LUT R2, R2, 0xffffff80, RZ, 0xc0, !PT ;  /* 0xffffff8002027812 */ /* 0x000fe200078ec0ff */
[----:B------:R-:W1:Y:S01]  /*0680*/  LDC R10, c[0x0][0x144] ;  /* 0x00005100ff0a7b82 */ /* 0x000e620000000800 */
[----:B------:R-:W1:Y:S01]  /*0690*/  F2I.U32.TRUNC.NTZ R9, R9 ;  /* 0x0000000900097305 */ /* 0x000e62000020f000 */
[----:B------:R-:W-:Y:S02]  /*06a0*/  NOP ;  /* 0x0000000000007918 */ /* 0x000fe40000000000 */
[----:B------:R-:W-:Y:S01]  /*06b0*/  IMAD.IADD R2, R8, 0x1, -R2 ;  /* 0x0000000108027824 */ /* 0x000fe200078e0a02 */
[----:B------:R-:W-:-:S04]  /*06c0*/  SHF.R.S32.HI R8, RZ, 0x1f, R7 ;  /* 0x0000001fff087819 */ /* 0x000fc80000011407 */
[----:B------:R-:W-:-:S04]  /*06d0*/  SHF.R.S32.HI R5, RZ, 0x1f, R2 ;  /* 0x0000001fff057819 */ /* 0x000fc80000011402 */
[----:B------:R-:W-:-:S04]  /*06e0*/  LEA.HI R5, R5, R2, RZ, 0x3 ;  /* 0x0000000205057211 */ /* 0x000fc800078f18ff */
[--C-:B------:R-:W-:Y:S02]  /*06f0*/  SHF.R.S32.HI R4, RZ, 0x3, R5.reuse ;  /* 0x00000003ff047819 */ /* 0x100fe40000011405 */
[----:B------:R-:W-:Y:S02]  /*0700*/  SHF.R.S32.HI R5, RZ, 0x1f, R5 ;  /* 0x0000001fff057819 */ /* 0x000fe40000011405 */
[----:B-----5:R-:W-:Y:S02]  /*0710*/  ISETP.NE.AND P0, PT, R6, RZ, PT ;  /* 0x000000ff0600720c */ /* 0x020fe40003f05270 */
[----:B------:R-:W-:Y:S02]  /*0720*/  LEA.HI R5, R5, R4, RZ, 0x2 ;  /* 0x0000000405057211 */ /* 0x000fe400078f10ff */
[----:B------:R-:W-:Y:S02]  /*0730*/  SHF.R.S32.HI R6, RZ, 0x1f, R3 ;  /* 0x0000001fff067819 */ /* 0x000fe40000011403 */
[----:B------:R-:W-:-:S02]  /*0740*/  LOP3.LUT R5, R5, 0xfffffffc, RZ, 0xc0, !PT ;  /* 0xfffffffc05057812 */ /* 0x000fc400078ec0ff */
[----:B------:R-:W-:-:S05]  /*0750*/  LEA.HI R6, R6, R3, RZ, 0x2 ;  /* 0x0000000306067211 */ /* 0x000fca00078f10ff */
[----:B------:R-:W-:Y:S05]  /*0760*/  @P0 BRA `(.L_x_120) ;  /* 0x0000000000480947 */ /* 0x000fea0003800000 */
[----:B-1----:R-:W1:Y:S01]  /*0770*/  S2UR UR5, SR_CgaCtaId ;  /* 0x00000000000579c3 */ /* 0x002e620000008800 */
        /* <DEDUP_REMOVED lines=12> */
[----:B-1----:R1:W1:Y:S08]  /*0840*/  SYNCS.EXCH.64 URZ, [UR8+0x34870], UR4 ;  /* 0x03487004083f75b2 */ /* 0x0022700008000100 */
[----:B------:R1:W1:Y:S01]  /*0850*/  SYNCS.EXCH.64 URZ, [UR8+0x34880], UR6 ;  /* 0x03488006083f75b2 */ /* 0x0002620008000100 */
[----:B------:R1:W1:Y:S01]  /*0860*/  SYNCS.EXCH.64 URZ, [UR8+0x34878], UR4 ;  /* 0x03487804083f75b2 */ /* 0x0002620008000100 */
[----:B------:R1:W1:Y:S01]  /*0870*/  SYNCS.EXCH.64 URZ, [UR8+0x34888], UR6 ;  /* 0x03488806083f75b2 */ /* 0x0002620008000100 */
[----:B------:R-:W-:Y:S01]  /*0880*/  NOP ;  /* 0x0000000000007918 */ /* 0x000fe20000000000 */
.L_x_120:
[----:B------:R-:W5:Y:S01]  /*0890*/  SHFL.IDX PT, R12, R0, RZ, 0x1f ;  /* 0x00001fff000c7589 */ /* 0x000f6200000e0000 */
[----:B-1----:R-:W1:Y:S01]  /*08a0*/  S2UR UR4, SR_CTAID.X ;  /* 0x00000000000479c3 */ /* 0x002e620000002500 */
[----:B------:R-:W-:Y:S01]  /*08b0*/  LOP3.LUT R6, R6, 0x3ffffffc, RZ, 0xc0, !PT ;  /* 0x3ffffffc06067812 */ /* 0x000fe200078ec0ff */
[----:B------:R-:W-:Y:S01]  /*08c0*/  IMAD.IADD R5, R4, 0x1, -R5 ;  /* 0x0000000104057824 */ /* 0x000fe200078e0a05 */
[----:B------:R-:W-:Y:S01]  /*08d0*/  LEA.HI R8, R8, R7, RZ, 0x2 ;  /* 0x0000000708087211 */ /* 0x000fe200078f10ff */
[----:B------:R-:W-:Y:S01]  /*08e0*/  IMAD.MOV R9, RZ, RZ, -R9 ;  /* 0x000000ffff097224 */ /* 0x000fe200078e0a09 */
[----:B------:R-:W-:Y:S01]  /*08f0*/  NOP ;  /* 0x0000000000007918 */ /* 0x000fe20000000000 */
[----:B------:R-:W-:Y:S01]  /*0900*/  IMAD.IADD R6, R3, 0x1, -R6 ;  /* 0x0000000103067824 */ /* 0x000fe200078e0a06 */
[----:B------:R-:W-:-:S03]  /*0910*/  LOP3.LUT R8, R8, 0x3ffffffc, RZ, 0xc0, !PT ;  /* 0x3ffffffc08087812 */ /* 0x000fc600078ec0ff */
[--C-:B------:R-:W-:Y:S02]  /*0920*/  IMAD R6, R6, 0x4, R5.reuse ;  /* 0x0000000406067824 */ /* 0x100fe400078e0205 */
[----:B------:R-:W-:Y:S02]  /*0930*/  IMAD.IADD R8, R7, 0x1, -R8 ;  /* 0x0000000107087824 */ /* 0x000fe400078e0a08 */
[----:B------:R-:W2:Y:S01]  /*0940*/  LDC R7, c[0x0][0x140] ;  /* 0x00005000ff077b82 */ /* 0x000ea20000000800 */
[----:B------:R-:W-:Y:S01]  /*0950*/  LEA.HI R3, R6, R6, RZ, 0x1 ;  /* 0x0000000606037211 */ /* 0x000fe200078f08ff */
[----:B------:R-:W-:-:S03]  /*0960*/  IMAD R8, R8, 0x4, R5 ;  /* 0x0000000408087824 */ /* 0x000fc600078e0205 */
[----:B------:R-:W-:Y:S02]  /*0970*/  LOP3.LUT R3, R3, 0xfffffffe, RZ, 0xc0, !PT ;  /* 0xfffffffe03037812 */ /* 0x000fe400078ec0ff */
[----:B------:R-:W-:Y:S02]  /*0980*/  LEA.HI R4, R8, R8, RZ, 0x1 ;  /* 0x0000000808047211 */ /* 0x000fe400078f08ff */
[----:B-----5:R-:W-:Y:S01]  /*0990*/  ISETP.NE.AND P0, PT, R12, RZ, PT ;  /* 0x000000ff0c00720c */ /* 0x020fe20003f05270 */
[----:B-1----:R-:W-:Y:S02]  /*09a0*/  IMAD R10, R10, R9, UR4 ;  /* 0x000000040a0a7e24 */ /* 0x002fe4000f8e0209 */
[----:B------:R-:W-:-:S05]  /*09b0*/  IMAD.IADD R3, R6, 0x1, -R3 ;  /* 0x0000000106037824 */ /* 0x000fca00078e0a03 */
[----:B------:R-:W-:Y:S02]  /*09c0*/  ISETP.NE.AND P6, PT, R3, R10, PT ;  /* 0x0000000a0300720c */ /* 0x000fe40003fc5270 */
[----:B------:R-:W-:-:S05]  /*09d0*/  LOP3.LUT R3, R4, 0xfffffffe, RZ, 0xc0, !PT ;  /* 0xfffffffe04037812 */ /* 0x000fca00078ec0ff */
[----:B------:R-:W-:Y:S01]  /*09e0*/  IMAD.IADD R3, R8, 0x1, -R3 ;  /* 0x0000000108037824 */ /* 0x000fe200078e0a03 */
        /* <DEDUP_REMOVED lines=19> */
.L_x_121:
[----:B------:R-:W5:Y:S01]  /*0b20*/  SHFL.IDX PT, R5, R0, RZ, 0x1f ;  /* 0x00001fff00057589 */ /* 0x000f6200000e0000 */
[----:B------:R-:W-:Y:S01]  /*0b30*/  IMAD.SHL.U32 R23, R6, 0x4, RZ ;  /* 0x0000000406177824 */ /* 0x000fe200078e00ff */
[----:B------:R-:W-:Y:S01]  /*0b40*/  ISETP.NE.AND P4, PT, R3, R10, PT ;  /* 0x0000000a0300720c */ /* 0x000fe20003f85270 */
[----:B------:R-:W-:Y:S01]  /*0b50*/  IMAD.SHL.U32 R3, R8, 0x4, RZ ;  /* 0x0000000408037824 */ /* 0x000fe200078e00ff */
[----:B------:R-:W-:Y:S01]  /*0b60*/  LOP3.LUT P0, RZ, R2, 0x7, RZ, 0xc0, !PT ;  /* 0x0000000702ff7812 */ /* 0x000fe2000780c0ff */
[----:B------:R-:W-:Y:S01]  /*0b70*/  IMAD.MOV.U32 R19, RZ, RZ, 0x1 ;  /* 0x00000001ff137424 */ /* 0x000fe200078e00ff */
[----:B------:R-:W-:Y:S01]  /*0b80*/  LOP3.LUT R23, R6, 0xc, R23, 0x78, !PT ;  /* 0x0000000c06177812 */ /* 0x000fe200078e7817 */
[----:B------:R-:W-:Y:S01]  /*0b90*/  IMAD.MOV.U32 R18, RZ, RZ, 0x1 ;  /* 0x00000001ff127424 */ /* 0x000fe200078e00ff */
[----:B------:R-:W-:Y:S01]  /*0ba0*/  LOP3.LUT R22, R8, 0xc, R3, 0x78, !PT ;  /* 0x0000000c08167812 */ /* 0x000fe200078e7803 */
[----:B------:R-:W-:Y:S01]  /*0bb0*/  NOP ;  /* 0x0000000000007918 */ /* 0x000fe20000000000 */
[----:B------:R-:W-:-:S02]  /*0bc0*/  ISETP.LT.U32.AND P2, PT, R23, 0x2, !P0 ;  /* 0x000000021700780c */ /* 0x000fc40004741070 */
[----:B------:R-:W-:Y:S02]  /*0bd0*/  @P6 LEA.HI R3, R23, R23, RZ, 0x1 ;  /* 0x0000001717036211 */ /* 0x000fe400078f08ff */
[----:B------:R-:W-:Y:S02]  /*0be0*/  SEL R2, RZ, 0x1, !P2 ;  /* 0x00000001ff027807 */ /* 0x000fe40005000000 */
[----:B------:R-:W-:Y:S02]  /*0bf0*/  @P4 LEA.HI R4, R22, R22, RZ, 0x1 ;  /* 0x0000001616044211 */ /* 0x000fe400078f08ff */
[----:B------:R-:W-:Y:S02]  /*0c00*/  @P6 SHF.R.S32.HI R3, RZ, 0x1, R3 ;  /* 0x00000001ff036819 */ /* 0x000fe40000011403 */
[----:B------:R-:W-:Y:S02]  /*0c10*/  @P4 SHF.R.S32.HI R4, RZ, 0x1, R4 ;  /* 0x00000001ff044819 */ /* 0x000fe40000011404 */
[----:B------:R-:W-:-:S02]  /*0c20*/  @P6 ISETP.NE.AND P5, PT, R3, R11, PT ;  /* 0x0000000b0300620c */ /* 0x000fc40003fa5270 */
[----:B-----5:R-:W-:Y:S02]  /*0c30*/  ISETP.NE.AND P2, PT, R5, RZ, PT ;  /* 0x000000ff0500720c */ /* 0x020fe40003f45270 */
[----:B------:R-:W-:Y:S02]  /*0c40*/  @P4 ISETP.NE.AND P3, PT, R4, R11, PT ;  /* 0x0000000b0400420c */ /* 0x000fe40003f65270 */
[----:B------:R-:W-:Y:S02]  /*0c50*/  ISETP.LT.U32.AND P0, PT, R22, 0x2, !P0 ;  /* 0x000000021600780c */ /* 0x000fe40004701070 */
[----:B--2---:R-:W-:Y:S02]  /*0c60*/  ISETP.EQ.U32.AND P1, PT, R7, 0x1, PT ;  /* 0x000000010700780c */ /* 0x004fe40003f22070 */
[----:B------:R-:W-:Y:S02]  /*0c70*/  @P6 SEL R19, RZ, 0x1, P5 ;  /* 0x00000001ff136807 */ /* 0x000fe40002800000 */
[----:B------:R-:W-:-:S02]  /*0c80*/  SEL R3, RZ, 0x1, !P0 ;  /* 0x00000001ff037807 */ /* 0x000fc40004000000 */
[----:B------:R-:W-:Y:S01]  /*0c90*/  @P4 SEL R18, RZ, 0x1, P3 ;  /* 0x00000001ff124807 */ /* 0x000fe20001800000 */
[----:B------:R-:W-:Y:S06]  /*0ca0*/  @P2 BRA `(.L_x_122) ;  /* 0x0000000000482947 */ /* 0x000fec0003800000 */
        /* <DEDUP_REMOVED lines=17> */
[----:B--2---:R-:W-:Y:S01]  /*0dc0*/  NOP ;  /* 0x0000000000007918 */ /* 0x004fe20000000000 */
.L_x_122:
[----:B------:R-:W-:Y:S01]  /*0dd0*/  LOP3.LUT R19, R19, R2, RZ, 0xc0, !PT ;  /* 0x0000000213137212 */ /* 0x000fe200078ec0ff */
[----:B------:R-:W-:Y:S01]  /*0de0*/  NOP ;  /* 0x0000000000007918 */ /* 0x000fe20000000000 */
[----:B------:R-:W-:Y:S01]  /*0df0*/  LOP3.LUT R18, R18, R3, RZ, 0xc0, !PT ;  /* 0x0000000312127212 */ /* 0x000fe200078ec0ff */
[----:B------:R-:W-:Y:S06]  /*0e00*/  @!P1 BRA `(.L_x_123) ;  /* 0x0000000000089947 */ /* 0x000fec0003800000 */
[----:B-1-34-:R-:W-:Y:S01]  /*0e10*/  UCGABAR_ARV ;  /* 0x00000000000079c7 */ /* 0x01afe20008000000 */
[----:B------:R-:W-:Y:S05]  /*0e20*/  BRA `(.L_x_124) ;  /* 0x0000000000047947 */ /* 0x000fea0003800000 */
.L_x_123:
[----:B-1-34-:R-:W-:Y:S01]  /*0e30*/  NOP ;  /* 0x0000000000007918 */ /* 0x01afe20000000000 */
.L_x_124:
[----:B------:R-:W-:Y:S05]  /*0e40*/  @!P1 BRA `(.L_x_125) ;  /* 0x00000000000c9947 */ /* 0x000fea0003800000 */
[----:B------:R-:W-:Y:S01]  /*0e50*/  UCGABAR_WAIT ;  /* 0x0000000000007dc7 */ /* 0x000fe20008000000 */
[----:B------:R-:W-:Y:S01]  /*0e60*/  CCTL.IVALL ;  /* 0x00000000ff00798f */ /* 0x000fe20002000000 */
[----:B------:R-:W-:Y:S05]  /*0e70*/  BRA `(.L_x_126) ;  /* 0x0000000000047947 */ /* 0x000fea0003800000 */
.L_x_125:
[----:B------:R-:W-:Y:S06]  /*0e80*/  BAR.SYNC.DEFER_BLOCKING 0x0 ;  /* 0x0000000000007b1d */ /* 0x000fec0000010000 */
.L_x_126:
[----:B------:R-:W-:Y:S01]  /*0e90*/  UMOV UR4, 0x1 ;  /* 0x0000000100047882 */ /* 0x000fe20000000000 */
[----:B------:R-:W-:Y:S01]  /*0ea0*/  PLOP3.LUT P0, PT, PT, PT, UP0, 0x80, 0x0 ;  /* 0x000000000000781c */ /* 0x000fe20003f0f008 */
[----:B------:R-:W-:-:S06]  /*0eb0*/  USEL UR4, UR4, 0x2, !UP0 ;  /* 0x0000000204047887 */ /* 0x000fcc000c000000 */
[----:B------:R-:W-:-:S05]  /*0ec0*/  IMAD.U32 R2, RZ, RZ, UR4 ;  /* 0x00000004ff027e24 */ /* 0x000fca000f8e00ff */
[----:B------:R1:W-:Y:S01]  /*0ed0*/  STL [R1+0x24], R2 ;  /* 0x0000240201007387 */ /* 0x0003e20000100800 */
[----:B------:R-:W-:Y:S05]  /*0ee0*/  @!P0 BRA `(.L_x_127) ;  /* 0x0000006400348947 */ /* 0x000fea0003800000 */
.L_x_128:
[----:B------:R-:W-:-:S08]  /*0ef0*/  NOP ;  /* 0x0000000000007918 */ /* 0x000fd00000000000 */
[----:B------:R-:W2:Y:S02]  /*0f00*/  USETMAXREG.TRY_ALLOC.CTAPOOL UP0, 0xf0 ;  /* 0x000000f0000079c8 */ /* 0x000ea40008000600 */
[----:B--2---:R-:W-:-:S13]  /*0f10*/  PLOP3.LUT P0, PT, PT, PT, UP0, 0x80, 0x0 ;  /* 0x000000000000781c */ /* 0x004fda0003f0f008 */
[----:B------:R-:W-:Y:S05]  /*0f20*/  @!P0 BRA `(.L_x_128) ;  /* 0xfffffffc00f08947 */ /* 0x000fea000383ffff */
[----:B------:R-:W2:Y:S08]  /*0f30*/  S2UR UR7, SR_CTAID.X ;  /* 0x00000000000779c3 */ /* 0x000eb00000002500 */
[----:B------:R-:W-:Y:S08]  /*0f40*/  BAR.ARV 0x8, 0x120 ;  /* 0x0204800000007b1d */ /* 0x000ff00000002000 */
[----:B------:R-:W2:Y:S02]  /*0f50*/  LDC R0, c[0x0][0xda4] ;  /* 0x00036900ff007b82 */ /* 0x000ea40000000800 */
[----:B--2---:R-:W-:-:S13]  /*0f60*/  ISETP.LE.AND P0, PT, R0, UR7, PT ;  /* 0x0000000700007c0c */ /* 0x004fda000bf03270 */
[----:B------:R-:W-:Y:S05]  /*0f70*/  @P0 EXIT ;  /* 0x000000000000094d */ /* 0x000fea0003800000 */
[----:B------:R-:W2:Y:S01]  /*0f80*/  LDL R3, [R1+0x24] ;  /* 0x0000240001037983 */ /* 0x000ea20000100800 */
[----:B------:R-:W3:Y:S01]  /*0f90*/  S2UR UR4, SR_CgaCtaId ;  /* 0x00000000000479c3 */ /* 0x000ee20000008800 */
[----:B------:R-:W-:Y:S01]  /*0fa0*/  UMOV UR60, 0x400 ;  /* 0x00000400003c7882 */ /* 0x000fe20000000000 */
[----:B------:R-:W-:Y:S01]  /*0fb0*/  IMAD.U32 R184, RZ, RZ, UR7 ;  /* 0x00000007ffb87e24 */ /* 0x000fe2000f8e00ff */
[----:B-1----:R-:W1:Y:S01]  /*0fc0*/  S2R R2, SR_TID.X ;  /* 0x0000000000027919 */ /* 0x002e620000002100 */
[----:B------:R-:W-:Y:S01]  /*0fd0*/  IMAD.MOV.U32 R185, RZ, RZ, RZ ;  /* 0x000000ffffb97224 */ /* 0x000fe200078e00ff */
[----:B------:R-:W-:Y:S01]  /*0fe0*/  UMOV UR39, URZ ;  /* 0x0000003f00277c82 */ /* 0x000fe20008000000 */
[----:B------:R-:W-:Y:S02]  /*0ff0*/  UMOV UR38, URZ ;  /* 0x0000003f00267c82 */ /* 0x000fe40008000000 */
[----:B------:R-:W4:Y:S01]  /*1000*/  S2UR UR6, SR_SWINHI ;  /* 0x00000000000679c3 */ /* 0x000f220000002f00 */
[----:B---3--:R-:W-:-:S07]  /*1010*/  ULEA UR60, UR4, UR60, 0x18 ;  /* 0x0000003c043c7291 */ /* 0x008fce000f8ec03f */
[----:B------:R-:W-:Y:S01]  /*1020*/  UMOV UR4, UR60 ;  /* 0x0000003c00047c82 */ /* 0x000fe20008000000 */
[----:B----4-:R-:W-:Y:S01]  /*1030*/  UMOV UR5, UR6 ;  /* 0x0000000600057c82 */ /* 0x010fe20008000000 */
[----:B------:R-:W-:Y:S02]  /*1040*/  IMAD.U32 R16, RZ, RZ, UR4 ;  /* 0x00000004ff107e24 */ /* 0x000fe4000f8e00ff */
[----:B-1----:R-:W-:Y:S02]  /*1050*/  VIADD R0, R2, 0xffffff80 ;  /* 0xffffff8002007836 */ /* 0x002fe40000000000 */
[----:B------:R-:W-:Y:S01]  /*1060*/  IMAD.U32 R17, RZ, RZ, UR5 ;  /* 0x00000005ff117e24 */ /* 0x000fe2000f8e00ff */
[----:B--2---:R-:W-:Y:S02]  /*1070*/  R2UR UR8, R3 ;  /* 0x00000000030872ca */ /* 0x004fe400000e0000 */
[----:B------:R-:W-:-:S04]  /*1080*/  SHF.R.S32.HI R3, RZ, 0x1f, R0 ;  /* 0x0000001fff037819 */ /* 0x000fc80000011400 */
[CC--:B------:R-:W-:Y:S02]  /*1090*/  LEA.HI R5, R3.reuse, R0.reuse, RZ, 0x7 ;  /* 0x0000000003057211 */ /* 0x0c0fe400078f38ff */
[-C--:B------:R-:W-:Y:S02]  /*10a0*/  LEA.HI R4, R3, R0.reuse, RZ, 0x4 ;  /* 0x0000000003047211 */ /* 0x080fe400078f20ff */
[----:B------:R-:W-:Y:S02]  /*10b0*/  LOP3.LUT R7, R5, 0xffffff80, RZ, 0xc0, !PT ;  /* 0xffffff8005077812 */ /* 0x000fe400078ec0ff */
[----:B------:R-:W-:Y:S01]  /*10c0*/  SHF.R.S32.HI R9, RZ, 0x4, R4 ;  /* 0x00000004ff097819 */ /* 0x000fe20000011404 */
[----:B------:R-:W-:Y:S01]  /*10d0*/  ULOP3.LUT UR4, UR8, 0x1, URZ, 0xfc, !UPT ;  /* 0x0000000108047892 */ /* 0x000fe2000f8efc3f */
[----:B------:R-:W-:Y:S01]  /*10e0*/  LEA.HI R189, R3, R0, RZ, 0x5 ;  /* 0x0000000003bd7211 */ /* 0x000fe200078f28ff */
[----:B------:R-:W-:Y:S01]  /*10f0*/  IMAD.IADD R186, R0, 0x1, -R7 ;  /* 0x0000000100ba7824 */ /* 0x000fe200078e0a07 */
[----:B------:R-:W-:-:S02]  /*1100*/  LEA.HI R6, R4, R9, RZ, 0x1 ;  /* 0x0000000904067211 */ /* 0x000fc400078f08ff */
[----:B------:R-:W-:Y:S01]  /*1110*/  LOP3.LUT R3, R4, 0x3fffff0, RZ, 0xc0, !PT ;  /* 0x03fffff004037812 */ /* 0x000fe200078ec0ff */
[----:B------:R-:W-:Y:S01]  /*1120*/  IMAD.U32 R192, RZ, RZ, UR4 ;  /* 0x00000004ffc07e24 */ /* 0x000fe2000f8e00ff */
[----:B------:R-:W-:Y:S02]  /*1130*/  SHF.R.S32.HI R7, RZ, 0x1f, R186 ;  /* 0x0000001fff077819 */ /* 0x000fe400000114ba */
[----:B------:R-:W-:Y:S01]  /*1140*/  LOP3.LUT R6, R6, 0x1ffffffe, RZ, 0xc0, !PT ;  /* 0x1ffffffe06067812 */ /* 0x000fe200078ec0ff */
[----:B------:R-:W-:Y:S01]  /*1150*/  IMAD.IADD R0, R0, 0x1, -R3 ;  /* 0x0000000100007824 */ /* 0x000fe200078e0a03 */
[----:B------:R-:W-:Y:S02]  /*1160*/  LEA.HI R2, R7, R186, RZ, 0x2 ;  /* 0x000000ba07027211 */ /* 0x000fe400078f10ff */
[----:B------:R-:W-:Y:S01]  /*1170*/  SHF.R.S32.HI R189, RZ, 0x5, R189 ;  /* 0x00000005ffbd7819 */ /* 0x000fe200000114bd */
[----:B------:R-:W-:Y:S01]  /*1180*/  IMAD.IADD R6, R9, 0x1, -R6 ;  /* 0x0000000109067824 */ /* 0x000fe200078e0a06 */
[----:B------:R-:W-:-:S02]  /*1190*/  SHF.R.S32.HI R4, RZ, 0x2, R2 ;  /* 0x00000002ff047819 */ /* 0x000fc40000011402 */
[----:B------:R-:W-:Y:S01]  /*11a0*/  SHF.R.S32.HI R11, RZ, 0x1f, R2 ;  /* 0x0000001fff0b7819 */ /* 0x000fe20000011402 */
[----:B------:R-:W-:Y:S01]  /*11b0*/  IMAD R3, R189, 0x10, R0 ;  /* 0x00000010bd037824 */ /* 0x000fe200078e0200 */
[----:B------:R-:W-:Y:S02]  /*11c0*/  SHF.R.S32.HI R188, RZ, 0x7, R5 ;  /* 0x00000007ffbc7819 */ /* 0x000fe40000011405 */
[----:B------:R-:W-:Y:S01]  /*11d0*/  LEA.HI R11, R11, R4, RZ, 0x3 ;  /* 0x000000040b0b7211 */ /* 0x000fe200078f18ff */
[----:B------:R-:W-:Y:S01]  /*11e0*/  IMAD R6, R3, 0x8, R6 ;  /* 0x0000000803067824 */ /* 0x000fe200078e0206 */
[----:B------:R-:W-:Y:S02]  /*11f0*/  LEA.HI R5, R5, R188, RZ, 0x1 ;  /* 0x000000bc05057211 */ /* 0x000fe400078f08ff */
[----:B------:R-:W-:Y:S02]  /*1200*/  LOP3.LUT R11, R11, 0xfffffff8, RZ, 0xc0, !PT ;  /* 0xfffffff80b0b7812 */ /* 0x000fe400078ec0ff */
[----:B------:R-:W-:-:S02]  /*1210*/  LEA.HI R7, R7, R186, RZ, 0x5 ;  /* 0x000000ba07077211 */ /* 0x000fc400078f28ff */
[----:B------:R-:W-:Y:S01]  /*1220*/  LOP3.LUT R3, R2, 0x7ffffffc, RZ, 0xc0, !PT ;  /* 0x7ffffffc02037812 */ /* 0x000fe200078ec0ff */
[----:B------:R-:W-:Y:S01]  /*1230*/  IMAD.IADD R11, R4, 0x1, -R11 ;  /* 0x00000001040b7824 */ /* 0x000fe200078e0a0b */
[----:B------:R-:W-:Y:S01]  /*1240*/  LOP3.LUT R5, R5, 0x3fffffe, RZ, 0xc0, !PT ;  /* 0x03fffffe05057812 */ /* 0x000fe200078ec0ff */
[----:B------:R-:W-:Y:S01]  /*1250*/  IMAD.MOV.U32 R4, RZ, RZ, -0x2 ;  /* 0xfffffffeff047424 */ /* 0x000fe200078e00ff */
[----:B------:R-:W-:Y:S01]  /*1260*/  SHF.R.S32.HI R0, RZ, 0x5, R7 ;  /* 0x00000005ff007819 */ /* 0x000fe20000011407 */
[----:B------:R-:W-:Y:S02]  /*1270*/  IMAD.IADD R3, R186, 0x1, -R3 ;  /* 0x00000001ba037824 */ /* 0x000fe400078e0a03 */
[----:B------:R-:W-:Y:S02]  /*1280*/  IMAD.SHL.U32 R7, R6, 0x8, RZ ;  /* 0x0000000806077824 */ /* 0x000fe400078e00ff */
[----:B------:R-:W-:Y:S02]  /*1290*/  IMAD R0, R0, 0x10, R11 ;  /* 0x0000001000007824 */ /* 0x000fe400078e020b */
[----:B------:R-:W-:-:S02]  /*12a0*/  IMAD.IADD R5, R188, 0x1, -R5 ;  /* 0x00000001bc057824 */ /* 0x000fc400078e0a05 */
[----:B------:R-:W-:Y:S02]  /*12b0*/  IMAD R191, R3, R4, 0x80 ;  /* 0x0000008003bf7424 */ /* 0x000fe400078e0204 */
[----:B------:R-:W-:-:S04]  /*12c0*/  IMAD.WIDE R16, R7, 0x2, R16 ;  /* 0x0000000207107825 */ /* 0x000fc800078e0210 */
[----:B------:R-:W-:-:S07]  /*12d0*/  IMAD R190, R5, 0x40, R0 ;  /* 0x0000004005be7824 */ /* 0x000fce00078e0200 */
.L_x_155:
[----:B------:R-:W1:Y:S01]  /*12e0*/  SHFL.IDX PT, R0, R188, RZ, 0x1f ;  /* 0x00001fffbc007589 */ /* 0x000e6200000e0000 */
        /* <DEDUP_REMOVED lines=43> */
[----:B------:R-:W-:Y:S01]  /*15a0*/  IMAD.U32 R5, RZ, RZ, UR5 ;  /* 0x00000005ff057e24 */ /* 0x000fe2000f8e00ff */
        /* <DEDUP_REMOVED lines=10> */
.L_x_129:
[----:B------:R-:W-:Y:S02]  /*1650*/  LOP3.LUT R0, R185, 0x1, RZ, 0xc0, !PT ;  /* 0x00000001b9007812 */ /* 0x000fe400078ec0ff */
[----:B------:R-:W-:Y:S02]  /*1660*/  R2UR UR4, R192 ;  /* 0x00000000c00472ca */ /* 0x000fe400000e0000 */
[----:B------:R-:W-:-:S04]  /*1670*/  SHF.L.U32 R0, R0, 0x1f, RZ ;  /* 0x0000001f00007819 */ /* 0x000fc800000006ff */
[----:B------:R-:W1:Y:S07]  /*1680*/  SYNCS.PHASECHK.TRANS64.TRYWAIT P1, [UR60+0x34800], R0 ;  /* 0x03480000ff0075a7 */ /* 0x000e6e000802017c */
[----:B------:R-:W-:-:S05]  /*1690*/  IMAD.U32 R2, RZ, RZ, UR4 ;  /* 0x00000004ff027e24 */ /* 0x000fca000f8e00ff */
[----:B------:R-:W-:Y:S01]  /*16a0*/  ISETP.NE.AND P0, PT, R2, 0x3, PT ;  /* 0x000000030200780c */ /* 0x000fe20003f05270 */
[----:B-1----:R-:W-:-:S12]  /*16b0*/  @!P1 BRA `(.L_x_130) ;  /* 0x0000009000689947 */ /* 0x002fd80003800000 */
.L_x_221:
[----:B------:R-:W-:Y:S05]  /*16c0*/  @!P0 BRA `(.L_x_131) ;  /* 0x0000000000048947 */ /* 0x000fea0003800000 */
[----:B------:R-:W-:Y:S01]  /*16d0*/  BPT.TRAP 0x1 ;  /* 0x000000040000795c */ /* 0x000fe20000300000 */
.L_x_131:
[----:B-1----:R-:W-:Y:S02]  /*16e0*/  IMAD.U32 R3, RZ, RZ, UR38 ;  /* 0x00000026ff037e24 */ /* 0x002fe4000f8e00ff */
[----:B------:R-:W-:-:S03]  /*16f0*/  IMAD.U32 R0, RZ, RZ, UR39 ;  /* 0x00000027ff007e24 */ /* 0x000fc6000f8e00ff */
[----:B------:R-:W-:Y:S02]  /*1700*/  LEA R3, R3, UR60, 0x3 ;  /* 0x0000003c03037c11 */ /* 0x000fe4000f8e18ff */
[----:B------:R-:W-:-:S04]  /*1710*/  SHF.L.U32 R0, R0, 0x1f, RZ ;  /* 0x0000001f00007819 */ /* 0x000fc800000006ff */
[----:B------:R1:W2:Y:S01]  /*1720*/  SYNCS.PHASECHK.TRANS64.TRYWAIT P1, [R3+URZ+0x34830], R0 ;  /* 0x03483000030075a7 */ /* 0x0002a2000802017f */
[----:B------:R-:W-:Y:S05]  /*1730*/  @!P0 BRA `(.L_x_132) ;  /* 0x0000000000048947 */ /* 0x000fea0003800000 */
[----:B------:R-:W-:Y:S01]  /*1740*/  BPT.TRAP 0x1 ;  /* 0x000000040000795c */ /* 0x000fe20000300000 */
.L_x_132:
[----:B--2---:R-:W-:Y:S05]  /*1750*/  @P1 BRA `(.L_x_133) ;  /* 0x0000000000081947 */ /* 0x004fea0003800000 */
[----:B------:R-:W2:Y:S02]  /*1760*/  SYNCS.PHASECHK.TRANS64.TRYWAIT P1, [R3+URZ+0x34830], R0 ;  /* 0x03483000030075a7 */ /* 0x000ea4000802017f */
[----:B--2---:R-:W-:Y:S05]  /*1770*/  @!P1 BRA `(.L_x_134) ;  /* 0x0000009000509947 */ /* 0x004fea0003800000 */
.L_x_133:
        /* <DEDUP_REMOVED lines=10> */
[----:B------:R-:W-:Y:S01]  /*1820*/  UMOV UR53, 0x40000040 ;  /* 0x4000004000357882 */ /* 0x000fe20000000000 */
[----:B------:R-:W-:-:S02]  /*1830*/  UMOV UR55, 0x40000040 ;  /* 0x4000004000377882 */ /* 0x000fc40000000000 */
[----:B------:R-:W-:Y:S02]  /*1840*/  ULOP3.LUT UR37, UR4, 0x10000, URZ, 0xfc, !UPT ;  /* 0x0001000004257892 */ /* 0x000fe4000f8efc3f */
[----:B------:R-:W-:Y:S02]  /*1850*/  ULOP3.LUT UR4, UR40, 0x10000, URZ, 0xfc, !UPT ;  /* 0x0001000028047892 */ /* 0x000fe4000f8efc3f */
[----:B------:R-:W-:Y:S02]  /*1860*/  UIMAD UR5, UR38, 0xc00, UR37 ;  /* 0x00000c00260578a4 */ /* 0x000fe4000f8e0225 */
[----:B------:R-:W-:Y:S02]  /*1870*/  UIADD3 UR56, UR4, 0x2, URZ ;  /* 0x0000000204387890 */ /* 0x000fe4000fffe03f */
[----:B------:R-:W-:Y:S01]  /*1880*/  UIADD3 UR58, UR5, 0x2, URZ ;  /* 0x00000002053a7890 */ /* 0x000fe2000fffe03f */
[----:B------:R-:W-:Y:S02]  /*1890*/  UMOV UR8, UR4 ;  /* 0x0000000400087c82 */ /* 0x000fe40008000000 */
[----:B------:R-:W-:Y:S01]  /*18a0*/  UMOV UR10, UR5 ;  /* 0x00000005000a7c82 */ /* 0x000fe20008000000 */
[----:B------:R-:W-:Y:S01]  /*18b0*/  UIADD3 UR52, UR4, 0x4, URZ ;  /* 0x0000000404347890 */ /* 0x000fe2000fffe03f */
[----:B------:R-:W-:Y:S01]  /*18c0*/  HGMMA.64x128x16.F32 R24, gdesc[UR8], RZ, !UPT, gsb0 ;  /* 0x01e00000081879f0 */ /* 0x000fe2000c0008ff */
[----:B------:R-:W-:Y:S01]  /*18d0*/  UIADD3 UR54, UR5, 0x4, URZ ;  /* 0x0000000405367890 */ /* 0x000fe2000fffe03f */
[----:B------:R-:W-:Y:S01]  /*18e0*/  IMAD.U32 R4, RZ, RZ, UR8 ;  /* 0x00000008ff047e24 */ /* 0x000fe2000f8e00ff */
[----:B------:R-:W-:-:S02]  /*18f0*/  UIADD3 UR8, UR4, 0x6, URZ ;  /* 0x0000000604087890 */ /* 0x000fc4000fffe03f */
[----:B------:R-:W-:Y:S01]  /*1900*/  UIADD3 UR10, UR5, 0x6, URZ ;  /* 0x00000006050a7890 */ /* 0x000fe2000fffe03f */
[----:B------:R-:W-:Y:S01]  /*1910*/  UMOV UR9, 0x40000040 ;  /* 0x4000004000097882 */ /* 0x000fe20000000000 */
[----:B------:R-:W-:Y:S01]  /*1920*/  UMOV UR11, 0x40000040 ;  /* 0x40000040000b7882 */ /* 0x000fe20000000000 */
[----:B------:R-:W-:Y:S02]  /*1930*/  UIADD3 UR12, UR4, 0x400, URZ ;  /* 0x00000400040c7890 */ /* 0x000fe4000fffe03f */
[----:B------:R-:W-:Y:S01]  /*1940*/  UIADD3 UR14, UR5, 0x400, URZ ;  /* 0x00000400050e7890 */ /* 0x000fe2000fffe03f */
[----:B------:R-:W-:Y:S01]  /*1950*/  UMOV UR13, 0x40000040 ;  /* 0x40000040000d7882 */ /* 0x000fe20000000000 */
[----:B------:R-:W-:Y:S01]  /*1960*/  UMOV UR15, 0x40000040 ;  /* 0x40000040000f7882 */ /* 0x000fe20000000000 */
[----:B------:R-:W-:Y:S02]  /*1970*/  UIADD3 UR16, UR4, 0x402, URZ ;  /* 0x0000040204107890 */ /* 0x000fe4000fffe03f */
[----:B------:R-:W-:Y:S01]  /*1980*/  UIADD3 UR18, UR5, 0x402, URZ ;  /* 0x0000040205127890 */ /* 0x000fe2000fffe03f */
[----:B------:R-:W-:Y:S01]  /*1990*/  UMOV UR17, 0x40000040 ;  /* 0x4000004000117882 */ /* 0x000fe20000000000 */
[----:B------:R-:W-:Y:S01]  /*19a0*/  UMOV UR19, 0x40000040 ;  /* 0x4000004000137882 */ /* 0x000fe20000000000 */
        /* <DEDUP_REMOVED lines=24> */
[----:B------:R-:W-:-:S02]  /*1b30*/  WARPGROUP.DEPBAR.LE gsb0, 0x0 ;  /* 0x00008000000079c5 */ /* 0x000fc40000010000 */
        /* <DEDUP_REMOVED lines=35> */
.L_x_135:
[----:B-12---:R-:W-:Y:S01]  /*1d70*/  IMAD.IADD R0, R191, 0x1, R88 ;  /* 0x00000001bf007824 */ /* 0x006fe200078e0258 */
[----:B------:R-:W-:Y:S01]  /*1d80*/  P2R R90, PR, RZ, 0x1 ;  /* 0x00000001ff5a7803 */ /* 0x000fe20000000000 */
[----:B------:R-:W-:Y:S01]  /*1d90*/  ULDC UR4, c[0x0][0x988] ;  /* 0x0002620000047ab9 */ /* 0x000fe20000000800 */
[----:B------:R-:W-:Y:S01]  /*1da0*/  CS2R R150, SRZ ;  /* 0x0000000000967805 */ /* 0x000fe2000001ff00 */
[----:B------:R-:W-:Y:S01]  /*1db0*/  IMAD R6, R193, -0x80, R0 ;  /* 0xffffff80c1067824 */ /* 0x000fe200078e0200 */
[----:B------:R-:W-:Y:S01]  /*1dc0*/  CS2R R148, SRZ ;  /* 0x0000000000947805 */ /* 0x000fe2000001ff00 */
[----:B------:R-:W-:-:S03]  /*1dd0*/  IMAD.U32 R2, RZ, RZ, UR4 ;  /* 0x00000004ff027e24 */ /* 0x000fc6000f8e00ff */
[C---:B------:R-:W-:Y:S02]  /*1de0*/  ISETP.GT.AND P4, PT, R6.reuse, RZ, PT ;  /* 0x000000ff0600720c */ /* 0x040fe40003f84270 */
[C---:B------:R-:W-:Y:S02]  /*1df0*/  ISETP.GT.AND P3, PT, R6.reuse, 0x1, PT ;  /* 0x000000010600780c */ /* 0x040fe40003f64270 */
[----:B------:R-:W-:Y:S02]  /*1e00*/  ISETP.GT.AND P1, PT, R6, 0x8, PT ;  /* 0x000000080600780c */ /* 0x000fe40003f24270 */
[----:B------:R-:W-:Y:S02]  /*1e10*/  FSEL R7, R24, -INF , P4 ;  /* 0xff80000018077808 */ /* 0x000fe40002000000 */
[----:B------:R-:W-:Y:S02]  /*1e20*/  FSEL R8, R25, -INF , P3 ;  /* 0xff80000019087808 */ /* 0x000fe40001800000 */
[----:B------:R-:W-:-:S02]  /*1e30*/  ISETP.GT.AND P2, PT, R6, 0x9, PT ;  /* 0x000000090600780c */ /* 0x000fc40003f44270 */
[----:B------:R-:W-:Y:S02]  /*1e40*/  FSEL R89, R28, -INF , P1 ;  /* 0xff8000001c597808 */ /* 0x000fe40000800000 */
[----:B------:R-:W-:Y:S02]  /*1e50*/  FMNMX.FTZ R0, R7, R8, !PT ;  /* 0x0000000807007209 */ /* 0x000fe40007810000 */
[C---:B------:R-:W-:Y:S02]  /*1e60*/  ISETP.GT.AND P6, PT, R6.reuse, 0x10, PT ;  /* 0x000000100600780c */ /* 0x040fe40003fc4270 */
[----:B------:R-:W-:Y:S02]  /*1e70*/  FSEL R91, R29, -INF , P2 ;  /* 0xff8000001d5b7808 */ /* 0x000fe40001000000 */
[----:B------:R-:W-:Y:S02]  /*1e80*/  FMNMX.FTZ R0, R89, R0, !PT ;  /* 0x0000000059007209 */ /* 0x000fe40007810000 */
        /* <DEDUP_REMOVED lines=20> */
[C---:B------:R-:W-:Y:S02]  /*1fd0*/  ISETP.GT.AND P6, PT, R6.reuse, 0x28, PT ;  /* 0x000000280600780c */ /* 0x040fe40003fc4270 */
        /* <DEDUP_REMOVED lines=50> */
[----:B------:R-:W-:Y:S02]  /*2300*/  ISETP.GT.AND P0, PT, R6, 0x59, PT ;  /* 0x000000590600780c */ /* 0x000fe40003f04270 */
[----:B------:R-:W-:-:S02]  /*2310*/  FSEL R129, R68, -INF , P6 ;  /* 0xff80000044817808 */ /* 0x000fc40003000000 */
[----:B------:R-:W-:Y:S02]  /*2320*/  FMNMX.FTZ R0, R127, R0, !PT ;  /* 0x000000007f007209 */ /* 0x000fe40007810000 */
[----:B------:R-:W-:Y:S02]  /*2330*/  FSEL R59, R59, -INF , P5 ;  /* 0xff8000003b3b7808 */ /* 0x000fe40002800000 */
        /* <DEDUP_REMOVED lines=15> */
[----:B------:R-:W-:-:S02]  /*2430*/  FSEL R63, R63, -INF , P3 ;  /* 0xff8000003f3f7808 */ /* 0x000fc40001800000 */
[----:B------:R-:W-:Y:S02]  /*2440*/  P2R R28, PR, RZ, 0x1 ;  /* 0x00000001ff1c7803 */ /* 0x000fe40000000000 */
[----:B------:R-:W-:Y:S02]  /*2450*/  P2R R26, PR, RZ, 0x2 ;  /* 0x00000002ff1a7803 */ /* 0x000fe40000000000 */
[----:B------:R-:W-:Y:S02]  /*2460*/  FSEL R139, R77, -INF , P2 ;  /* 0xff8000004d8b7808 */ /* 0x000fe40001000000 */
[----:B------:R-:W-:Y:S02]  /*2470*/  P2R R24, PR, RZ, 0x4 ;  /* 0x00000004ff187803 */ /* 0x000fe40000000000 */
[C---:B------:R-:W-:Y:S02]  /*2480*/  ISETP.GT.AND P3, PT, R6.reuse, 0x70, PT ;  /* 0x000000700600780c */ /* 0x040fe40003f64270 */
[----:B------:R-:W-:-:S02]  /*2490*/  ISETP.GT.AND P4, PT, R6, 0x71, PT ;  /* 0x000000710600780c */ /* 0x000fc40003f84270 */
[C---:B------:R-:W-:Y:S02]  /*24a0*/  ISETP.GT.AND P5, PT, R6.reuse, 0x78, PT ;  /* 0x000000780600780c */ /* 0x040fe40003fa4270 */
[C---:B------:R-:W-:Y:S02]  /*24b0*/  ISETP.GT.AND P6, PT, R6.reuse, 0x79, PT ;  /* 0x000000790600780c */ /* 0x040fe40003fc4270 */
[C---:B------:R-:W-:Y:S02]  /*24c0*/  ISETP.GT.AND P2, PT, R6.reuse, 0x58, PT ;  /* 0x000000580600780c */ /* 0x040fe40003f44270 */
[C---:B------:R-:W-:Y:S02]  /*24d0*/  ISETP.GT.AND P1, PT, R6.reuse, 0x59, PT ;  /* 0x000000590600780c */ /* 0x040fe40003f24270 */
[----:B------:R-:W-:Y:S02]  /*24e0*/  ISETP.GT.AND P0, PT, R6, 0x60, PT ;  /* 0x000000600600780c */ /* 0x000fe40003f04270 */
[----:B------:R-:W-:-:S02]  /*24f0*/  FMNMX.FTZ R6, R9, R27, !PT ;  /* 0x0000001b09067209 */ /* 0x000fc40007810000 */
[----:B------:R-:W-:Y:S02]  /*2500*/  FMNMX.FTZ R0, R137, R0, !PT ;  /* 0x0000000089007209 */ /* 0x000fe40007810000 */
[----:B------:R-:W-:Y:S02]  /*2510*/  FMNMX.FTZ R6, R11, R6, !PT ;  /* 0x000000060b067209 */ /* 0x000fe40007810000 */
[----:B------:R-:W-:Y:S02]  /*2520*/  FSEL R141, R80, -INF , P3 ;  /* 0xff800000508d7808 */ /* 0x000fe40001800000 */
[----:B------:R-:W-:Y:S02]  /*2530*/  FMNMX.FTZ R0, R139, R0, !PT ;  /* 0x000000008b007209 */ /* 0x000fe40007810000 */
[----:B------:R-:W-:Y:S02]  /*2540*/  FMNMX.FTZ R6, R31, R6, !PT ;  /* 0x000000061f067209 */ /* 0x000fe40007810000 */
[----:B------:R-:W-:-:S02]  /*2550*/  FSEL R143, R81, -INF , P4 ;  /* 0xff800000518f7808 */ /* 0x000fc40002000000 */
        /* <DEDUP_REMOVED lines=15> */
[----:B------:R-:W-:Y:S02]  /*2650*/  FSEL R53, R74, -INF , P0 ;  /* 0xff8000004a357808 */ /* 0x000fe40000000000 */
[----:B------:R-:W-:Y:S02]  /*2660*/  FMNMX.FTZ R6, R25, R6, !PT ;  /* 0x0000000619067209 */ /* 0x000fe40007810000 */
[----:B------:R-:W-:Y:S02]  /*2670*/  ISETP.NE.AND P0, PT, R28, RZ, PT ;  /* 0x000000ff1c00720c */ /* 0x000fe40003f05270 */
[----:B------:R-:W-:-:S02]  /*2680*/  FMNMX.FTZ R6, R47, R6, !PT ;  /* 0x000000062f067209 */ /* 0x000fc40007810000 */
[----:B------:R-:W-:Y:S02]  /*2690*/  ISETP.NE.AND P1, PT, R26, RZ, PT ;  /* 0x000000ff1a00720c */ /* 0x000fe40003f25270 */
[----:B------:R-:W-:Y:S02]  /*26a0*/  FMNMX.FTZ R6, R29, R6, !PT ;  /* 0x000000061d067209 */ /* 0x000fe40007810000 */
[----:B------:R-:W-:Y:S02]  /*26b0*/  FSEL R75, R75, -INF , P0 ;  /* 0xff8000004b4b7808 */ /* 0x000fe40000000000 */
[----:B------:R-:W-:Y:S02]  /*26c0*/  FMNMX.FTZ R6, R51, R6, !PT ;  /* 0x0000000633067209 */ /* 0x000fe40007810000 */
[----:B------:R-:W-:Y:S02]  /*26d0*/  FSEL R87, R87, -INF , P6 ;  /* 0xff80000057577808 */ /* 0x000fe40003000000 */
[----:B-1----:R-:W-:-:S02]  /*26e0*/  FMNMX.FTZ R12, R10, R49, !PT ;  /* 0x000000310a0c7209 */ /* 0x002fc40007810000 */
[----:B------:R-:W-:Y:S02]  /*26f0*/  FMNMX.FTZ R6, R33, R6, !PT ;  /* 0x0000000621067209 */ /* 0x000fe40007810000 */
[----:B------:R-:W-:Y:S01]  /*2700*/  ISETP.NE.AND P0, PT, R90, RZ, PT ;  /* 0x000000ff5a00720c */ /* 0x000fe20003f05270 */
        /* <DEDUP_REMOVED lines=8> */
[----:B------:R-:W-:Y:S02]  /*2790*/  FSEL R49, R70, -INF , P2 ;  /* 0xff80000046317808 */ /* 0x000fe40001000000 */
[----:B------:R-:W-:Y:S01]  /*27a0*/  FMNMX.FTZ R6, R67, R6, !PT ;  /* 0x0000000643067209 */ /* 0x000fe20007810000 */
[C---:B------:R-:W-:Y:S01]  /*27b0*/  FMUL.FTZ R14, R0.reuse, R2 ;  /* 0x00000002000e7220 */ /* 0x040fe20000410000 */
[----:B------:R-:W-:Y:S02]  /*27c0*/  FSETP.NEU.FTZ.AND P3, PT, R0, -INF , PT ;  /* 0xff8000000000780b */ /* 0x000fe40003f7d000 */
[----:B------:R-:W-:-:S02]  /*27d0*/  FMNMX.FTZ R6, R49, R6, !PT ;  /* 0x0000000631067209 */ /* 0x000fc40007810000 */
[----:B------:R-:W-:Y:S02]  /*27e0*/  FSEL R14, R14, RZ, P3 ;  /* 0x000000ff0e0e7208 */ /* 0x000fe40001800000 */
[----:B------:R-:W-:Y:S02]  /*27f0*/  FMNMX.FTZ R6, R71, R6, !PT ;  /* 0x0000000647067209 */ /* 0x000fe40007810000 */
[----:B------:R-:W-:Y:S01]  /*2800*/  ISETP.NE.AND P2, PT, R24, RZ, PT ;  /* 0x000000ff1800720c */ /* 0x000fe20003f45270 */
[--C-:B------:R-:W-:Y:S01]  /*2810*/  FFMA.FTZ R182, R89, R2, -R14.reuse ;  /* 0x0000000259b67223 */ /* 0x100fe2000001080e */
[----:B------:R-:W-:Y:S01]  /*2820*/  FMNMX.FTZ R6, R53, R6, !PT ;  /* 0x0000000635067209 */ /* 0x000fe20007810000 */
[-CC-:B------:R-:W-:Y:S01]  /*2830*/  FFMA.FTZ R61, R91, R2.reuse, -R14.reuse ;  /* 0x000000025b3d7223 */ /* 0x180fe2000001080e */
[----:B------:R-:W-:Y:S01]  /*2840*/  FSEL R89, R78, -INF , P1 ;  /* 0xff8000004e597808 */ /* 0x000fe20000800000 */
[--C-:B------:R-:W-:Y:S01]  /*2850*/  FFMA.FTZ R176, R93, R2, -R14.reuse ;  /* 0x000000025db07223 */ /* 0x100fe2000001080e */
[----:B------:R-:W-:Y:S01]  /*2860*/  FMNMX.FTZ R6, R75, R6, !PT ;  /* 0x000000064b067209 */ /* 0x000fe20007810000 */
[-CC-:B------:R-:W-:Y:S01]  /*2870*/  FFMA.FTZ R65, R95, R2.reuse, -R14.reuse ;  /* 0x000000025f417223 */ /* 0x180fe2000001080e */
[----:B------:R-:W-:Y:S01]  /*2880*/  ISETP.NE.AND P3, PT, R20, RZ, PT ;  /* 0x000000ff1400720c */ /* 0x000fe20003f65270 */
[-CC-:B------:R-:W-:Y:S01]  /*2890*/  FFMA.FTZ R178, R97, R2.reuse, -R14.reuse ;  /* 0x0000000261b27223 */ /* 0x180fe2000001080e */
[----:B------:R-:W-:Y:S01]  /*28a0*/  FSEL R91, R79, -INF , P2 ;  /* 0xff8000004f5b7808 */ /* 0x000fe20001000000 */
[--C-:B------:R-:W-:Y:S01]  /*28b0*/  FFMA.FTZ R180, R7, R2, -R14.reuse ;  /* 0x0000000207b47223 */ /* 0x100fe2000001080e */
[----:B------:R-:W-:Y:S01]  /*28c0*/  FMNMX.FTZ R6, R89, R6, !PT ;  /* 0x0000000659067209 */ /* 0x000fe20007810000 */
[--C-:B------:R-:W-:Y:S01]  /*28d0*/  FFMA.FTZ R57, R8, R2, -R14.reuse ;  /* 0x0000000208397223 */ /* 0x100fe2000001080e */
[----:B------:R-:W-:Y:S01]  /*28e0*/  FSEL R93, R82, -INF , P3 ;  /* 0xff800000525d7808 */ /* 0x000fe20001800000 */
[----:B------:R-:W-:Y:S01]  /*28f0*/  MUFU.EX2 R182, R182 ;  /* 0x000000b600b67308 */ /* 0x000fe20000000800 */
[----:B------:R-:W-:Y:S01]  /*2900*/  FMNMX.FTZ R6, R91, R6, !PT ;  /* 0x000000065b067209 */ /* 0x000fe20007810000 */
        /* <DEDUP_REMOVED lines=9> */
[-CC-:B------:R-:W-:Y:S01]  /*29a0*/  FFMA.FTZ R77, R107, R2.reuse, -R14.reuse ;  /* 0x000000026b4d7223 */ /* 0x180fe2000001080e */
[--C-:B------:R-:W-:Y:S01]  /*29b0*/  FFMA.FTZ R168, R109, R2, -R14.reuse ;  /* 0x000000026da87223 */ /* 0x100fe2000001080e */
[----:B------:R-:W-:Y:S01]  /*29c0*/  FMNMX.FTZ R6, R97, R6, !PT ;  /* 0x0000000661067209 */ /* 0x000fe20007810000 */
[-CC-:B------:R-:W-:Y:S01]  /*29d0*/  FFMA.FTZ R81, R111, R2.reuse, -R14.reuse ;  /* 0x000000026f517223 */ /* 0x180fe2000001080e */
[--C-:B------:R-:W-:Y:S01]  /*29e0*/  FFMA.FTZ R170, R113, R2, -R14.reuse ;  /* 0x0000000271aa7223 */ /* 0x100fe2000001080e */
[----:B------:R-:W1:Y:S01]  /*29f0*/  MUFU.EX2 R57, R57 ;  /* 0x0000003900397308 */ /* 0x000e620000000800 */
[----:B------:R-:W-:Y:S01]  /*2a00*/  FMNMX.FTZ R6, R87, R6, !PT ;  /* 0x0000000657067209 */ /* 0x000fe20007810000 */
[-CC-:B------:R-:W-:Y:S01]  /*2a10*/  FFMA.FTZ R115, R115, R2.reuse, -R14.reuse ;  /* 0x0000000273737223 */ /* 0x180fe2000001080e */
[-CC-:B------:R-:W-:Y:S01]  /*2a20*/  FFMA.FTZ R152, R117, R2.reuse, -R14.reuse ;  /* 0x0000000275987223 */ /* 0x180fe2000001080e */
[-CC-:B------:R-:W-:Y:S01]  /*2a30*/  FFMA.FTZ R83, R119, R2.reuse, -R14.reuse ;  /* 0x0000000277537223 */ /* 0x180fe2000001080e */
[-CC-:B------:R-:W-:Y:S01]  /*2a40*/  FFMA.FTZ R154, R121, R2.reuse, -R14.reuse ;  /* 0x00000002799a7223 */ /* 0x180fe2000001080e */
[----:B------:R-:W2:Y:S01]  /*2a50*/  SHFL.BFLY PT, R7, R6, 0x2, 0x1f ;  /* 0x0c401f0006077f89 */ /* 0x000ea200000e0000 */
[-CC-:B------:R-:W-:Y:S01]  /*2a60*/  FFMA.FTZ R85, R123, R2.reuse, -R14.reuse ;  /* 0x000000027b557223 */ /* 0x180fe2000001080e */
[----:B------:R-:W3:Y:S01]  /*2a70*/  MUFU.EX2 R61, R61 ;  /* 0x0000003d003d7308 */ /* 0x000ee20000000800 */
[-CC-:B------:R-:W-:Y:S01]  /*2a80*/  FFMA.FTZ R156, R125, R2.reuse, -R14.reuse ;  /* 0x000000027d9c7223 */ /* 0x180fe2000001080e */
[-CC-:B------:R-:W-:Y:S01]  /*2a90*/  FFMA.FTZ R127, R127, R2.reuse, -R14.reuse ;  /* 0x000000027f7f7223 */ /* 0x180fe2000001080e */
[-CC-:B------:R-:W-:Y:S01]  /*2aa0*/  FFMA.FTZ R129, R129, R2.reuse, -R14.reuse ;  /* 0x0000000281817223 */ /* 0x180fe2000001080e */
[-CC-:B------:R-:W-:Y:S01]  /*2ab0*/  FFMA.FTZ R131, R131, R2.reuse, -R14.reuse ;  /* 0x0000000283837223 */ /* 0x180fe2000001080e */
[-CC-:B------:R-:W-:Y:S01]  /*2ac0*/  FFMA.FTZ R133, R133, R2.reuse, -R14.reuse ;  /* 0x0000000285857223 */ /* 0x180fe2000001080e */
[-CC-:B------:R-:W-:Y:S01]  /*2ad0*/  FFMA.FTZ R135, R135, R2.reuse, -R14.reuse ;  /* 0x0000000287877223 */ /* 0x180fe2000001080e */
[-CC-:B------:R-:W-:Y:S01]  /*2ae0*/  FFMA.FTZ R137, R137, R2.reuse, -R14.reuse ;  /* 0x0000000289897223 */ /* 0x180fe2000001080e */
[----:B------:R-:W4:Y:S01]  /*2af0*/  MUFU.EX2 R176, R176 ;  /* 0x000000b000b07308 */ /* 0x000f220000000800 */
[-CC-:B------:R-:W-:Y:S01]  /*2b00*/  FFMA.FTZ R139, R139, R2.reuse, -R14.reuse ;  /* 0x000000028b8b7223 */ /* 0x180fe2000001080e */
[-CC-:B------:R-:W-:Y:S01]  /*2b10*/  FFMA.FTZ R141, R141, R2.reuse, -R14.reuse ;  /* 0x000000028d8d7223 */ /* 0x180fe2000001080e */
[-CC-:B------:R-:W-:Y:S01]  /*2b20*/  FFMA.FTZ R143, R143, R2.reuse, -R14.reuse ;  /* 0x000000028f8f7223 */ /* 0x180fe2000001080e */
[-CC-:B------:R-:W-:Y:S01]  /*2b30*/  FFMA.FTZ R145, R145, R2.reuse, -R14.reuse ;  /* 0x0000000291917223 */ /* 0x180fe2000001080e */
[----:B------:R-:W-:Y:S01]  /*2b40*/  FFMA.FTZ R14, R147, R2, -R14 ;  /* 0x00000002930e7223 */ /* 0x000fe2000001080e */
[----:B------:R-:W-:-:S02]  /*2b50*/  ISETP.GE.AND P2, PT, R88, 0x81, PT ;  /* 0x000000815800780c */ /* 0x000fc40003f46270 */
[----:B------:R-:W-:Y:S01]  /*2b60*/  CS2R R146, SRZ ;  /* 0x0000000000927805 */ /* 0x000fe2000001ff00 */
[----:B------:R-:W5:Y:S01]  /*2b70*/  MUFU.EX2 R65, R65 ;  /* 0x0000004100417308 */ /* 0x000f620000000800 */
[----:B------:R-:W-:Y:S02]  /*2b80*/  CS2R R124, SRZ ;  /* 0x00000000007c7805 */ /* 0x000fe4000001ff00 */
[----:B------:R-:W-:Y:S02]  /*2b90*/  CS2R R122, SRZ ;  /* 0x00000000007a7805 */ /* 0x000fe4000001ff00 */
[----:B------:R-:W-:Y:S02]  /*2ba0*/  CS2R R120, SRZ ;  /* 0x0000000000787805 */ /* 0x000fe4000001ff00 */
[----:B------:R-:W-:Y:S02]  /*2bb0*/  CS2R R118, SRZ ;  /* 0x0000000000767805 */ /* 0x000fe4000001ff00 */
[----:B------:R-:W-:-:S02]  /*2bc0*/  CS2R R116, SRZ ;  /* 0x0000000000747805 */ /* 0x000fc4000001ff00 */
[----:B--2---:R-:W-:Y:S02]  /*2bd0*/  FMNMX.FTZ R8, R6, R7, !PT ;  /* 0x0000000706087209 */ /* 0x004fe40007810000 */
[----:B------:R-:W-:Y:S01]  /*2be0*/  CS2R R112, SRZ ;  /* 0x0000000000707805 */ /* 0x000fe2000001ff00 */
[----:B------:R-:W-:Y:S01]  /*2bf0*/  MUFU.EX2 R178, R178 ;  /* 0x000000b200b27308 */ /* 0x000fe20000000800 */
[----:B------:R-:W-:Y:S02]  /*2c00*/  CS2R R110, SRZ ;  /* 0x00000000006e7805 */ /* 0x000fe4000001ff00 */
[----:B------:R-:W-:Y:S01]  /*2c10*/  CS2R R108, SRZ ;  /* 0x00000000006c7805 */ /* 0x000fe2000001ff00 */
[----:B------:R-:W2:Y:S01]  /*2c20*/  SHFL.BFLY PT, R7, R8, 0x1, 0x1f ;  /* 0x0c201f0008077f89 */ /* 0x000ea200000e0000 */
[----:B------:R-:W-:Y:S02]  /*2c30*/  CS2R R106, SRZ ;  /* 0x00000000006a7805 */ /* 0x000fe4000001ff00 */
[----:B------:R-:W-:-:S02]  /*2c40*/  CS2R R104, SRZ ;  /* 0x0000000000687805 */ /* 0x000fc4000001ff00 */
[----:B------:R-:W-:Y:S02]  /*2c50*/  CS2R R102, SRZ ;  /* 0x0000000000667805 */ /* 0x000fe4000001ff00 */
[----:B------:R-:W-:Y:S01]  /*2c60*/  CS2R R100, SRZ ;  /* 0x0000000000647805 */ /* 0x000fe2000001ff00 */
[----:B------:R-:W-:Y:S01]  /*2c70*/  MUFU.EX2 R69, R69 ;  /* 0x0000004500457308 */ /* 0x000fe20000000800 */
[----:B------:R-:W-:-:S07]  /*2c80*/  CS2R R98, SRZ ;  /* 0x0000000000627805 */ /* 0x000fce000001ff00 */
[----:B------:R-:W-:Y:S08]  /*2c90*/  MUFU.EX2 R172, R172 ;  /* 0x000000ac00ac7308 */ /* 0x000ff00000000800 */
[----:B------:R-:W-:Y:S01]  /*2ca0*/  MUFU.EX2 R73, R73 ;  /* 0x0000004900497308 */ /* 0x000fe20000000800 */
[----:B--2---:R-:W-:-:S04]  /*2cb0*/  FMNMX.FTZ R7, R8, R7, !PT ;  /* 0x0000000708077209 */ /* 0x004fc80007810000 */
[C---:B------:R-:W-:Y:S01]  /*2cc0*/  FSETP.NEU.FTZ.AND P1, PT, R7.reuse, -INF , PT ;  /* 0xff8000000700780b */ /* 0x040fe20003f3d000 */
[----:B------:R-:W-:Y:S02]  /*2cd0*/  FMUL.FTZ R6, R7, R2 ;  /* 0x0000000207067220 */ /* 0x000fe40000410000 */
[----:B------:R-:W-:Y:S03]  /*2ce0*/  MUFU.EX2 R174, R174 ;  /* 0x000000ae00ae7308 */ /* 0x000fe60000000800 */
[----:B------:R-:W-:Y:S02]  /*2cf0*/  FSEL R8, R6, RZ, P1 ;  /* 0x000000ff06087208 */ /* 0x000fe40000800000 */
[----:B------:R-:W-:-:S03]  /*2d00*/  ISETP.NE.AND P1, PT, R19, RZ, PT ;  /* 0x000000ff1300720c */ /* 0x000fc60003f25270 */
        /* <DEDUP_REMOVED lines=16> */
[----:B------:R-:W2:Y:S01]  /*2e10*/  MUFU.EX2 R9, R9 ;  /* 0x0000000900097308 */ /* 0x000ea20000000800 */
[----:B-1----:R-:W-:Y:S01]  /*2e20*/  FADD.FTZ R27, R180, R57 ;  /* 0x00000039b41b7221 */ /* 0x002fe20000010000 */
[-CC-:B------:R-:W-:Y:S01]  /*2e30*/  FFMA.FTZ R33, R33, R2.reuse, -R8.reuse ;  /* 0x0000000221217223 */ /* 0x180fe20000010808 */
[-CC-:B------:R-:W-:Y:S01]  /*2e40*/  FFMA.FTZ R55, R55, R2.reuse, -R8.reuse ;  /* 0x0000000237377223 */ /* 0x180fe20000010808 */
[-CC-:B------:R-:W-:Y:S01]  /*2e50*/  FFMA.FTZ R37, R37, R2.reuse, -R8.reuse ;  /* 0x0000000225257223 */ /* 0x180fe20000010808 */
[----:B------:R-:W-:Y:S01]  /*2e60*/  FADD.FTZ R6, R182, R27 ;  /* 0x0000001bb6067221 */ /* 0x000fe20000010000 */
[-CC-:B------:R-:W-:Y:S01]  /*2e70*/  FFMA.FTZ R59, R59, R2.reuse, -R8.reuse ;  /* 0x000000023b3b7223 */ /* 0x180fe20000010808 */
[-C--:B------:R-:W-:Y:S01]  /*2e80*/  FFMA.FTZ R41, R41, R2.reuse, -R8 ;  /* 0x0000000229297223 */ /* 0x080fe20000010808 */
[----:B------:R-:W1:Y:S01]  /*2e90*/  MUFU.EX2 R11, R11 ;  /* 0x0000000b000b7308 */ /* 0x000e620000000800 */
        /* <DEDUP_REMOVED lines=8> */
[----:B-----5:R-:W-:Y:S01]  /*2f20*/  FADD.FTZ R27, R65, R6 ;  /* 0x00000006411b7221 */ /* 0x020fe20000010000 */
[----:B--2---:R-:W-:Y:S01]  /*2f30*/  FADD.FTZ R6, R9, R10 ;  /* 0x0000000a09067221 */ /* 0x004fe20000010000 */
[-CC-:B------:R-:W-:Y:S01]  /*2f40*/  FFMA.FTZ R53, R53, R2.reuse, -R8.reuse ;  /* 0x0000000235357223 */ /* 0x180fe20000010808 */
[-CC-:B------:R-:W-:Y:S01]  /*2f50*/  FFMA.FTZ R75, R75, R2.reuse, -R8.reuse ;  /* 0x000000024b4b7223 */ /* 0x180fe20000010808 */
[----:B------:R-:W-:Y:S01]  /*2f60*/  FADD.FTZ R36, R178, R27 ;  /* 0x0000001bb2247221 */ /* 0x000fe20000010000 */
[-CC-:B------:R-:W-:Y:S01]  /*2f70*/  FFMA.FTZ R89, R89, R2.reuse, -R8.reuse ;  /* 0x0000000259597223 */ /* 0x180fe20000010808 */
[-C--:B------:R-:W-:Y:S01]  /*2f80*/  FFMA.FTZ R91, R91, R2.reuse, -R8 ;  /* 0x000000025b5b7223 */ /* 0x080fe20000010808 */
[----:B------:R-:W2:Y:S01]  /*2f90*/  MUFU.EX2 R13, R13 ;  /* 0x0000000d000d7308 */ /* 0x000ea20000000800 */
[----:B---3--:R-:W-:Y:S01]  /*2fa0*/  FADD.FTZ R31, R69, R36 ;  /* 0x00000024451f7221 */ /* 0x008fe20000010000 */
[----:B-1----:R-:W-:Y:S01]  /*2fb0*/  FADD.FTZ R27, R11, R6 ;  /* 0x000000060b1b7221 */ /* 0x002fe20000010000 */
[-CC-:B------:R-:W-:Y:S01]  /*2fc0*/  FFMA.FTZ R93, R93, R2.reuse, -R8.reuse ;  /* 0x000000025d5d7223 */ /* 0x180fe20000010808 */
[-CC-:B------:R-:W-:Y:S01]  /*2fd0*/  FFMA.FTZ R95, R95, R2.reuse, -R8.reuse ;  /* 0x000000025f5f7223 */ /* 0x180fe20000010808 */
[----:B------:R-:W-:Y:S01]  /*2fe0*/  FADD.FTZ R38, R172, R31 ;  /* 0x0000001fac267221 */ /* 0x000fe20000010000 */
[-CC-:B------:R-:W-:Y:S01]  /*2ff0*/  FFMA.FTZ R97, R97, R2.reuse, -R8.reuse ;  /* 0x0000000261617223 */ /* 0x180fe20000010808 */
[----:B------:R-:W-:Y:S01]  /*3000*/  FFMA.FTZ R87, R87, R2, -R8 ;  /* 0x0000000257577223 */ /* 0x000fe20000010808 */
[----:B------:R-:W1:Y:S01]  /*3010*/  MUFU.EX2 R20, R35 ;  /* 0x0000002300147308 */ /* 0x000e620000000800 */
        /* <DEDUP_REMOVED lines=8> */
[----:B--2---:R-:W-:Y:S01]  /*30a0*/  FADD.FTZ R27, R13, R6 ;  /* 0x000000060d1b7221 */ /* 0x004fe20000010000 */
[----:B------:R-:W-:Y:S01]  /*30b0*/  FADD.FTZ R31, R77, R38 ;  /* 0x000000264d1f7221 */ /* 0x000fe20000010000 */
[----:B------:R-:W-:-:S02]  /*30c0*/  F2FP.F16.F32.PACK_AB R182, R61, R182 ;  /* 0x000000b63db6723e */ /* 0x000fc400000000ff */
[----:B------:R-:W-:Y:S02]  /*30d0*/  F2FP.F16.F32.PACK_AB R176, R65, R176 ;  /* 0x000000b041b0723e */ /* 0x000fe400000000ff */
[----:B------:R-:W-:Y:S01]  /*30e0*/  F2FP.F16.F32.PACK_AB R178, R69, R178 ;  /* 0x000000b245b2723e */ /* 0x000fe200000000ff */
[----:B------:R-:W2:Y:S01]  /*30f0*/  MUFU.EX2 R168, R168 ;  /* 0x000000a800a87308 */ /* 0x000ea20000000800 */
[C---:B-1----:R-:W-:Y:S01]  /*3100*/  FADD.FTZ R6, R20.reuse, R27 ;  /* 0x0000001b14067221 */ /* 0x042fe20000010000 */
[----:B------:R-:W-:Y:S02]  /*3110*/  F2FP.F16.F32.PACK_AB R172, R73, R172 ;  /* 0x000000ac49ac723e */ /* 0x000fe400000000ff */
[----:B------:R-:W-:Y:S02]  /*3120*/  F2FP.F16.F32.PACK_AB R174, R77, R174 ;  /* 0x000000ae4dae723e */ /* 0x000fe400000000ff */
[----:B------:R-:W-:Y:S02]  /*3130*/  F2FP.F16.F32.PACK_AB R177, R20, R13 ;  /* 0x0000000d14b1723e */ /* 0x000fe400000000ff */
[----:B------:R-:W1:Y:S01]  /*3140*/  MUFU.EX2 R24, R39 ;  /* 0x0000002700187308 */ /* 0x000e620000000800 */
[----:B---3--:R-:W-:Y:S01]  /*3150*/  FADD.FTZ R27, R15, R6 ;  /* 0x000000060f1b7221 */ /* 0x008fe20000010000 */
[----:B------:R-:W-:-:S05]  /*3160*/  @P1 VIADD R6, R3, 0x34840 ;  /* 0x0003484003061836 */ /* 0x000fca0000000000 */
[----:B------:R-:W-:Y:S01]  /*3170*/  @P1 PRMT R6, R23, 0x654, R6 ;  /* 0x0000065417061816 */ /* 0x000fe20000000006 */
[----:B------:R-:W3:Y:S01]  /*3180*/  MUFU.EX2 R81, R81 ;  /* 0x0000005100517308 */ /* 0x000ee20000000800 */
[----:B--2---:R-:W-:Y:S02]  /*3190*/  FADD.FTZ R42, R168, R31 ;  /* 0x0000001fa82a7221 */ /* 0x004fe40000010000 */
[----:B------:R2:W-:Y:S05]  /*31a0*/  @P1 SYNCS.ARRIVE.TRANS64.RED.A1T0 RZ, [R6+URZ], RZ ;  /* 0x000000ff06ff19a7 */ /* 0x0005ea000810043f */
[----:B------:R-:W4:Y:S01]  /*31b0*/  MUFU.EX2 R21, R21 ;  /* 0x0000001500157308 */ /* 0x000f220000000800 */
[C---:B-1----:R-:W-:Y:S01]  /*31c0*/  FADD.FTZ R40, R24.reuse, R27 ;  /* 0x0000001b18287221 */ /* 0x042fe20000010000 */
[----:B------:R-:W-:-:S06]  /*31d0*/  F2FP.F16.F32.PACK_AB R179, R24, R15 ;  /* 0x0000000f18b3723e */ /* 0x000fcc00000000ff */
[----:B------:R-:W1:Y:S01]  /*31e0*/  MUFU.EX2 R170, R170 ;  /* 0x000000aa00aa7308 */ /* 0x000e620000000800 */
[C---:B---3--:R-:W-:Y:S01]  /*31f0*/  FADD.FTZ R27, R81.reuse, R42 ;  /* 0x0000002a511b7221 */ /* 0x048fe20000010000 */
[----:B------:R-:W-:-:S06]  /*3200*/  F2FP.F16.F32.PACK_AB R168, R81, R168 ;  /* 0x000000a851a8723e */ /* 0x000fcc00000000ff */
[----:B------:R-:W2:Y:S01]  /*3210*/  MUFU.EX2 R26, R43 ;  /* 0x0000002b001a7308 */ /* 0x000ea20000000800 */
[----:B----4-:R-:W-:-:S07]  /*3220*/  FADD.FTZ R3, R21, R40 ;  /* 0x0000002815037221 */ /* 0x010fce0000010000 */
[----:B------:R3:W4:Y:S01]  /*3230*/  MUFU.EX2 R79, R115 ;  /* 0x00000073004f7308 */ /* 0x0007220000000800 */
[----:B-1----:R-:W-:-:S07]  /*3240*/  FADD.FTZ R40, R170, R27 ;  /* 0x0000001baa287221 */ /* 0x002fce0000010000 */
[----:B------:R-:W1:Y:S01]  /*3250*/  MUFU.EX2 R25, R25 ;  /* 0x0000001900197308 */ /* 0x000e620000000800 */
[C---:B--2---:R-:W-:Y:S01]  /*3260*/  FADD.FTZ R6, R26.reuse, R3 ;  /* 0x000000031a067221 */ /* 0x044fe20000010000 */
[----:B------:R-:W-:Y:S02]  /*3270*/  F2FP.F16.F32.PACK_AB R173, R26, R21 ;  /* 0x000000151aad723e */ /* 0x000fe400000000ff */
[----:B---3--:R-:W-:-:S04]  /*3280*/  CS2R R114, SRZ ;  /* 0x0000000000727805 */ /* 0x008fc8000001ff00 */
[----:B------:R-:W2:Y:S01]  /*3290*/  MUFU.EX2 R152, R152 ;  /* 0x0000009800987308 */ /* 0x000ea20000000800 */
[C---:B----4-:R-:W-:Y:S01]  /*32a0*/  FADD.FTZ R27, R79.reuse, R40 ;  /* 0x000000284f1b7221 */ /* 0x050fe20000010000 */
        /* <DEDUP_REMOVED lines=13> */
[----:B------:R-:W2:Y:S01]  /*3380*/  MUFU.EX2 R85, R85 ;  /* 0x0000005500557308 */ /* 0x000ea20000000800 */
[----:B---3--:R-:W-:-:S07]  /*3390*/  FADD.FTZ R42, R154, R27 ;  /* 0x0000001b9a2a7221 */ /* 0x008fce0000010000 */
[----:B------:R-:W3:Y:S01]  /*33a0*/  MUFU.EX2 R33, R33 ;  /* 0x0000002100217308 */ /* 0x000ee20000000800 */
[C---:B-1----:R-:W-:Y:S01]  /*33b0*/  FADD.FTZ R6, R30.reuse, R3 ;  /* 0x000000031e067221 */ /* 0x042fe20000010000 */
[----:B------:R-:W-:-:S06]  /*33c0*/  F2FP.F16.F32.PACK_AB R169, R30, R29 ;  /* 0x0000001d1ea9723e */ /* 0x000fcc00000000ff */
[----:B------:R-:W1:Y:S01]  /*33d0*/  MUFU.EX2 R156, R156 ;  /* 0x0000009c009c7308 */ /* 0x000e620000000800 */
[C---:B--2---:R-:W-:Y:S01]  /*33e0*/  FADD.FTZ R27, R85.reuse, R42 ;  /* 0x0000002a551b7221 */ /* 0x044fe20000010000 */
        /* <DEDUP_REMOVED lines=10> */
[----:B------:R-:W-:Y:S02]  /*3490*/  F2FP.F16.F32.PACK_AB R156, R127, R156 ;  /* 0x0000009c7f9c723e */ /* 0x000fe400000000ff */
[----:B------:R-:W-:-:S04]  /*34a0*/  CS2R R126, SRZ ;  /* 0x00000000007e7805 */ /* 0x000fc8000001ff00 */
[----:B------:R-:W3:Y:S01]  /*34b0*/  MUFU.EX2 R34, R59 ;  /* 0x0000003b00227308 */ /* 0x000ee20000000800 */
[----:B-1----:R-:W-:-:S07]  /*34c0*/  FADD.FTZ R3, R37, R6 ;  /* 0x0000000625037221 */ /* 0x002fce0000010000 */
[----:B------:R1:W4:Y:S01]  /*34d0*/  MUFU.EX2 R158, R131 ;  /* 0x00000083009e7308 */ /* 0x0003220000000800 */
[----:B--2---:R-:W-:-:S07]  /*34e0*/  FADD.FTZ R27, R129, R42 ;  /* 0x0000002a811b7221 */ /* 0x004fce0000010000 */
[----:B------:R-:W2:Y:S01]  /*34f0*/  MUFU.EX2 R41, R41 ;  /* 0x0000002900297308 */ /* 0x000ea20000000800 */
[C---:B---3--:R-:W-:Y:S01]  /*3500*/  FADD.FTZ R6, R34.reuse, R3 ;  /* 0x0000000322067221 */ /* 0x048fe20000010000 */
[----:B------:R-:W-:Y:S02]  /*3510*/  F2FP.F16.F32.PACK_AB R153, R34, R37 ;  /* 0x000000252299723e */ /* 0x000fe400000000ff */
[----:B-1----:R-:W-:-:S04]  /*3520*/  CS2R R130, SRZ ;  /* 0x0000000000827805 */ /* 0x002fc8000001ff00 */
[----:B------:R-:W1:Y:S01]  /*3530*/  MUFU.EX2 R133, R133 ;  /* 0x0000008500857308 */ /* 0x000e620000000800 */
[C---:B----4-:R-:W-:Y:S01]  /*3540*/  FADD.FTZ R42, R158.reuse, R27 ;  /* 0x0000001b9e2a7221 */ /* 0x050fe20000010000 */
[----:B------:R-:W-:Y:S02]  /*3550*/  F2FP.F16.F32.PACK_AB R158, R158, R129 ;  /* 0x000000819e9e723e */ /* 0x000fe400000000ff */
[----:B------:R-:W-:-:S04]  /*3560*/  CS2R R128, SRZ ;  /* 0x0000000000807805 */ /* 0x000fc8000001ff00 */
[----:B------:R-:W3:Y:S01]  /*3570*/  MUFU.EX2 R36, R63 ;  /* 0x0000003f00247308 */ /* 0x000ee20000000800 */
[----:B--2---:R-:W-:-:S07]  /*3580*/  FADD.FTZ R3, R41, R6 ;  /* 0x0000000629037221 */ /* 0x004fce0000010000 */
[----:B------:R2:W4:Y:S01]  /*3590*/  MUFU.EX2 R160, R135 ;  /* 0x0000008700a07308 */ /* 0x0005220000000800 */
[----:B-1----:R-:W-:-:S07]  /*35a0*/  FADD.FTZ R27, R133, R42 ;  /* 0x0000002a851b7221 */ /* 0x002fce0000010000 */
[----:B------:R-:W1:Y:S01]  /*35b0*/  MUFU.EX2 R45, R45 ;  /* 0x0000002d002d7308 */ /* 0x000e620000000800 */
[C---:B---3--:R-:W-:Y:S01]  /*35c0*/  FADD.FTZ R6, R36.reuse, R3 ;  /* 0x0000000324067221 */ /* 0x048fe20000010000 */
[----:B------:R-:W-:Y:S02]  /*35d0*/  F2FP.F16.F32.PACK_AB R155, R36, R41 ;  /* 0x00000029249b723e */ /* 0x000fe400000000ff */
[----:B--2---:R-:W-:-:S04]  /*35e0*/  CS2R R134, SRZ ;  /* 0x0000000000867805 */ /* 0x004fc8000001ff00 */
[----:B------:R-:W2:Y:S01]  /*35f0*/  MUFU.EX2 R137, R137 ;  /* 0x0000008900897308 */ /* 0x000ea20000000800 */
[C---:B----4-:R-:W-:Y:S01]  /*3600*/  FADD.FTZ R44, R160.reuse, R27 ;  /* 0x0000001ba02c7221 */ /* 0x050fe20000010000 */
        /* <DEDUP_REMOVED lines=28> */
[----:B------:R-:W1:Y:S01]  /*37d0*/  MUFU.EX2 R89, R89 ;  /* 0x0000005900597308 */ /* 0x000e620000000800 */
[----:B--2---:R-:W-:-:S07]  /*37e0*/  FADD.FTZ R27, R145, R46 ;  /* 0x0000002e911b7221 */ /* 0x004fce0000010000 */
[----:B------:R2:W4:Y:S01]  /*37f0*/  MUFU.EX2 R42, R91 ;  /* 0x0000005b002a7308 */ /* 0x0005220000000800 */
[C---:B---3--:R-:W-:Y:S01]  /*3800*/  FADD.FTZ R46, R8.reuse, R3 ;  /* 0x00000003082e7221 */ /* 0x048fe20000010000 */
[----:B------:R-:W-:Y:S01]  /*3810*/  F2FP.F16.F32.PACK_AB R161, R8, R53 ;  /* 0x0000003508a1723e */ /* 0x000fe200000000ff */
[----:B------:R-:W-:-:S05]  /*3820*/  IMAD.MOV.U32 R8, RZ, RZ, 0x3f800000 ;  /* 0x3f800000ff087424 */ /* 0x000fca00078e00ff */
[----:B------:R-:W3:Y:S01]  /*3830*/  MUFU.EX2 R93, R93 ;  /* 0x0000005d005d7308 */ /* 0x000ee20000000800 */
[----:B-1----:R-:W-:Y:S01]  /*3840*/  FADD.FTZ R3, R89, R46 ;  /* 0x0000002e59037221 */ /* 0x002fe20000010000 */
[----:B--2---:R-:W-:-:S06]  /*3850*/  CS2R R90, SRZ ;  /* 0x00000000005a7805 */ /* 0x004fcc000001ff00 */
[----:B------:R1:W2:Y:S01]  /*3860*/  MUFU.EX2 R44, R95 ;  /* 0x0000005f002c7308 */ /* 0x0002a20000000800 */
[C---:B----4-:R-:W-:Y:S01]  /*3870*/  FADD.FTZ R12, R42.reuse, R3 ;  /* 0x000000032a0c7221 */ /* 0x050fe20000010000 */
[----:B------:R-:W-:Y:S02]  /*3880*/  F2FP.F16.F32.PACK_AB R163, R42, R89 ;  /* 0x000000592aa3723e */ /* 0x000fe400000000ff */
[----:B------:R-:W-:-:S04]  /*3890*/  CS2R R88, SRZ ;  /* 0x0000000000587805 */ /* 0x000fc8000001ff00 */
[----:B------:R-:W4:Y:S01]  /*38a0*/  MUFU.EX2 R97, R97 ;  /* 0x0000006100617308 */ /* 0x000f220000000800 */
[----:B---3--:R-:W-:Y:S01]  /*38b0*/  FADD.FTZ R3, R93, R12 ;  /* 0x0000000c5d037221 */ /* 0x008fe20000010000 */
[----:B-1----:R-:W-:-:S06]  /*38c0*/  CS2R R94, SRZ ;  /* 0x00000000005e7805 */ /* 0x002fcc000001ff00 */
[----:B------:R-:W1:Y:S01]  /*38d0*/  MUFU.EX2 R14, R14 ;  /* 0x0000000e000e7308 */ /* 0x000e620000000800 */
[C---:B--2---:R-:W-:Y:S01]  /*38e0*/  FADD.FTZ R12, R44.reuse, R3 ;  /* 0x000000032c0c7221 */ /* 0x044fe20000010000 */
[----:B------:R-:W-:Y:S02]  /*38f0*/  F2FP.F16.F32.PACK_AB R165, R44, R93 ;  /* 0x0000005d2ca5723e */ /* 0x000fe400000000ff */
[----:B------:R-:W-:-:S04]  /*3900*/  CS2R R92, SRZ ;  /* 0x00000000005c7805 */ /* 0x000fc8000001ff00 */
[----:B------:R-:W2:Y:S01]  /*3910*/  MUFU.EX2 R10, R87 ;  /* 0x00000057000a7308 */ /* 0x000ea20000000800 */
[----:B----4-:R-:W-:Y:S01]  /*3920*/  FADD.FTZ R3, R97, R12 ;  /* 0x0000000c61037221 */ /* 0x010fe20000010000 */
[C---:B-1----:R-:W-:Y:S01]  /*3930*/  F2FP.F16.F32.PACK_AB R166, R14.reuse, R145 ;  /* 0x000000910ea6723e */ /* 0x042fe200000000ff */
[----:B------:R-:W-:Y:S01]  /*3940*/  FADD.FTZ R6, R14, R27 ;  /* 0x0000001b0e067221 */ /* 0x000fe20000010000 */
[----:B------:R-:W-:Y:S02]  /*3950*/  CS2R R144, SRZ ;  /* 0x0000000000907805 */ /* 0x000fe4000001ff00 */
[C---:B--2---:R-:W-:Y:S01]  /*3960*/  F2FP.F16.F32.PACK_AB R167, R10.reuse, R97 ;  /* 0x000000610aa7723e */ /* 0x044fe200000000ff */
[----:B------:R-:W-:Y:S01]  /*3970*/  FADD.FTZ R3, R10, R3 ;  /* 0x000000030a037221 */ /* 0x000fe20000010000 */
[----:B------:R-:W-:Y:S01]  /*3980*/  CS2R R96, SRZ ;  /* 0x0000000000607805 */ /* 0x000fe2000001ff00 */
[----:B------:R-:W-:Y:S06]  /*3990*/  @!P2 BRA `(.L_x_136) ;  /* 0x000000200068a947 */ /* 0x000fec0003800000 */
[----:B------:R-:W-:Y:S01]  /*39a0*/  VIADD R193, R193, 0xfffffffe ;  /* 0xfffffffec1c17836 */ /* 0x000fe20000000000 */
[----:B------:R-:W-:Y:S01]  /*39b0*/  UMOV UR4, UR39 ;  /* 0x0000002700047c82 */ /* 0x000fe20008000000 */
[----:B------:R-:W-:Y:S01]  /*39c0*/  IMAD.MOV.U32 R10, RZ, RZ, R7 ;  /* 0x000000ffff0a7224 */ /* 0x000fe200078e0007 */
[----:B------:R-:W-:Y:S01]  /*39d0*/  UMOV UR5, UR38 ;  /* 0x0000002600057c82 */ /* 0x000fe20008000000 */
[----:B------:R-:W-:Y:S02]  /*39e0*/  IMAD.MOV.U32 R11, RZ, RZ, R0 ;  /* 0x000000ffff0b7224 */ /* 0x000fe400078e0000 */
[----:B------:R-:W-:Y:S02]  /*39f0*/  IMAD.MOV.U32 R8, RZ, RZ, 0x3f800000 ;  /* 0x3f800000ff087424 */ /* 0x000fe400078e00ff */
[----:B------:R-:W-:-:S07]  /*3a00*/  IMAD.MOV.U32 R151, RZ, RZ, RZ ;  /* 0x000000ffff977224 */ /* 0x000fce00078e00ff */
.L_x_147:
[----:B------:R-:W-:-:S04]  /*3a10*/  UIADD3 UR6, UR5, 0x1, URZ ;  /* 0x0000000105067890 */ /* 0x000fc8000fffe03f */
[----:B------:R-:W-:-:S04]  /*3a20*/  UISETP.NE.AND UP0, UPT, UR6, 0x2, UPT ;  /* 0x000000020600788c */ /* 0x000fc8000bf05270 */
[----:B------:R-:W-:Y:S02]  /*3a30*/  USEL UR39, URZ, 0x1, UP0 ;  /* 0x000000013f277887 */ /* 0x000fe40008000000 */
[----:B------:R-:W-:Y:S02]  /*3a40*/  USEL UR38, UR6, URZ, UP0 ;  /* 0x0000003f06267287 */ /* 0x000fe40008000000 */
[----:B------:R-:W-:Y:S01]  /*3a50*/  ULOP3.LUT UR39, UR4, UR39, URZ, 0x3c, !UPT ;  /* 0x0000002704277292 */ /* 0x000fe2000f8e3c3f */
[----:B------:R-:W-:Y:S11]  /*3a60*/  @!P0 BRA `(.L_x_137) ;  /* 0x0000000000048947 */ /* 0x000ff60003800000 */
[----:B------:R-:W-:Y:S01]  /*3a70*/  BPT.TRAP 0x1 ;  /* 0x000000040000795c */ /* 0x000fe20000300000 */
.L_x_137:
[----:B------:R-:W-:Y:S01]  /*3a80*/  ULEA UR6, UR38, UR60, 0x3 ;  /* 0x0000003c26067291 */ /* 0x000fe2000f8e183f */
[----:B------:R-:W-:-:S05]  /*3a90*/  IMAD.U32 R0, RZ, RZ, UR39 ;  /* 0x00000027ff007e24 */ /* 0x000fca000f8e00ff */
[----:B------:R-:W-:-:S04]  /*3aa0*/  SHF.L.U32 R0, R0, 0x1f, RZ ;  /* 0x0000001f00007819 */ /* 0x000fc800000006ff */
[----:B------:R1:W2:Y:S01]  /*3ab0*/  SYNCS.PHASECHK.TRANS64.TRYWAIT P1, [UR6+0x34830], R0 ;  /* 0x03483000ff0075a7 */ /* 0x0002a20008020146 */
[----:B------:R-:W-:Y:S05]  /*3ac0*/  @!P0 BRA `(.L_x_138) ;  /* 0x0000000000048947 */ /* 0x000fea0003800000 */
[----:B------:R-:W-:Y:S01]  /*3ad0*/  BPT.TRAP 0x1 ;  /* 0x000000040000795c */ /* 0x000fe20000300000 */
.L_x_138:
[----:B--2---:R-:W-:Y:S05]  /*3ae0*/  @P1 BRA `(.L_x_139) ;  /* 0x0000000000081947 */ /* 0x004fea0003800000 */
[----:B------:R-:W2:Y:S02]  /*3af0*/  SYNCS.PHASECHK.TRANS64.TRYWAIT P1, [UR6+0x34830], R0 ;  /* 0x03483000ff0075a7 */ /* 0x000ea40008020146 */
[----:B--2---:R-:W-:Y:S05]  /*3b00*/  @!P1 BRA `(.L_x_140) ;  /* 0x0000006c00809947 */ /* 0x004fea0003800000 */
.L_x_139:
        /* <DEDUP_REMOVED lines=135> */
.L_x_141:
[----:B------:R-:W-:Y:S01]  /*4380*/  ULEA UR7, UR5, UR60, 0x3 ;  /* 0x0000003c05077291 */ /* 0x000fe2000f8e183f */
[----:B-12---:R-:W-:-:S05]  /*4390*/  IMAD.U32 R0, RZ, RZ, UR4 ;  /* 0x00000004ff007e24 */ /* 0x006fca000f8e00ff */
[----:B------:R-:W-:-:S04]  /*43a0*/  SHF.L.U32 R0, R0, 0x1f, RZ ;  /* 0x0000001f00007819 */ /* 0x000fc800000006ff */
[----:B------:R1:W2:Y:S01]  /*43b0*/  SYNCS.PHASECHK.TRANS64.TRYWAIT P1, [UR7+0x34850], R0 ;  /* 0x03485000ff0075a7 */ /* 0x0002a20008020147 */
[----:B------:R-:W-:Y:S05]  /*43c0*/  @!P0 BRA `(.L_x_142) ;  /* 0x0000000000048947 */ /* 0x000fea0003800000 */
[----:B------:R-:W-:Y:S01]  /*43d0*/  BPT.TRAP 0x1 ;  /* 0x000000040000795c */ /* 0x000fe20000300000 */
.L_x_142:
[----:B--2---:R-:W-:Y:S05]  /*43e0*/  @P1 BRA `(.L_x_143) ;  /* 0x0000000000081947 */ /* 0x004fea0003800000 */
[----:B------:R-:W2:Y:S02]  /*43f0*/  SYNCS.PHASECHK.TRANS64.TRYWAIT P1, [UR7+0x34850], R0 ;  /* 0x03485000ff0075a7 */ /* 0x000ea40008020147 */
[----:B--2---:R-:W-:Y:S05]  /*4400*/  @!P1 BRA `(.L_x_144) ;  /* 0x0000006400589947 */ /* 0x004fea0003800000 */
.L_x_143:
[----:B------:R-:W-:Y:S01]  /*4410*/  UIADD3 UR4, UR60, 0x400, URZ ;  /* 0x000004003c047890 */ /* 0x000fe2000fffe03f */
[----:B------:R-:W-:Y:S01]  /*4420*/  WARPGROUP.ARRIVE ;  /* 0x00000000000079c5 */ /* 0x000fe20000000000 */
[----:B------:R-:W-:Y:S02]  /*4430*/  UMOV UR11, 0x40000040 ;  /* 0x40000040000b7882 */ /* 0x000fe40000000000 */
[----:B------:R-:W-:-:S04]  /*4440*/  USHF.R.U32.HI UR4, URZ, 0x4, UR4 ;  /* 0x000000043f047899 */ /* 0x000fc80008011604 */
[----:B------:R-:W-:-:S04]  /*4450*/  ULOP3.LUT UR4, UR4, 0x3fff, URZ, 0xc0, !UPT ;  /* 0x00003fff04047892 */ /* 0x000fc8000f8ec03f */
[----:B------:R-:W-:-:S04]  /*4460*/  ULOP3.LUT UR4, UR4, 0x4000000, URZ, 0xfc, !UPT ;  /* 0x0400000004047892 */ /* 0x000fc8000f8efc3f */
[----:B------:R-:W-:-:S07]  /*4470*/  ULEA UR4, UR5, UR4, 0xb ;  /* 0x0000000405047291 */ /* 0x000fce000f8e583f */
[----:B------:R-:W-:Y:S02]  /*4480*/  UMOV UR10, UR4 ;  /* 0x00000004000a7c82 */ /* 0x000fe40008000000 */
[----:B------:R-:W-:Y:S01]  /*4490*/  HGMMA.64x128x16.F32 R88, R180, gdesc[UR8].tnspB, R88, gsb0 ;  /* 0x41e00008b4587df0 */ /* 0x000fe20008000858 */
[----:B------:R-:W-:Y:S01]  /*44a0*/  UIADD3 UR10, UR4, 0x80, URZ ;  /* 0x00000080040a7890 */ /* 0x000fe2000fffe03f */
[----:B------:R-:W-:Y:S01]  /*44b0*/  UMOV UR11, 0x40000040 ;  /* 0x40000040000b7882 */ /* 0x000fe20000000000 */
[----:B------:R-:W-:Y:S02]  /*44c0*/  WARPGROUP.DEPBAR.LE gsb0, 0x0 ;  /* 0x00008000000079c5 */ /* 0x000fe40000010000 */
[----:B------:R-:W-:-:S07]  /*44d0*/  WARPGROUP.ARRIVE ;  /* 0x00000000000079c5 */ /* 0x000fce0000000000 */
        /* <DEDUP_REMOVED lines=30> */
[----:B------:R-:W-:Y:S03]  /*46c0*/  HGMMA.64x128x16.F32 R88, R164, gdesc[UR8].tnspB, R88, gsb0 ;  /* 0x41e00008a4587df0 */ /* 0x000fe60008000858 */
[----:B------:R-:W-:Y:S02]  /*46d0*/  WARPGROUP.DEPBAR.LE gsb0, 0x0 ;  /* 0x00008000000079c5 */ /* 0x000fe40000010000 */
[----:B------:R-:W-:Y:S05]  /*46e0*/  @!P0 BRA `(.L_x_145) ;  /* 0x0000000000048947 */ /* 0x000fea0003800000 */
[----:B------:R-:W-:Y:S01]  /*46f0*/  BPT.TRAP 0x1 ;  /* 0x000000040000795c */ /* 0x000fe20000300000 */
.L_x_145:
[----:B-12---:R-:W-:Y:S02]  /*4700*/  FMNMX.FTZ R0, R24, R11, !PT ;  /* 0x0000000b18007209 */ /* 0x006fe40007810000 */
[----:B------:R-:W-:Y:S02]  /*4710*/  FMNMX.FTZ R2, R26, R10, !PT ;  /* 0x0000000a1a027209 */ /* 0x000fe40007810000 */
[----:B------:R-:W-:Y:S02]  /*4720*/  FMNMX.FTZ R7, R25, R0, !PT ;  /* 0x0000000019077209 */ /* 0x000fe40007810000 */
[----:B------:R-:W-:Y:S02]  /*4730*/  FMNMX.FTZ R9, R27, R2, !PT ;  /* 0x000000021b097209 */ /* 0x000fe40007810000 */
[----:B------:R-:W-:Y:S02]  /*4740*/  FMNMX.FTZ R0, R28, R7, !PT ;  /* 0x000000071c007209 */ /* 0x000fe40007810000 */
[----:B------:R-:W-:-:S02]  /*4750*/  FMNMX.FTZ R2, R30, R9, !PT ;  /* 0x000000091e027209 */ /* 0x000fc40007810000 */
[----:B------:R-:W-:Y:S02]  /*4760*/  FMNMX.FTZ R7, R29, R0, !PT ;  /* 0x000000001d077209 */ /* 0x000fe40007810000 */
        /* <DEDUP_REMOVED lines=57> */
[----:B------:R-:W1:Y:S01]  /*4b00*/  LDC R2, c[0x0][0x988] ;  /* 0x00026200ff027b82 */ /* 0x000e620000000800 */
[----:B------:R-:W2:Y:S01]  /*4b10*/  SHFL.BFLY PT, R7, R8, 0x2, 0x1f ;  /* 0x0c401f0008077f89 */ /* 0x000ea200000e0000 */
[----:B------:R-:W-:-:S03]  /*4b20*/  ISETP.NE.AND P1, PT, R19, RZ, PT ;  /* 0x000000ff1300720c */ /* 0x000fc60003f25270 */
[----:B------:R-:W3:Y:S01]  /*4b30*/  SHFL.BFLY PT, R0, R9, 0x2, 0x1f ;  /* 0x0c401f0009007f89 */ /* 0x000ee200000e0000 */
[----:B--2---:R-:W-:Y:S02]  /*4b40*/  FMNMX.FTZ R12, R8, R7, !PT ;  /* 0x00000007080c7209 */ /* 0x004fe40007810000 */
[----:B---3--:R-:W-:-:S03]  /*4b50*/  FMNMX.FTZ R13, R9, R0, !PT ;  /* 0x00000000090d7209 */ /* 0x008fc60007810000 */
[----:B------:R-:W2:Y:S04]  /*4b60*/  SHFL.BFLY PT, R7, R12, 0x1, 0x1f ;  /* 0x0c201f000c077f89 */ /* 0x000ea800000e0000 */
[----:B------:R-:W3:Y:S01]  /*4b70*/  SHFL.BFLY PT, R14, R13, 0x1, 0x1f ;  /* 0x0c201f000d0e7f89 */ /* 0x000ee200000e0000 */
[----:B--2---:R-:W-:Y:S02]  /*4b80*/  FMNMX.FTZ R0, R12, R7, !PT ;  /* 0x000000070c007209 */ /* 0x004fe40007810000 */
[----:B---3--:R-:W-:-:S03]  /*4b90*/  FMNMX.FTZ R7, R13, R14, !PT ;  /* 0x0000000e0d077209 */ /* 0x008fc60007810000 */
[C---:B------:R-:W-:Y:S01]  /*4ba0*/  FADD.FTZ R11, -R0.reuse, R11 ;  /* 0x0000000b000b7221 */ /* 0x040fe20000010100 */
[----:B-1----:R-:W-:-:S03]  /*4bb0*/  FMUL.FTZ R153, R0, R2 ;  /* 0x0000000200997220 */ /* 0x002fc60000410000 */
[-C--:B------:R-:W-:Y:S01]  /*4bc0*/  FMUL.FTZ R14, R11, R2.reuse ;  /* 0x000000020b0e7220 */ /* 0x080fe20000410000 */
[----:B------:R-:W-:Y:S01]  /*4bd0*/  FADD.FTZ R11, -R7, R10 ;  /* 0x0000000a070b7221 */ /* 0x000fe20000010100 */
[-CC-:B------:R-:W-:Y:S01]  /*4be0*/  FFMA.FTZ R180, R24, R2.reuse, -R153.reuse ;  /* 0x0000000218b47223 */ /* 0x180fe20000010899 */
[-CC-:B------:R-:W-:Y:S01]  /*4bf0*/  FFMA.FTZ R182, R28, R2.reuse, -R153.reuse ;  /* 0x000000021cb67223 */ /* 0x180fe20000010899 */
[----:B------:R1:W-:Y:S01]  /*4c00*/  MUFU.EX2 R9, R14 ;  /* 0x0000000e00097308 */ /* 0x0003e20000000800 */
[-C--:B------:R-:W-:Y:S01]  /*4c10*/  FMUL.FTZ R8, R11, R2.reuse ;  /* 0x000000020b087220 */ /* 0x080fe20000410000 */
[-CC-:B------:R-:W-:Y:S01]  /*4c20*/  FFMA.FTZ R11, R25, R2.reuse, -R153.reuse ;  /* 0x00000002190b7223 */ /* 0x180fe20000010899 */
[-CC-:B------:R-:W-:Y:S01]  /*4c30*/  FFMA.FTZ R25, R41, R2.reuse, -R153.reuse ;  /* 0x0000000229197223 */ /* 0x180fe20000010899 */
[-CC-:B------:R-:W-:Y:S01]  /*4c40*/  FFMA.FTZ R41, R57, R2.reuse, -R153.reuse ;  /* 0x0000000239297223 */ /* 0x180fe20000010899 */
[-CC-:B------:R-:W-:Y:S01]  /*4c50*/  FFMA.FTZ R57, R73, R2.reuse, -R153.reuse ;  /* 0x0000000249397223 */ /* 0x180fe20000010899 */
[-C--:B------:R-:W-:Y:S01]  /*4c60*/  FMUL.FTZ R73, R7, R2.reuse ;  /* 0x0000000207497220 */ /* 0x080fe20000410000 */
[-CC-:B------:R-:W-:Y:S01]  /*4c70*/  FFMA.FTZ R13, R29, R2.reuse, -R153.reuse ;  /* 0x000000021d0d7223 */ /* 0x180fe20000010899 */
[----:B------:R-:W2:Y:S01]  /*4c80*/  MUFU.EX2 R180, R180 ;  /* 0x000000b400b47308 */ /* 0x000ea20000000800 */
[-C--:B------:R-:W-:Y:S01]  /*4c90*/  FFMA.FTZ R176, R32, R2.reuse, -R153 ;  /* 0x0000000220b07223 */ /* 0x080fe20000010899 */
[-CC-:B------:R-:W-:Y:S01]  /*4ca0*/  FFMA.FTZ R181, R26, R2.reuse, -R73.reuse ;  /* 0x000000021ab57223 */ /* 0x180fe20000010849 */
[-CC-:B------:R-:W-:Y:S01]  /*4cb0*/  FFMA.FTZ R10, R27, R2.reuse, -R73.reuse ;  /* 0x000000021b0a7223 */ /* 0x180fe20000010849 */
[-CC-:B------:R-:W-:Y:S01]  /*4cc0*/  FFMA.FTZ R183, R30, R2.reuse, -R73.reuse ;  /* 0x000000021eb77223 */ /* 0x180fe20000010849 */
[-CC-:B------:R-:W-:Y:S01]  /*4cd0*/  FFMA.FTZ R12, R31, R2.reuse, -R73.reuse ;  /* 0x000000021f0c7223 */ /* 0x180fe20000010849 */
[-C--:B------:R-:W-:Y:S01]  /*4ce0*/  FFMA.FTZ R177, R34, R2.reuse, -R73 ;  /* 0x0000000222b17223 */ /* 0x080fe20000010849 */
[-C--:B------:R-:W-:Y:S01]  /*4cf0*/  FFMA.FTZ R15, R33, R2.reuse, -R153 ;  /* 0x00000002210f7223 */ /* 0x080fe20000010899 */
[----:B------:R-:W-:Y:S01]  /*4d00*/  MUFU.EX2 R8, R8 ;  /* 0x0000000800087308 */ /* 0x000fe20000000800 */
[-C--:B-1----:R-:W-:Y:S01]  /*4d10*/  FFMA.FTZ R14, R35, R2.reuse, -R73 ;  /* 0x00000002230e7223 */ /* 0x082fe20000010849 */
[-C--:B------:R-:W-:Y:S01]  /*4d20*/  FFMA.FTZ R178, R36, R2.reuse, -R153 ;  /* 0x0000000224b27223 */ /* 0x080fe20000010899 */
[-C--:B------:R-:W-:Y:S01]  /*4d30*/  FFMA.FTZ R179, R38, R2.reuse, -R73 ;  /* 0x0000000226b37223 */ /* 0x080fe20000010849 */
[-C--:B------:R-:W-:Y:S01]  /*4d40*/  FFMA.FTZ R21, R37, R2.reuse, -R153 ;  /* 0x0000000225157223 */ /* 0x080fe20000010899 */
[-C--:B------:R-:W-:Y:S01]  /*4d50*/  FFMA.FTZ R20, R39, R2.reuse, -R73 ;  /* 0x0000000227147223 */ /* 0x080fe20000010849 */
[-C--:B------:R-:W-:Y:S01]  /*4d60*/  FFMA.FTZ R172, R40, R2.reuse, -R153 ;  /* 0x0000000228ac7223 */ /* 0x080fe20000010899 */
[--C-:B------:R-:W-:Y:S01]  /*4d70*/  FFMA.FTZ R173, R42, R2, -R73.reuse ;  /* 0x000000022aad7223 */ /* 0x100fe20000010849 */
[----:B------:R-:W1:Y:S01]  /*4d80*/  MUFU.EX2 R181, R181 ;  /* 0x000000b500b57308 */ /* 0x000e620000000800 */
[----:B--2---:R-:W-:Y:S01]  /*4d90*/  FFMA.FTZ R6, R9, R6, R180 ;  /* 0x0000000609067223 */ /* 0x004fe200000100b4 */
[-C--:B------:R-:W-:Y:S01]  /*4da0*/  FFMA.FTZ R24, R43, R2.reuse, -R73 ;  /* 0x000000022b187223 */ /* 0x080fe20000010849 */
[-C--:B------:R-:W-:Y:S01]  /*4db0*/  FFMA.FTZ R174, R44, R2.reuse, -R153 ;  /* 0x000000022cae7223 */ /* 0x080fe20000010899 */
[-C--:B------:R-:W-:Y:S01]  /*4dc0*/  FFMA.FTZ R175, R46, R2.reuse, -R73 ;  /* 0x000000022eaf7223 */ /* 0x080fe20000010849 */
[-C--:B------:R-:W-:Y:S01]  /*4dd0*/  FFMA.FTZ R29, R45, R2.reuse, -R153 ;  /* 0x000000022d1d7223 */ /* 0x080fe20000010899 */
[-C--:B------:R-:W-:Y:S01]  /*4de0*/  FFMA.FTZ R26, R47, R2.reuse, -R73 ;  /* 0x000000022f1a7223 */ /* 0x080fe20000010849 */
[-C--:B------:R-:W-:Y:S01]  /*4df0*/  FFMA.FTZ R168, R48, R2.reuse, -R153 ;  /* 0x0000000230a87223 */ /* 0x080fe20000010899 */
[----:B------:R-:W2:Y:S01]  /*4e00*/  MUFU.EX2 R11, R11 ;  /* 0x0000000b000b7308 */ /* 0x000ea20000000800 */
[-C--:B------:R-:W-:Y:S01]  /*4e10*/  FFMA.FTZ R169, R50, R2.reuse, -R73 ;  /* 0x0000000232a97223 */ /* 0x080fe20000010849 */
[-C--:B------:R-:W-:Y:S01]  /*4e20*/  FFMA.FTZ R33, R49, R2.reuse, -R153 ;  /* 0x0000000231217223 */ /* 0x080fe20000010899 */
[-C--:B------:R-:W-:Y:S01]  /*4e30*/  FFMA.FTZ R28, R51, R2.reuse, -R73 ;  /* 0x00000002331c7223 */ /* 0x080fe20000010849 */
[-C--:B------:R-:W-:Y:S01]  /*4e40*/  FFMA.FTZ R170, R52, R2.reuse, -R153 ;  /* 0x0000000234aa7223 */ /* 0x080fe20000010899 */
[-C--:B------:R-:W-:Y:S01]  /*4e50*/  FFMA.FTZ R171, R54, R2.reuse, -R73 ;  /* 0x0000000236ab7223 */ /* 0x080fe20000010849 */
[-C--:B------:R-:W-:Y:S01]  /*4e60*/  FFMA.FTZ R37, R53, R2.reuse, -R153 ;  /* 0x0000000235257223 */ /* 0x080fe20000010899 */
[-C--:B------:R-:W-:Y:S01]  /*4e70*/  FFMA.FTZ R30, R55, R2.reuse, -R73 ;  /* 0x00000002371e7223 */ /* 0x080fe20000010849 */
[----:B------:R-:W3:Y:S01]  /*4e80*/  MUFU.EX2 R10, R10 ;  /* 0x0000000a000a7308 */ /* 0x000ee20000000800 */
[----:B-1----:R-:W-:Y:S01]  /*4e90*/  FFMA.FTZ R3, R8, R3, R181 ;  /* 0x0000000308037223 */ /* 0x002fe200000100b5 */
[-CC-:B------:R-:W-:Y:S01]  /*4ea0*/  FFMA.FTZ R45, R61, R2.reuse, -R153.reuse ;  /* 0x000000023d2d7223 */ /* 0x180fe20000010899 */
[-CC-:B------:R-:W-:Y:S01]  /*4eb0*/  FFMA.FTZ R49, R65, R2.reuse, -R153.reuse ;  /* 0x0000000241317223 */ /* 0x180fe20000010899 */
[-CC-:B------:R-:W-:Y:S01]  /*4ec0*/  FFMA.FTZ R53, R69, R2.reuse, -R153.reuse ;  /* 0x0000000245357223 */ /* 0x180fe20000010899 */
[-CC-:B------:R-:W-:Y:S01]  /*4ed0*/  FFMA.FTZ R152, R56, R2.reuse, -R153.reuse ;  /* 0x0000000238987223 */ /* 0x180fe20000010899 */
[-CC-:B------:R-:W-:Y:S01]  /*4ee0*/  FFMA.FTZ R154, R60, R2.reuse, -R153.reuse ;  /* 0x000000023c9a7223 */ /* 0x180fe20000010899 */
[-CC-:B------:R-:W-:Y:S01]  /*4ef0*/  FFMA.FTZ R156, R64, R2.reuse, -R153.reuse ;  /* 0x00000002409c7223 */ /* 0x180fe20000010899 */
[----:B------:R-:W1:Y:S01]  /*4f00*/  MUFU.EX2 R182, R182 ;  /* 0x000000b600b67308 */ /* 0x000e620000000800 */
[----:B--2---:R-:W-:Y:S01]  /*4f10*/  FADD.FTZ R27, R11, R6 ;  /* 0x000000060b1b7221 */ /* 0x004fe20000010000 */
[-CC-:B------:R-:W-:Y:S01]  /*4f20*/  FFMA.FTZ R158, R68, R2.reuse, -R153.reuse ;  /* 0x00000002449e7223 */ /* 0x180fe20000010899 */
[-CC-:B------:R-:W-:Y:S01]  /*4f30*/  FFMA.FTZ R160, R72, R2.reuse, -R153.reuse ;  /* 0x0000000248a07223 */ /* 0x180fe20000010899 */
[-CC-:B------:R-:W-:Y:S01]  /*4f40*/  FFMA.FTZ R162, R76, R2.reuse, -R153.reuse ;  /* 0x000000024ca27223 */ /* 0x180fe20000010899 */
[-CC-:B------:R-:W-:Y:S01]  /*4f50*/  FFMA.FTZ R61, R77, R2.reuse, -R153.reuse ;  /* 0x000000024d3d7223 */ /* 0x180fe20000010899 */
[-CC-:B------:R-:W-:Y:S01]  /*4f60*/  FFMA.FTZ R164, R80, R2.reuse, -R153.reuse ;  /* 0x0000000250a47223 */ /* 0x180fe20000010899 */
[-C--:B------:R-:W-:Y:S01]  /*4f70*/  FFMA.FTZ R65, R81, R2.reuse, -R153 ;  /* 0x0000000251417223 */ /* 0x080fe20000010899 */
[----:B------:R-:W2:Y:S01]  /*4f80*/  MUFU.EX2 R183, R183 ;  /* 0x000000b700b77308 */ /* 0x000ea20000000800 */
[----:B---3--:R-:W-:Y:S01]  /*4f90*/  FADD.FTZ R6, R10, R3 ;  /* 0x000000030a067221 */ /* 0x008fe20000010000 */
[-CC-:B------:R-:W-:Y:S01]  /*4fa0*/  FFMA.FTZ R166, R84, R2.reuse, -R153.reuse ;  /* 0x0000000254a67223 */ /* 0x180fe20000010899 */
[-C--:B------:R-:W-:Y:S01]  /*4fb0*/  FFMA.FTZ R69, R85, R2.reuse, -R153 ;  /* 0x0000000255457223 */ /* 0x080fe20000010899 */
[-CC-:B------:R-:W-:Y:S01]  /*4fc0*/  FFMA.FTZ R153, R58, R2.reuse, -R73.reuse ;  /* 0x000000023a997223 */ /* 0x180fe20000010849 */
[-CC-:B------:R-:W-:Y:S01]  /*4fd0*/  FFMA.FTZ R32, R59, R2.reuse, -R73.reuse ;  /* 0x000000023b207223 */ /* 0x180fe20000010849 */
[-CC-:B------:R-:W-:Y:S01]  /*4fe0*/  FFMA.FTZ R155, R62, R2.reuse, -R73.reuse ;  /* 0x000000023e9b7223 */ /* 0x180fe20000010849 */
[-C--:B------:R-:W-:Y:S01]  /*4ff0*/  FFMA.FTZ R34, R63, R2.reuse, -R73 ;  /* 0x000000023f227223 */ /* 0x080fe20000010849 */
[----:B------:R-:W3:Y:S01]  /*5000*/  MUFU.EX2 R13, R13 ;  /* 0x0000000d000d7308 */ /* 0x000ee20000000800 */
[----:B-1----:R-:W-:Y:S01]  /*5010*/  FADD.FTZ R36, R182, R27 ;  /* 0x0000001bb6247221 */ /* 0x002fe20000010000 */
        /* <DEDUP_REMOVED lines=10> */
[----:B------:R-:W-:Y:S01]  /*50c0*/  FFMA.FTZ R86, R86, R2, -R73 ;  /* 0x0000000256567223 */ /* 0x000fe20000010849 */
[----:B------:R-:W-:-:S03]  /*50d0*/  IMAD.U32 R31, RZ, RZ, UR6 ;  /* 0x00000006ff1f7e24 */ /* 0x000fc6000f8e00ff */
[----:B------:R-:W2:Y:S01]  /*50e0*/  MUFU.EX2 R176, R176 ;  /* 0x000000b000b07308 */ /* 0x000ea20000000800 */
[----:B---3--:R-:W-:-:S07]  /*50f0*/  FADD.FTZ R27, R13, R36 ;  /* 0x000000240d1b7221 */ /* 0x008fce0000010000 */
[----:B------:R-:W3:Y:S01]  /*5100*/  MUFU.EX2 R177, R177 ;  /* 0x000000b100b17308 */ /* 0x000ee20000000800 */
[----:B-1----:R-:W-:-:S07]  /*5110*/  FADD.FTZ R6, R12, R3 ;  /* 0x000000030c067221 */ /* 0x002fce0000010000 */
[----:B------:R-:W1:Y:S01]  /*5120*/  MUFU.EX2 R15, R15 ;  /* 0x0000000f000f7308 */ /* 0x000e620000000800 */
[----:B--2---:R-:W-:-:S07]  /*5130*/  FADD.FTZ R36, R176, R27 ;  /* 0x0000001bb0247221 */ /* 0x004fce0000010000 */
[----:B------:R-:W2:Y:S01]  /*5140*/  MUFU.EX2 R14, R14 ;  /* 0x0000000e000e7308 */ /* 0x000ea20000000800 */
[----:B---3--:R-:W-:-:S07]  /*5150*/  FADD.FTZ R3, R177, R6 ;  /* 0x00000006b1037221 */ /* 0x008fce0000010000 */
[----:B------:R-:W3:Y:S01]  /*5160*/  MUFU.EX2 R178, R178 ;  /* 0x000000b200b27308 */ /* 0x000ee20000000800 */
[----:B-1----:R-:W-:Y:S01]  /*5170*/  FADD.FTZ R27, R15, R36 ;  /* 0x000000240f1b7221 */ /* 0x002fe20000010000 */
[----:B------:R-:W-:-:S06]  /*5180*/  FFMA.FTZ R36, R67, R2, -R73 ;  /* 0x0000000243247223 */ /* 0x000fcc0000010849 */
[----:B------:R-:W1:Y:S01]  /*5190*/  MUFU.EX2 R179, R179 ;  /* 0x000000b300b37308 */ /* 0x000e620000000800 */
[----:B--2---:R-:W-:-:S07]  /*51a0*/  FADD.FTZ R6, R14, R3 ;  /* 0x000000030e067221 */ /* 0x004fce0000010000 */
        /* <DEDUP_REMOVED lines=13> */
[----:B---3--:R-:W-:Y:S01]  /*5280*/  FADD.FTZ R27, R25, R38 ;  /* 0x00000026191b7221 */ /* 0x008fe20000010000 */
[-CC-:B------:R-:W-:Y:S01]  /*5290*/  FFMA.FTZ R38, R71, R2.reuse, -R73.reuse ;  /* 0x0000000247267223 */ /* 0x180fe20000010849 */
[----:B------:R-:W-:-:S05]  /*52a0*/  FFMA.FTZ R73, R87, R2, -R73 ;  /* 0x0000000257497223 */ /* 0x000fca0000010849 */
        /* <DEDUP_REMOVED lines=62> */
[----:B------:R-:W-:-:S05]  /*5690*/  @P1 VIADD R6, R31, 0x34840 ;  /* 0x000348401f061836 */ /* 0x000fca0000000000 */
[----:B------:R-:W-:Y:S01]  /*56a0*/  @P1 PRMT R6, R23, 0x654, R6 ;  /* 0x0000065417061816 */ /* 0x000fe20000000006 */
[----:B------:R-:W1:Y:S01]  /*56b0*/  MUFU.EX2 R162, R162 ;  /* 0x000000a200a27308 */ /* 0x000e620000000800 */
[----:B--2---:R-:W-:Y:S02]  /*56c0*/  FADD.FTZ R27, R57, R40 ;  /* 0x00000028391b7221 */ /* 0x004fe40000010000 */
[----:B------:R2:W-:Y:S05]  /*56d0*/  @P1 SYNCS.ARRIVE.TRANS64.RED.A1T0 RZ, [R6+URZ], RZ ;  /* 0x000000ff06ff19a7 */ /* 0x0005ea000810043f */
[----:B------:R-:W4:Y:S01]  /*56e0*/  MUFU.EX2 R78, R78 ;  /* 0x0000004e004e7308 */ /* 0x000f220000000800 */
[----:B---3--:R-:W-:-:S07]  /*56f0*/  FADD.FTZ R3, R42, R3 ;  /* 0x000000032a037221 */ /* 0x008fce0000010000 */
[----:B------:R-:W3:Y:S01]  /*5700*/  MUFU.EX2 R61, R61 ;  /* 0x0000003d003d7308 */ /* 0x000ee20000000800 */
[----:B-1----:R-:W-:-:S07]  /*5710*/  FADD.FTZ R40, R162, R27 ;  /* 0x0000001ba2287221 */ /* 0x002fce0000010000 */
[----:B------:R-:W1:Y:S01]  /*5720*/  MUFU.EX2 R79, R79 ;  /* 0x0000004f004f7308 */ /* 0x000e620000000800 */
[----:B----4-:R-:W-:-:S07]  /*5730*/  FADD.FTZ R3, R78, R3 ;  /* 0x000000034e037221 */ /* 0x010fce0000010000 */
        /* <DEDUP_REMOVED lines=16> */
[----:B--2---:R-:W-:-:S03]  /*5840*/  FADD.FTZ R6, R69, R6 ;  /* 0x0000000645067221 */ /* 0x004fc60000010000 */
[----:B---3--:R-:W-:Y:S01]  /*5850*/  FADD.FTZ R3, R73, R3 ;  /* 0x0000000349037221 */ /* 0x008fe20000010000 */
[----:B------:R-:W-:Y:S06]  /*5860*/  @!P0 BRA `(.L_x_146) ;  /* 0x0000000000048947 */ /* 0x000fec0003800000 */
[----:B------:R-:W-:Y:S01]  /*5870*/  BPT.TRAP 0x1 ;  /* 0x000000040000795c */ /* 0x000fe20000300000 */
.L_x_146:
[----:B------:R-:W-:Y:S01]  /*5880*/  ISETP.NE.AND P1, PT, R18, RZ, PT ;  /* 0x000000ff1200720c */ /* 0x000fe20003f25270 */
[----:B------:R-:W-:Y:S01]  /*5890*/  IMAD.U32 R27, RZ, RZ, UR7 ;  /* 0x00000007ff1b7e24 */ /* 0x000fe2000f8e00ff */
[----:B------:R-:W-:Y:S01]  /*58a0*/  UMOV UR4, UR39 ;  /* 0x0000002700047c82 */ /* 0x000fe20008000000 */
[----:B------:R-:W-:Y:S01]  /*58b0*/  UMOV UR5, UR38 ;  /* 0x0000002600057c82 */ /* 0x000fe20008000000 */
[----:B------:R-:W-:Y:S01]  /*58c0*/  F2FP.F16.F32.PACK_AB R180, R11, R180 ;  /* 0x000000b40bb4723e */ /* 0x000fe200000000ff */
[----:B------:R-:W-:Y:S01]  /*58d0*/  IMAD.MOV.U32 R11, RZ, RZ, R0 ;  /* 0x000000ffff0b7224 */ /* 0x000fe200078e0000 */
[----:B------:R-:W-:Y:S01]  /*58e0*/  F2FP.F16.F32.PACK_AB R181, R10, R181 ;  /* 0x000000b50ab5723e */ /* 0x000fe200000000ff */
[----:B------:R-:W-:Y:S01]  /*58f0*/  IMAD.MOV.U32 R10, RZ, RZ, R7 ;  /* 0x000000ffff0a7224 */ /* 0x000fe200078e0007 */
[----:B------:R-:W-:Y:S02]  /*5900*/  F2FP.F16.F32.PACK_AB R182, R13, R182 ;  /* 0x000000b60db6723e */ /* 0x000fe400000000ff */
[----:B------:R-:W-:-:S02]  /*5910*/  F2FP.F16.F32.PACK_AB R183, R12, R183 ;  /* 0x000000b70cb7723e */ /* 0x000fc400000000ff */
[----:B------:R-:W-:Y:S01]  /*5920*/  F2FP.F16.F32.PACK_AB R176, R15, R176 ;  /* 0x000000b00fb0723e */ /* 0x000fe200000000ff */
[----:B------:R-:W-:Y:S01]  /*5930*/  @P1 VIADD R27, R27, 0x34860 ;  /* 0x000348601b1b1836 */ /* 0x000fe20000000000 */
[----:B------:R-:W-:Y:S02]  /*5940*/  F2FP.F16.F32.PACK_AB R177, R14, R177 ;  /* 0x000000b10eb1723e */ /* 0x000fe400000000ff */
[----:B------:R-:W-:Y:S02]  /*5950*/  F2FP.F16.F32.PACK_AB R178, R21, R178 ;  /* 0x000000b215b2723e */ /* 0x000fe400000000ff */
[----:B------:R-:W-:Y:S02]  /*5960*/  @P1 PRMT R27, R22, 0x654, R27 ;  /* 0x00000654161b1816 */ /* 0x000fe4000000001b */
[----:B------:R-:W-:Y:S02]  /*5970*/  F2FP.F16.F32.PACK_AB R179, R20, R179 ;  /* 0x000000b314b3723e */ /* 0x000fe400000000ff */
[----:B------:R1:W-:Y:S01]  /*5980*/  @P1 SYNCS.ARRIVE.TRANS64.RED.A1T0 RZ, [R27+URZ], RZ ;  /* 0x000000ff1bff19a7 */ /* 0x0003e2000810043f */
[C---:B------:R-:W-:Y:S01]  /*5990*/  ISETP.GT.AND P1, PT, R193.reuse, RZ, PT ;  /* 0x000000ffc100720c */ /* 0x040fe20003f24270 */
[----:B------:R-:W-:Y:S01]  /*59a0*/  VIADD R193, R193, 0xffffffff ;  /* 0xffffffffc1c17836 */ /* 0x000fe20000000000 */
[----:B------:R-:W-:-:S02]  /*59b0*/  F2FP.F16.F32.PACK_AB R172, R25, R172 ;  /* 0x000000ac19ac723e */ /* 0x000fc400000000ff */
[----:B------:R-:W-:Y:S02]  /*59c0*/  F2FP.F16.F32.PACK_AB R173, R24, R173 ;  /* 0x000000ad18ad723e */ /* 0x000fe400000000ff */
[----:B------:R-:W-:Y:S02]  /*59d0*/  F2FP.F16.F32.PACK_AB R174, R29, R174 ;  /* 0x000000ae1dae723e */ /* 0x000fe400000000ff */
[----:B------:R-:W-:Y:S02]  /*59e0*/  F2FP.F16.F32.PACK_AB R175, R26, R175 ;  /* 0x000000af1aaf723e */ /* 0x000fe400000000ff */
[----:B------:R-:W-:Y:S02]  /*59f0*/  F2FP.F16.F32.PACK_AB R168, R33, R168 ;  /* 0x000000a821a8723e */ /* 0x000fe400000000ff */
[----:B------:R-:W-:Y:S02]  /*5a00*/  F2FP.F16.F32.PACK_AB R169, R28, R169 ;  /* 0x000000a91ca9723e */ /* 0x000fe400000000ff */
        /* <DEDUP_REMOVED lines=17> */
[----:B------:R-:W-:Y:S01]  /*5b20*/  F2FP.F16.F32.PACK_AB R167, R73, R86 ;  /* 0x0000005649a7723e */ /* 0x000fe200000000ff */
[----:B-1----:R-:W-:Y:S06]  /*5b30*/  @P1 BRA `(.L_x_147) ;  /* 0xffffffdc00b41947 */ /* 0x002fec000383ffff */
.L_x_136:
        /* <DEDUP_REMOVED lines=67> */
.L_x_148:
[----:B------:R-:W-:Y:S01]  /*5f70*/  ULEA UR5, UR38, UR60, 0x3 ;  /* 0x0000003c26057291 */ /* 0x000fe2000f8e183f */
[----:B------:R-:W-:-:S05]  /*5f80*/  IMAD.U32 R4, RZ, RZ, UR39 ;  /* 0x00000027ff047e24 */ /* 0x000fca000f8e00ff */
[----:B------:R-:W-:-:S04]  /*5f90*/  SHF.L.U32 R4, R4, 0x1f, RZ ;  /* 0x0000001f04047819 */ /* 0x000fc800000006ff */
[----:B------:R1:W2:Y:S01]  /*5fa0*/  SYNCS.PHASECHK.TRANS64.TRYWAIT P1, [UR5+0x34850], R4 ;  /* 0x03485004ff0075a7 */ /* 0x0002a20008020145 */
[----:B------:R-:W-:Y:S05]  /*5fb0*/  @!P0 BRA `(.L_x_149) ;  /* 0x0000000000048947 */ /* 0x000fea0003800000 */
[----:B------:R-:W-:Y:S01]  /*5fc0*/  BPT.TRAP 0x1 ;  /* 0x000000040000795c */ /* 0x000fe20000300000 */
.L_x_149:
[----:B--2---:R-:W-:Y:S05]  /*5fd0*/  @P1 BRA `(.L_x_150) ;  /* 0x0000000000081947 */ /* 0x004fea0003800000 */
[----:B------:R-:W2:Y:S02]  /*5fe0*/  SYNCS.PHASECHK.TRANS64.TRYWAIT P1, [UR5+0x34850], R4 ;  /* 0x03485004ff0075a7 */ /* 0x000ea40008020145 */
[----:B--2---:R-:W-:Y:S05]  /*5ff0*/  @!P1 BRA `(.L_x_151) ;  /* 0x0000004800749947 */ /* 0x004fea0003800000 */
.L_x_150:
[----:B------:R-:W-:Y:S01]  /*6000*/  UIADD3 UR4, UR60, 0x400, URZ ;  /* 0x000004003c047890 */ /* 0x000fe2000fffe03f */
[----:B------:R-:W-:Y:S01]  /*6010*/  WARPGROUP.ARRIVE ;  /* 0x00000000000079c5 */ /* 0x000fe20000000000 */
[----:B------:R-:W-:Y:S01]  /*6020*/  UMOV UR7, 0x40000040 ;  /* 0x4000004000077882 */ /* 0x000fe20000000000 */
[----:B--2---:R-:W2:Y:S01]  /*6030*/  SHFL.BFLY PT, R5, R6, 0x2, 0x1f ;  /* 0x0c401f0006057f89 */ /* 0x004ea200000e0000 */
[----:B------:R-:W-:Y:S01]  /*6040*/  USHF.R.U32.HI UR4, URZ, 0x4, UR4 ;  /* 0x000000043f047899 */ /* 0x000fe20008011604 */
[----:B------:R-:W-:Y:S02]  /*6050*/  IMAD.MOV.U32 R20, RZ, RZ, -0x800000 ;  /* 0xff800000ff147424 */ /* 0x000fe400078e00ff */
[----:B-1----:R-:W1:Y:S01]  /*6060*/  SHFL.BFLY PT, R4, R3, 0x2, 0x1f ;  /* 0x0c401f0003047f89 */ /* 0x002e6200000e0000 */
[----:B------:R-:W-:-:S04]  /*6070*/  ULOP3.LUT UR4, UR4, 0x3fff, URZ, 0xc0, !UPT ;  /* 0x00003fff04047892 */ /* 0x000fc8000f8ec03f */
[----:B------:R-:W-:-:S04]  /*6080*/  ULOP3.LUT UR4, UR4, 0x4000000, URZ, 0xfc, !UPT ;  /* 0x0400000004047892 */ /* 0x000fc8000f8efc3f */
[----:B------:R-:W-:-:S07]  /*6090*/  ULEA UR4, UR38, UR4, 0xb ;  /* 0x0000000426047291 */ /* 0x000fce000f8e583f */
[----:B------:R-:W-:Y:S02]  /*60a0*/  UMOV UR6, UR4 ;  /* 0x0000000400067c82 */ /* 0x000fe40008000000 */
[----:B------:R-:W-:Y:S01]  /*60b0*/  HGMMA.64x128x16.F32 R24, R180, gdesc[UR4].tnspB, R24, gsb0 ;  /* 0x41e00004b4187df0 */ /* 0x000fe20008000818 */
[----:B------:R-:W-:Y:S01]  /*60c0*/  UIADD3 UR6, UR4, 0x80, URZ ;  /* 0x0000008004067890 */ /* 0x000fe2000fffe03f */
[----:B--2---:R-:W-:Y:S01]  /*60d0*/  FADD.FTZ R5, R5, R6 ;  /* 0x0000000605057221 */ /* 0x004fe20000010000 */
[----:B------:R-:W-:Y:S01]  /*60e0*/  UMOV UR7, 0x40000040 ;  /* 0x4000004000077882 */ /* 0x000fe20000000000 */
[----:B-1----:R-:W-:Y:S01]  /*60f0*/  FADD.FTZ R8, R4, R3 ;  /* 0x0000000304087221 */ /* 0x002fe20000010000 */
[----:B------:R-:W-:Y:S02]  /*6100*/  IMAD.MOV.U32 R3, RZ, RZ, -0x800000 ;  /* 0xff800000ff037424 */ /* 0x000fe400078e00ff */
[----:B------:R-:W1:Y:S04]  /*6110*/  SHFL.BFLY PT, R4, R5, 0x1, 0x1f ;  /* 0x0c201f0005047f89 */ /* 0x000e6800000e0000 */
[----:B------:R-:W2:Y:S01]  /*6120*/  SHFL.BFLY PT, R9, R8, 0x1, 0x1f ;  /* 0x0c201f0008097f89 */ /* 0x000ea200000e0000 */
[----:B-1----:R-:W-:Y:S01]  /*6130*/  FADD.FTZ R11, R5, R4 ;  /* 0x00000004050b7221 */ /* 0x002fe20000010000 */
[----:B------:R-:W-:-:S02]  /*6140*/  IMAD.MOV.U32 R4, RZ, RZ, RZ ;  /* 0x000000ffff047224 */ /* 0x000fc400078e00ff */
[----:B--2---:R-:W-:Y:S02]  /*6150*/  FADD.FTZ R12, R8, R9 ;  /* 0x00000009080c7221 */ /* 0x004fe40000010000 */
[----:B------:R-:W-:Y:S01]  /*6160*/  FSETP.NE.FTZ.AND P1, PT, R11, RZ, PT ;  /* 0x000000ff0b00720b */ /* 0x000fe20003f35000 */
[----:B------:R-:W-:Y:S02]  /*6170*/  IMAD.MOV.U32 R9, RZ, RZ, RZ ;  /* 0x000000ffff097224 */ /* 0x000fe400078e00ff */
[----:B------:R-:W-:-:S10]  /*6180*/  FSETP.NE.FTZ.AND P2, PT, R12, RZ, PT ;  /* 0x000000ff0c00720b */ /* 0x000fd40003f55000 */
[----:B------:R-:W1:Y:S01]  /*6190*/  @P1 MUFU.LG2 R6, R11 ;  /* 0x0000000b00061308 */ /* 0x000e620000000c00 */
[C---:B------:R-:W-:Y:S02]  /*61a0*/  @P1 FMUL.FTZ R5, R2.reuse, 0.69314718246459960938 ;  /* 0x3f31721802051820 */ /* 0x040fe40000410000 */
[----:B------:R-:W-:-:S05]  /*61b0*/  @P2 FMUL.FTZ R13, R2, 0.69314718246459960938 ;  /* 0x3f317218020d2820 */ /* 0x000fca0000410000 */
[----:B------:R-:W2:Y:S08]  /*61c0*/  @P2 MUFU.LG2 R10, R12 ;  /* 0x0000000c000a2308 */ /* 0x000eb00000000c00 */
[----:B------:R3:W4:Y:S01]  /*61d0*/  @P1 MUFU.RCP R4, R11 ;  /* 0x0000000b00041308 */ /* 0x0007220000001000 */
[----:B-1----:R-:W-:-:S04]  /*61e0*/  @P1 FMUL.FTZ R6, R6, 0.69314718246459960938 ;  /* 0x3f31721806061820 */ /* 0x002fc80000410000 */
[----:B------:R-:W-:-:S03]  /*61f0*/  @P1 FFMA.FTZ R20, R5, R0, R6 ;  /* 0x0000000005141223 */ /* 0x000fc60000010006 */
[----:B------:R3:W1:Y:S01]  /*6200*/  @P2 MUFU.RCP R9, R12 ;  /* 0x0000000c00092308 */ /* 0x0006620000001000 */
[----:B--2---:R-:W-:-:S04]  /*6210*/  @P2 FMUL.FTZ R10, R10, 0.69314718246459960938 ;  /* 0x3f3172180a0a2820 */ /* 0x004fc80000410000 */
[----:B------:R-:W-:Y:S01]  /*6220*/  @P2 FFMA.FTZ R3, R13, R7, R10 ;  /* 0x000000070d032223 */ /* 0x000fe2000001000a */
[----:B------:R-:W-:Y:S02]  /*6230*/  WARPGROUP.DEPBAR.LE gsb0, 0x0 ;  /* 0x00008000000079c5 */ /* 0x000fe40000010000 */
[----:B------:R-:W-:-:S06]  /*6240*/  WARPGROUP.ARRIVE ;  /* 0x00000000000079c5 */ /* 0x000fcc0000000000 */
        /* <DEDUP_REMOVED lines=31> */
[----:B------:R-:W-:Y:S03]  /*6440*/  HGMMA.64x128x16.F32 R24, R164, gdesc[UR4].tnspB, R24, gsb0 ;  /* 0x41e00004a4187df0 */ /* 0x000fe60008000818 */
[----:B------:R-:W-:Y:S02]  /*6450*/  WARPGROUP.DEPBAR.LE gsb0, 0x0 ;  /* 0x00008000000079c5 */ /* 0x000fe40000010000 */
[----:B-1-34-:R-:W-:Y:S05]  /*6460*/  @!P0 BRA `(.L_x_152) ;  /* 0x0000000000048947 */ /* 0x01afea0003800000 */
[----:B------:R-:W-:Y:S01]  /*6470*/  BPT.TRAP 0x1 ;  /* 0x000000040000795c */ /* 0x000fe20000300000 */
.L_x_152:
[----:B------:R-:W-:Y:S01]  /*6480*/  ISETP.NE.AND P3, PT, R18, RZ, PT ;  /* 0x000000ff1200720c */ /* 0x000fe20003f65270 */
[----:B------:R-:W-:Y:S02]  /*6490*/  IMAD.U32 R5, RZ, RZ, UR5 ;  /* 0x00000005ff057e24 */ /* 0x000fe4000f8e00ff */
        /* <DEDUP_REMOVED lines=11> */
[----:B------:R-:W-:-:S02]  /*6550*/  @P3 VIADD R5, R5, 0x34860 ;  /* 0x0003486005053836 */ /* 0x000fc40000000000 */
[-C--:B------:R-:W-:Y:S01]  /*6560*/  FMUL.FTZ R46, R46, R9.reuse ;  /* 0x000000092e2e7220 */ /* 0x080fe20000410000 */
[-C--:B------:R-:W-:Y:S01]  /*6570*/  FMUL.FTZ R51, R51, R9.reuse ;  /* 0x0000000933337220 */ /* 0x080fe20000410000 */
[-C--:B------:R-:W-:Y:S01]  /*6580*/  FMUL.FTZ R50, R50, R9.reuse ;  /* 0x0000000932327220 */ /* 0x080fe20000410000 */
[-C--:B------:R-:W-:Y:S01]  /*6590*/  FMUL.FTZ R55, R55, R9.reuse ;  /* 0x0000000937377220 */ /* 0x080fe20000410000 */
[----:B------:R-:W-:Y:S01]  /*65a0*/  @P3 PRMT R5, R22, 0x654, R5 ;  /* 0x0000065416053816 */ /* 0x000fe20000000005 */
[-C--:B------:R-:W-:Y:S01]  /*65b0*/  FMUL.FTZ R54, R54, R9.reuse ;  /* 0x0000000936367220 */ /* 0x080fe20000410000 */
[-C--:B------:R-:W-:Y:S01]  /*65c0*/  FMUL.FTZ R59, R59, R9.reuse ;  /* 0x000000093b3b7220 */ /* 0x080fe20000410000 */
[-C--:B------:R-:W-:Y:S01]  /*65d0*/  FMUL.FTZ R58, R58, R9.reuse ;  /* 0x000000093a3a7220 */ /* 0x080fe20000410000 */
[----:B------:R1:W-:Y:S01]  /*65e0*/  @P3 SYNCS.ARRIVE.TRANS64.RED.A1T0 RZ, [R5+URZ], RZ ;  /* 0x000000ff05ff39a7 */ /* 0x0003e2000810043f */
        /* <DEDUP_REMOVED lines=14> */
[C---:B-1----:R-:W-:Y:S01]  /*66d0*/  LOP3.LUT R5, R16.reuse, 0x380, RZ, 0xc0, !PT ;  /* 0x0000038010057812 */ /* 0x042fe200078ec0ff */
[-C--:B------:R-:W-:Y:S01]  /*66e0*/  FMUL.FTZ R6, R29, R4.reuse ;  /* 0x000000041d067220 */ /* 0x080fe20000410000 */
[----:B------:R-:W-:Y:S01]  /*66f0*/  IADD3 R9, P1, R16, 0x40, RZ ;  /* 0x0000004010097810 */ /* 0x000fe20007f3e0ff */
[-C--:B------:R-:W-:Y:S01]  /*6700*/  FMUL.FTZ R7, R28, R4.reuse ;  /* 0x000000041c077220 */ /* 0x080fe20000410000 */
[C---:B------:R-:W-:Y:S01]  /*6710*/  IADD3 R29, P0, R16.reuse, 0x20, RZ ;  /* 0x00000020101d7810 */ /* 0x040fe20007f1e0ff */
[-C--:B------:R-:W-:Y:S01]  /*6720*/  FMUL.FTZ R25, R25, R4.reuse ;  /* 0x0000000419197220 */ /* 0x080fe20000410000 */
[----:B------:R-:W-:Y:S01]  /*6730*/  IADD3 R15, P6, R16, 0x4000, RZ ;  /* 0x00004000100f7810 */ /* 0x000fe20007fde0ff */
[-C--:B------:R-:W-:Y:S01]  /*6740*/  FMUL.FTZ R0, R24, R4.reuse ;  /* 0x0000000418007220 */ /* 0x080fe20000410000 */
[----:B------:R-:W-:Y:S01]  /*6750*/  SHF.R.U64 R5, R5, 0x3, RZ ;  /* 0x0000000305057819 */ /* 0x000fe200000012ff */
[-C--:B------:R-:W-:Y:S01]  /*6760*/  FMUL.FTZ R33, R33, R4.reuse ;  /* 0x0000000421217220 */ /* 0x080fe20000410000 */
[----:B------:R-:W-:Y:S01]  /*6770*/  LOP3.LUT R26, R9, 0x380, RZ, 0xc0, !PT ;  /* 0x00000380091a7812 */ /* 0x000fe200078ec0ff */
[-C--:B------:R-:W-:Y:S01]  /*6780*/  FMUL.FTZ R32, R32, R4.reuse ;  /* 0x0000000420207220 */ /* 0x080fe20000410000 */
[----:B------:R-:W-:Y:S01]  /*6790*/  LOP3.LUT R28, R29, 0x380, RZ, 0xc0, !PT ;  /* 0x000003801d1c7812 */ /* 0x000fe200078ec0ff */
        /* <DEDUP_REMOVED lines=26> */
[----:B------:R-:W-:Y:S01]  /*6940*/  LOP3.LUT R14, R15, 0x380, RZ, 0xc0, !PT ;  /* 0x000003800f0e7812 */ /* 0x000fe200078ec0ff */
[----:B------:R-:W-:Y:S01]  /*6950*/  UIADD3 UR35, -UR36, URZ, URZ ;  /* 0x0000003f24237290 */ /* 0x000fe2000fffe13f */
[----:B------:R-:W-:Y:S01]  /*6960*/  LOP3.LUT R4, R5, R16, RZ, 0x3c, !PT ;  /* 0x0000001005047212 */ /* 0x000fe200078e3cff */
[--C-:B------:R-:W-:Y:S01]  /*6970*/  IMAD.MOV.U32 R5, RZ, RZ, R17.reuse ;  /* 0x000000ffff057224 */ /* 0x100fe200078e0011 */
[----:B------:R-:W-:Y:S01]  /*6980*/  SHF.R.U64 R26, R26, 0x3, RZ ;  /* 0x000000031a1a7819 */ /* 0x000fe200000012ff */
[----:B------:R-:W-:Y:S01]  /*6990*/  ULDC UR4, c[0x0][0xdb4] ;  /* 0x00036d0000047ab9 */ /* 0x000fe20000000800 */
[----:B------:R-:W-:Y:S01]  /*69a0*/  SHF.R.U64 R28, R28, 0x3, RZ ;  /* 0x000000031c1c7819 */ /* 0x000fe200000012ff */
[----:B------:R-:W-:Y:S01]  /*69b0*/  UIMAD UR35, UR4, UR35, UR61 ;  /* 0x00000023042372a4 */ /* 0x000fe2000f8e023d */
[----:B------:R-:W-:Y:S01]  /*69c0*/  SHF.R.U64 R14, R14, 0x3, RZ ;  /* 0x000000030e0e7819 */ /* 0x000fe200000012ff */
[----:B------:R-:W-:Y:S01]  /*69d0*/  UIADD3 UR34, -UR61, URZ, URZ ;  /* 0x0000003f3d227290 */ /* 0x000fe2000fffe13f */
[----:B------:R-:W-:Y:S01]  /*69e0*/  LOP3.LUT R26, R26, R9, RZ, 0x3c, !PT ;  /* 0x000000091a1a7212 */ /* 0x000fe200078e3cff */
[----:B------:R-:W-:Y:S01]  /*69f0*/  ULDC UR5, c[0x0][0xda8] ;  /* 0x00036a0000057ab9 */ /* 0x000fe20000000800 */
[----:B------:R-:W-:Y:S01]  /*6a00*/  LOP3.LUT R28, R28, R29, RZ, 0x3c, !PT ;  /* 0x0000001d1c1c7212 */ /* 0x000fe200078e3cff */
[--C-:B------:R-:W-:Y:S01]  /*6a10*/  IMAD.X R29, RZ, RZ, R17.reuse, P0 ;  /* 0x000000ffff1d7224 */ /* 0x100fe200000e0611 */
[----:B------:R-:W-:Y:S01]  /*6a20*/  MOV R9, R4 ;  /* 0x0000000400097202 */ /* 0x000fe20000000f00 */
[----:B------:R-:W-:Y:S01]  /*6a30*/  USHF.R.S32.HI UR4, URZ, 0x1f, UR35 ;  /* 0x0000001f3f047899 */ /* 0x000fe20008011423 */
[----:B------:R-:W-:Y:S01]  /*6a40*/  F2FP.F16.F32.PACK_AB R5, R27, R2 ;  /* 0x000000021b05723e */ /* 0x000fe200000000ff */
[--C-:B------:R-:W-:Y:S01]  /*6a50*/  IMAD.X R27, RZ, RZ, R17.reuse, P1 ;  /* 0x000000ffff1b7224 */ /* 0x100fe200008e0611 */
[----:B------:R-:W-:Y:S01]  /*6a60*/  LOP3.LUT R14, R14, R15, RZ, 0x3c, !PT ;  /* 0x0000000f0e0e7212 */ /* 0x000fe200078e3cff */
[----:B------:R-:W-:Y:S01]  /*6a70*/  IMAD.X R15, RZ, RZ, R17, P6 ;  /* 0x000000ffff0f7224 */ /* 0x000fe200030e0611 */
[----:B------:R-:W-:Y:S01]  /*6a80*/  R2UR UR6, R187 ;  /* 0x00000000bb0672ca */ /* 0x000fe200000e0000 */
[----:B------:R-:W-:Y:S01]  /*6a90*/  ULDC.64 UR8, c[0x0][0xb70] ;  /* 0x0002dc0000087ab9 */ /* 0x000fe20000000a00 */
[----:B------:R-:W-:Y:S01]  /*6aa0*/  IADD3 R11, P2, R16, 0x60, RZ ;  /* 0x00000060100b7810 */ /* 0x000fe20007f5e0ff */
[----:B------:R-:W-:Y:S01]  /*6ab0*/  USHF.R.S32.HI UR7, URZ, 0x1f, UR36 ;  /* 0x0000001f3f077899 */ /* 0x000fe20008011424 */
[----:B------:R-:W-:Y:S01]  /*6ac0*/  MOV R29, R28 ;  /* 0x0000001c001d7202 */ /* 0x000fe20000000f00 */
[----:B------:R-:W-:Y:S01]  /*6ad0*/  ULDC.64 UR12, c[0x0][0x208] ;  /* 0x00008200000c7ab9 */ /* 0x000fe20000000a00 */
[----:B------:R-:W-:-:S02]  /*6ae0*/  MOV R28, R26 ;  /* 0x0000001a001c7202 */ /* 0x000fc40000000f00 */
[----:B------:R-:W-:Y:S02]  /*6af0*/  MOV R26, R14 ;  /* 0x0000000e001a7202 */ /* 0x000fe40000000f00 */
[----:B------:R-:W1:Y:S01]  /*6b00*/  LDC.64 R14, c[0x0][0xb78] ;  /* 0x0002de00ff0e7b82 */ /* 0x000e620000000a00 */
[----:B------:R-:W-:Y:S02]  /*6b10*/  LOP3.LUT R24, R11, 0x380, RZ, 0xc0, !PT ;  /* 0x000003800b187812 */ /* 0x000fe400078ec0ff */
[----:B------:R-:W-:Y:S01]  /*6b20*/  IADD3 R21, P3, R16, 0x4060, RZ ;  /* 0x0000406010157810 */ /* 0x000fe20007f7e0ff */
[----:B------:R-:W-:Y:S01]  /*6b30*/  UIMAD UR34, UR5, UR34, UR6 ;  /* 0x00000022052272a4 */ /* 0x000fe2000f8e0206 */
[----:B------:R-:W-:Y:S01]  /*6b40*/  SHF.R.U64 R24, R24, 0x3, RZ ;  /* 0x0000000318187819 */ /* 0x000fe200000012ff */
[----:B------:R-:W-:Y:S01]  /*6b50*/  UIMAD UR6, UR4, UR8, URZ ;  /* 0x00000008040672a4 */ /* 0x000fe2000f8e023f */
[----:B------:R-:W-:Y:S01]  /*6b60*/  LOP3.LUT R8, R21, 0x380, RZ, 0xc0, !PT ;  /* 0x0000038015087812 */ /* 0x000fe200078ec0ff */
[----:B------:R-:W-:Y:S01]  /*6b70*/  USHF.L.U32 UR34, UR34, 0x7, URZ ;  /* 0x0000000722227899 */ /* 0x000fe2000800063f */
[----:B------:R-:W-:Y:S01]  /*6b80*/  LOP3.LUT R24, R24, R11, RZ, 0x3c, !PT ;  /* 0x0000000b18187212 */ /* 0x000fe200078e3cff */
[----:B------:R-:W-:Y:S01]  /*6b90*/  UIMAD.WIDE.U32 UR4, UR35, UR8, URZ ;  /* 0x00000008230472a5 */ /* 0x000fe2000f8e003f */
[----:B------:R-:W-:Y:S01]  /*6ba0*/  IADD3 R11, P4, R16, 0x4040, RZ ;  /* 0x00004040100b7810 */ /* 0x000fe20007f9e0ff */
[----:B------:R-:W-:Y:S01]  /*6bb0*/  UIMAD UR6, UR35, UR9, UR6 ;  /* 0x00000009230672a4 */ /* 0x000fe2000f8e0206 */
[----:B------:R-:W-:-:S02]  /*6bc0*/  F2FP.F16.F32.PACK_AB R6, R6, R7 ;  /* 0x000000070606723e */ /* 0x000fc400000000ff */
[----:B------:R-:W-:Y:S01]  /*6bd0*/  IADD3 R13, P5, R16, 0x4020, RZ ;  /* 0x00004020100d7810 */ /* 0x000fe20007fbe0ff */
[----:B------:R-:W-:Y:S01]  /*6be0*/  UIADD3 UR6, UR5, UR6, URZ ;  /* 0x0000000605067290 */ /* 0x000fe2000fffe03f */
[----:B------:R-:W-:Y:S01]  /*6bf0*/  F2FP.F16.F32.PACK_AB R4, R25, R0 ;  /* 0x000000001904723e */ /* 0x000fe200000000ff */
[----:B------:R-:W-:Y:S01]  /*6c00*/  IMAD.X R25, RZ, RZ, R17, P2 ;  /* 0x000000ffff197224 */ /* 0x000fe200010e0611 */
[----:B------:R-:W-:Y:S01]  /*6c10*/  F2FP.F16.F32.PACK_AB R7, R31, R30 ;  /* 0x0000001e1f07723e */ /* 0x000fe200000000ff */
[----:B------:R-:W-:Y:S01]  /*6c20*/  BAR.SYNC.DEFER_BLOCKING 0x1, 0x100 ;  /* 0x0044000000007b1d */ /* 0x000fe20000010000 */
[----:B------:R-:W-:Y:S01]  /*6c30*/  LOP3.LUT R10, R11, 0x380, RZ, 0xc0, !PT ;  /* 0x000003800b0a7812 */ /* 0x000fe200078ec0ff */
[----:B------:R-:W-:Y:S01]  /*6c40*/  VIADD R31, R190, UR34 ;  /* 0x00000022be1f7c36 */ /* 0x000fe20008000000 */
[----:B------:R-:W-:Y:S02]  /*6c50*/  SHF.R.U64 R8, R8, 0x3, RZ ;  /* 0x0000000308087819 */ /* 0x000fe400000012ff */
[----:B------:R-:W-:-:S02]  /*6c60*/  LOP3.LUT R12, R13, 0x380, RZ, 0xc0, !PT ;  /* 0x000003800d0c7812 */ /* 0x000fc400078ec0ff */
[----:B------:R-:W-:Y:S02]  /*6c70*/  SHF.R.U64 R10, R10, 0x3, RZ ;  /* 0x000000030a0a7819 */ /* 0x000fe400000012ff */
[----:B------:R-:W-:Y:S02]  /*6c80*/  LOP3.LUT R8, R8, R21, RZ, 0x3c, !PT ;  /* 0x0000001508087212 */ /* 0x000fe400078e3cff */
[----:B------:R-:W-:Y:S02]  /*6c90*/  SHF.R.U64 R12, R12, 0x3, RZ ;  /* 0x000000030c0c7819 */ /* 0x000fe400000012ff */
[----:B------:R-:W-:Y:S01]  /*6ca0*/  LOP3.LUT R10, R10, R11, RZ, 0x3c, !PT ;  /* 0x0000000b0a0a7212 */ /* 0x000fe200078e3cff */
[--C-:B------:R-:W-:Y:S01]  /*6cb0*/  IMAD.X R11, RZ, RZ, R17.reuse, P4 ;  /* 0x000000ffff0b7224 */ /* 0x100fe200020e0611 */
[----:B------:R-:W-:Y:S01]  /*6cc0*/  LOP3.LUT R12, R12, R13, RZ, 0x3c, !PT ;  /* 0x0000000d0c0c7212 */ /* 0x000fe200078e3cff */
[----:B------:R-:W-:Y:S01]  /*6cd0*/  IMAD.X R13, RZ, RZ, R17, P5 ;  /* 0x000000ffff0d7224 */ /* 0x000fe200028e0611 */
[----:B------:R-:W-:Y:S01]  /*6ce0*/  MOV R27, R24 ;  /* 0x00000018001b7202 */ /* 0x000fe20000000f00 */
[----:B------:R-:W-:Y:S01]  /*6cf0*/  IMAD.U32 R25, RZ, RZ, UR5 ;  /* 0x00000005ff197e24 */ /* 0x000fe2000f8e00ff */
[----:B------:R-:W-:Y:S01]  /*6d00*/  LOP3.LUT P0, RZ, R186, 0x3, RZ, 0xc0, !PT ;  /* 0x00000003baff7812 */ /* 0x000fe2000780c0ff */
[----:B------:R-:W-:Y:S01]  /*6d10*/  IMAD.U32 R24, RZ, RZ, UR4 ;  /* 0x00000004ff187e24 */ /* 0x000fe2000f8e00ff */
[----:B------:R-:W-:Y:S01]  /*6d20*/  ULDC UR4, c[0x0][0xa88] ;  /* 0x0002a20000047ab9 */ /* 0x000fe20000000800 */
[----:B------:R-:W-:Y:S01]  /*6d30*/  IMAD.U32 R25, RZ, RZ, UR6 ;  /* 0x00000006ff197e24 */ /* 0x000fe2000f8e00ff */
[----:B------:R-:W-:Y:S01]  /*6d40*/  MOV R2, R10 ;  /* 0x0000000a00027202 */ /* 0x000fe20000000f00 */
[----:B------:R2:W-:Y:S01]  /*6d50*/  STSM.16.M88.4 [R9], R4 ;  /* 0x0000000409007844 */ /* 0x0005e20000000200 */
[----:B------:R-:W-:Y:S01]  /*6d60*/  MOV R21, R12 ;  /* 0x0000000c00157202 */ /* 0x000fe20000000f00 */
[----:B-1----:R-:W-:Y:S01]  /*6d70*/  IMAD.WIDE.U32 R24, R14, UR36, R24 ;  /* 0x000000240e187c25 */ /* 0x002fe2000f8e0018 */
[----:B------:R-:W-:-:S02]  /*6d80*/  F2FP.F16.F32.PACK_AB R10, R45, R44 ;  /* 0x0000002c2d0a723e */ /* 0x000fc400000000ff */
[----:B------:R-:W-:Y:S02]  /*6d90*/  F2FP.F16.F32.PACK_AB R11, R47, R46 ;  /* 0x0000002e2f0b723e */ /* 0x000fe400000000ff */
[----:B------:R-:W-:Y:S02]  /*6da0*/  F2FP.F16.F32.PACK_AB R12, R49, R48 ;  /* 0x00000030310c723e */ /* 0x000fe400000000ff */
[----:B------:R-:W-:Y:S02]  /*6db0*/  F2FP.F16.F32.PACK_AB R13, R51, R50 ;  /* 0x00000032330d723e */ /* 0x000fe400000000ff */
[----:B------:R-:W-:Y:S02]  /*6dc0*/  F2FP.F16.F32.PACK_AB R64, R65, R64 ;  /* 0x000000404140723e */ /* 0x000fe400000000ff */
[----:B------:R-:W-:Y:S02]  /*6dd0*/  F2FP.F16.F32.PACK_AB R65, R67, R66 ;  /* 0x000000424341723e */ /* 0x000fe400000000ff */
[----:B------:R-:W-:Y:S01]  /*6de0*/  F2FP.F16.F32.PACK_AB R72, R73, R72 ;  /* 0x000000484948723e */ /* 0x000fe200000000ff */
[----:B--2---:R-:W-:Y:S01]  /*6df0*/  IMAD.X R9, RZ, RZ, R17, P3 ;  /* 0x000000ffff097224 */ /* 0x004fe200018e0611 */
[----:B------:R-:W-:-:S02]  /*6e00*/  F2FP.F16.F32.PACK_AB R4, R33, R32 ;  /* 0x000000202104723e */ /* 0x000fc400000000ff */
[----:B------:R-:W-:Y:S02]  /*6e10*/  F2FP.F16.F32.PACK_AB R5, R35, R34 ;  /* 0x000000222305723e */ /* 0x000fe400000000ff */
[----:B------:R-:W-:Y:S01]  /*6e20*/  MOV R0, R8 ;  /* 0x0000000800007202 */ /* 0x000fe20000000f00 */
[----:B------:R-:W-:Y:S01]  /*6e30*/  VIADD R9, R31, 0x8 ;  /* 0x000000081f097836 */ /* 0x000fe20000000000 */
[----:B------:R-:W-:Y:S01]  /*6e40*/  F2FP.F16.F32.PACK_AB R6, R37, R36 ;  /* 0x000000242506723e */ /* 0x000fe200000000ff */
[----:B------:R-:W-:Y:S01]  /*6e50*/  IMAD R8, R14, UR7, RZ ;  /* 0x000000070e087c24 */ /* 0x000fe2000f8e02ff */
[----:B------:R-:W-:Y:S02]  /*6e60*/  F2FP.F16.F32.PACK_AB R7, R39, R38 ;  /* 0x000000262707723e */ /* 0x000fe400000000ff */
[----:B------:R-:W-:Y:S01]  /*6e70*/  ISETP.GE.OR P1, PT, R9, UR4, P0 ;  /* 0x0000000409007c0c */ /* 0x000fe20008726670 */
[----:B------:R-:W-:Y:S01]  /*6e80*/  IMAD R30, R15, UR36, R8 ;  /* 0x000000240f1e7c24 */ /* 0x000fe2000f8e0208 */
[----:B------:R-:W-:Y:S01]  /*6e90*/  F2FP.F16.F32.PACK_AB R8, R41, R40 ;  /* 0x000000282908723e */ /* 0x000fe200000000ff */
[----:B------:R1:W-:Y:S01]  /*6ea0*/  STSM.16.M88.4 [R29], R4 ;  /* 0x000000041d007844 */ /* 0x0003e20000000200 */
[----:B------:R-:W-:-:S02]  /*6eb0*/  F2FP.F16.F32.PACK_AB R9, R43, R42 ;  /* 0x0000002a2b09723e */ /* 0x000fc400000000ff */
[----:B------:R-:W-:Y:S02]  /*6ec0*/  F2FP.F16.F32.PACK_AB R14, R53, R52 ;  /* 0x00000034350e723e */ /* 0x000fe400000000ff */
[----:B------:R-:W-:Y:S01]  /*6ed0*/  F2FP.F16.F32.PACK_AB R15, R55, R54 ;  /* 0x00000036370f723e */ /* 0x000fe200000000ff */
[----:B------:R-:W-:Y:S01]  /*6ee0*/  STSM.16.M88.4 [R28], R8 ;  /* 0x000000081c007844 */ /* 0x000fe20000000200 */
[----:B------:R-:W-:Y:S02]  /*6ef0*/  F2FP.F16.F32.PACK_AB R66, R69, R68 ;  /* 0x000000444542723e */ /* 0x000fe400000000ff */
[----:B------:R-:W-:Y:S01]  /*6f00*/  F2FP.F16.F32.PACK_AB R67, R71, R70 ;  /* 0x000000464743723e */ /* 0x000fe200000000ff */
[----:B------:R-:W-:Y:S01]  /*6f10*/  STSM.16.M88.4 [R27], R12 ;  /* 0x0000000c1b007844 */ /* 0x000fe20000000200 */
[----:B------:R-:W-:Y:S02]  /*6f20*/  F2FP.F16.F32.PACK_AB R73, R75, R74 ;  /* 0x0000004a4b49723e */ /* 0x000fe400000000ff */
[----:B------:R-:W-:-:S02]  /*6f30*/  F2FP.F16.F32.PACK_AB R80, R81, R80 ;  /* 0x000000505150723e */ /* 0x000fc400000000ff */
[----:B------:R-:W-:Y:S02]  /*6f40*/  F2FP.F16.F32.PACK_AB R74, R77, R76 ;  /* 0x0000004c4d4a723e */ /* 0x000fe400000000ff */
[----:B-1----:R-:W-:Y:S02]  /*6f50*/  F2FP.F16.F32.PACK_AB R4, R57, R56 ;  /* 0x000000383904723e */ /* 0x002fe400000000ff */
[----:B------:R-:W-:Y:S02]  /*6f60*/  F2FP.F16.F32.PACK_AB R5, R59, R58 ;  /* 0x0000003a3b05723e */ /* 0x000fe400000000ff */
[----:B------:R-:W-:Y:S02]  /*6f70*/  F2FP.F16.F32.PACK_AB R6, R61, R60 ;  /* 0x0000003c3d06723e */ /* 0x000fe400000000ff */
[----:B------:R-:W-:Y:S02]  /*6f80*/  F2FP.F16.F32.PACK_AB R7, R63, R62 ;  /* 0x0000003e3f07723e */ /* 0x000fe400000000ff */
[----:B------:R-:W-:-:S02]  /*6f90*/  F2FP.F16.F32.PACK_AB R75, R79, R78 ;  /* 0x0000004e4f4b723e */ /* 0x000fc400000000ff */
[----:B------:R-:W-:Y:S01]  /*6fa0*/  F2FP.F16.F32.PACK_AB R81, R83, R82 ;  /* 0x000000525351723e */ /* 0x000fe200000000ff */
[----:B------:R1:W-:Y:S01]  /*6fb0*/  STSM.16.M88.4 [R26], R4 ;  /* 0x000000041a007844 */ /* 0x0003e20000000200 */
[----:B------:R-:W-:Y:S02]  /*6fc0*/  F2FP.F16.F32.PACK_AB R82, R85, R84 ;  /* 0x000000545552723e */ /* 0x000fe400000000ff */
[----:B------:R-:W-:Y:S01]  /*6fd0*/  F2FP.F16.F32.PACK_AB R83, R87, R86 ;  /* 0x000000565753723e */ /* 0x000fe200000000ff */
[----:B------:R-:W-:Y:S01]  /*6fe0*/  STSM.16.M88.4 [R21], R64 ;  /* 0x0000004015007844 */ /* 0x000fe20000000200 */
[----:B------:R-:W-:Y:S02]  /*6ff0*/  SHF.R.S32.HI R29, RZ, 0x1f, R31 ;  /* 0x0000001fff1d7819 */ /* 0x000fe4000001141f */
[C---:B------:R-:W-:Y:S01]  /*7000*/  IADD3 R24, P2, R31.reuse, R24, RZ ;  /* 0x000000181f187210 */ /* 0x040fe20007f5e0ff */
[----:B------:R-:W-:Y:S01]  /*7010*/  STSM.16.M88.4 [R2], R72 ;  /* 0x0000004802007844 */ /* 0x000fe20000000200 */
[----:B------:R-:W-:Y:S01]  /*7020*/  ISETP.GE.OR P0, PT, R31, UR4, P0 ;  /* 0x000000041f007c0c */ /* 0x000fe20008706670 */
[----:B------:R-:W-:Y:S01]  /*7030*/  ULDC.64 UR4, c[0x0][0xb40] ;  /* 0x0002d00000047ab9 */ /* 0x000fe20000000a00 */
[----:B------:R-:W-:Y:S01]  /*7040*/  IADD3.X R29, R29, R25, R30, P2, !PT ;  /* 0x000000191d1d7210 */ /* 0x000fe200017fe41e */
[----:B------:R-:W-:Y:S01]  /*7050*/  STSM.16.M88.4 [R0], R80 ;  /* 0x0000005000007844 */ /* 0x000fe20000000200 */
[----:B------:R-:W-:Y:S01]  /*7060*/  R2UR UR10, R184 ;  /* 0x00000000b80a72ca */ /* 0x000fe200000e0000 */
[----:B------:R-:W-:Y:S01]  /*7070*/  @!PT LDS RZ, [RZ] ;  /* 0x00000000fffff984 */ /* 0x000fe20000000800 */
[----:B------:R-:W-:Y:S01]  /*7080*/  @!PT LDS RZ, [RZ] ;  /* 0x00000000fffff984 */ /* 0x000fe20000000800 */
[----:B------:R-:W-:Y:S01]  /*7090*/  @!PT LDS RZ, [RZ] ;  /* 0x00000000fffff984 */ /* 0x000fe20000000800 */
[----:B------:R-:W-:Y:S01]  /*70a0*/  @!PT LDS RZ, [RZ] ;  /* 0x00000000fffff984 */ /* 0x000fe20000000800 */
[----:B------:R2:W-:Y:S06]  /*70b0*/  MEMBAR.ALL.CTA ;  /* 0x0000000000007992 */ /* 0x0005ec0000008000 */
[----:B--2---:R-:W2:Y:S02]  /*70c0*/  FENCE.VIEW.ASYNC.S ;  /* 0x00000000000073c6 */ /* 0x004ea40000000000 */
[----:B--2---:R-:W-:Y:S06]  /*70d0*/  BAR.ARV 0x1, 0x120 ;  /* 0x0044800000007b1d */ /* 0x004fec0000002000 */
[C---:B-1----:R-:W-:Y:S01]  /*70e0*/  LEA R4, P2, R24.reuse, UR4, 0x2 ;  /* 0x0000000418047c11 */ /* 0x042fe2000f8410ff */
[----:B------:R-:W-:Y:S01]  /*70f0*/  ULDC UR4, c[0x0][0xc] ;  /* 0x0000030000047ab9 */ /* 0x000fe20000000800 */
[----:B------:R-:W1:Y:S01]  /*7100*/  SHFL.IDX PT, R6, R189, RZ, 0x1f ;  /* 0x00001fffbd067589 */ /* 0x000e6200000e0000 */
[----:B------:R-:W-:Y:S01]  /*7110*/  UIADD3 UR10, UR4, UR10, URZ ;  /* 0x0000000a040a7290 */ /* 0x000fe2000fffe03f */
[----:B------:R-:W-:-:S05]  /*7120*/  LEA.HI.X R5, R24, UR5, R29, 0x2, P2 ;  /* 0x0000000518057c11 */ /* 0x000fca00090f141d */
[----:B------:R2:W-:Y:S01]  /*7130*/  @!P0 STG.E desc[UR12][R4.64], R20 ;  /* 0x0000001404008986 */ /* 0x0005e2000c10190c */
[----:B------:R-:W-:-:S03]  /*7140*/  IMAD.U32 R184, RZ, RZ, UR10 ;  /* 0x0000000affb87e24 */ /* 0x000fc6000f8e00ff */
[----:B------:R2:W-:Y:S01]  /*7150*/  @!P1 STG.E desc[UR12][R4.64+0x20], R3 ;  /* 0x0000200304009986 */ /* 0x0005e2000c10190c */
[----:B-1----:R-:W-:-:S13]  /*7160*/  ISETP.NE.AND P0, PT, R6, 0x7, PT ;  /* 0x000000070600780c */ /* 0x002fda0003f05270 */
[----:B--2---:R-:W-:Y:S05]  /*7170*/  @P0 BRA `(.L_x_153) ;  /* 0x0000000000640947 */ /* 0x004fea0003800000 */
        /* <DEDUP_REMOVED lines=11> */
[----:B------:R-:W-:Y:S01]  /*7230*/  UMOV UR7, 0x40 ;  /* 0x0000004000077882 */ /* 0x000fe20000000000 */
[----:B------:R-:W-:-:S05]  /*7240*/  UMOV UR8, 0x1 ;  /* 0x0000000100087882 */ /* 0x000fca0000000000 */
[----:B------:R1:W-:Y:S02]  /*7250*/  UTMASTG.5D [UR32], [UR4] ;  /* 0x00000020040073b5 */ /* 0x0003e40008020000 */
[----:B-1----:R-:W-:Y:S01]  /*7260*/  UMOV UR32, UR6 ;  /* 0x0000000600207c82 */ /* 0x002fe20008000000 */
[----:B------:R-:W-:Y:S01]  /*7270*/  UMOV UR33, UR7 ;  /* 0x0000000700217c82 */ /* 0x000fe20008000000 */
[----:B------:R-:W-:Y:S01]  /*7280*/  UIADD3 UR6, UR60, 0x34820, URZ ;  /* 0x000348203c067890 */ /* 0x000fe2000fffe03f */
[----:B------:R1:W-:Y:S03]  /*7290*/  UTMASTG.5D [UR32], [UR4] ;  /* 0x00000020040073b5 */ /* 0x0003e60008020000 */
[----:B------:R-:W-:Y:S02]  /*72a0*/  UPRMT UR7, URZ, 0x654, UR6 ;  /* 0x000006543f077896 */ /* 0x000fe40008000006 */
[----:B------:R-:W-:Y:S01]  /*72b0*/  UPRMT UR6, UR8, 0x654, UR6 ;  /* 0x0000065408067896 */ /* 0x000fe20008000006 */
[----:B------:R0:W-:Y:S01]  /*72c0*/  UTMACMDFLUSH ;  /* 0x00000000000079b7 */ /* 0x0001e20000000000 */
[----:B------:R-:W-:-:S05]  /*72d0*/  DEPBAR.LE SB0, 0x0 ;  /* 0x000080000000791a */ /* 0x000fca0000000000 */
[----:B------:R-:W-:Y:S02]  /*72e0*/  SYNCS.ARRIVE.TRANS64.RED.A1T0 RZ, [UR7], RZ ;  /* 0x000000ffffff79a7 */ /* 0x000fe40008100407 */
[----:B-1----:R-:W-:Y:S03]  /*72f0*/  SYNCS.ARRIVE.TRANS64.RED.A1T0 RZ, [UR6], RZ ;  /* 0x000000ffffff79a7 */ /* 0x002fe60008100406 */
.L_x_154:
[----:B------:R-:W-:Y:S05]  /*7300*/  BSYNC B0 ;  /* 0x0000000000007941 */ /* 0x000fea0003800000 */
.L_x_153:
[----:B------:R-:W1:Y:S01]  /*7310*/  LDC R0, c[0x0][0xda4] ;  /* 0x00036900ff007b82 */ /* 0x000e620000000800 */
[----:B------:R-:W-:Y:S01]  /*7320*/  R2UR UR5, R184 ;  /* 0x00000000b80572ca */ /* 0x000fe200000e0000 */
[----:B------:R-:W-:Y:S01]  /*7330*/  UIADD3 UR38, UR38, 0x1, URZ ;  /* 0x0000000126267890 */ /* 0x000fe2000fffe03f */
[----:B------:R-:W-:-:S03]  /*7340*/  VIADD R185, R185, 0x1 ;  /* 0x00000001b9b97836 */ /* 0x000fc60000000000 */
[----:B------:R-:W-:-:S04]  /*7350*/  UISETP.NE.AND UP0, UPT, UR38, 0x2, UPT ;  /* 0x000000022600788c */ /* 0x000fc8000bf05270 */
[----:B------:R-:W-:Y:S02]  /*7360*/  USEL UR4, URZ, 0x1, UP0 ;  /* 0x000000013f047887 */ /* 0x000fe40008000000 */
[----:B------:R-:W-:Y:S02]  /*7370*/  USEL UR38, UR38, URZ, UP0 ;  /* 0x0000003f26267287 */ /* 0x000fe40008000000 */
[----:B------:R-:W-:Y:S01]  /*7380*/  ULOP3.LUT UR39, UR39, UR4, URZ, 0x3c, !UPT ;  /* 0x0000000427277292 */ /* 0x000fe2000f8e3c3f */
[----:B-1----:R-:W-:-:S13]  /*7390*/  ISETP.LE.AND P0, PT, R0, UR5, PT ;  /* 0x0000000500007c0c */ /* 0x002fda000bf03270 */
[----:B------:R-:W-:Y:S05]  /*73a0*/  @!P0 BRA `(.L_x_155) ;  /* 0xffffff9c00cc8947 */ /* 0x000fea000383ffff */
[----:B------:R-:W-:Y:S05]  /*73b0*/  EXIT ;  /* 0x000000000000794d */ /* 0x000fea0003800000 */
.L_x_127:
[----:B------:R-:W-:-:S08]  /*73c0*/  NOP ;  /* 0x0000000000007918 */ /* 0x000fd00000000000 */
[----:B-1----:R-:W1:-:S00]  /*73d0*/  USETMAXREG.DEALLOC.CTAPOOL 0x18 ;  /* 0x00000018000079c8 */ /* 0x002e4000080e0500 */
[----:B-1----:R-:W-:-:S06]  /*73e0*/  LOP3.LUT R0, R0, 0x3, RZ, 0xc0, !PT ;  /* 0x0000000300007812 */ /* 0x002fcc00078ec0ff */
[----:B------:R-:W1:Y:S02]  /*73f0*/  SHFL.IDX PT, R0, R0, RZ, 0x1f ;  /* 0x00001fff00007589 */ /* 0x000e6400000e0000 */
[----:B-1----:R-:W-:-:S13]  /*7400*/  ISETP.NE.AND P0, PT, R0, RZ, PT ;  /* 0x000000ff0000720c */ /* 0x002fda0003f05270 */
[----:B------:R-:W-:Y:S05]  /*7410*/  @P0 EXIT ;  /* 0x000000000000094d */ /* 0x000fea0003800000 */
[----:B------:R-:W1:Y:S01]  /*7420*/  S2UR UR4, SR_CTAID.X ;  /* 0x00000000000479c3 */ /* 0x000e620000002500 */
[----:B------:R-:W-:Y:S02]  /*7430*/  IMAD.MOV.U32 R16, RZ, RZ, RZ ;  /* 0x000000ffff107224 */ /* 0x000fe400078e00ff */
[----:B------:R-:W-:Y:S02]  /*7440*/  IMAD.MOV.U32 R2, RZ, RZ, 0x1 ;  /* 0x00000001ff027424 */ /* 0x000fe400078e00ff */
[----:B------:R-:W-:-:S03]  /*7450*/  IMAD.MOV.U32 R17, RZ, RZ, 0x1 ;  /* 0x00000001ff117424 */ /* 0x000fc600078e00ff */
[----:B------:R-:W1:Y:S02]  /*7460*/  LDC R0, c[0x0][0xda4] ;  /* 0x00036900ff007b82 */ /* 0x000e640000000800 */
[----:B-1----:R-:W-:-:S13]  /*7470*/  ISETP.LE.AND P0, PT, R0, UR4, PT ;  /* 0x0000000400007c0c */ /* 0x002fda000bf03270 */
[----:B------:R-:W-:Y:S05]  /*7480*/  @P0 BRA `(.L_x_156) ;  /* 0x0000003000180947 */ /* 0x000fea0003800000 */
[----:B------:R-:W2:Y:S01]  /*7490*/  LDL R4, [R1+0x24] ;  /* 0x0000240001047983 */ /* 0x000ea20000100800 */
[----:B------:R-:W1:Y:S01]  /*74a0*/  S2UR UR4, SR_CTAID.X ;  /* 0x00000000000479c3 */ /* 0x000e620000002500 */
[----:B------:R-:W-:Y:S01]  /*74b0*/  LOP3.LUT R19, R19, 0xfffffffd, RZ, 0xc0, !PT ;  /* 0xfffffffd13137812 */ /* 0x000fe200078ec0ff */
[----:B------:R-:W-:Y:S01]  /*74c0*/  IMAD.MOV.U32 R16, RZ, RZ, RZ ;  /* 0x000000ffff107224 */ /* 0x000fe200078e00ff */
[----:B------:R-:W3:Y:S01]  /*74d0*/  S2R R3, SR_TID.X ;  /* 0x0000000000037919 */ /* 0x000ee20000002100 */
[----:B------:R-:W-:Y:S01]  /*74e0*/  IMAD.MOV.U32 R17, RZ, RZ, 0x1 ;  /* 0x00000001ff117424 */ /* 0x000fe200078e00ff */
[----:B------:R-:W-:Y:S01]  /*74f0*/  ULDC.64 UR36, c[0x0][0x198] ;  /* 0x0000660000247ab9 */ /* 0x000fe20000000a00 */
[----:B------:R-:W-:Y:S01]  /*7500*/  ULDC UR39, c[0x0][0xc] ;  /* 0x0000030000277ab9 */ /* 0x000fe20000000800 */
[C---:B---3--:R-:W-:Y:S02]  /*7510*/  LOP3.LUT P0, R0, R3.reuse, 0x1f, RZ, 0xc0, !PT ;  /* 0x0000001f03007812 */ /* 0x048fe4000780c0ff */
[----:B------:R-:W-:-:S03]  /*7520*/  LOP3.LUT P1, RZ, R3, 0x7f, RZ, 0xc0, !PT ;  /* 0x0000007f03ff7812 */ /* 0x000fc6000782c0ff */
[----:B------:R1:W-:Y:S01]  /*7530*/  STL [R1+0x20], R0 ;  /* 0x0000200001007387 */ /* 0x0003e20000100800 */
[----:B------:R-:W-:Y:S01]  /*7540*/  PLOP3.LUT P0, PT, P0, P1, PT, 0x8a, 0x0 ;  /* 0x000000000000781c */ /* 0x000fe20000703172 */
[----:B-1----:R-:W-:-:S08]  /*7550*/  IMAD.U32 R0, RZ, RZ, UR4 ;  /* 0x00000004ff007e24 */ /* 0x002fd0000f8e00ff */
[----:B------:R-:W-:Y:S01]  /*7560*/  @P1 LOP3.LUT R19, R19, 0x2, RZ, 0xfc, !PT ;  /* 0x0000000213131812 */ /* 0x000fe200078efcff */
[----:B------:R1:W-:Y:S03]  /*7570*/  STL [R1+0x14], R0 ;  /* 0x0000140001007387 */ /* 0x0003e60000100800 */
[----:B------:R-:W-:Y:S01]  /*7580*/  LOP3.LUT R19, R19, 0xfffffffe, RZ, 0xc0, !PT ;  /* 0xfffffffe13137812 */ /* 0x000fe200078ec0ff */
[----:B------:R1:W-:Y:S03]  /*7590*/  STL [R1+0x1c], RZ ;  /* 0x00001cff01007387 */ /* 0x0003e60000100800 */
[----:B------:R-:W-:Y:S02]  /*75a0*/  @P0 LOP3.LUT R19, R19, 0x1, RZ, 0xfc, !PT ;  /* 0x0000000113130812 */ /* 0x000fe400078efcff */
[----:B--2---:R-:W-:-:S13]  /*75b0*/  R2UR UR5, R4 ;  /* 0x00000000040572ca */ /* 0x004fda00000e0000 */
[----:B-1----:R-:W-:-:S12]  /*75c0*/  ULOP3.LUT UR38, UR5, 0x2, URZ, 0xfc, !UPT ;  /* 0x0000000205267892 */ /* 0x002fd8000f8efc3f */
.L_x_208:
[----:B------:R-:W2:Y:S01]  /*75d0*/  LDL R6, [R1+0x14] ;  /* 0x0000140001067983 */ /* 0x000ea20000100800 */
[----:B------:R-:W1:Y:S01]  /*75e0*/  LDC R2, c[0x0][0xda8] ;  /* 0x00036a00ff027b82 */ /* 0x000e620000000800 */
[----:B------:R-:W-:Y:S05]  /*75f0*/  YIELD ;  /* 0x0000000000007946 */ /* 0x000fea0003800000 */
[----:B------:R-:W-:Y:S02]  /*7600*/  ULDC.64 UR4, c[0x0][0x3f8] ;  /* 0x0000fe0000047ab9 */ /* 0x000fe40000000a00 */
[----:B------:R-:W3:Y:S01]  /*7610*/  LDC R0, c[0x0][0xdb4] ;  /* 0x00036d00ff007b82 */ /* 0x000ee20000000800 */
[----:B------:R-:W-:-:S03]  /*7620*/  UISETP.NE.U32.AND UP0, UPT, UR4, URZ, UPT ;  /* 0x0000003f0400728c */ /* 0x000fc6000bf05070 */
[----:B------:R-:W-:Y:S01]  /*7630*/  ULDC UR4, c[0x0][0x404] ;  /* 0x0001010000047ab9 */ /* 0x000fe20000000800 */
[----:B------:R-:W-:-:S04]  /*7640*/  UISETP.NE.AND.EX UP0, UPT, UR5, URZ, UPT, UP0 ;  /* 0x0000003f0500728c */ /* 0x000fc8000bf05300 */
[----:B------:R-:W-:Y:S01]  /*7650*/  USEL UR4, UR4, 0x1, UP0 ;  /* 0x0000000104047887 */ /* 0x000fe20008000000 */
[----:B-1----:R-:W-:Y:S02]  /*7660*/  ISETP.NE.AND P0, PT, R2, 0x1, PT ;  /* 0x000000010200780c */ /* 0x002fe40003f05270 */
[----:B---3--:R-:W-:-:S11]  /*7670*/  ISETP.NE.AND P1, PT, R0, 0x1, PT ;  /* 0x000000010000780c */ /* 0x008fd60003f25270 */
        /* <DEDUP_REMOVED lines=11> */
[----:B------:R-:W-:Y:S02]  /*7730*/  MOV R3, 0x400 ;  /* 0x0000040000037802 */ /* 0x000fe40000000f00 */
[----:B------:R2:W-:Y:S02]  /*7740*/  STL [R1], R7 ;  /* 0x0000000701007387 */ /* 0x0005e40000100800 */
        /* <DEDUP_REMOVED lines=13> */
[----:B------:R2:W-:Y:S01]  /*7820*/  STL [R1+0x4], R3 ;  /* 0x0000040301007387 */ /* 0x0005e20000100800 */
[----:B------:R-:W-:Y:S05]  /*7830*/  @!P0 BRA `(.L_x_157) ;  /* 0x0000000000408947 */ /* 0x000fea0003800000 */
[----:B------:R-:W-:Y:S01]  /*7840*/  MOV R2, 0x0 ;  /* 0x0000000000027802 */ /* 0x000fe20000000f00 */
[----:B------:R-:W-:Y:S01]  /*7850*/  ULDC.64 UR6, c[0x4][0xb8] ;  /* 0x01002e0000067ab9 */ /* 0x000fe20000000a00 */
[----:B------:R-:W-:Y:S01]  /*7860*/  ULDC.64 UR8, c[0x4][0xc0] ;  /* 0x0100300000087ab9 */ /* 0x000fe20000000a00 */
[----:B------:R-:W-:Y:S01]  /*7870*/  ULDC.64 UR4, c[0x4][0x8] ;  /* 0x0100020000047ab9 */ /* 0x000fe20000000a00 */
[----:B------:R-:W-:Y:S02]  /*7880*/  IMAD.U32 R4, RZ, RZ, UR6 ;  /* 0x00000006ff047e24 */ /* 0x000fe4000f8e00ff */
[----:B--2---:R-:W1:Y:S01]  /*7890*/  LDC.64 R2, c[0x4][R2] ;  /* 0x0100000002027b82 */ /* 0x004e620000000a00 */
[----:B------:R-:W-:Y:S02]  /*78a0*/  IMAD.U32 R5, RZ, RZ, UR7 ;  /* 0x00000007ff057e24 */ /* 0x000fe4000f8e00ff */
[----:B------:R-:W-:Y:S02]  /*78b0*/  IMAD.U32 R6, RZ, RZ, UR8 ;  /* 0x00000008ff067e24 */ /* 0x000fe4000f8e00ff */
[----:B------:R-:W-:-:S02]  /*78c0*/  IMAD.U32 R7, RZ, RZ, UR9 ;  /* 0x00000009ff077e24 */ /* 0x000fc4000f8e00ff */
[----:B------:R-:W-:Y:S02]  /*78d0*/  IMAD.U32 R10, RZ, RZ, UR4 ;  /* 0x00000004ff0a7e24 */ /* 0x000fe4000f8e00ff */
[----:B------:R-:W-:Y:S02]  /*78e0*/  IMAD.U32 R11, RZ, RZ, UR5 ;  /* 0x00000005ff0b7e24 */ /* 0x000fe4000f8e00ff */
[----:B------:R-:W-:Y:S02]  /*78f0*/  IMAD.MOV.U32 R8, RZ, RZ, 0x70 ;  /* 0x00000070ff087424 */ /* 0x000fe400078e00ff */
[----:B------:R-:W-:Y:S02]  /*7900*/  IMAD.MOV.U32 R12, RZ, RZ, 0x1 ;  /* 0x00000001ff0c7424 */ /* 0x000fe400078e00ff */
[----:B------:R-:W-:-:S07]  /*7910*/  IMAD.MOV.U32 R13, RZ, RZ, RZ ;  /* 0x000000ffff0d7224 */ /* 0x000fce00078e00ff */
[----:B------:R-:W-:-:S07]  /*7920*/  LEPC R20, `(.L_x_157) ;  /* 0x000000001014794e */ /* 0x000fce0000000000 */
[----:B-1----:R-:W-:Y:S05]  /*7930*/  CALL.ABS.NOINC R2 ;  /* 0x0000000002007343 */ /* 0x002fea0003c00000 */
.L_x_157:
        /* <DEDUP_REMOVED lines=9> */
[----:B------:R-:W-:Y:S02]  /*79d0*/  IMAD.U32 R4, RZ, RZ, UR6 ;  /* 0x00000006ff047e24 */ /* 0x000fe4000f8e00ff */
[----:B------:R-:W-:Y:S02]  /*79e0*/  IMAD.U32 R5, RZ, RZ, UR7 ;  /* 0x00000007ff057e24 */ /* 0x000fe4000f8e00ff */
[----:B------:R-:W-:Y:S02]  /*79f0*/  IMAD.U32 R6, RZ, RZ, UR8 ;  /* 0x00000008ff067e24 */ /* 0x000fe4000f8e00ff */
[----:B------:R-:W-:-:S02]  /*7a00*/  IMAD.U32 R7, RZ, RZ, UR9 ;  /* 0x00000009ff077e24 */ /* 0x000fc4000f8e00ff */
[----:B------:R-:W-:Y:S02]  /*7a10*/  IMAD.U32 R10, RZ, RZ, UR4 ;  /* 0x00000004ff0a7e24 */ /* 0x000fe4000f8e00ff */
[----:B------:R-:W-:Y:S02]  /*7a20*/  IMAD.U32 R11, RZ, RZ, UR5 ;  /* 0x00000005ff0b7e24 */ /* 0x000fe4000f8e00ff */
[----:B------:R-:W-:Y:S02]  /*7a30*/  IMAD.MOV.U32 R8, RZ, RZ, 0x70 ;  /* 0x00000070ff087424 */ /* 0x000fe400078e00ff */
[----:B------:R-:W-:Y:S02]  /*7a40*/  IMAD.MOV.U32 R12, RZ, RZ, 0x1 ;  /* 0x00000001ff0c7424 */ /* 0x000fe400078e00ff */
[----:B-1----:R-:W-:-:S07]  /*7a50*/  IMAD.MOV.U32 R13, RZ, RZ, RZ ;  /* 0x000000ffff0d7224 */ /* 0x002fce00078e00ff */
[----:B------:R-:W-:-:S07]  /*7a60*/  LEPC R20, `(.L_x_159) ;  /* 0x000000001014794e */ /* 0x000fce0000000000 */
[----:B--2---:R-:W-:Y:S05]  /*7a70*/  CALL.ABS.NOINC R2 ;  /* 0x0000000002007343 */ /* 0x004fea0003c00000 */
.L_x_159:
[----:B------:R-:W-:Y:S01]  /*7a80*/  MOV R2, 0x0 ;  /* 0x0000000000027802 */ /* 0x000fe20000000f00 */
[----:B------:R-:W-:Y:S01]  /*7a90*/  ULDC.64 UR6, c[0x4][0xb8] ;  /* 0x01002e0000067ab9 */ /* 0x000fe20000000a00 */
[----:B------:R-:W-:Y:S01]  /*7aa0*/  ULDC.64 UR8, c[0x4][0xc0] ;  /* 0x0100300000087ab9 */ /* 0x000fe20000000a00 */
[----:B------:R-:W-:Y:S01]  /*7ab0*/  ULDC.64 UR4, c[0x4][0x18] ;  /* 0x0100060000047ab9 */ /* 0x000fe20000000a00 */
[----:B------:R-:W-:Y:S02]  /*7ac0*/  IMAD.U32 R4, RZ, RZ, UR6 ;  /* 0x00000006ff047e24 */ /* 0x000fe4000f8e00ff */
[----:B------:R-:W1:Y:S01]  /*7ad0*/  LDC.64 R2, c[0x4][R2] ;  /* 0x0100000002027b82 */ /* 0x000e620000000a00 */
        /* <DEDUP_REMOVED lines=10> */
.L_x_158:
[----:B------:R-:W2:Y:S01]  /*7b80*/  LDL R7, [R1] ;  /* 0x0000000001077983 */ /* 0x000ea20000100800 */
[----:B------:R-:W-:Y:S01]  /*7b90*/  ULDC.64 UR4, c[0x0][0x9f8] ;  /* 0x00027e0000047ab9 */ /* 0x000fe20000000a00 */
[----:B------:R-:W1:Y:S01]  /*7ba0*/  LDC R0, c[0x0][0x428] ;  /* 0x00010a00ff007b82 */ /* 0x000e620000000800 */
[----:B------:R-:W-:Y:S01]  /*7bb0*/  ISETP.NE.U32.AND P0, PT, RZ, UR4, PT ;  /* 0x00000004ff007c0c */ /* 0x000fe2000bf05070 */
[----:B------:R-:W3:Y:S04]  /*7bc0*/  LDL R10, [R1+0x4] ;  /* 0x00000400010a7983 */ /* 0x000ee80000100800 */
[----:B------:R-:W4:Y:S01]  /*7bd0*/  LDL R9, [R1+0x20] ;  /* 0x0000200001097983 */ /* 0x000f220000100800 */
[----:B------:R-:W-:Y:S01]  /*7be0*/  ISETP.NE.AND.EX P0, PT, RZ, UR5, PT, P0 ;  /* 0x00000005ff007c0c */ /* 0x000fe2000bf05300 */
[----:B------:R-:W-:Y:S01]  /*7bf0*/  ULDC.64 UR6, c[0x0][0x208] ;  /* 0x0000820000067ab9 */ /* 0x000fe20000000a00 */
[----:B------:R-:W-:Y:S01]  /*7c00*/  ULDC UR4, c[0x0][0xda8] ;  /* 0x00036a0000047ab9 */ /* 0x000fe20000000800 */
[----:B------:R-:W4:Y:S04]  /*7c10*/  LDL.LU R6, [R1+0xc] ;  /* 0x00000c0001067983 */ /* 0x000f280000300800 */
[----:B------:R-:W4:Y:S06]  /*7c20*/  LDL R8, [R1+0x14] ;  /* 0x0000140001087983 */ /* 0x000f2c0000100800 */
[----:B------:R-:W2:Y:S01]  /*7c30*/  @P0 LDC.64 R2, c[0x0][0x9f8] ;  /* 0x00027e00ff020b82 */ /* 0x000ea20000000a00 */
[----:B-1----:R-:W-:-:S13]  /*7c40*/  ISETP.NE.AND P1, PT, R0, 0x1, PT ;  /* 0x000000010000780c */ /* 0x002fda0003f25270 */
[----:B------:R-:W3:Y:S08]  /*7c50*/  @P1 LDC R5, c[0x0][0x42c] ;  /* 0x00010b00ff051b82 */ /* 0x000ef00000000800 */
[----:B------:R-:W1:Y:S01]  /*7c60*/  @P1 LDC R4, c[0x0][0x430] ;  /* 0x00010c00ff041b82 */ /* 0x000e620000000800 */
[----:B--2---:R-:W-:-:S05]  /*7c70*/  @P0 IMAD.WIDE R2, R7, 0x4, R2 ;  /* 0x0000000407020825 */ /* 0x004fca00078e0202 */
[----:B------:R2:W5:Y:S01]  /*7c80*/  @P0 LDG.E R7, desc[UR6][R2.64] ;  /* 0x0000000602070981 */ /* 0x000562000c1e1900 */
[----:B---3--:R-:W-:-:S04]  /*7c90*/  @P1 IMAD.HI.U32 R5, R10, R5, RZ ;  /* 0x000000050a051227 */ /* 0x008fc800078e00ff */
[----:B------:R-:W-:Y:S01]  /*7ca0*/  IMAD.MOV.U32 R0, RZ, RZ, R10 ;  /* 0x000000ffff007224 */ /* 0x000fe200078e000a */
[----:B-1----:R-:W-:Y:S02]  /*7cb0*/  @P1 SHF.R.U32.HI R0, RZ, R4, R5 ;  /* 0x00000004ff001219 */ /* 0x002fe40000011605 */
[----:B----4-:R-:W-:Y:S01]  /*7cc0*/  ISETP.NE.AND P1, PT, R9, RZ, PT ;  /* 0x000000ff0900720c */ /* 0x010fe20003f25270 */
[----:B------:R-:W1:Y:S01]  /*7cd0*/  S2R R4, SR_CgaCtaId ;  /* 0x0000000000047919 */ /* 0x000e620000008800 */
[----:B------:R-:W-:-:S04]  /*7ce0*/  IMAD.MOV R6, RZ, RZ, -R6 ;  /* 0x000000ffff067224 */ /* 0x000fc800078e0a06 */
[----:B------:R-:W-:-:S07]  /*7cf0*/  IMAD R6, R6, UR4, R8 ;  /* 0x0000000406067c24 */ /* 0x000fce000f8e0208 */
[----:B------:R-:W-:Y:S01]  /*7d00*/  VOTEU.ALL UP1, P1 ;  /* 0x00000000003f7886 */ /* 0x000fe20000820000 */
[----:B------:R-:W-:-:S04]  /*7d10*/  PLOP3.LUT P2, PT, P1, PT, PT, 0x8, 0x0 ;  /* 0x000000000000781c */ /* 0x000fc80000f4e170 */
[----:B------:R-:W-:Y:S01]  /*7d20*/  @!UP1 UIADD3 UR8, UP0, UR36, 0x270, URZ ;  /* 0x0000027024089890 */ /* 0x000fe2000ff1e03f */
[----:B------:R-:W-:-:S03]  /*7d30*/  IMAD.SHL.U32 R6, R6, 0x80, RZ ;  /* 0x0000008006067824 */ /* 0x000fc600078e00ff */
[----:B------:R-:W-:-:S03]  /*7d40*/  @!UP1 UIADD3.X UR9, URZ, UR37, URZ, UP0, !UPT ;  /* 0x000000253f099290 */ /* 0x000fc600087fe43f */
[----:B--2---:R-:W-:-:S09]  /*7d50*/  VOTEU.ALL UP0, P1 ;  /* 0x00000000003f7886 */ /* 0x004fd20000800000 */
.L_x_160:
[----:B------:R-:W2:Y:S04]  /*7d60*/  LDL R3, [R1] ;  /* 0x0000000001037983 */ /* 0x000ea80000100800 */
[----:B------:R-:W3:Y:S01]  /*7d70*/  LDL R2, [R1+0x4] ;  /* 0x0000040001027983 */ /* 0x000ee20000100800 */
[----:B------:R-:W-:Y:S01]  /*7d80*/  UMOV UR4, URZ ;  /* 0x0000003f00047c82 */ /* 0x000fe20008000000 */
[----:B------:R-:W-:Y:S02]  /*7d90*/  PLOP3.LUT P0, PT, P0, P2, PT, 0xa2, 0x0 ;  /* 0x000000000000781c */ /* 0x000fe40000705472 */
[----:B--2---:R-:W-:-:S08]  /*7da0*/  @P2 R2UR P0, UR7, R3 ;  /* 0x00000000030722ca */ /* 0x004fd00000000000 */
[----:B------:R-:W-:Y:S02]  /*7db0*/  PLOP3.LUT P0, PT, P0, P2, PT, 0xa2, 0x0 ;  /* 0x000000000000781c */ /* 0x000fe40000705472 */
[----:B---3--:R-:W-:-:S08]  /*7dc0*/  @P2 R2UR.OR P0, UR6, R2 ;  /* 0x00000000020622ca */ /* 0x008fd00000100000 */
[----:B------:R-:W-:Y:S02]  /*7dd0*/  PLOP3.LUT P0, PT, P0, P2, PT, 0xa2, 0x0 ;  /* 0x000000000000781c */ /* 0x000fe40000705472 */
[----:B------:R-:W-:-:S08]  /*7de0*/  @P2 R2UR.OR P0, UR5, R6 ;  /* 0x00000000060522ca */ /* 0x000fd00000100000 */
[----:B------:R-:W-:-:S05]  /*7df0*/  @P2 PLOP3.LUT P2, PT, P0, PT, PT, 0x80, 0x0 ;  /* 0x000000000000281c */ /* 0x000fca000074f070 */
[----:B------:R2:W-:Y:S08]  /*7e00*/  @!UP0 UTMAPF.L2.4D [UR4], [UR8] ;  /* 0x00000004080085b8 */ /* 0x0005f00008018000 */
[----:B--2---:R-:W-:Y:S05]  /*7e10*/  @P2 BRA.U.ANY `(.L_x_160) ;  /* 0xfffffffd00d02947 */ /* 0x004fea000393ffff */
[----:B------:R-:W-:Y:S01]  /*7e20*/  PLOP3.LUT P2, PT, P1, PT, PT, 0x8, 0x0 ;  /* 0x000000000000781c */ /* 0x000fe20000f4e170 */
[----:B------:R-:W-:Y:S01]  /*7e30*/  VOTEU.ALL UP0, P1 ;  /* 0x00000000003f7886 */ /* 0x000fe20000800000 */
[----:B------:R-:W-:-:S11]  /*7e40*/  UMOV UR4, 0x40 ;  /* 0x0000004000047882 */ /* 0x000fd60000000000 */
.L_x_161:
[----:B------:R-:W2:Y:S04]  /*7e50*/  LDL R3, [R1] ;  /* 0x0000000001037983 */ /* 0x000ea80000100800 */
[----:B------:R-:W3:Y:S01]  /*7e60*/  LDL R2, [R1+0x4] ;  /* 0x0000040001027983 */ /* 0x000ee20000100800 */
        /* <DEDUP_REMOVED lines=12> */
.L_x_162:
        /* <DEDUP_REMOVED lines=11> */
[----:B------:R-:W2:Y:S01]  /*7fe0*/  LDC.64 R2, c[0x0][0x3f8] ;  /* 0x0000fe00ff027b82 */ /* 0x000ea20000000a00 */
[C---:B-1----:R-:W-:Y:S01]  /*7ff0*/  IMAD.SHL.U32 R20, R4.reuse, 0x40, RZ ;  /* 0x0000004004147824 */ /* 0x042fe200078e00ff */
[----:B------:R-:W-:Y:S01]  /*8000*/  UMOV UR4, 0xffffffff ;  /* 0xffffffff00047882 */ /* 0x000fe20000000000 */
[----:B------:R-:W-:-:S03]  /*8010*/  IMAD.SHL.U32 R21, R4, 0x1000, RZ ;  /* 0x0000100004157824 */ /* 0x000fc600078e00ff */
[----:B------:R-:W-:Y:S02]  /*8020*/  LOP3.LUT R20, R20, 0x40, RZ, 0xc0, !PT ;  /* 0x0000004014147812 */ /* 0x000fe400078ec0ff */
[----:B------:R-:W-:Y:S02]  /*8030*/  LOP3.LUT R21, R21, 0x1000, RZ, 0xc0, !PT ;  /* 0x0000100015157812 */ /* 0x000fe400078ec0ff */
[----:B--2---:R-:W-:-:S04]  /*8040*/  ISETP.NE.U32.AND P0, PT, R2, RZ, PT ;  /* 0x000000ff0200720c */ /* 0x004fc80003f05070 */
[----:B------:R-:W-:-:S04]  /*8050*/  ISETP.NE.AND.EX P0, PT, R3, RZ, PT, P0 ;  /* 0x000000ff0300720c */ /* 0x000fc80003f05300 */
[----:B-----5:R-:W-:Y:S01]  /*8060*/  SEL R5, R7, RZ, !P0 ;  /* 0x000000ff07057207 */ /* 0x020fe20004000000 */
[----:B------:R-:W-:Y:S08]  /*8070*/  BRA.DIV UR4, `(.L_x_163) ;  /* 0x0000002a046c7947 */ /* 0x000ff0000b800000 */
.L_x_224:
[----:B------:R-:W2:Y:S01]  /*8080*/  LDL R8, [R1+0x10] ;  /* 0x0000100001087983 */ /* 0x000ea20000100800 */
[----:B------:R-:W-:Y:S01]  /*8090*/  UMOV UR4, 0xffffffff ;  /* 0xffffffff00047882 */ /* 0x000fe20000000000 */
[--C-:B------:R-:W-:Y:S01]  /*80a0*/  SHF.R.S32.HI R12, RZ, 0x1f, R7.reuse ;  /* 0x0000001fff0c7819 */ /* 0x100fe20000011407 */
[----:B------:R-:W-:Y:S02]  /*80b0*/  IMAD.MOV.U32 R4, RZ, RZ, R7 ;  /* 0x000000ffff047224 */ /* 0x000fe400078e0007 */
[----:B--2---:R-:W-:Y:S01]  /*80c0*/  VIADD R8, R8, 0xffffffff ;  /* 0xffffffff08087836 */ /* 0x004fe20000000000 */
[----:B------:R-:W-:Y:S06]  /*80d0*/  BRA.DIV UR4, `(.L_x_164) ;  /* 0x0000002a04887947 */ /* 0x000fec000b800000 */
[----:B------:R-:W-:-:S13]  /*80e0*/  ELECT P6, URZ, PT ;  /* 0x00000000003f782f */ /* 0x000fda00038c0000 */
.L_x_227:
[----:B------:R-:W-:Y:S05]  /*80f0*/  @!P6 BRA `(.L_x_165) ;  /* 0x000000040028e947 */ /* 0x000fea0003800000 */
        /* <DEDUP_REMOVED lines=9> */
[----:B------:R-:W-:-:S04]  /*8190*/  @P1 SHF.R.U32.HI R5, RZ, R11, R10 ;  /* 0x0000000bff051219 */ /* 0x000fc8000001160a */
[--C-:B------:R-:W-:Y:S01]  /*81a0*/  SHF.R.S32.HI R11, RZ, 0x1f, R5.reuse ;  /* 0x0000001fff0b7819 */ /* 0x100fe20000011405 */
[--C-:B------:R-:W-:Y:S02]  /*81b0*/  IMAD.MOV R18, RZ, RZ, -R5.reuse ;  /* 0x000000ffff127224 */ /* 0x100fe400078e0a05 */
[----:B------:R-:W-:Y:S02]  /*81c0*/  IMAD.MOV.U32 R10, RZ, RZ, R5 ;  /* 0x000000ffff0a7224 */ /* 0x000fe400078e0005 */
[----:B------:R-:W-:Y:S02]  /*81d0*/  IMAD R18, R9, R18, R8 ;  /* 0x0000001209127224 */ /* 0x000fe400078e0208 */
[----:B------:R-:W-:Y:S02]  /*81e0*/  IMAD R9, R12, UR4, RZ ;  /* 0x000000040c097c24 */ /* 0x000fe4000f8e02ff */
[----:B------:R-:W-:-:S04]  /*81f0*/  IMAD.WIDE.U32 R10, R7, UR4, R10 ;  /* 0x00000004070a7c25 */ /* 0x000fc8000f8e000a */
[----:B------:R-:W-:Y:S01]  /*8200*/  IMAD R5, R7, UR5, R9 ;  /* 0x0000000507057c24 */ /* 0x000fe2000f8e0209 */
[----:B------:R-:W-:-:S03]  /*8210*/  LEA R14, P1, R10, R2, 0x2 ;  /* 0x000000020a0e7211 */ /* 0x000fc600078210ff */
[----:B------:R-:W-:-:S05]  /*8220*/  IMAD.IADD R5, R11, 0x1, R5 ;  /* 0x000000010b057824 */ /* 0x000fca00078e0205 */
[----:B------:R-:W-:-:S05]  /*8230*/  LEA.HI.X R15, R10, R3, R5, 0x2, P1 ;  /* 0x000000030a0f7211 */ /* 0x000fca00008f1405 */
[----:B------:R1:W5:Y:S02]  /*8240*/  LDG.E R7, desc[UR6][R14.64] ;  /* 0x000000060e077981 */ /* 0x000364000c1e1900 */
.L_x_166:
[----:B------:R-:W2:Y:S01]  /*8250*/  S2R R9, SR_CgaCtaId ;  /* 0x0000000000097919 */ /* 0x000ea20000008800 */
[----:B------:R-:W-:-:S04]  /*8260*/  MOV R5, 0x400 ;  /* 0x0000040000057802 */ /* 0x000fc80000000f00 */
[----:B--2---:R-:W-:Y:S02]  /*8270*/  LEA R5, R9, R5, 0x18 ;  /* 0x0000000509057211 */ /* 0x004fe400078ec0ff */
[----:B------:R-:W-:-:S03]  /*8280*/  SHF.L.U32 R9, R17, 0x1f, RZ ;  /* 0x0000001f11097819 */ /* 0x000fc600000006ff */
[----:B------:R-:W-:-:S04]  /*8290*/  IMAD R5, R16, 0x8, R5 ;  /* 0x0000000810057824 */ /* 0x000fc800078e0205 */
[----:B------:R-:W2:Y:S02]  /*82a0*/  SYNCS.PHASECHK.TRANS64.TRYWAIT P1, [R5+URZ+0x34840], R9 ;  /* 0x03484009050075a7 */ /* 0x000ea4000802017f */
[----:B--2---:R-:W-:Y:S05]  /*82b0*/  @!P1 BRA `(.L_x_167) ;  /* 0x0000002800309947 */ /* 0x004fea0003800000 */
.L_x_228:
[----:B------:R-:W3:Y:S01]  /*82c0*/  S2R R10, SR_TID.X ;  /* 0x00000000000a7919 */ /* 0x000ee20000002100 */
[----:B------:R-:W-:-:S04]  /*82d0*/  UPRMT UR4, UR38, 0x9910, URZ ;  /* 0x0000991026047896 */ /* 0x000fc8000800003f */
[----:B------:R-:W-:Y:S01]  /*82e0*/  UISETP.NE.AND UP0, UPT, UR4, 0x2, UPT ;  /* 0x000000020400788c */ /* 0x000fe2000bf05270 */
[----:B---3--:R-:W-:-:S13]  /*82f0*/  LOP3.LUT P1, RZ, R10, 0x7f, RZ, 0xc0, !PT ;  /* 0x0000007f0aff7812 */ /* 0x008fda000782c0ff */
[----:B--2---:R-:W-:-:S04]  /*8300*/  @!P1 IMAD.MOV.U32 R9, RZ, RZ, 0xc000 ;  /* 0x0000c000ff099424 */ /* 0x004fc800078e00ff */
[----:B------:R2:W-:Y:S01]  /*8310*/  @!P1 SYNCS.ARRIVE.TRANS64 RZ, [R5+URZ+0x34830], R9 ;  /* 0x0348300905ff99a7 */ /* 0x0005e2000800003f */
[----:B------:R-:W-:-:S13]  /*8320*/  PLOP3.LUT P1, PT, PT, PT, UP0, 0x80, 0x0 ;  /* 0x000000000000781c */ /* 0x000fda0003f2f008 */
[----:B--2---:R-:W-:Y:S05]  /*8330*/  @P1 BRA `(.L_x_168) ;  /* 0x0000000000041947 */ /* 0x004fea0003800000 */
[----:B------:R-:W-:Y:S01]  /*8340*/  BPT.TRAP 0x1 ;  /* 0x000000040000795c */ /* 0x000fe20000300000 */
.L_x_168:
[----:B------:R-:W-:-:S13]  /*8350*/  LOP3.LUT P1, RZ, R19, 0x1, RZ, 0xc0, !PT ;  /* 0x0000000113ff7812 */ /* 0x000fda000782c0ff */
[----:B------:R-:W-:Y:S05]  /*8360*/  @P1 BRA `(.L_x_169) ;  /* 0x0000000000041947 */ /* 0x000fea0003800000 */
[----:B------:R-:W-:Y:S01]  /*8370*/  BPT.TRAP 0x1 ;  /* 0x000000040000795c */ /* 0x000fe20000300000 */
.L_x_169:
[----:B------:R-:W2:Y:S01]  /*8380*/  S2R R10, SR_CgaCtaId ;  /* 0x00000000000a7919 */ /* 0x000ea20000008800 */
[----:B------:R-:W-:Y:S01]  /*8390*/  MOV R9, 0x400 ;  /* 0x0000040000097802 */ /* 0x000fe20000000f00 */
[----:B------:R-:W-:Y:S01]  /*83a0*/  UIADD3 UR4, UP0, UR36, 0x370, URZ ;  /* 0x0000037024047890 */ /* 0x000fe2000ff1e03f */
[----:B------:R-:W-:Y:S01]  /*83b0*/  R2UR UR9, R5 ;  /* 0x00000000050972ca */ /* 0x000fe200000e0000 */
[----:B------:R-:W-:Y:S01]  /*83c0*/  IMAD R5, R16, 0x6000, R21 ;  /* 0x0000600010057824 */ /* 0x000fe200078e0215 */
[----:B------:R-:W-:Y:S01]  /*83d0*/  R2UR UR11, R18 ;  /* 0x00000000120b72ca */ /* 0x000fe200000e0000 */
[----:B------:R-:W-:Y:S01]  /*83e0*/  UMOV UR10, URZ ;  /* 0x0000003f000a7c82 */ /* 0x000fe20008000000 */
[----:B------:R-:W-:Y:S01]  /*83f0*/  R2UR UR5, R20 ;  /* 0x00000000140572ca */ /* 0x000fe200000e0000 */
[----:B------:R-:W-:Y:S01]  /*8400*/  UMOV UR18, 0x30000 ;  /* 0x0003000000127882 */ /* 0x000fe20000000000 */
[----:B------:R-:W-:Y:S01]  /*8410*/  R2UR UR12, R0 ;  /* 0x00000000000c72ca */ /* 0x000fe200000e0000 */
[----:B------:R-:W-:Y:S01]  /*8420*/  UMOV UR6, 0x0 ;  /* 0x0000000000067882 */ /* 0x000fe20000000000 */
[----:B-----5:R-:W-:Y:S01]  /*8430*/  R2UR UR13, R7 ;  /* 0x00000000070d72ca */ /* 0x020fe200000e0000 */
[----:B------:R-:W-:Y:S01]  /*8440*/  UMOV UR7, 0x14f00000 ;  /* 0x14f0000000077882 */ /* 0x000fe20000000000 */
[----:B------:R-:W-:-:S03]  /*8450*/  UMOV UR16, 0x40 ;  /* 0x0000004000107882 */ /* 0x000fc60000000000 */
[----:B------:R-:W-:-:S04]  /*8460*/  UIADD3 UR9, UR9, 0x34830, URZ ;  /* 0x0003483009097890 */ /* 0x000fc8000fffe03f */
[----:B------:R-:W-:Y:S02]  /*8470*/  ULEA UR11, UR11, UR5, 0x7 ;  /* 0x000000050b0b7291 */ /* 0x000fe4000f8e383f */
[----:B------:R-:W-:Y:S01]  /*8480*/  UIADD3.X UR5, URZ, UR37, URZ, UP0, !UPT ;  /* 0x000000253f057290 */ /* 0x000fe200087fe43f */
[----:B--2---:R-:W-:-:S05]  /*8490*/  LEA R9, R10, R9, 0x18 ;  /* 0x000000090a097211 */ /* 0x004fca00078ec0ff */
[----:B------:R-:W-:-:S05]  /*84a0*/  IMAD R5, R5, 0x2, R9 ;  /* 0x0000000205057824 */ /* 0x000fca00078e0209 */
[----:B------:R-:W-:Y:S01]  /*84b0*/  R2UR UR8, R5 ;  /* 0x00000000050872ca */ /* 0x000fe200000e0000 */
[----:B------:R-:W-:-:S12]  /*84c0*/  IMAD.MOV.U32 R5, RZ, RZ, R7 ;  /* 0x000000ffff057224 */ /* 0x000fd800078e0007 */
[----:B------:R-:W-:Y:S02]  /*84d0*/  UIADD3 UR14, UR8, 0x1c400, URZ ;  /* 0x0001c400080e7890 */ /* 0x000fe4000fffe03f */
[----:B------:R-:W-:Y:S02]  /*84e0*/  UIADD3 UR15, UR8, 0x20400, URZ ;  /* 0x00020400080f7890 */ /* 0x000fe4000fffe03f */
[----:B------:R-:W-:-:S03]  /*84f0*/  UIADD3 UR17, UR8, 0x24400, URZ ;  /* 0x0002440008117890 */ /* 0x000fc6000fffe03f */
[----:B------:R-:W-:Y:S01]  /*8500*/  UMOV UR8, UR14 ;  /* 0x0000000e00087c82 */ /* 0x000fe20008000000 */
[----:B------:R-:W-:Y:S01]  /*8510*/  UMOV UR14, 0x80 ;  /* 0x00000080000e7882 */ /* 0x000fe20000000000 */
[----:B------:R2:W-:Y:S02]  /*8520*/  UTMALDG.4D.MULTICAST [UR8], [UR4], UR18, desc[UR6] ;  /* 0x00000608040073b4 */ /* 0x0005e40008019812 */
[----:B--2---:R-:W-:Y:S01]  /*8530*/  UMOV UR8, UR15 ;  /* 0x0000000f00087c82 */ /* 0x004fe20008000000 */
[----:B------:R-:W-:Y:S02]  /*8540*/  UMOV UR10, UR16 ;  /* 0x00000010000a7c82 */ /* 0x000fe40008000000 */
[----:B------:R2:W-:Y:S02]  /*8550*/  UTMALDG.4D.MULTICAST [UR8], [UR4], UR18, desc[UR6] ;  /* 0x00000608040073b4 */ /* 0x0005e40008019812 */
[----:B--2---:R-:W-:Y:S01]  /*8560*/  UMOV UR8, UR17 ;  /* 0x0000001100087c82 */ /* 0x004fe20008000000 */
[----:B------:R-:W-:-:S02]  /*8570*/  UMOV UR10, UR14 ;  /* 0x0000000e000a7c82 */ /* 0x000fc40008000000 */
[----:B------:R2:W-:Y:S02]  /*8580*/  UTMALDG.4D.MULTICAST [UR8], [UR4], UR18, desc[UR6] ;  /* 0x00000608040073b4 */ /* 0x0005e40008019812 */
[----:B--2---:R-:W-:Y:S01]  /*8590*/  NOP ;  /* 0x0000000000007918 */ /* 0x004fe20000000000 */
.L_x_165:
[----:B-1----:R-:W2:Y:S04]  /*85a0*/  LDL.LU R15, [R1] ;  /* 0x00000000010f7983 */ /* 0x002ea80000300800 */
[----:B------:R-:W3:Y:S04]  /*85b0*/  LDL.LU R14, [R1+0x4] ;  /* 0x00000400010e7983 */ /* 0x000ee80000300800 */
[----:B------:R-:W4:Y:S01]  /*85c0*/  LDL R13, [R1+0x1c] ;  /* 0x00001c00010d7983 */ /* 0x000f220000100800 */
[----:B------:R-:W-:-:S03]  /*85d0*/  MOV R10, 0x400 ;  /* 0x00000400000a7802 */ /* 0x000fc60000000f00 */
[----:B------:R-:W5:Y:S01]  /*85e0*/  LDL.LU R9, [R1+0x18] ;  /* 0x0000180001097983 */ /* 0x000f620000300800 */
[----:B------:R-:W1:Y:S01]  /*85f0*/  S2R R11, SR_CgaCtaId ;  /* 0x00000000000b7919 */ /* 0x000e620000008800 */
[----:B------:R-:W-:Y:S05]  /*8600*/  WARPSYNC.ALL ;  /* 0x0000000000007948 */ /* 0x000fea0003800000 */
[----:B------:R-:W-:-:S13]  /*8610*/  ELECT P1, URZ, PT ;  /* 0x00000000003f782f */ /* 0x000fda0003820000 */
[----:B------:R-:W-:Y:S01]  /*8620*/  @P1 R2UR UR11, R6 ;  /* 0x00000000060b12ca */ /* 0x000fe200000e0000 */
[----:B------:R-:W-:-:S04]  /*8630*/  UIADD3 UR4, UP0, UR36, 0x270, URZ ;  /* 0x0000027024047890 */ /* 0x000fc8000ff1e03f */
        /* <DEDUP_REMOVED lines=21> */
[C---:B---3--:R-:W-:Y:S02]  /*8790*/  @P1 R2UR UR12, R14.reuse ;  /* 0x000000000e0c12ca */ /* 0x048fe400000e0000 */
[----:B------:R-:W-:Y:S02]  /*87a0*/  @P1 R2UR UR21, R15 ;  /* 0x000000000f1512ca */ /* 0x000fe400000e0000 */
[----:B------:R-:W-:-:S09]  /*87b0*/  @P1 R2UR UR20, R14 ;  /* 0x000000000e1412ca */ /* 0x000fd200000e0000 */
[----:B------:R2:W-:Y:S04]  /*87c0*/  UTMALDG.4D [UR8], [UR4], desc[UR6] ;  /* 0x00000608040075b4 */ /* 0x0005e80008019000 */
[----:B------:R1:W-:Y:S01]  /*87d0*/  UTMALDG.4D [UR16], [UR4], desc[UR14] ;  /* 0x00000e10040075b4 */ /* 0x0003e20008019000 */
[----:B--2---:R-:W-:Y:S02]  /*87e0*/  @P1 R2UR UR13, R15 ;  /* 0x000000000f0d12ca */ /* 0x004fe400000e0000 */
[----:B------:R-:W-:Y:S02]  /*87f0*/  @P1 R2UR UR12, R14 ;  /* 0x000000000e0c12ca */ /* 0x000fe400000e0000 */
[----:B------:R-:W-:Y:S01]  /*8800*/  @P1 R2UR UR11, R6 ;  /* 0x00000000060b12ca */ /* 0x000fe200000e0000 */
[----:B------:R-:W-:Y:S01]  /*8810*/  UIADD3 UR8, UR24, 0x18400, URZ ;  /* 0x0001840018087890 */ /* 0x000fe2000fffe03f */
[----:B----4-:R-:W-:Y:S01]  /*8820*/  LOP3.LUT R6, R13, 0x1, RZ, 0xc, !PT ;  /* 0x000000010d067812 */ /* 0x010fe200078e0cff */
[----:B------:R-:W-:-:S03]  /*8830*/  UMOV UR10, 0x80 ;  /* 0x00000080000a7882 */ /* 0x000fc60000000000 */
[----:B------:R-:W-:-:S07]  /*8840*/  SHF.L.U32 R6, R6, 0x1f, RZ ;  /* 0x0000001f06067819 */ /* 0x000fce00000006ff */
[----:B------:R1:W-:Y:S01]  /*8850*/  UTMALDG.4D [UR8], [UR4], desc[UR22] ;  /* 0x00001608040075b4 */ /* 0x0003e20008019000 */
[----:B------:R-:W2:Y:S01]  /*8860*/  SYNCS.PHASECHK.TRANS64.TRYWAIT P1, [R10+URZ+0x34820], R6 ;  /* 0x034820060a0075a7 */ /* 0x000ea2000802017f */
[----:B-----5:R-:W-:Y:S01]  /*8870*/  ISETP.GE.AND P2, PT, R9, 0x81, PT ;  /* 0x000000810900780c */ /* 0x020fe20003f46270 */
[----:B-12---:R-:W-:-:S12]  /*8880*/  @!P1 BRA `(.L_x_171) ;  /* 0x0000002000d09947 */ /* 0x006fd80003800000 */
.L_x_229:
[----:B------:R-:W-:Y:S05]  /*8890*/  BSYNC B0 ;  /* 0x0000000000007941 */ /* 0x000fea0003800000 */
.L_x_170:
        /* <DEDUP_REMOVED lines=28> */
[----:B------:R-:W-:-:S04]  /*8a60*/  IMAD.MOV R10, RZ, RZ, -R7 ;  /* 0x000000ffff0a7224 */ /* 0x000fc800078e0a07 */
[----:B------:R-:W-:Y:S02]  /*8a70*/  IMAD R6, R15, R10, R6 ;  /* 0x0000000a0f067224 */ /* 0x000fe400078e0206 */
[----:B------:R-:W-:Y:S02]  /*8a80*/  IMAD R15, R12, UR4, RZ ;  /* 0x000000040c0f7c24 */ /* 0x000fe4000f8e02ff */
[----:B------:R-:W-:Y:S02]  /*8a90*/  IMAD.MOV.U32 R10, RZ, RZ, R7 ;  /* 0x000000ffff0a7224 */ /* 0x000fe400078e0007 */
[C---:B------:R-:W-:Y:S02]  /*8aa0*/  IMAD R7, R4.reuse, UR5, R15 ;  /* 0x0000000504077c24 */ /* 0x040fe4000f8e020f */
[----:B------:R-:W-:-:S04]  /*8ab0*/  IMAD.WIDE.U32 R10, R4, UR4, R10 ;  /* 0x00000004040a7c25 */ /* 0x000fc8000f8e000a */
[----:B------:R-:W-:Y:S01]  /*8ac0*/  IMAD.IADD R7, R7, 0x1, R11 ;  /* 0x0000000107077824 */ /* 0x000fe200078e020b */
[----:B------:R-:W-:-:S04]  /*8ad0*/  LEA R2, P1, R10, R2, 0x2 ;  /* 0x000000020a027211 */ /* 0x000fc800078210ff */
[----:B------:R-:W-:-:S05]  /*8ae0*/  LEA.HI.X R3, R10, R3, R7, 0x2, P1 ;  /* 0x000000030a037211 */ /* 0x000fca00008f1407 */
[----:B------:R1:W5:Y:S04]  /*8af0*/  LDG.E R7, desc[UR6][R2.64] ;  /* 0x0000000602077981 */ /* 0x000368000c1e1900 */
.L_x_176:
[----:B-1----:R-:W1:Y:S01]  /*8b00*/  S2R R3, SR_CgaCtaId ;  /* 0x0000000000037919 */ /* 0x002e620000008800 */
[----:B------:R-:W-:-:S04]  /*8b10*/  MOV R2, 0x400 ;  /* 0x0000040000027802 */ /* 0x000fc80000000f00 */
[----:B-1----:R-:W-:Y:S02]  /*8b20*/  LEA R2, R3, R2, 0x18 ;  /* 0x0000000203027211 */ /* 0x002fe400078ec0ff */
[----:B------:R-:W-:-:S03]  /*8b30*/  SHF.L.U32 R3, R13, 0x1f, RZ ;  /* 0x0000001f0d037819 */ /* 0x000fc600000006ff */
[----:B------:R-:W-:-:S04]  /*8b40*/  IMAD R2, R9, 0x8, R2 ;  /* 0x0000000809027824 */ /* 0x000fc800078e0202 */
[----:B------:R-:W1:Y:S02]  /*8b50*/  SYNCS.PHASECHK.TRANS64.TRYWAIT P1, [R2+URZ+0x34840], R3 ;  /* 0x03484003020075a7 */ /* 0x000e64000802017f */
[----:B-1----:R-:W-:Y:S05]  /*8b60*/  @!P1 BRA `(.L_x_177) ;  /* 0x0000002000389947 */ /* 0x002fea0003800000 */
.L_x_230:
[----:B------:R-:W2:Y:S01]  /*8b70*/  S2R R10, SR_TID.X ;  /* 0x00000000000a7919 */ /* 0x000ea20000002100 */
[----:B------:R-:W-:Y:S01]  /*8b80*/  UPRMT UR4, UR38, 0x9910, URZ ;  /* 0x0000991026047896 */ /* 0x000fe2000800003f */
[----:B--2---:R-:W-:-:S13]  /*8b90*/  LOP3.LUT P1, RZ, R10, 0x7f, RZ, 0xc0, !PT ;  /* 0x0000007f0aff7812 */ /* 0x004fda000782c0ff */
[----:B-1----:R-:W-:-:S04]  /*8ba0*/  @!P1 IMAD.MOV.U32 R3, RZ, RZ, 0xc000 ;  /* 0x0000c000ff039424 */ /* 0x002fc800078e00ff */
[----:B------:R1:W-:Y:S02]  /*8bb0*/  @!P1 SYNCS.ARRIVE.TRANS64 RZ, [R2+URZ+0x34830], R3 ;  /* 0x0348300302ff99a7 */ /* 0x0003e4000800003f */
[----:B-1----:R-:W-:-:S05]  /*8bc0*/  IMAD.U32 R3, RZ, RZ, UR4 ;  /* 0x00000004ff037e24 */ /* 0x002fca000f8e00ff */
[----:B------:R-:W-:-:S13]  /*8bd0*/  ISETP.NE.AND P2, PT, R3, 0x2, PT ;  /* 0x000000020300780c */ /* 0x000fda0003f45270 */
[----:B------:R-:W-:Y:S05]  /*8be0*/  @P2 BRA `(.L_x_178) ;  /* 0x0000000000042947 */ /* 0x000fea0003800000 */
[----:B------:R-:W-:Y:S01]  /*8bf0*/  BPT.TRAP 0x1 ;  /* 0x000000040000795c */ /* 0x000fe20000300000 */
.L_x_178:
[----:B------:R-:W-:-:S13]  /*8c00*/  LOP3.LUT P1, RZ, R19, 0x1, RZ, 0xc0, !PT ;  /* 0x0000000113ff7812 */ /* 0x000fda000782c0ff */
[----:B------:R-:W-:Y:S05]  /*8c10*/  @P1 BRA `(.L_x_179) ;  /* 0x0000000000041947 */ /* 0x000fea0003800000 */
[----:B------:R-:W-:Y:S01]  /*8c20*/  BPT.TRAP 0x1 ;  /* 0x000000040000795c */ /* 0x000fe20000300000 */
.L_x_179:
[----:B------:R-:W1:Y:S01]  /*8c30*/  S2R R11, SR_CgaCtaId ;  /* 0x00000000000b7919 */ /* 0x000e620000008800 */
        /* <DEDUP_REMOVED lines=12> */
[----:B------:R-:W-:Y:S01]  /*8d00*/  UMOV UR18, 0x40 ;  /* 0x0000004000127882 */ /* 0x000fe20000000000 */
[----:B------:R-:W-:Y:S01]  /*8d10*/  UMOV UR17, 0x80 ;  /* 0x0000008000117882 */ /* 0x000fe20000000000 */
[----:B------:R-:W-:Y:S01]  /*8d20*/  SHF.L.U32 R3, R17, 0x1f, RZ ;  /* 0x0000001f11037819 */ /* 0x000fe200000006ff */
[----:B------:R-:W-:-:S04]  /*8d30*/  UIADD3 UR9, UR9, 0x34830, URZ ;  /* 0x0003483009097890 */ /* 0x000fc8000fffe03f */
[----:B------:R-:W-:Y:S02]  /*8d40*/  ULEA UR11, UR11, UR5, 0x7 ;  /* 0x000000050b0b7291 */ /* 0x000fe4000f8e383f */
[----:B------:R-:W-:Y:S01]  /*8d50*/  UIADD3.X UR5, URZ, UR37, URZ, UP0, !UPT ;  /* 0x000000253f057290 */ /* 0x000fe200087fe43f */
[----:B-1----:R-:W-:-:S05]  /*8d60*/  LEA R10, R11, R10, 0x18 ;  /* 0x0000000a0b0a7211 */ /* 0x002fca00078ec0ff */
[----:B------:R-:W-:-:S05]  /*8d70*/  IMAD R2, R2, 0x2, R10 ;  /* 0x0000000202027824 */ /* 0x000fca00078e020a */
[----:B------:R-:W-:Y:S01]  /*8d80*/  R2UR UR8, R2 ;  /* 0x00000000020872ca */ /* 0x000fe200000e0000 */
[----:B------:R-:W-:-:S12]  /*8d90*/  IMAD R2, R16, 0x8, R10 ;  /* 0x0000000810027824 */ /* 0x000fd800078e020a */
[----:B------:R-:W-:Y:S02]  /*8da0*/  UIADD3 UR14, UR8, 0x1c400, URZ ;  /* 0x0001c400080e7890 */ /* 0x000fe4000fffe03f */
[----:B------:R-:W-:Y:S02]  /*8db0*/  UIADD3 UR15, UR8, 0x20400, URZ ;  /* 0x00020400080f7890 */ /* 0x000fe4000fffe03f */
[----:B------:R-:W-:-:S03]  /*8dc0*/  UIADD3 UR16, UR8, 0x24400, URZ ;  /* 0x0002440008107890 */ /* 0x000fc6000fffe03f */
[----:B------:R-:W-:Y:S02]  /*8dd0*/  UMOV UR8, UR14 ;  /* 0x0000000e00087c82 */ /* 0x000fe40008000000 */
[----:B------:R1:W-:Y:S02]  /*8de0*/  UTMALDG.4D.MULTICAST [UR8], [UR4], UR19, desc[UR6] ;  /* 0x00000608040073b4 */ /* 0x0003e40008019813 */
[----:B-1----:R-:W-:Y:S01]  /*8df0*/  UMOV UR8, UR15 ;  /* 0x0000000f00087c82 */ /* 0x002fe20008000000 */
[----:B------:R-:W-:Y:S02]  /*8e00*/  UMOV UR10, UR18 ;  /* 0x00000012000a7c82 */ /* 0x000fe40008000000 */
[----:B------:R1:W-:Y:S02]  /*8e10*/  UTMALDG.4D.MULTICAST [UR8], [UR4], UR19, desc[UR6] ;  /* 0x00000608040073b4 */ /* 0x0003e40008019813 */
[----:B-1----:R-:W-:Y:S01]  /*8e20*/  UMOV UR8, UR16 ;  /* 0x0000001000087c82 */ /* 0x002fe20008000000 */
[----:B------:R-:W-:-:S02]  /*8e30*/  UMOV UR10, UR17 ;  /* 0x00000011000a7c82 */ /* 0x000fc40008000000 */
[----:B------:R1:W-:Y:S01]  /*8e40*/  UTMALDG.4D.MULTICAST [UR8], [UR4], UR19, desc[UR6] ;  /* 0x00000608040073b4 */ /* 0x0003e20008019813 */
[----:B------:R-:W2:Y:S02]  /*8e50*/  SYNCS.PHASECHK.TRANS64.TRYWAIT P1, [R2+URZ+0x34860], R3 ;  /* 0x03486003020075a7 */ /* 0x000ea4000802017f */
[----:B-12---:R-:W-:Y:S05]  /*8e60*/  @!P1 BRA `(.L_x_180) ;  /* 0x0000001c008c9947 */ /* 0x006fea0003800000 */
.L_x_231:
[----:B------:R-:W2:Y:S02]  /*8e70*/  S2R R10, SR_TID.X ;  /* 0x00000000000a7919 */ /* 0x000ea40000002100 */
[----:B--2---:R-:W-:-:S13]  /*8e80*/  LOP3.LUT P1, RZ, R10, 0x7f, RZ, 0xc0, !PT ;  /* 0x0000007f0aff7812 */ /* 0x004fda000782c0ff */
[----:B-1----:R-:W-:-:S04]  /*8e90*/  @!P1 IMAD.MOV.U32 R3, RZ, RZ, 0x8000 ;  /* 0x00008000ff039424 */ /* 0x002fc800078e00ff */
[----:B------:R1:W-:Y:S01]  /*8ea0*/  @!P1 SYNCS.ARRIVE.TRANS64 RZ, [R2+URZ+0x34850], R3 ;  /* 0x0348500302ff99a7 */ /* 0x0003e2000800003f */
[----:B------:R-:W-:Y:S05]  /*8eb0*/  @P2 BRA `(.L_x_181) ;  /* 0x0000000000042947 */ /* 0x000fea0003800000 */
[----:B------:R-:W-:Y:S01]  /*8ec0*/  BPT.TRAP 0x1 ;  /* 0x000000040000795c */ /* 0x000fe20000300000 */
.L_x_181:
[----:B------:R-:W-:-:S13]  /*8ed0*/  LOP3.LUT P1, RZ, R19, 0x1, RZ, 0xc0, !PT ;  /* 0x0000000113ff7812 */ /* 0x000fda000782c0ff */
[----:B------:R-:W-:Y:S05]  /*8ee0*/  @P1 BRA `(.L_x_182) ;  /* 0x0000000000041947 */ /* 0x000fea0003800000 */
[----:B------:R-:W-:Y:S01]  /*8ef0*/  BPT.TRAP 0x1 ;  /* 0x000000040000795c */ /* 0x000fe20000300000 */
.L_x_182:
[----:B------:R-:W2:Y:S01]  /*8f00*/  S2R R11, SR_CgaCtaId ;  /* 0x00000000000b7919 */ /* 0x000ea20000008800 */
[----:B------:R-:W-:Y:S01]  /*8f10*/  MOV R10, 0x400 ;  /* 0x00000400000a7802 */ /* 0x000fe20000000f00 */
[----:B-1----:R-:W-:Y:S01]  /*8f20*/  IMAD R3, R16, 0x4000, R21 ;  /* 0x0000400010037824 */ /* 0x002fe200078e0215 */
[----:B------:R-:W-:Y:S01]  /*8f30*/  R2UR UR11, R18 ;  /* 0x00000000120b72ca */ /* 0x000fe200000e0000 */
[----:B------:R-:W-:Y:S01]  /*8f40*/  UIADD3 UR4, UP0, UR36, 0x470, URZ ;  /* 0x0000047024047890 */ /* 0x000fe2000ff1e03f */
[----:B------:R-:W-:Y:S01]  /*8f50*/  R2UR UR5, R20 ;  /* 0x00000000140572ca */ /* 0x000fe200000e0000 */
[----:B------:R-:W-:Y:S01]  /*8f60*/  UMOV UR10, URZ ;  /* 0x0000003f000a7c82 */ /* 0x000fe20008000000 */
[----:B------:R-:W-:Y:S01]  /*8f70*/  R2UR UR9, R2 ;  /* 0x00000000020972ca */ /* 0x000fe200000e0000 */
[----:B------:R-:W-:Y:S01]  /*8f80*/  UMOV UR16, 0x30000 ;  /* 0x0003000000107882 */ /* 0x000fe20000000000 */
[----:B------:R-:W-:Y:S01]  /*8f90*/  R2UR UR13, R5 ;  /* 0x00000000050d72ca */ /* 0x000fe200000e0000 */
[----:B------:R-:W-:Y:S01]  /*8fa0*/  UMOV UR7, 0x14f00000 ;  /* 0x14f0000000077882 */ /* 0x000fe20000000000 */
[----:B------:R-:W-:Y:S01]  /*8fb0*/  R2UR UR12, R0 ;  /* 0x00000000000c72ca */ /* 0x000fe200000e0000 */
[----:B------:R-:W-:Y:S01]  /*8fc0*/  UMOV UR15, 0x40 ;  /* 0x00000040000f7882 */ /* 0x000fe20000000000 */
[----:B------:R-:W-:-:S02]  /*8fd0*/  IMAD.MOV.U32 R5, RZ, RZ, R7 ;  /* 0x000000ffff057224 */ /* 0x000fc400078e0007 */
[----:B------:R-:W-:-:S03]  /*8fe0*/  IMAD.MOV.U32 R18, RZ, RZ, R6 ;  /* 0x000000ffff127224 */ /* 0x000fc600078e0006 */
[----:B------:R-:W-:Y:S02]  /*8ff0*/  ULEA UR11, UR11, UR5, 0x7 ;  /* 0x000000050b0b7291 */ /* 0x000fe4000f8e383f */
[----:B------:R-:W-:Y:S02]  /*9000*/  UIADD3 UR9, UR9, 0x34850, URZ ;  /* 0x0003485009097890 */ /* 0x000fe4000fffe03f */
[----:B------:R-:W-:Y:S01]  /*9010*/  UIADD3.X UR5, URZ, UR37, URZ, UP0, !UPT ;  /* 0x000000253f057290 */ /* 0x000fe200087fe43f */
[----:B--2---:R-:W-:-:S05]  /*9020*/  LEA R10, R11, R10, 0x18 ;  /* 0x0000000a0b0a7211 */ /* 0x004fca00078ec0ff */
[----:B------:R-:W-:-:S05]  /*9030*/  IMAD R3, R3, 0x2, R10 ;  /* 0x0000000203037824 */ /* 0x000fca00078e020a */
[----:B------:R-:W-:-:S13]  /*9040*/  R2UR UR6, R3 ;  /* 0x00000000030672ca */ /* 0x000fda00000e0000 */
[----:B------:R-:W-:Y:S02]  /*9050*/  UIADD3 UR8, UR6, 0x400, URZ ;  /* 0x0000040006087890 */ /* 0x000fe4000fffe03f */
[----:B------:R-:W-:-:S03]  /*9060*/  UIADD3 UR14, UR6, 0x4400, URZ ;  /* 0x00004400060e7890 */ /* 0x000fc6000fffe03f */
[----:B------:R-:W-:-:S04]  /*9070*/  UMOV UR6, 0x0 ;  /* 0x0000000000067882 */ /* 0x000fc80000000000 */
[----:B------:R1:W-:Y:S02]  /*9080*/  UTMALDG.4D.MULTICAST [UR8], [UR4], UR16, desc[UR6] ;  /* 0x00000608040073b4 */ /* 0x0003e40008019810 */
[----:B-1----:R-:W-:Y:S01]  /*9090*/  UMOV UR8, UR14 ;  /* 0x0000000e00087c82 */ /* 0x002fe20008000000 */
[----:B------:R-:W-:Y:S02]  /*90a0*/  UMOV UR10, UR15 ;  /* 0x0000000f000a7c82 */ /* 0x000fe40008000000 */
[----:B------:R1:W-:Y:S02]  /*90b0*/  UTMALDG.4D.MULTICAST [UR8], [UR4], UR16, desc[UR6] ;  /* 0x00000608040073b4 */ /* 0x0003e40008019810 */
[----:B-1----:R-:W-:Y:S01]  /*90c0*/  NOP ;  /* 0x0000000000007918 */ /* 0x002fe20000000000 */
.L_x_175:
[----:B------:R-:W-:Y:S05]  /*90d0*/  BSYNC B0 ;  /* 0x0000000000007941 */ /* 0x000fea0003800000 */
.L_x_174:
[----:B------:R-:W2:Y:S01]  /*90e0*/  LDL.LU R2, [R1+0x10] ;  /* 0x0000100001027983 */ /* 0x000ea20000300800 */
[----:B------:R-:W-:Y:S02]  /*90f0*/  IMAD.MOV.U32 R16, RZ, RZ, R9 ;  /* 0x000000ffff107224 */ /* 0x000fe400078e0009 */
[----:B------:R-:W-:Y:S02]  /*9100*/  IMAD.MOV.U32 R17, RZ, RZ, R13 ;  /* 0x000000ffff117224 */ /* 0x000fe400078e000d */
[----:B--2---:R-:W-:-:S07]  /*9110*/  VIADD R6, R2, 0xfffffffd ;  /* 0xfffffffd02067836 */ /* 0x004fce0000000000 */
.L_x_173:
[----:B------:R-:W-:Y:S01]  /*9120*/  IMAD.MOV R3, RZ, RZ, -R14 ;  /* 0x000000ffff037224 */ /* 0x000fe200078e0a0e */
[----:B------:R-:W-:Y:S04]  /*9130*/  BSSY B0, `(.L_x_172) ;  /* 0x00000fb000007945 */ /* 0x000fe80003800000 */
[----:B------:R-:W-:-:S13]  /*9140*/  ISETP.NE.AND P1, PT, R8, R3, PT ;  /* 0x000000030800720c */ /* 0x000fda0003f25270 */
[----:B------:R-:W-:Y:S05]  /*9150*/  @!P1 BRA `(.L_x_183) ;  /* 0x0000000c00e09947 */ /* 0x000fea0003800000 */
[----:B------:R-:W-:-:S07]  /*9160*/  IMAD.MOV.U32 R8, RZ, RZ, R5 ;  /* 0x000000ffff087224 */ /* 0x000fce00078e0005 */
.L_x_202:
[----:B------:R-:W-:Y:S01]  /*9170*/  VIADD R7, R16, 0x1 ;  /* 0x0000000110077836 */ /* 0x000fe20000000000 */
[----:B------:R-:W-:Y:S04]  /*9180*/  BSSY B1, `(.L_x_184) ;  /* 0x0000078000017945 */ /* 0x000fe80003800000 */
[----:B------:R-:W-:-:S04]  /*9190*/  ISETP.NE.AND P1, PT, R7, 0x2, PT ;  /* 0x000000020700780c */ /* 0x000fc80003f25270 */
[----:B-1----:R-:W-:Y:S02]  /*91a0*/  SEL R10, RZ, 0x1, P1 ;  /* 0x00000001ff0a7807 */ /* 0x002fe40000800000 */
        /* <DEDUP_REMOVED lines=14> */
[----:B------:R-:W-:Y:S02]  /*9290*/  @P1 SHF.R.U32.HI R2, RZ, R3, R8 ;  /* 0x00000003ff021219 */ /* 0x000fe40000011608 */
[----:B------:R-:W1:Y:S03]  /*92a0*/  LDC.64 R8, c[0x0][0x3f8] ;  /* 0x0000fe00ff087b82 */ /* 0x000e660000000a00 */
[----:B------:R-:W-:-:S04]  /*92b0*/  IMAD.MOV R3, RZ, RZ, -R2 ;  /* 0x000000ffff037224 */ /* 0x000fc800078e0a02 */
[----:B------:R-:W-:Y:S01]  /*92c0*/  IMAD R11, R11, R3, R6 ;  /* 0x000000030b0b7224 */ /* 0x000fe200078e0206 */
[----:B------:R-:W-:-:S03]  /*92d0*/  SHF.R.S32.HI R3, RZ, 0x1f, R2 ;  /* 0x0000001fff037819 */ /* 0x000fc60000011402 */
[----:B------:R-:W-:-:S04]  /*92e0*/  IMAD.WIDE.U32 R2, R4, UR4, R2 ;  /* 0x0000000404027c25 */ /* 0x000fc8000f8e0002 */
[----:B------:R-:W-:Y:S01]  /*92f0*/  IMAD.IADD R13, R13, 0x1, R3 ;  /* 0x000000010d0d7824 */ /* 0x000fe200078e0203 */
[----:B-1----:R-:W-:-:S04]  /*9300*/  LEA R8, P1, R2, R8, 0x2 ;  /* 0x0000000802087211 */ /* 0x002fc800078210ff */
[----:B------:R-:W-:-:S05]  /*9310*/  LEA.HI.X R9, R2, R9, R13, 0x2, P1 ;  /* 0x0000000902097211 */ /* 0x000fca00008f140d */
[----:B------:R1:W5:Y:S04]  /*9320*/  LDG.E R8, desc[UR6][R8.64] ;  /* 0x0000000608087981 */ /* 0x000368000c1e1900 */
.L_x_186:
[----:B------:R-:W2:Y:S01]  /*9330*/  S2R R3, SR_CgaCtaId ;  /* 0x0000000000037919 */ /* 0x000ea20000008800 */
[----:B------:R-:W-:-:S04]  /*9340*/  MOV R2, 0x400 ;  /* 0x0000040000027802 */ /* 0x000fc80000000f00 */
[----:B--2---:R-:W-:Y:S02]  /*9350*/  LEA R2, R3, R2, 0x18 ;  /* 0x0000000203027211 */ /* 0x004fe400078ec0ff */
[----:B------:R-:W-:-:S03]  /*9360*/  SHF.L.U32 R3, R10, 0x1f, RZ ;  /* 0x0000001f0a037819 */ /* 0x000fc600000006ff */
[----:B------:R-:W-:-:S04]  /*9370*/  IMAD R2, R7, 0x8, R2 ;  /* 0x0000000807027824 */ /* 0x000fc800078e0202 */
[----:B------:R-:W2:Y:S02]  /*9380*/  SYNCS.PHASECHK.TRANS64.TRYWAIT P1, [R2+URZ+0x34840], R3 ;  /* 0x03484003020075a7 */ /* 0x000ea4000802017f */
[----:B--2---:R-:W-:Y:S05]  /*9390*/  @!P1 BRA `(.L_x_187) ;  /* 0x0000001800549947 */ /* 0x004fea0003800000 */
.L_x_232:
[----:B-1----:R-:W1:Y:S01]  /*93a0*/  S2R R9, SR_TID.X ;  /* 0x0000000000097919 */ /* 0x002e620000002100 */
[----:B------:R-:W-:Y:S01]  /*93b0*/  UPRMT UR4, UR38, 0x9910, URZ ;  /* 0x0000991026047896 */ /* 0x000fe2000800003f */
[----:B-1----:R-:W-:-:S13]  /*93c0*/  LOP3.LUT P1, RZ, R9, 0x7f, RZ, 0xc0, !PT ;  /* 0x0000007f09ff7812 */ /* 0x002fda000782c0ff */
[----:B--2---:R-:W-:-:S04]  /*93d0*/  @!P1 IMAD.MOV.U32 R3, RZ, RZ, 0xc000 ;  /* 0x0000c000ff039424 */ /* 0x004fc800078e00ff */
[----:B------:R1:W-:Y:S02]  /*93e0*/  @!P1 SYNCS.ARRIVE.TRANS64 RZ, [R2+URZ+0x34830], R3 ;  /* 0x0348300302ff99a7 */ /* 0x0003e4000800003f */
[----:B-1----:R-:W-:-:S05]  /*93f0*/  IMAD.U32 R3, RZ, RZ, UR4 ;  /* 0x00000004ff037e24 */ /* 0x002fca000f8e00ff */
[----:B------:R-:W-:-:S13]  /*9400*/  ISETP.NE.AND P2, PT, R3, 0x2, PT ;  /* 0x000000020300780c */ /* 0x000fda0003f45270 */
[----:B------:R-:W-:Y:S05]  /*9410*/  @P2 BRA `(.L_x_188) ;  /* 0x0000000000042947 */ /* 0x000fea0003800000 */
[----:B------:R-:W-:Y:S01]  /*9420*/  BPT.TRAP 0x1 ;  /* 0x000000040000795c */ /* 0x000fe20000300000 */
.L_x_188:
[----:B------:R-:W-:-:S13]  /*9430*/  LOP3.LUT P1, RZ, R19, 0x1, RZ, 0xc0, !PT ;  /* 0x0000000113ff7812 */ /* 0x000fda000782c0ff */
[----:B------:R-:W-:Y:S05]  /*9440*/  @P1 BRA `(.L_x_189) ;  /* 0x0000000000041947 */ /* 0x000fea0003800000 */
[----:B------:R-:W-:Y:S01]  /*9450*/  BPT.TRAP 0x1 ;  /* 0x000000040000795c */ /* 0x000fe20000300000 */
.L_x_189:
        /* <DEDUP_REMOVED lines=36> */
.L_x_233:
[----:B------:R-:W2:Y:S02]  /*96a0*/  S2R R3, SR_TID.X ;  /* 0x0000000000037919 */ /* 0x000ea40000002100 */
[----:B--2---:R-:W-:-:S13]  /*96b0*/  LOP3.LUT P1, RZ, R3, 0x7f, RZ, 0xc0, !PT ;  /* 0x0000007f03ff7812 */ /* 0x004fda000782c0ff */
[----:B------:R-:W-:-:S04]  /*96c0*/  @!P1 IMAD.MOV.U32 R3, RZ, RZ, 0x8000 ;  /* 0x00008000ff039424 */ /* 0x000fc800078e00ff */
[----:B------:R2:W-:Y:S01]  /*96d0*/  @!P1 SYNCS.ARRIVE.TRANS64 RZ, [R2+URZ+0x34850], R3 ;  /* 0x0348500302ff99a7 */ /* 0x0005e2000800003f */
[----:B------:R-:W-:Y:S05]  /*96e0*/  @P2 BRA `(.L_x_191) ;  /* 0x0000000000042947 */ /* 0x000fea0003800000 */
[----:B------:R-:W-:Y:S01]  /*96f0*/  BPT.TRAP 0x1 ;  /* 0x000000040000795c */ /* 0x000fe20000300000 */
.L_x_191:
[----:B------:R-:W-:-:S13]  /*9700*/  LOP3.LUT P1, RZ, R19, 0x1, RZ, 0xc0, !PT ;  /* 0x0000000113ff7812 */ /* 0x000fda000782c0ff */
[----:B------:R-:W-:Y:S05]  /*9710*/  @P1 BRA `(.L_x_192) ;  /* 0x0000000000041947 */ /* 0x000fea0003800000 */
[----:B------:R-:W-:Y:S01]  /*9720*/  BPT.TRAP 0x1 ;  /* 0x000000040000795c */ /* 0x000fe20000300000 */
.L_x_192:
[----:B------:R-:W3:Y:S01]  /*9730*/  S2R R9, SR_CgaCtaId ;  /* 0x0000000000097919 */ /* 0x000ee20000008800 */
[----:B--2---:R-:W-:Y:S01]  /*9740*/  MOV R3, 0x400 ;  /* 0x0000040000037802 */ /* 0x004fe20000000f00 */
[----:B------:R-:W-:Y:S01]  /*9750*/  IMAD R16, R16, 0x4000, R21 ;  /* 0x0000400010107824 */ /* 0x000fe200078e0215 */
        /* <DEDUP_REMOVED lines=15> */
[----:B---3--:R-:W-:-:S05]  /*9850*/  LEA R3, R9, R3, 0x18 ;  /* 0x0000000309037211 */ /* 0x008fca00078ec0ff */
[----:B------:R-:W-:-:S05]  /*9860*/  IMAD R16, R16, 0x2, R3 ;  /* 0x0000000210107824 */ /* 0x000fca00078e0203 */
[----:B------:R-:W-:-:S13]  /*9870*/  R2UR UR6, R16 ;  /* 0x00000000100672ca */ /* 0x000fda00000e0000 */
[----:B------:R-:W-:Y:S02]  /*9880*/  UIADD3 UR8, UR6, 0x400, URZ ;  /* 0x0000040006087890 */ /* 0x000fe4000fffe03f */
[----:B------:R-:W-:-:S03]  /*9890*/  UIADD3 UR14, UR6, 0x4400, URZ ;  /* 0x00004400060e7890 */ /* 0x000fc6000fffe03f */
[----:B------:R-:W-:-:S04]  /*98a0*/  UMOV UR6, 0x0 ;  /* 0x0000000000067882 */ /* 0x000fc80000000000 */
[----:B------:R2:W-:Y:S02]  /*98b0*/  UTMALDG.4D.MULTICAST [UR8], [UR4], UR16, desc[UR6] ;  /* 0x00000608040073b4 */ /* 0x0005e40008019810 */
[----:B--2---:R-:W-:Y:S01]  /*98c0*/  UMOV UR8, UR14 ;  /* 0x0000000e00087c82 */ /* 0x004fe20008000000 */
[----:B------:R-:W-:Y:S02]  /*98d0*/  UMOV UR10, UR15 ;  /* 0x0000000f000a7c82 */ /* 0x000fe40008000000 */
[----:B------:R2:W-:Y:S02]  /*98e0*/  UTMALDG.4D.MULTICAST [UR8], [UR4], UR16, desc[UR6] ;  /* 0x00000608040073b4 */ /* 0x0005e40008019810 */
[----:B--2---:R-:W-:Y:S01]  /*98f0*/  NOP ;  /* 0x0000000000007918 */ /* 0x004fe20000000000 */
.L_x_185:
[----:B------:R-:W-:Y:S05]  /*9900*/  BSYNC B1 ;  /* 0x0000000000017941 */ /* 0x000fea0003800000 */
.L_x_184:
        /* <DEDUP_REMOVED lines=18> */
[----:B------:R-:W-:-:S05]  /*9a30*/  @P1 SHF.R.U32.HI R2, RZ, R3, R8 ;  /* 0x00000003ff021219 */ /* 0x000fca0000011608 */
[----:B------:R-:W-:-:S04]  /*9a40*/  IMAD.MOV R3, RZ, RZ, -R2 ;  /* 0x000000ffff037224 */ /* 0x000fc800078e0a02 */
        /* <DEDUP_REMOVED lines=8> */
.L_x_195:
[----:B------:R-:W2:Y:S01]  /*9ad0*/  S2R R3, SR_CgaCtaId ;  /* 0x0000000000037919 */ /* 0x000ea20000008800 */
[----:B------:R-:W-:-:S04]  /*9ae0*/  MOV R2, 0x400 ;  /* 0x0000040000027802 */ /* 0x000fc80000000f00 */
[----:B--2---:R-:W-:Y:S02]  /*9af0*/  LEA R2, R3, R2, 0x18 ;  /* 0x0000000203027211 */ /* 0x004fe400078ec0ff */
[----:B------:R-:W-:-:S03]  /*9b00*/  SHF.L.U32 R3, R17, 0x1f, RZ ;  /* 0x0000001f11037819 */ /* 0x000fc600000006ff */
[----:B------:R-:W-:-:S04]  /*9b10*/  IMAD R2, R16, 0x8, R2 ;  /* 0x0000000810027824 */ /* 0x000fc800078e0202 */
[----:B------:R-:W2:Y:S02]  /*9b20*/  SYNCS.PHASECHK.TRANS64.TRYWAIT P1, [R2+URZ+0x34840], R3 ;  /* 0x03484003020075a7 */ /* 0x000ea4000802017f */
[----:B--2---:R-:W-:Y:S05]  /*9b30*/  @!P1 BRA `(.L_x_196) ;  /* 0x0000001000949947 */ /* 0x004fea0003800000 */
.L_x_234:
        /* <DEDUP_REMOVED lines=9> */
.L_x_197:
[----:B------:R-:W-:-:S13]  /*9bd0*/  LOP3.LUT P1, RZ, R19, 0x1, RZ, 0xc0, !PT ;  /* 0x0000000113ff7812 */ /* 0x000fda000782c0ff */
[----:B------:R-:W-:Y:S05]  /*9be0*/  @P1 BRA `(.L_x_198) ;  /* 0x0000000000041947 */ /* 0x000fea0003800000 */
[----:B------:R-:W-:Y:S01]  /*9bf0*/  BPT.TRAP 0x1 ;  /* 0x000000040000795c */ /* 0x000fe20000300000 */
.L_x_198:
        /* <DEDUP_REMOVED lines=36> */
.L_x_235:
[----:B------:R-:W2:Y:S02]  /*9e40*/  S2R R3, SR_TID.X ;  /* 0x0000000000037919 */ /* 0x000ea40000002100 */
[----:B--2---:R-:W-:-:S13]  /*9e50*/  LOP3.LUT P1, RZ, R3, 0x7f, RZ, 0xc0, !PT ;  /* 0x0000007f03ff7812 */ /* 0x004fda000782c0ff */
[----:B------:R-:W-:-:S04]  /*9e60*/  @!P1 IMAD.MOV.U32 R3, RZ, RZ, 0x8000 ;  /* 0x00008000ff039424 */ /* 0x000fc800078e00ff */
[----:B------:R2:W-:Y:S01]  /*9e70*/  @!P1 SYNCS.ARRIVE.TRANS64 RZ, [R2+URZ+0x34850], R3 ;  /* 0x0348500302ff99a7 */ /* 0x0005e2000800003f */
[----:B------:R-:W-:Y:S05]  /*9e80*/  @P2 BRA `(.L_x_200) ;  /* 0x0000000000042947 */ /* 0x000fea0003800000 */
[----:B------:R-:W-:Y:S01]  /*9e90*/  BPT.TRAP 0x1 ;  /* 0x000000040000795c */ /* 0x000fe20000300000 */
.L_x_200:
[----:B------:R-:W-:-:S13]  /*9ea0*/  LOP3.LUT P1, RZ, R19, 0x1, RZ, 0xc0, !PT ;  /* 0x0000000113ff7812 */ /* 0x000fda000782c0ff */
[----:B------:R-:W-:Y:S05]  /*9eb0*/  @P1 BRA `(.L_x_201) ;  /* 0x0000000000041947 */ /* 0x000fea0003800000 */
[----:B------:R-:W-:Y:S01]  /*9ec0*/  BPT.TRAP 0x1 ;  /* 0x000000040000795c */ /* 0x000fe20000300000 */
.L_x_201:
        /* <DEDUP_REMOVED lines=29> */
.L_x_194:
[----:B------:R-:W-:Y:S05]  /*a0a0*/  BSYNC B1 ;  /* 0x0000000000017941 */ /* 0x000fea0003800000 */
.L_x_193:
[C---:B------:R-:W-:Y:S01]  /*a0b0*/  ISETP.GT.AND P1, PT, R6.reuse, 0x1, PT ;  /* 0x000000010600780c */ /* 0x040fe20003f24270 */
[----:B------:R-:W-:-:S12]  /*a0c0*/  VIADD R6, R6, 0xfffffffe ;  /* 0xfffffffe06067836 */ /* 0x000fd80000000000 */
[----:B------:R-:W-:Y:S05]  /*a0d0*/  @P1 BRA `(.L_x_202) ;  /* 0xfffffff000241947 */ /* 0x000fea000383ffff */
.L_x_183:
[----:B------:R-:W-:Y:S05]  /*a0e0*/  BSYNC B0 ;  /* 0x0000000000007941 */ /* 0x000fea0003800000 */
.L_x_172:
[----:B------:R-:W-:Y:S04]  /*a0f0*/  BSSY B0, `(.L_x_203) ;  /* 0x0000030000007945 */ /* 0x000fe80003800000 */
[----:B------:R-:W-:Y:S05]  /*a100*/  @!P6 BRA `(.L_x_204) ;  /* 0x0000000000b8e947 */ /* 0x000fea0003800000 */
[----:B------:R-:W2:Y:S01]  /*a110*/  S2R R3, SR_CgaCtaId ;  /* 0x0000000000037919 */ /* 0x000ea20000008800 */
[----:B-1----:R-:W-:-:S04]  /*a120*/  MOV R2, 0x400 ;  /* 0x0000040000027802 */ /* 0x002fc80000000f00 */
[----:B--2---:R-:W-:-:S05]  /*a130*/  LEA R2, R3, R2, 0x18 ;  /* 0x0000000203027211 */ /* 0x004fca00078ec0ff */
[----:B------:R-:W-:Y:S01]  /*a140*/  IMAD R3, R16, 0x8, R2 ;  /* 0x0000000810037824 */ /* 0x000fe200078e0202 */
[----:B------:R-:W-:-:S04]  /*a150*/  SHF.L.U32 R2, R17, 0x1f, RZ ;  /* 0x0000001f11027819 */ /* 0x000fc800000006ff */
[----:B------:R-:W1:Y:S02]  /*a160*/  SYNCS.PHASECHK.TRANS64.TRYWAIT P0, [R3+URZ+0x34860], R2 ;  /* 0x03486002030075a7 */ /* 0x000e64000800017f */
[----:B-1----:R-:W-:Y:S05]  /*a170*/  @!P0 BRA `(.L_x_205) ;  /* 0x0000000c002c8947 */ /* 0x002fea0003800000 */
.L_x_236:
[----:B------:R-:W2:Y:S01]  /*a180*/  S2R R4, SR_TID.X ;  /* 0x0000000000047919 */ /* 0x000ea20000002100 */
[----:B------:R-:W-:-:S04]  /*a190*/  UPRMT UR4, UR38, 0x9910, URZ ;  /* 0x0000991026047896 */ /* 0x000fc8000800003f */
[----:B------:R-:W-:Y:S01]  /*a1a0*/  UISETP.NE.AND UP0, UPT, UR4, 0x2, UPT ;  /* 0x000000020400788c */ /* 0x000fe2000bf05270 */
[----:B--2---:R-:W-:-:S13]  /*a1b0*/  LOP3.LUT P0, RZ, R4, 0x7f, RZ, 0xc0, !PT ;  /* 0x0000007f04ff7812 */ /* 0x004fda000780c0ff */
[----:B-1----:R-:W-:-:S04]  /*a1c0*/  @!P0 IMAD.MOV.U32 R2, RZ, RZ, 0x8000 ;  /* 0x00008000ff028424 */ /* 0x002fc800078e00ff */
[----:B------:R1:W-:Y:S01]  /*a1d0*/  @!P0 SYNCS.ARRIVE.TRANS64 RZ, [R3+URZ+0x34850], R2 ;  /* 0x0348500203ff89a7 */ /* 0x0003e2000800003f */
[----:B------:R-:W-:-:S13]  /*a1e0*/  PLOP3.LUT P0, PT, PT, PT, UP0, 0x80, 0x0 ;  /* 0x000000000000781c */ /* 0x000fda0003f0f008 */
[----:B-1----:R-:W-:Y:S05]  /*a1f0*/  @P0 BRA `(.L_x_206) ;  /* 0x0000000000040947 */ /* 0x002fea0003800000 */
[----:B------:R-:W-:Y:S01]  /*a200*/  BPT.TRAP 0x1 ;  /* 0x000000040000795c */ /* 0x000fe20000300000 */
.L_x_206:
[----:B------:R-:W-:-:S13]  /*a210*/  LOP3.LUT P0, RZ, R19, 0x1, RZ, 0xc0, !PT ;  /* 0x0000000113ff7812 */ /* 0x000fda000780c0ff */
[----:B------:R-:W-:Y:S05]  /*a220*/  @P0 BRA `(.L_x_207) ;  /* 0x0000000000040947 */ /* 0x000fea0003800000 */
[----:B------:R-:W-:Y:S01]  /*a230*/  BPT.TRAP 0x1 ;  /* 0x000000040000795c */ /* 0x000fe20000300000 */
.L_x_207:
[----:B------:R-:W1:Y:S01]  /*a240*/  S2R R4, SR_CgaCtaId ;  /* 0x0000000000047919 */ /* 0x000e620000008800 */
[----:B------:R-:W-:Y:S01]  /*a250*/  MOV R2, 0x400 ;  /* 0x0000040000027802 */ /* 0x000fe20000000f00 */
        /* <DEDUP_REMOVED lines=10> */
[----:B------:R-:W-:-:S06]  /*a300*/  UMOV UR15, 0x40 ;  /* 0x00000040000f7882 */ /* 0x000fcc0000000000 */
[----:B------:R-:W-:Y:S02]  /*a310*/  ULEA UR11, UR11, UR5, 0x7 ;  /* 0x000000050b0b7291 */ /* 0x000fe4000f8e383f */
[----:B------:R-:W-:Y:S02]  /*a320*/  UIADD3 UR9, UR9, 0x34850, URZ ;  /* 0x0003485009097890 */ /* 0x000fe4000fffe03f */
[----:B------:R-:W-:Y:S01]  /*a330*/  UIADD3.X UR5, URZ, UR37, URZ, UP0, !UPT ;  /* 0x000000253f057290 */ /* 0x000fe200087fe43f */
[----:B-1----:R-:W-:-:S05]  /*a340*/  LEA R2, R4, R2, 0x18 ;  /* 0x0000000204027211 */ /* 0x002fca00078ec0ff */
        /* <DEDUP_REMOVED lines=9> */
[----:B--2---:R-:W-:Y:S01]  /*a3e0*/  NOP ;  /* 0x0000000000007918 */ /* 0x004fe20000000000 */
.L_x_204:
[----:B------:R-:W-:Y:S05]  /*a3f0*/  BSYNC B0 ;  /* 0x0000000000007941 */ /* 0x000fea0003800000 */
.L_x_203:
[----:B------:R-:W2:Y:S01]  /*a400*/  LDL.LU R0, [R1+0x14] ;  /* 0x0000140001007983 */ /* 0x000ea20000300800 */
[----:B------:R-:W-:-:S03]  /*a410*/  ULDC UR4, c[0x0][0xda4] ;  /* 0x0003690000047ab9 */ /* 0x000fc60000000800 */
[----:B-1----:R-:W3:Y:S01]  /*a420*/  LDL.LU R2, [R1+0x1c] ;  /* 0x00001c0001027983 */ /* 0x002ee20000300800 */
        /* <DEDUP_REMOVED lines=8> */
[----:B-1----:R-:W-:-:S04]  /*a4b0*/  SEL R0, RZ, 0x1, P0 ;  /* 0x00000001ff007807 */ /* 0x002fc80000000000 */
[----:B------:R-:W-:-:S05]  /*a4c0*/  LOP3.LUT R17, R17, R0, RZ, 0x3c, !PT ;  /* 0x0000000011117212 */ /* 0x000fca00078e3cff */
[----:B--2---:R-:W-:Y:S05]  /*a4d0*/  @!P1 BRA `(.L_x_208) ;  /* 0xffffffd0003c9947 */ /* 0x004fea000383ffff */
[----:B------:R-:W-:-:S07]  /*a4e0*/  LOP3.LUT R2, R2, 0x1, RZ, 0xc, !PT ;  /* 0x0000000102027812 */ /* 0x000fce00078e0cff */
.L_x_156:
[----:B------:R-:W1:Y:S01]  /*a4f0*/  S2R R3, SR_CgaCtaId ;  /* 0x0000000000037919 */ /* 0x000e620000008800 */
[----:B------:R-:W-:Y:S01]  /*a500*/  MOV R0, 0x400 ;  /* 0x0000040000007802 */ /* 0x000fe20000000f00 */
[----:B------:R-:W-:Y:S03]  /*a510*/  BSSY B0, `(.L_x_209) ;  /* 0x0000005000007945 */ /* 0x000fe60003800000 */
[----:B-1----:R-:W-:Y:S02]  /*a520*/  LEA R0, R3, R0, 0x18 ;  /* 0x0000000003007211 */ /* 0x002fe400078ec0ff */
[----:B------:R-:W-:-:S04]  /*a530*/  SHF.L.U32 R3, R2, 0x1f, RZ ;  /* 0x0000001f02037819 */ /* 0x000fc800000006ff */
[----:B------:R-:W1:Y:S02]  /*a540*/  SYNCS.PHASECHK.TRANS64.TRYWAIT P0, [R0+URZ+0x34820], R3 ;  /* 0x03482003000075a7 */ /* 0x000e64000800017f */
[----:B-1----:R-:W-:Y:S05]  /*a550*/  @!P0 BRA `(.L_x_210) ;  /* 0x0000000800488947 */ /* 0x002fea0003800000 */
.L_x_237:
[----:B------:R-:W-:Y:S05]  /*a560*/  BSYNC B0 ;  /* 0x0000000000007941 */ /* 0x000fea0003800000 */
.L_x_209:
[----:B------:R-:W-:-:S03]  /*a570*/  UMOV UR4, 0xffffffff ;  /* 0xffffffff00047882 */ /* 0x000fc60000000000 */
[----:B------:R-:W-:Y:S05]  /*a580*/  BRA.DIV UR4, `(.L_x_211) ;  /* 0x0000000a04507947 */ /* 0x000fea000b800000 */
[----:B------:R-:W2:Y:S02]  /*a590*/  S2R R2, SR_TID.X ;  /* 0x0000000000027919 */ /* 0x000ea40000002100 */
[----:B--2---:R-:W-:-:S04]  /*a5a0*/  SHF.R.U32.HI R2, RZ, 0x5, R2 ;  /* 0x00000005ff027819 */ /* 0x004fc80000011602 */
[----:B------:R-:W-:-:S05]  /*a5b0*/  LOP3.LUT R2, R2, 0x3, RZ, 0xc0, !PT ;  /* 0x0000000302027812 */ /* 0x000fca00078ec0ff */
[----:B------:R2:W3:Y:S02]  /*a5c0*/  SHFL.IDX PT, R14, R2, RZ, 0x1f ;  /* 0x00001fff020e7589 */ /* 0x0004e400000e0000 */
.L_x_240:
[----:B---3--:R-:W-:Y:S01]  /*a5d0*/  ISETP.NE.AND P0, PT, R14, RZ, PT ;  /* 0x000000ff0e00720c */ /* 0x008fe20003f05270 */
[----:B------:R-:W-:-:S12]  /*a5e0*/  BSSY B0, `(.L_x_212) ;  /* 0x0000026000007945 */ /* 0x000fd80003800000 */
[----:B------:R-:W-:Y:S05]  /*a5f0*/  @P0 BRA `(.L_x_213) ;  /* 0x0000000000900947 */ /* 0x000fea0003800000 */
[----:B------:R-:W-:-:S03]  /*a600*/  UMOV UR4, 0xffffffff ;  /* 0xffffffff00047882 */ /* 0x000fc60000000000 */
[----:B------:R-:W-:Y:S05]  /*a610*/  BRA.DIV UR4, `(.L_x_214) ;  /* 0x0000000a04607947 */ /* 0x000fea000b800000 */
[----:B------:R-:W-:-:S13]  /*a620*/  ELECT P6, URZ, PT ;  /* 0x00000000003f782f */ /* 0x000fda00038c0000 */
.L_x_243:
[----:B------:R-:W-:Y:S05]  /*a630*/  @!P6 BRA `(.L_x_213) ;  /* 0x000000000080e947 */ /* 0x000fea0003800000 */
[----:B--2---:R-:W2:Y:S02]  /*a640*/  LDL R2, [R1+0x24] ;  /* 0x0000240001027983 */ /* 0x004ea40000100800 */
[----:B--2---:R-:W-:-:S13]  /*a650*/  R2UR UR4, R2 ;  /* 0x00000000020472ca */ /* 0x004fda00000e0000 */
[----:B------:R-:W-:-:S06]  /*a660*/  ULOP3.LUT UR4, UR4, 0x2, URZ, 0xfc, !UPT ;  /* 0x0000000204047892 */ /* 0x000fcc000f8efc3f */
[----:B------:R-:W-:-:S05]  /*a670*/  IMAD.U32 R2, RZ, RZ, UR4 ;  /* 0x00000004ff027e24 */ /* 0x000fca000f8e00ff */
[----:B------:R-:W-:-:S13]  /*a680*/  ISETP.NE.AND P2, PT, R2, 0x3, PT ;  /* 0x000000030200780c */ /* 0x000fda0003f45270 */
[----:B------:R-:W-:Y:S05]  /*a690*/  @!P2 BRA `(.L_x_215) ;  /* 0x000000000004a947 */ /* 0x000fea0003800000 */
[----:B------:R-:W-:Y:S01]  /*a6a0*/  BPT.TRAP 0x1 ;  /* 0x000000040000795c */ /* 0x000fe20000300000 */
.L_x_215:
[----:B-1----:R-:W-:Y:S01]  /*a6b0*/  VIADD R3, R0, 0x34840 ;  /* 0x0003484000037836 */ /* 0x002fe20000000000 */
[----:B------:R-:W-:Y:S01]  /*a6c0*/  SHF.L.U32 R5, R17, 0x1f, RZ ;  /* 0x0000001f11057819 */ /* 0x000fe200000006ff */
[C---:B------:R-:W-:Y:S02]  /*a6d0*/  VIADD R2, R16.reuse, 0x1 ;  /* 0x0000000110027836 */ /* 0x040fe40000000000 */
[----:B------:R-:W-:-:S03]  /*a6e0*/  IMAD R6, R16, 0x8, R3 ;  /* 0x0000000810067824 */ /* 0x000fc600078e0203 */
        /* <DEDUP_REMOVED lines=8> */
.L_x_244:
[----:B------:R-:W2:Y:S02]  /*a770*/  SYNCS.PHASECHK.TRANS64.TRYWAIT P0, [R3+URZ], R2 ;  /* 0x00000002030075a7 */ /* 0x000ea4000800017f */
[----:B--2---:R-:W-:Y:S05]  /*a780*/  @!P0 BRA `(.L_x_217) ;  /* 0x0000000800388947 */ /* 0x004fea0003800000 */
.L_x_245:
[----:B------:R-:W-:Y:S05]  /*a790*/  @!P2 BRA `(.L_x_218) ;  /* 0x000000000004a947 */ /* 0x000fea0003800000 */
[----:B------:R-:W-:Y:S01]  /*a7a0*/  BPT.TRAP 0x1 ;  /* 0x000000040000795c */ /* 0x000fe20000300000 */
.L_x_218:
[----:B--2---:R-:W-:-:S04]  /*a7b0*/  VIADD R3, R0, 0x34860 ;  /* 0x0003486000037836 */ /* 0x004fc80000000000 */
[----:B------:R-:W-:-:S04]  /*a7c0*/  IMAD R16, R16, 0x8, R3 ;  /* 0x0000000810107824 */ /* 0x000fc800078e0203 */
[----:B------:R-:W2:Y:S02]  /*a7d0*/  SYNCS.PHASECHK.TRANS64.TRYWAIT P0, [R16+URZ], R5 ;  /* 0x00000005100075a7 */ /* 0x000ea4000800017f */
[----:B--2---:R-:W-:Y:S05]  /*a7e0*/  @!P0 BRA `(.L_x_219) ;  /* 0x0000000800348947 */ /* 0x004fea0003800000 */
.L_x_246:
[----:B------:R-:W-:-:S07]  /*a7f0*/  IMAD R3, R4, 0x8, R3 ;  /* 0x0000000804037824 */ /* 0x000fce00078e0203 */
.L_x_220:
[----:B---3--:R3:W4:Y:S02]  /*a800*/  SYNCS.PHASECHK.TRANS64.TRYWAIT P0, [R3+URZ], R2 ;  /* 0x00000002030075a7 */ /* 0x008724000800017f */
[----:B----4-:R-:W-:Y:S05]  /*a810*/  @!P0 NANOSLEEP.SYNCS 0x989680 ;  /* 0x009896800000895d */ /* 0x010fea0003900000 */
[----:B------:R-:W4:Y:S02]  /*a820*/  @!P0 SYNCS.PHASECHK.TRANS64 P0, [R3+URZ], R2 ;  /* 0x00000002030085a7 */ /* 0x000f24000800007f */
[----:B----4-:R-:W-:Y:S05]  /*a830*/  @!P0 BRA `(.L_x_220) ;  /* 0xfffffffc00f08947 */ /* 0x010fea000383ffff */
.L_x_213:
[----:B------:R-:W-:Y:S05]  /*a840*/  BSYNC B0 ;  /* 0x0000000000007941 */ /* 0x000fea0003800000 */
.L_x_212:
[----:B------:R-:W-:Y:S05]  /*a850*/  EXIT ;  /* 0x000000000000794d */ /* 0x000fea0003800000 */
.L_x_130:
[----:B-1----:R-:W-:-:S04]  /*a860*/  IMAD.U32 R3, RZ, RZ, UR60 ;  /* 0x0000003cff037e24 */ /* 0x002fc8000f8e00ff */
[----:B------:R1:W2:Y:S03]  /*a870*/  SYNCS.PHASECHK.TRANS64.TRYWAIT P1, [R3+URZ+0x34800], R0 ;  /* 0x03480000030075a7 */ /* 0x0002a6000802017f */
[----:B--2---:R-:W-:Y:S05]  /*a880*/  @!P1 NANOSLEEP.SYNCS 0x989680 ;  /* 0x009896800000995d */ /* 0x004fea0003900000 */
[----:B------:R-:W2:Y:S02]  /*a890*/  @!P1 SYNCS.PHASECHK.TRANS64 P1, [R3+URZ+0x34800], R0 ;  /* 0x03480000030095a7 */ /* 0x000ea4000802007f */
[----:B--2---:R-:W-:Y:S05]  /*a8a0*/  @!P1 BRA `(.L_x_130) ;  /* 0xfffffffc00ec9947 */ /* 0x004fea000383ffff */
[----:B------:R-:W-:Y:S05]  /*a8b0*/  BRA `(.L_x_221) ;  /* 0xffffff6c00807947 */ /* 0x000fea000383ffff */
.L_x_134:
[----:B--2---:R2:W3:Y:S02]  /*a8c0*/  SYNCS.PHASECHK.TRANS64.TRYWAIT P1, [R3+URZ+0x34830], R0 ;  /* 0x03483000030075a7 */ /* 0x0044e4000802017f */
[----:B---3--:R-:W-:Y:S05]  /*a8d0*/  @!P1 NANOSLEEP.SYNCS 0x989680 ;  /* 0x009896800000995d */ /* 0x008fea0003900000 */
[----:B------:R-:W3:Y:S02]  /*a8e0*/  @!P1 SYNCS.PHASECHK.TRANS64 P1, [R3+URZ+0x34830], R0 ;  /* 0x03483000030095a7 */ /* 0x000ee4000802007f */
[----:B---3--:R-:W-:Y:S05]  /*a8f0*/  @!P1 BRA `(.L_x_134) ;  /* 0xfffffffc00f09947 */ /* 0x008fea000383ffff */
[----:B------:R-:W-:Y:S05]  /*a900*/  BRA `(.L_x_133) ;  /* 0xffffff6c009c7947 */ /* 0x000fea000383ffff */
.L_x_140:
[----:B--2---:R-:W-:-:S04]  /*a910*/  IMAD.U32 R7, RZ, RZ, UR6 ;  /* 0x00000006ff077e24 */ /* 0x004fc8000f8e00ff */
[----:B------:R2:W3:Y:S03]  /*a920*/  SYNCS.PHASECHK.TRANS64.TRYWAIT P1, [R7+URZ+0x34830], R0 ;  /* 0x03483000070075a7 */ /* 0x0004e6000802017f */
[----:B---3--:R-:W-:Y:S05]  /*a930*/  @!P1 NANOSLEEP.SYNCS 0x989680 ;  /* 0x009896800000995d */ /* 0x008fea0003900000 */
[----:B------:R-:W3:Y:S02]  /*a940*/  @!P1 SYNCS.PHASECHK.TRANS64 P1, [R7+URZ+0x34830], R0 ;  /* 0x03483000070095a7 */ /* 0x000ee4000802007f */
[----:B---3--:R-:W-:Y:S05]  /*a950*/  @!P1 BRA `(.L_x_140) ;  /* 0xfffffffc00ec9947 */ /* 0x008fea000383ffff */
[----:B------:R-:W-:Y:S05]  /*a960*/  BRA `(.L_x_139) ;  /* 0xffffff9000687947 */ /* 0x000fea000383ffff */
.L_x_144:
[----:B--2---:R-:W-:-:S04]  /*a970*/  IMAD.U32 R7, RZ, RZ, UR7 ;  /* 0x00000007ff077e24 */ /* 0x004fc8000f8e00ff */
[----:B------:R2:W3:Y:S03]  /*a980*/  SYNCS.PHASECHK.TRANS64.TRYWAIT P1, [R7+URZ+0x34850], R0 ;  /* 0x03485000070075a7 */ /* 0x0004e6000802017f */
[----:B---3--:R-:W-:Y:S05]  /*a990*/  @!P1 NANOSLEEP.SYNCS 0x989680 ;  /* 0x009896800000995d */ /* 0x008fea0003900000 */
[----:B------:R-:W3:Y:S02]  /*a9a0*/  @!P1 SYNCS.PHASECHK.TRANS64 P1, [R7+URZ+0x34850], R0 ;  /* 0x03485000070095a7 */ /* 0x000ee4000802007f */
[----:B---3--:R-:W-:Y:S05]  /*a9b0*/  @!P1 BRA `(.L_x_144) ;  /* 0xfffffffc00ec9947 */ /* 0x008fea000383ffff */
[----:B------:R-:W-:Y:S05]  /*a9c0*/  BRA `(.L_x_143) ;  /* 0xffffff9800907947 */ /* 0x000fea000383ffff */
.L_x_151:
[----:B--2---:R-:W-:-:S04]  /*a9d0*/  IMAD.U32 R5, RZ, RZ, UR5 ;  /* 0x00000005ff057e24 */ /* 0x004fc8000f8e00ff */
[----:B------:R2:W3:Y:S03]  /*a9e0*/  SYNCS.PHASECHK.TRANS64.TRYWAIT P1, [R5+URZ+0x34850], R4 ;  /* 0x03485004050075a7 */ /* 0x0004e6000802017f */
[----:B---3--:R-:W-:Y:S05]  /*a9f0*/  @!P1 NANOSLEEP.SYNCS 0x989680 ;  /* 0x009896800000995d */ /* 0x008fea0003900000 */
[----:B------:R-:W3:Y:S02]  /*aa00*/  @!P1 SYNCS.PHASECHK.TRANS64 P1, [R5+URZ+0x34850], R4 ;  /* 0x03485004050095a7 */ /* 0x000ee4000802007f */
[----:B---3--:R-:W-:Y:S05]  /*aa10*/  @!P1 BRA `(.L_x_151) ;  /* 0xfffffffc00ec9947 */ /* 0x008fea000383ffff */
[----:B------:R-:W-:Y:S05]  /*aa20*/  BRA `(.L_x_150) ;  /* 0xffffffb400747947 */ /* 0x000fea000383ffff */
.L_x_163:
[----:B------:R-:W1:Y:S01]  /*aa30*/  S2R R8, SR_TID.X ;  /* 0x0000000000087919 */ /* 0x000e620000002100 */
[----:B------:R-:W-:Y:S01]  /*aa40*/  BSSY B0, `(.L_x_222) ;  /* 0x000000a000007945 */ /* 0x000fe20003800000 */
[----:B------:R-:W-:Y:S02]  /*aa50*/  IMAD.MOV.U32 R12, RZ, RZ, RZ ;  /* 0x000000ffff0c7224 */ /* 0x000fe400078e00ff */
        /* <DEDUP_REMOVED lines=8> */
.L_x_223:
[----:B------:R-:W-:Y:S05]  /*aae0*/  BSYNC B0 ;  /* 0x0000000000007941 */ /* 0x000fea0003800000 */
.L_x_222:
[----:B------:R-:W-:Y:S05]  /*aaf0*/  BRA `(.L_x_224) ;  /* 0xffffffd400607947 */ /* 0x000fea000383ffff */
.L_x_164:
[----:B------:R-:W-:Y:S01]  /*ab00*/  BSSY B0, `(.L_x_225) ;  /* 0x0000006000007945 */ /* 0x000fe20003800000 */
[----:B------:R-:W-:-:S07]  /*ab10*/  IMAD.MOV.U32 R15, RZ, RZ, -0x1 ;  /* 0xffffffffff0f7424 */ /* 0x000fce00078e00ff */
[----:B------:R-:W-:Y:S05]  /*ab20*/  WARPSYNC.COLLECTIVE R15, `(.L_x_226) ;  /* 0x000000000f0c7348 */ /* 0x000fea0003c00000 */
[----:B------:R-:W-:Y:S02]  /*ab30*/  ELECT P6, UR62, PT ;  /* 0x00000000003e782f */ /* 0x000fe400038c0000 */
[----:B------:R-:W-:Y:S01]  /*ab40*/  MOV R14, UR62 ;  /* 0x0000003e000e7c02 */ /* 0x000fe20008000f00 */
[----:B------:R-:W-:Y:S10]  /*ab50*/  ENDCOLLECTIVE ;  /* 0x000000000000791b */ /* 0x000ff40003800000 */
.L_x_226:
[----:B------:R-:W-:Y:S05]  /*ab60*/  BSYNC B0 ;  /* 0x0000000000007941 */ /* 0x000fea0003800000 */
.L_x_225:
[----:B------:R-:W-:Y:S05]  /*ab70*/  BRA `(.L_x_227) ;  /* 0xffffffd4005c7947 */ /* 0x000fea000383ffff */
.L_x_167:
[----:B--2---:R2:W3:Y:S02]  /*ab80*/  SYNCS.PHASECHK.TRANS64.TRYWAIT P1, [R5+URZ+0x34840], R9 ;  /* 0x03484009050075a7 */ /* 0x0044e4000802017f */
[----:B---3--:R-:W-:Y:S05]  /*ab90*/  @!P1 NANOSLEEP.SYNCS 0x989680 ;  /* 0x009896800000995d */ /* 0x008fea0003900000 */
[----:B------:R-:W3:Y:S02]  /*aba0*/  @!P1 SYNCS.PHASECHK.TRANS64 P1, [R5+URZ+0x34840], R9 ;  /* 0x03484009050095a7 */ /* 0x000ee4000802007f */
[----:B---3--:R-:W-:Y:S05]  /*abb0*/  @!P1 BRA `(.L_x_167) ;  /* 0xfffffffc00f09947 */ /* 0x008fea000383ffff */
[----:B------:R-:W-:Y:S05]  /*abc0*/  BRA `(.L_x_228) ;  /* 0xffffffd400bc7947 */ /* 0x000fea000383ffff */
.L_x_171:
        /* <DEDUP_REMOVED lines=8> */
.L_x_177:
[----:B-1----:R1:W2:Y:S02]  /*ac50*/  SYNCS.PHASECHK.TRANS64.TRYWAIT P1, [R2+URZ+0x34840], R3 ;  /* 0x03484003020075a7 */ /* 0x0022a4000802017f */
[----:B--2---:R-:W-:Y:S05]  /*ac60*/  @!P1 NANOSLEEP.SYNCS 0x989680 ;  /* 0x009896800000995d */ /* 0x004fea0003900000 */
[----:B------:R-:W2:Y:S02]  /*ac70*/  @!P1 SYNCS.PHASECHK.TRANS64 P1, [R2+URZ+0x34840], R3 ;  /* 0x03484003020095a7 */ /* 0x000ea4000802007f */
[----:B--2---:R-:W-:Y:S05]  /*ac80*/  @!P1 BRA `(.L_x_177) ;  /* 0xfffffffc00f09947 */ /* 0x004fea000383ffff */
[----:B------:R-:W-:Y:S05]  /*ac90*/  BRA `(.L_x_230) ;  /* 0xffffffdc00b47947 */ /* 0x000fea000383ffff */
.L_x_180:
[----:B-1----:R1:W2:Y:S02]  /*aca0*/  SYNCS.PHASECHK.TRANS64.TRYWAIT P1, [R2+URZ+0x34860], R3 ;  /* 0x03486003020075a7 */ /* 0x0022a4000802017f */
[----:B--2---:R-:W-:Y:S05]  /*acb0*/  @!P1 NANOSLEEP.SYNCS 0x989680 ;  /* 0x009896800000995d */ /* 0x004fea0003900000 */
[----:B------:R-:W2:Y:S02]  /*acc0*/  @!P1 SYNCS.PHASECHK.TRANS64 P1, [R2+URZ+0x34860], R3 ;  /* 0x03486003020095a7 */ /* 0x000ea4000802007f */
[----:B--2---:R-:W-:Y:S05]  /*acd0*/  @!P1 BRA `(.L_x_180) ;  /* 0xfffffffc00f09947 */ /* 0x004fea000383ffff */
[----:B------:R-:W-:Y:S05]  /*ace0*/  BRA `(.L_x_231) ;  /* 0xffffffe000607947 */ /* 0x000fea000383ffff */
.L_x_187:
[----:B--2---:R2:W3:Y:S02]  /*acf0*/  SYNCS.PHASECHK.TRANS64.TRYWAIT P1, [R2+URZ+0x34840], R3 ;  /* 0x03484003020075a7 */ /* 0x0044e4000802017f */
[----:B---3--:R-:W-:Y:S05]  /*ad00*/  @!P1 NANOSLEEP.SYNCS 0x989680 ;  /* 0x009896800000995d */ /* 0x008fea0003900000 */
[----:B------:R-:W3:Y:S02]  /*ad10*/  @!P1 SYNCS.PHASECHK.TRANS64 P1, [R2+URZ+0x34840], R3 ;  /* 0x03484003020095a7 */ /* 0x000ee4000802007f */
[----:B---3--:R-:W-:Y:S05]  /*ad20*/  @!P1 BRA `(.L_x_187) ;  /* 0xfffffffc00f09947 */ /* 0x008fea000383ffff */
[----:B------:R-:W-:Y:S05]  /*ad30*/  BRA `(.L_x_232) ;  /* 0xffffffe400987947 */ /* 0x000fea000383ffff */
.L_x_190:
[----:B-1----:R1:W2:Y:S02]  /*ad40*/  SYNCS.PHASECHK.TRANS64.TRYWAIT P1, [R2+URZ+0x34860], R17 ;  /* 0x03486011020075a7 */ /* 0x0022a4000802017f */
[----:B--2---:R-:W-:Y:S05]  /*ad50*/  @!P1 NANOSLEEP.SYNCS 0x989680 ;  /* 0x009896800000995d */ /* 0x004fea0003900000 */
[----:B------:R-:W2:Y:S02]  /*ad60*/  @!P1 SYNCS.PHASECHK.TRANS64 P1, [R2+URZ+0x34860], R17 ;  /* 0x03486011020095a7 */ /* 0x000ea4000802007f */
[----:B--2---:R-:W-:Y:S05]  /*ad70*/  @!P1 BRA `(.L_x_190) ;  /* 0xfffffffc00f09947 */ /* 0x004fea000383ffff */
[----:B------:R-:W-:Y:S05]  /*ad80*/  BRA `(.L_x_233) ;  /* 0xffffffe800447947 */ /* 0x000fea000383ffff */
.L_x_196:
[----:B--2---:R2:W3:Y:S02]  /*ad90*/  SYNCS.PHASECHK.TRANS64.TRYWAIT P1, [R2+URZ+0x34840], R3 ;  /* 0x03484003020075a7 */ /* 0x0044e4000802017f */
[----:B---3--:R-:W-:Y:S05]  /*ada0*/  @!P1 NANOSLEEP.SYNCS 0x989680 ;  /* 0x009896800000995d */ /* 0x008fea0003900000 */
[----:B------:R-:W3:Y:S02]  /*adb0*/  @!P1 SYNCS.PHASECHK.TRANS64 P1, [R2+URZ+0x34840], R3 ;  /* 0x03484003020095a7 */ /* 0x000ee4000802007f */
[----:B---3--:R-:W-:Y:S05]  /*adc0*/  @!P1 BRA `(.L_x_196) ;  /* 0xfffffffc00f09947 */ /* 0x008fea000383ffff */
[----:B------:R-:W-:Y:S05]  /*add0*/  BRA `(.L_x_234) ;  /* 0xffffffec00587947 */ /* 0x000fea000383ffff */
.L_x_199:
[----:B-1----:R1:W2:Y:S02]  /*ade0*/  SYNCS.PHASECHK.TRANS64.TRYWAIT P1, [R2+URZ+0x34860], R10 ;  /* 0x0348600a020075a7 */ /* 0x0022a4000802017f */
[----:B--2---:R-:W-:Y:S05]  /*adf0*/  @!P1 NANOSLEEP.SYNCS 0x989680 ;  /* 0x009896800000995d */ /* 0x004fea0003900000 */
[----:B------:R-:W2:Y:S02]  /*ae00*/  @!P1 SYNCS.PHASECHK.TRANS64 P1, [R2+URZ+0x34860], R10 ;  /* 0x0348600a020095a7 */ /* 0x000ea4000802007f */
[----:B--2---:R-:W-:Y:S05]  /*ae10*/  @!P1 BRA `(.L_x_199) ;  /* 0xfffffffc00f09947 */ /* 0x004fea000383ffff */
[----:B------:R-:W-:Y:S05]  /*ae20*/  BRA `(.L_x_235) ;  /* 0xfffffff000047947 */ /* 0x000fea000383ffff */
.L_x_205:
[----:B-1----:R1:W2:Y:S02]  /*ae30*/  SYNCS.PHASECHK.TRANS64.TRYWAIT P0, [R3+URZ+0x34860], R2 ;  /* 0x03486002030075a7 */ /* 0x0022a4000800017f */
[----:B--2---:R-:W-:Y:S05]  /*ae40*/  @!P0 NANOSLEEP.SYNCS 0x989680 ;  /* 0x009896800000895d */ /* 0x004fea0003900000 */
[----:B------:R-:W2:Y:S02]  /*ae50*/  @!P0 SYNCS.PHASECHK.TRANS64 P0, [R3+URZ+0x34860], R2 ;  /* 0x03486002030085a7 */ /* 0x000ea4000800007f */
[----:B--2---:R-:W-:Y:S05]  /*ae60*/  @!P0 BRA `(.L_x_205) ;  /* 0xfffffffc00f08947 */ /* 0x004fea000383ffff */
[----:B------:R-:W-:Y:S05]  /*ae70*/  BRA `(.L_x_236) ;  /* 0xfffffff000c07947 */ /* 0x000fea000383ffff */
.L_x_210:
[----:B-1----:R1:W2:Y:S02]  /*ae80*/  SYNCS.PHASECHK.TRANS64.TRYWAIT P0, [R0+URZ+0x34820], R3 ;  /* 0x03482003000075a7 */ /* 0x0022a4000800017f */
[----:B--2---:R-:W-:Y:S05]  /*ae90*/  @!P0 NANOSLEEP.SYNCS 0x989680 ;  /* 0x009896800000895d */ /* 0x004fea0003900000 */
[----:B------:R-:W2:Y:S02]  /*aea0*/  @!P0 SYNCS.PHASECHK.TRANS64 P0, [R0+URZ+0x34820], R3 ;  /* 0x03482003000085a7 */ /* 0x000ea4000800007f */
[----:B--2---:R-:W-:Y:S05]  /*aeb0*/  @!P0 BRA `(.L_x_210) ;  /* 0xfffffffc00f08947 */ /* 0x004fea000383ffff */
[----:B------:R-:W-:Y:S05]  /*aec0*/  BRA `(.L_x_237) ;  /* 0xfffffff400a47947 */ /* 0x000fea000383ffff */
.L_x_211:
[----:B------:R-:W2:Y:S01]  /*aed0*/  S2R R2, SR_TID.X ;  /* 0x0000000000027919 */ /* 0x000ea20000002100 */
[----:B------:R-:W-:Y:S01]  /*aee0*/  BSSY B0, `(.L_x_238) ;  /* 0x000000a000007945 */ /* 0x000fe20003800000 */
[----:B------:R-:W-:Y:S02]  /*aef0*/  IMAD.MOV.U32 R12, RZ, RZ, RZ ;  /* 0x000000ffff0c7224 */ /* 0x000fe400078e00ff */
[----:B------:R-:W-:Y:S02]  /*af00*/  IMAD.MOV.U32 R11, RZ, RZ, 0x1f ;  /* 0x0000001fff0b7424 */ /* 0x000fe400078e00ff */
[----:B------:R-:W-:Y:S01]  /*af10*/  IMAD.MOV.U32 R15, RZ, RZ, -0x1 ;  /* 0xffffffffff0f7424 */ /* 0x000fe200078e00ff */
[----:B--2---:R-:W-:-:S04]  /*af20*/  SHF.R.U32.HI R2, RZ, 0x5, R2 ;  /* 0x00000005ff027819 */ /* 0x004fc80000011602 */
[----:B------:R-:W-:-:S05]  /*af30*/  LOP3.LUT R2, R2, 0x3, RZ, 0xc0, !PT ;  /* 0x0000000302027812 */ /* 0x000fca00078ec0ff */
[----:B------:R-:W-:-:S07]  /*af40*/  IMAD.MOV.U32 R13, RZ, RZ, R2 ;  /* 0x000000ffff0d7224 */ /* 0x000fce00078e0002 */
[----:B-1----:R-:W-:Y:S05]  /*af50*/  WARPSYNC.COLLECTIVE R15, `(.L_x_239) ;  /* 0x000000000f087348 */ /* 0x002fea0003c00000 */
[----:B------:R2:W3:Y:S02]  /*af60*/  SHFL.IDX P6, R14, R13, R12, R11 ;  /* 0x0000000c0d0e7389 */ /* 0x0004e400000c000b */
[----:B-123--:R-:W-:Y:S01]  /*af70*/  ENDCOLLECTIVE ;  /* 0x000000000000791b */ /* 0x00efe20003800000 */
.L_x_239:
[----:B------:R-:W-:Y:S05]  /*af80*/  BSYNC B0 ;  /* 0x0000000000007941 */ /* 0x000fea0003800000 */
.L_x_238:
[----:B------:R-:W-:Y:S05]  /*af90*/  BRA `(.L_x_240) ;  /* 0xfffffff4008c7947 */ /* 0x000fea000383ffff */
.L_x_214:
[----:B------:R-:W-:Y:S01]  /*afa0*/  BSSY B1, `(.L_x_241) ;  /* 0x0000006000017945 */ /* 0x000fe20003800000 */
[----:B------:R-:W-:-:S07]  /*afb0*/  IMAD.MOV.U32 R15, RZ, RZ, -0x1 ;  /* 0xffffffffff0f7424 */ /* 0x000fce00078e00ff */
[----:B-12---:R-:W-:Y:S05]  /*afc0*/  WARPSYNC.COLLECTIVE R15, `(.L_x_242) ;  /* 0x000000000f0c7348 */ /* 0x006fea0003c00000 */
[----:B------:R-:W-:Y:S02]  /*afd0*/  ELECT P6, UR62, PT ;  /* 0x00000000003e782f */ /* 0x000fe400038c0000 */
[----:B------:R-:W-:Y:S01]  /*afe0*/  MOV R14, UR62 ;  /* 0x0000003e000e7c02 */ /* 0x000fe20008000f00 */
[----:B-12---:R-:W-:Y:S10]  /*aff0*/  ENDCOLLECTIVE ;  /* 0x000000000000791b */ /* 0x006ff40003800000 */
.L_x_242:
[----:B------:R-:W-:Y:S05]  /*b000*/  BSYNC B1 ;  /* 0x0000000000017941 */ /* 0x000fea0003800000 */
.L_x_241:
[----:B------:R-:W-:Y:S05]  /*b010*/  BRA `(.L_x_243) ;  /* 0xfffffff400847947 */ /* 0x000fea000383ffff */
.L_x_216:
[----:B-1----:R1:W2:Y:S02]  /*b020*/  SYNCS.PHASECHK.TRANS64.TRYWAIT P0, [R6+URZ], R5 ;  /* 0x00000005060075a7 */ /* 0x0022a4000800017f */
[----:B--2---:R-:W-:Y:S05]  /*b030*/  @!P0 NANOSLEEP.SYNCS 0x989680 ;  /* 0x009896800000895d */ /* 0x004fea0003900000 */
[----:B------:R-:W2:Y:S02]  /*b040*/  @!P0 SYNCS.PHASECHK.TRANS64 P0, [R6+URZ], R5 ;  /* 0x00000005060085a7 */ /* 0x000ea4000800007f */
[----:B--2---:R-:W-:Y:S05]  /*b050*/  @!P0 BRA `(.L_x_216) ;  /* 0xfffffffc00f08947 */ /* 0x004fea000383ffff */
[----:B------:R-:W-:Y:S05]  /*b060*/  BRA `(.L_x_244) ;  /* 0xfffffff400c07947 */ /* 0x000fea000383ffff */
.L_x_217:
[----:B--2---:R2:W3:Y:S02]  /*b070*/  SYNCS.PHASECHK.TRANS64.TRYWAIT P0, [R3+URZ], R2 ;  /* 0x00000002030075a7 */ /* 0x0044e4000800017f */
[----:B---3--:R-:W-:Y:S05]  /*b080*/  @!P0 NANOSLEEP.SYNCS 0x989680 ;  /* 0x009896800000895d */ /* 0x008fea0003900000 */
[----:B------:R-:W3:Y:S02]  /*b090*/  @!P0 SYNCS.PHASECHK.TRANS64 P0, [R3+URZ], R2 ;  /* 0x00000002030085a7 */ /* 0x000ee4000800007f */
[----:B---3--:R-:W-:Y:S05]  /*b0a0*/  @!P0 BRA `(.L_x_217) ;  /* 0xfffffffc00f08947 */ /* 0x008fea000383ffff */
[----:B------:R-:W-:Y:S05]  /*b0b0*/  BRA `(.L_x_245) ;  /* 0xfffffff400b47947 */ /* 0x000fea000383ffff */
.L_x_219:
[----:B--2---:R2:W3:Y:S02]  /*b0c0*/  SYNCS.PHASECHK.TRANS64.TRYWAIT P0, [R16+URZ], R5 ;  /* 0x00000005100075a7 */ /* 0x0044e4000800017f */
[----:B---3--:R-:W-:Y:S05]  /*b0d0*/  @!P0 NANOSLEEP.SYNCS 0x989680 ;  /* 0x009896800000895d */ /* 0x008fea0003900000 */
[----:B------:R-:W3:Y:S02]  /*b0e0*/  @!P0 SYNCS.PHASECHK.TRANS64 P0, [R16+URZ], R5 ;  /* 0x00000005100085a7 */ /* 0x000ee4000800007f */
[----:B---3--:R-:W-:Y:S05]  /*b0f0*/  @!P0 BRA `(.L_x_219) ;  /* 0xfffffffc00f08947 */ /* 0x008fea000383ffff */
[----:B------:R-:W-:Y:S05]  /*b100*/  BRA `(.L_x_246) ;  /* 0xfffffff400b87947 */ /* 0x000fea000383ffff */
.L_x_247:
        /* <DEDUP_REMOVED lines=15> */
.L_x_2656:


//--------------------- .text._ZN7cutlass13device_kernelIN5flash11enable_sm90INS1_16FlashAttnFwdSm90INS1_25CollectiveMainloopFwdSm90ILi2EN4cute5tupleIJNS5_1CILi1EEES8_S8_EEENS6_IJNS7_ILi128EEESA_NS7_ILi192EEEEEELi128ENS_6half_tEfNS_4arch4Sm90ELb0ELb0ELb0ELb1ELb0ELb0ELb0ELb1ELb1ELb0ELb0ELb0EEENS1_21CollectiveEpilogueFwdINS6_IJSA_SA_SA_EEES9_SD_SF_Li256ELb1ELb0ELb0ELb0EEENS1_36VarlenDynamicPersistentTileSchedulerILi128ELi128ELi256ELi32ELb0ELb0ELb1ELb0ELb1ELb1EEEEEEEEEvNT_6ParamsE --------------------------
	.section	.text._ZN7cutlass13device_kernelIN5flash11enable_sm90INS1_16FlashAttnFwdSm90INS1_25CollectiveMainloopFwdSm90ILi2EN4cute5tupleIJNS5_1CILi1EEES8_S8_EEENS6_IJNS7_ILi128EEESA_NS7_ILi192EEEEEELi128ENS_6half_tEfNS_4arch4Sm90ELb0ELb0ELb0ELb1ELb0ELb0ELb0ELb1ELb1ELb0ELb0ELb0EEENS1_21CollectiveEpilogueFwdINS6_IJSA_SA_SA_EEES9_SD_SF_Li256ELb1ELb0ELb0ELb0EEENS1_36VarlenDynamicPersistentTileSchedulerILi128ELi128ELi256ELi32ELb0ELb0ELb1ELb0ELb1ELb1EEEEEEEEEvNT_6ParamsE,"ax",@progbits
	.align	128
.text._ZN7cutlass13device_kernelIN5flash11enable_sm90INS1_16FlashAttnFwdSm90INS1_25CollectiveMainloopFwdSm90ILi2EN4cute5tupleIJNS5_1CILi1EEES8_S8_EEENS6_IJNS7_ILi128EEESA_NS7_ILi192EEEEEELi128ENS_6half_tEfNS_4arch4Sm90ELb0ELb0ELb0ELb1ELb0ELb0ELb0ELb1ELb1ELb0ELb0ELb0EEENS1_21CollectiveEpilogueFwdINS6_IJSA_SA_SA_EEES9_SD_SF_Li256ELb1ELb0ELb0ELb0EEENS1_36VarlenDynamicPersistentTileSchedulerILi128ELi128ELi256ELi32ELb0ELb0ELb1ELb0ELb1ELb1EEEEEEEEEvNT_6ParamsE:
        .type           _ZN7cutlass13device_kernelIN5flash11enable_sm90INS1_16FlashAttnFwdSm90INS1_25CollectiveMainloopFwdSm90ILi2EN4cute5tupleIJNS5_1CILi1EEES8_S8_EEENS6_IJNS7_ILi128EEESA_NS7_ILi192EEEEEELi128ENS_6half_tEfNS_4arch4Sm90ELb0ELb0ELb0ELb1ELb0ELb0ELb0ELb1ELb1ELb0ELb0ELb0EEENS1_21CollectiveEpilogueFwdINS6_IJSA_SA_SA_EEES9_SD_SF_Li256ELb1ELb0ELb0ELb0EEENS1_36VarlenDynamicPersistentTileSchedulerILi128ELi128ELi256ELi32ELb0ELb0ELb1ELb0ELb1ELb1EEEEEEEEEvNT_6ParamsE,@function
        .size           _ZN7cutlass13device_kernelIN5flash11enable_sm90INS1_16FlashAttnFwdSm90INS1_25CollectiveMainloopFwdSm90ILi2EN4cute5tupleIJNS5_1CILi1EEES8_S8_EEENS6_IJNS7_ILi128EEESA_NS7_ILi192EEEEEELi128ENS_6half_tEfNS_4arch4Sm90ELb0ELb0ELb0ELb1ELb0ELb0ELb0ELb1ELb1ELb0ELb0ELb0EEENS1_21CollectiveEpilogueFwdINS6_IJSA_SA_SA_EEES9_SD_SF_Li256ELb1ELb0ELb0ELb0EEENS1_36VarlenDynamicPersistentTileSchedulerILi128ELi128ELi256ELi32ELb0ELb0ELb1ELb0ELb1ELb1EEEEEEEEEvNT_6ParamsE,(.L_x_2657 - _ZN7cutlass13device_kernelIN5flash11enable_sm90INS1_16FlashAttnFwdSm90INS1_25CollectiveMainloopFwdSm90ILi2EN4cute5tupleIJNS5_1CILi1EEES8_S8_EEENS6_IJNS7_ILi128EEESA_NS7_ILi192EEEEEELi128ENS_6half_tEfNS_4arch4Sm90ELb0ELb0ELb0ELb1ELb0ELb0ELb0ELb1ELb1ELb0ELb0ELb0EEENS1_21CollectiveEpilogueFwdINS6_IJSA_SA_SA_EEES9_SD_SF_Li256ELb1ELb0ELb0ELb0EEENS1_36VarlenDynamicPersistentTileSchedulerILi128ELi128ELi256ELi32ELb0ELb0ELb1ELb0ELb1ELb1EEEEEEEEEvNT_6ParamsE)
        .other          _ZN7cutlass13device_kernelIN5flash11enable_sm90INS1_16FlashAttnFwdSm90INS1_25CollectiveMainloopFwdSm90ILi2EN4cute5tupleIJNS5_1CILi1EEES8_S8_EEENS6_IJNS7_ILi128EEESA_NS7_ILi192EEEEEELi128ENS_6half_tEfNS_4arch4Sm90ELb0ELb0ELb0ELb1ELb0ELb0ELb0ELb1ELb1ELb0ELb0ELb0EEENS1_21CollectiveEpilogueFwdINS6_IJSA_SA_SA_EEES9_SD_SF_Li256ELb1ELb0ELb0ELb0EEENS1_36VarlenDynamicPersistentTileSchedulerILi128ELi128ELi256ELi32ELb0ELb0ELb1ELb0ELb1ELb1EEEEEEEEEvNT_6ParamsE,@"STO_CUDA_ENTRY STV_DEFAULT"
_ZN7cutlass13device_kernelIN5flash11enable_sm90INS1_16FlashAttnFwdSm90INS1_25CollectiveMainloopFwdSm90ILi2EN4cute5tupleIJNS5_1CILi1EEES8_S8_EEENS6_IJNS7_ILi128EEESA_NS7_ILi192EEEEEELi128ENS_6half_tEfNS_4arch4Sm90ELb0ELb0ELb0ELb1ELb0ELb0ELb0ELb1ELb1ELb0ELb0ELb0EEENS1_21CollectiveEpilogueFwdINS6_IJSA_SA_SA_EEES9_SD_SF_Li256ELb1ELb0ELb0ELb0EEENS1_36VarlenDynamicPersistentTileSchedulerILi128ELi128ELi256ELi32ELb0ELb0ELb1ELb0ELb1ELb1EEEEEEEEEvNT_6ParamsE:
[----:B------:R-:W0:Y:S02]  /*0000*/  LDC R1, c[0x0][0x28] ;  /* 0x00000a00ff017b82 */ /* 0x000e240000000800 */
[----:B0-----:R-:W-:Y:S01]  /*0010*/  VIADD R1, R1, 0xffffffc8 ;  /* 0xffffffc801017836 */ /* 0x001fe20000000000 */
[----:B------:R-:W0:Y:S01]  /*0020*/  S2R R3, SR_TID.X ;  /* 0x0000000000037919 */ /* 0x000e220000002100 */
[----:B------:R-:W-:Y:S01]  /*0030*/  ELECT P0, URZ, PT ;  /* 0x00000000003f782f */ /* 0x000fe20003800000 */
[----:B------:R-:W-:Y:S01]  /*0040*/  BSSY B0, `(.L_x_248) ;  /* 0x0000011000007945 */ /* 0x000fe20003800000 */
[----:B0-----:R-:W-:-:S05]  /*0050*/  SHF.R.U32.HI R0, RZ, 0x5, R3 ;  /* 0x00000005ff007819 */ /* 0x001fca0000011603 */
[----:B------:R-:W0:Y:S02]  /*0060*/  SHFL.IDX PT, R2, R0, RZ, 0x1f ;  /* 0x00001fff00027589 */ /* 0x000e2400000e0000 */
[----:B0-----:R-:W-:Y:S02]  /*0070*/  ISETP.EQ.AND P0, PT, R2, RZ, P0 ;  /* 0x000000ff0200720c */ /* 0x001fe40000702270 */
[----:B------:R-:W-:-:S11]  /*0080*/  SHF.R.U32.HI R2, RZ, 0x7, R3 ;  /* 0x00000007ff027819 */ /* 0x000fd60000011603 */
[----:B------:R-:W-:Y:S05]  /*0090*/  @!P0 BRA `(.L_x_249) ;  /* 0x00000000002c8947 */ /* 0x000fea0003800000 */
[----:B------:R-:W-:Y:S02]  /*00a0*/  ULDC.64 UR4, c[0x0][0x198] ;  /* 0x0000660000047ab9 */ /* 0x000fe40000000a00 */
[----:B------:R-:W-:Y:S02]  /*00b0*/  UIADD3 UR6, UP0, UR4, 0x270, URZ ;  /* 0x0000027004067890 */ /* 0x000fe4000ff1e03f */
[----:B------:R-:W-:Y:S02]  /*00c0*/  UIADD3 UR8, UP1, UR4, 0x370, URZ ;  /* 0x0000037004087890 */ /* 0x000fe4000ff3e03f */
[----:B------:R-:W-:Y:S02]  /*00d0*/  UIADD3 UR4, UP2, UR4, 0x470, URZ ;  /* 0x0000047004047890 */ /* 0x000fe4000ff5e03f */
[----:B------:R-:W-:Y:S02]  /*00e0*/  UIADD3.X UR7, URZ, UR5, URZ, UP0, !UPT ;  /* 0x000000053f077290 */ /* 0x000fe400087fe43f */
[----:B------:R-:W-:-:S02]  /*00f0*/  UIADD3.X UR9, URZ, UR5, URZ, UP1, !UPT ;  /* 0x000000053f097290 */ /* 0x000fc40008ffe43f */
[----:B------:R-:W-:-:S05]  /*0100*/  UIADD3.X UR5, URZ, UR5, URZ, UP2, !UPT ;  /* 0x000000053f057290 */ /* 0x000fca00097fe43f */
[----:B------:R0:W-:Y:S02]  /*0110*/  UTMACCTL.PF [UR6] ;  /* 0x00000000060079b9 */ /* 0x0001e40008040000 */
[----:B------:R0:W-:Y:S02]  /*0120*/  UTMACCTL.PF [UR8] ;  /* 0x00000000080079b9 */ /* 0x0001e40008040000 */
[----:B------:R0:W-:Y:S02]  /*0130*/  UTMACCTL.PF [UR4] ;  /* 0x00000000040079b9 */ /* 0x0001e40008040000 */
[----:B0-----:R-:W-:Y:S01]  /*0140*/  NOP ;  /* 0x0000000000007918 */ /* 0x001fe20000000000 */
.L_x_249:
[----:B------:R-:W-:Y:S05]  /*0150*/  BSYNC B0 ;  /* 0x0000000000007941 */ /* 0x000fea0003800000 */
.L_x_248:
[----:B------:R-:W-:Y:S01]  /*0160*/  VOTEU.ANY UP0, P0 ;  /* 0x00000000003f7886 */ /* 0x000fe20000000100 */
[----:B------:R-:W0:Y:S01]  /*0170*/  SHFL.IDX PT, R2, R2, RZ, 0x1f ;  /* 0x00001fff02027589 */ /* 0x000e2200000e0000 */
[----:B------:R-:W-:Y:S01]  /*0180*/  UMOV UR4, 0x1 ;  /* 0x0000000100047882 */ /* 0x000fe20000000000 */
[----:B------:R-:W-:Y:S01]  /*0190*/  UMOV UR7, 0x100 ;  /* 0x0000010000077882 */ /* 0x000fe20000000000 */
[----:B------:R-:W-:Y:S01]  /*01a0*/  VOTEU.ANY UP1, P0 ;  /* 0x00000000003f7886 */ /* 0x000fe20000020100 */
[----:B------:R-:W1:Y:S01]  /*01b0*/  @UP0 S2UR UR8, SR_CgaCtaId ;  /* 0x00000000000809c3 */ /* 0x000e620000008800 */
[----:B------:R-:W2:Y:S01]  /*01c0*/  SHFL.IDX PT, R3, R0, RZ, 0x1f ;  /* 0x00001fff00037589 */ /* 0x000ea200000e0000 */
[----:B------:R-:W-:Y:S01]  /*01d0*/  @UP0 UMOV UR6, 0x400 ;  /* 0x0000040000060882 */ /* 0x000fe20000000000 */
[----:B------:R-:W-:-:S04]  /*01e0*/  @UP0 UIADD3 UR4, -UR4, 0x100000, URZ ;  /* 0x0010000004040890 */ /* 0x000fc8000fffe13f */
[----:B------:R-:W-:Y:S02]  /*01f0*/  @UP0 USHF.L.U32 UR5, UR4, 0xb, URZ ;  /* 0x0000000b04050899 */ /* 0x000fe4000800063f */
[----:B------:R-:W-:Y:S01]  /*0200*/  @UP0 USHF.L.U32 UR4, UR4, 0x1, URZ ;  /* 0x0000000104040899 */ /* 0x000fe2000800063f */
[----:B------:R-:W-:Y:S01]  /*0210*/  VOTEU.ANY UP2, P0 ;  /* 0x00000000003f7886 */ /* 0x000fe20000040100 */
[----:B0-----:R-:W-:Y:S01]  /*0220*/  R2UR UR9, R2 ;  /* 0x00000000020972ca */ /* 0x001fe200000e0000 */
[----:B-1----:R-:W-:Y:S01]  /*0230*/  @UP0 ULEA UR8, UR8, UR6, 0x18 ;  /* 0x0000000608080291 */ /* 0x002fe2000f8ec03f */
[----:B--2---:R-:W-:Y:S01]  /*0240*/  ISETP.NE.AND P1, PT, R3, RZ, PT ;  /* 0x000000ff0300720c */ /* 0x004fe20003f25270 */
[----:B------:R-:W-:-:S04]  /*0250*/  @UP0 UIADD3 UR6, -UR7, 0x100000, URZ ;  /* 0x0010000007060890 */ /* 0x000fc8000fffe13f */
[----:B------:R-:W-:Y:S02]  /*0260*/  @UP0 USHF.L.U32 UR7, UR6, 0xb, URZ ;  /* 0x0000000b06070899 */ /* 0x000fe4000800063f */
[----:B------:R-:W-:-:S04]  /*0270*/  @UP0 USHF.L.U32 UR6, UR6, 0x1, URZ ;  /* 0x0000000106060899 */ /* 0x000fc8000800063f */
[----:B------:R-:W-:Y:S01]  /*0280*/  UISETP.NE.AND UP0, UPT, UR9, URZ, UPT ;  /* 0x0000003f0900728c */ /* 0x000fe2000bf05270 */
[----:B------:R-:W0:Y:S02]  /*0290*/  FENCE.VIEW.ASYNC.S ;  /* 0x00000000000073c6 */ /* 0x000e240000000000 */
[----:B0-----:R0:W1:Y:S05]  /*02a0*/  @UP1 SYNCS.EXCH.64 URZ, [UR8+0x34800], UR4 ;  /* 0x03480004083f15b2 */ /* 0x00106a0008000100 */
[----:B------:R0:W2:Y:S01]  /*02b0*/  @UP2 SYNCS.EXCH.64 URZ, [UR8+0x34820], UR6 ;  /* 0x03482006083f25b2 */ /* 0x0000a20008000100 */
[----:B------:R-:W-:Y:S05]  /*02c0*/  @P1 BRA `(.L_x_250) ;  /* 0x0000000000481947 */ /* 0x000fea0003800000 */
[----:B0-----:R-:W0:Y:S01]  /*02d0*/  S2UR UR5, SR_CgaCtaId ;  /* 0x00000000000579c3 */ /* 0x001e220000008800 */
[----:B------:R-:W-:Y:S01]  /*02e0*/  UMOV UR4, 0x400 ;  /* 0x0000040000047882 */ /* 0x000fe20000000000 */
[----:B------:R-:W-:Y:S01]  /*02f0*/  UMOV UR6, 0x1 ;  /* 0x0000000100067882 */ /* 0x000fe20000000000 */
[----:B------:R-:W-:Y:S01]  /*0300*/  UMOV UR9, 0x2 ;  /* 0x0000000200097882 */ /* 0x000fe20000000000 */
[----:B------:R-:W-:-:S04]  /*0310*/  UIADD3 UR6, -UR6, 0x100000, URZ ;  /* 0x0010000006067890 */ /* 0x000fc8000fffe13f */
[----:B------:R-:W-:Y:S02]  /*0320*/  USHF.L.U32 UR7, UR6, 0xb, URZ ;  /* 0x0000000b06077899 */ /* 0x000fe4000800063f */
[----:B------:R-:W-:Y:S01]  /*0330*/  USHF.L.U32 UR6, UR6, 0x1, URZ ;  /* 0x0000000106067899 */ /* 0x000fe2000800063f */
[----:B------:R-:W-:Y:S01]  /*0340*/  ELECT P0, URZ, PT ;  /* 0x00000000003f782f */ /* 0x000fe20003800000 */
[----:B0-----:R-:W-:Y:S02]  /*0350*/  ULEA UR8, UR5, UR4, 0x18 ;  /* 0x0000000405087291 */ /* 0x001fe4000f8ec03f */
[----:B------:R-:W-:-:S04]  /*0360*/  UIADD3 UR4, -UR9, 0x100000, URZ ;  /* 0x0010000009047890 */ /* 0x000fc8000fffe13f */
[----:B------:R-:W-:Y:S02]  /*0370*/  USHF.L.U32 UR5, UR4, 0xb, URZ ;  /* 0x0000000b04057899 */ /* 0x000fe4000800063f */
[----:B------:R-:W-:Y:S01]  /*0380*/  USHF.L.U32 UR4, UR4, 0x1, URZ ;  /* 0x0000000104047899 */ /* 0x000fe2000800063f */
[----:B------:R-:W0:Y:S03]  /*0390*/  FENCE.VIEW.ASYNC.S ;  /* 0x00000000000073c6 */ /* 0x000e260000000000 */
[----:B0-----:R3:W4:Y:S08]  /*03a0*/  SYNCS.EXCH.64 URZ, [UR8+0x34830], UR6 ;  /* 0x03483006083f75b2 */ /* 0x0017300008000100 */
[----:B------:R3:W0:Y:S01]  /*03b0*/  SYNCS.EXCH.64 URZ, [UR8+0x34840], UR4 ;  /* 0x03484004083f75b2 */ /* 0x0006220008000100 */
[----:B------:R3:W0:Y:S01]  /*03c0*/  SYNCS.EXCH.64 URZ, [UR8+0x34838], UR6 ;  /* 0x03483806083f75b2 */ /* 0x0006220008000100 */
[----:B------:R3:W0:Y:S02]  /*03d0*/  SYNCS.EXCH.64 URZ, [UR8+0x34848], UR4 ;  /* 0x03484804083f75b2 */ /* 0x0006240008000100 */
[----:B---3--:R-:W-:Y:S01]  /*03e0*/  NOP ;  /* 0x0000000000007918 */ /* 0x008fe20000000000 */
.L_x_250:
[----:B------:R-:W3:Y:S01]  /*03f0*/  SHFL.IDX PT, R2, R0, RZ, 0x1f ;  /* 0x00001fff00027589 */ /* 0x000ee200000e0000 */
[----:B------:R-:W-:Y:S01]  /*0400*/  NOP ;  /* 0x0000000000007918 */ /* 0x000fe20000000000 */
[----:B---3--:R-:W-:-:S13]  /*0410*/  ISETP.NE.AND P0, PT, R2, RZ, PT ;  /* 0x000000ff0200720c */ /* 0x008fda0003f05270 */
[----:B------:R-:W-:Y:S05]  /*0420*/  @P0 BRA `(.L_x_251) ;  /* 0x0000000000480947 */ /* 0x000fea0003800000 */
[----:B0-----:R-:W0:Y:S01]  /*0430*/  S2UR UR5, SR_CgaCtaId ;  /* 0x00000000000579c3 */ /* 0x001e220000008800 */
[----:B------:R-:W-:Y:S01]  /*0440*/  UMOV UR4, 0x400 ;  /* 0x0000040000047882 */ /* 0x000fe20000000000 */
[----:B------:R-:W-:Y:S01]  /*0450*/  UMOV UR6, 0x1 ;  /* 0x0000000100067882 */ /* 0x000fe20000000000 */
[----:B------:R-:W-:Y:S01]  /*0460*/  UMOV UR7, 0x2 ;  /* 0x0000000200077882 */ /* 0x000fe20000000000 */
[----:B------:R-:W-:Y:S01]  /*0470*/  ELECT P0, URZ, PT ;  /* 0x00000000003f782f */ /* 0x000fe20003800000 */
[----:B0-----:R-:W-:Y:S02]  /*0480*/  ULEA UR8, UR5, UR4, 0x18 ;  /* 0x0000000405087291 */ /* 0x001fe4000f8ec03f */
[----:B------:R-:W-:-:S04]  /*0490*/  UIADD3 UR4, -UR6, 0x100000, URZ ;  /* 0x0010000006047890 */ /* 0x000fc8000fffe13f */
[----:B------:R-:W-:Y:S02]  /*04a0*/  USHF.L.U32 UR5, UR4, 0xb, URZ ;  /* 0x0000000b04057899 */ /* 0x000fe4000800063f */
[----:B------:R-:W-:Y:S02]  /*04b0*/  USHF.L.U32 UR4, UR4, 0x1, URZ ;  /* 0x0000000104047899 */ /* 0x000fe4000800063f */
[----:B------:R-:W-:-:S04]  /*04c0*/  UIADD3 UR6, -UR7, 0x100000, URZ ;  /* 0x0010000007067890 */ /* 0x000fc8000fffe13f */
[----:B------:R-:W-:Y:S02]  /*04d0*/  USHF.L.U32 UR7, UR6, 0xb, URZ ;  /* 0x0000000b06077899 */ /* 0x000fe4000800063f */
[----:B------:R-:W-:Y:S01]  /*04e0*/  USHF.L.U32 UR6, UR6, 0x1, URZ ;  /* 0x0000000106067899 */ /* 0x000fe2000800063f */
[----:B------:R-:W0:Y:S03]  /*04f0*/  FENCE.VIEW.ASYNC.S ;  /* 0x00000000000073c6 */ /* 0x000e260000000000 */
[----:B0-----:R3:W0:Y:S08]  /*0500*/  SYNCS.EXCH.64 URZ, [UR8+0x34850], UR4 ;  /* 0x03485004083f75b2 */ /* 0x0016300008000100 */
[----:B------:R3:W0:Y:S01]  /*0510*/  SYNCS.EXCH.64 URZ, [UR8+0x34860], UR6 ;  /* 0x03486006083f75b2 */ /* 0x0006220008000100 */
[----:B------:R3:W0:Y:S01]  /*0520*/  SYNCS.EXCH.64 URZ, [UR8+0x34858], UR4 ;  /* 0x03485804083f75b2 */ /* 0x0006220008000100 */
[----:B------:R3:W0:Y:S02]  /*0530*/  SYNCS.EXCH.64 URZ, [UR8+0x34868], UR6 ;  /* 0x03486806083f75b2 */ /* 0x0006240008000100 */
[----:B---3--:R-:W-:Y:S01]  /*0540*/  NOP ;  /* 0x0000000000007918 */ /* 0x008fe20000000000 */
.L_x_251:
[----:B------:R-:W3:Y:S01]  /*0550*/  SHFL.IDX PT, R2, R0, RZ, 0x1f ;  /* 0x00001fff00027589 */ /* 0x000ee200000e0000 */
[----:B------:R-:W-:Y:S01]  /*0560*/  NOP ;  /* 0x0000000000007918 */ /* 0x000fe20000000000 */
[----:B---3--:R-:W-:-:S13]  /*0570*/  ISETP.NE.AND P0, PT, R2, RZ, PT ;  /* 0x000000ff0200720c */ /* 0x008fda0003f05270 */
[----:B------:R-:W-:Y:S05]  /*0580*/  @P0 BRA `(.L_x_252) ;  /* 0x0000000000380947 */ /* 0x000fea0003800000 */
[----:B0-----:R-:W0:Y:S01]  /*0590*/  S2UR UR5, SR_CgaCtaId ;  /* 0x00000000000579c3 */ /* 0x001e220000008800 */
[----:B------:R-:W-:Y:S01]  /*05a0*/  UMOV UR4, 0x400 ;  /* 0x0000040000047882 */ /* 0x000fe20000000000 */
[----:B------:R-:W-:Y:S01]  /*05b0*/  UMOV UR7, 0x1 ;  /* 0x0000000100077882 */ /* 0x000fe20000000000 */
[----:B------:R-:W-:Y:S01]  /*05c0*/  ELECT P0, URZ, PT ;  /* 0x00000000003f782f */ /* 0x000fe20003800000 */
[----:B0-----:R-:W-:Y:S02]  /*05d0*/  ULEA UR6, UR5, UR4, 0x18 ;  /* 0x0000000405067291 */ /* 0x001fe4000f8ec03f */
[----:B------:R-:W-:-:S04]  /*05e0*/  UIADD3 UR4, -UR7, 0x100000, URZ ;  /* 0x0010000007047890 */ /* 0x000fc8000fffe13f */
[----:B------:R-:W-:Y:S02]  /*05f0*/  USHF.L.U32 UR5, UR4, 0xb, URZ ;  /* 0x0000000b04057899 */ /* 0x000fe4000800063f */
[----:B------:R-:W-:Y:S01]  /*0600*/  USHF.L.U32 UR4, UR4, 0x1, URZ ;  /* 0x0000000104047899 */ /* 0x000fe2000800063f */
[----:B------:R-:W0:Y:S11]  /*0610*/  FENCE.VIEW.ASYNC.S ;  /* 0x00000000000073c6 */ /* 0x000e360000000000 */
[----:B0-----:R3:W0:Y:S01]  /*0620*/  SYNCS.EXCH.64 URZ, [UR6+0x34870], UR4 ;  /* 0x03487004063f75b2 */ /* 0x0016220008000100 */
[----:B------:R3:W0:Y:S01]  /*0630*/  SYNCS.EXCH.64 URZ, [UR6+0x34880], UR4 ;  /* 0x03488004063f75b2 */ /* 0x0006220008000100 */
[----:B------:R3:W0:Y:S01]  /*0640*/  SYNCS.EXCH.64 URZ, [UR6+0x34878], UR4 ;  /* 0x03487804063f75b2 */ /* 0x0006220008000100 */
[----:B------:R3:W0:Y:S02]  /*0650*/  SYNCS.EXCH.64 URZ, [UR6+0x34888], UR4 ;  /* 0x03488804063f75b2 */ /* 0x0006240008000100 */
[----:B---3--:R-:W-:Y:S01]  /*0660*/  NOP ;  /* 0x0000000000007918 */ /* 0x008fe20000000000 */
.L_x_252:
        /* <DEDUP_REMOVED lines=22> */
.L_x_253:
        /* <DEDUP_REMOVED lines=22> */
.L_x_254:
[----:B0-----:R-:W-:Y:S01]  /*0930*/  UMOV UR4, 0x1 ;  /* 0x0000000100047882 */ /* 0x001fe20000000000 */
[----:B------:R-:W-:Y:S01]  /*0940*/  PLOP3.LUT P0, PT, PT, PT, UP0, 0x80, 0x0 ;  /* 0x000000000000781c */ /* 0x000fe20003f0f008 */
[----:B------:R-:W-:Y:S01]  /*0950*/  USEL UR4, UR4, 0x2, !UP0 ;  /* 0x0000000204047887 */ /* 0x000fe2000c000000 */
[----:B------:R-:W-:-:S05]  /*0960*/  NOP ;  /* 0x0000000000007918 */ /* 0x000fca0000000000 */
[----:B------:R-:W-:-:S05]  /*0970*/  IMAD.U32 R2, RZ, RZ, UR4 ;  /* 0x00000004ff027e24 */ /* 0x000fca000f8e00ff */
[----:B------:R0:W-:Y:S01]  /*0980*/  STL [R1+0x30], R2 ;  /* 0x0000300201007387 */ /* 0x0001e20000100800 */
[----:B-12-4-:R-:W-:Y:S06]  /*0990*/  BAR.SYNC.DEFER_BLOCKING 0x0 ;  /* 0x0000000000007b1d */ /* 0x016fec0000010000 */
[----:B------:R-:W-:Y:S05]  /*09a0*/  @!P0 BRA `(.L_x_255) ;  /* 0x0000008400188947 */ /* 0x000fea0003800000 */
.L_x_256:
[----:B------:R-:W-:-:S08]  /*09b0*/  NOP ;  /* 0x0000000000007918 */ /* 0x000fd00000000000 */
[----:B------:R-:W1:Y:S02]  /*09c0*/  USETMAXREG.TRY_ALLOC.CTAPOOL UP0, 0xf0 ;  /* 0x000000f0000079c8 */ /* 0x000e640008000600 */
[----:B-1----:R-:W-:-:S13]  /*09d0*/  PLOP3.LUT P0, PT, PT, PT, UP0, 0x80, 0x0 ;  /* 0x000000000000781c */ /* 0x002fda0003f0f008 */
[----:B------:R-:W-:Y:S05]  /*09e0*/  @!P0 BRA `(.L_x_256) ;  /* 0xfffffffc00f08947 */ /* 0x000fea000383ffff */
[----:B------:R-:W1:Y:S08]  /*09f0*/  S2UR UR5, SR_CgaCtaId ;  /* 0x00000000000579c3 */ /* 0x000e700000008800 */
[----:B------:R-:W-:Y:S06]  /*0a00*/  BAR.ARV 0x8, 0x120 ;  /* 0x0204800000007b1d */ /* 0x000fec0000002000 */
[----:B------:R-:W-:-:S02]  /*0a10*/  UMOV UR4, 0x400 ;  /* 0x0000040000047882 */ /* 0x000fc40000000000 */
[----:B------:R-:W-:Y:S01]  /*0a20*/  BAR.SYNC.DEFER_BLOCKING 0x5, 0x120 ;  /* 0x0144800000007b1d */ /* 0x000fe20000010000 */
[----:B-1----:R-:W-:-:S09]  /*0a30*/  ULEA UR4, UR5, UR4, 0x18 ;  /* 0x0000000405047291 */ /* 0x002fd2000f8ec03f */
[----:B------:R-:W1:Y:S01]  /*0a40*/  LDS.128 R44, [UR4+0x348d0] ;  /* 0x0348d004ff2c7984 */ /* 0x000e620008000c00 */
[----:B------:R-:W-:Y:S01]  /*0a50*/  ULDC UR4, c[0x0][0xc14] ;  /* 0x0003050000047ab9 */ /* 0x000fe20000000800 */
[----:B------:R-:W-:Y:S06]  /*0a60*/  BAR.ARV 0x4, 0x120 ;  /* 0x0104800000007b1d */ /* 0x000fec0000002000 */
[----:B-1----:R-:W-:-:S13]  /*0a70*/  ISETP.GE.AND P0, PT, R47, UR4, PT ;  /* 0x000000042f007c0c */ /* 0x002fda000bf06270 */
[----:B------:R-:W-:Y:S05]  /*0a80*/  @P0 EXIT ;  /* 0x000000000000094d */ /* 0x000fea0003800000 */
[----:B0-----:R-:W2:Y:S01]  /*0a90*/  LDL R2, [R1+0x30] ;  /* 0x0000300001027983 */ /* 0x001ea20000100800 */
[----:B------:R-:W-:Y:S01]  /*0aa0*/  R2UR UR5, R46 ;  /* 0x000000002e0572ca */ /* 0x000fe200000e0000 */
[----:B------:R-:W-:Y:S01]  /*0ab0*/  IMAD.MOV.U32 R188, RZ, RZ, -0x2 ;  /* 0xfffffffeffbc7424 */ /* 0x000fe200078e00ff */
[----:B------:R-:W0:Y:S01]  /*0ac0*/  S2R R0, SR_TID.X ;  /* 0x0000000000007919 */ /* 0x000e220000002100 */
[----:B------:R-:W-:Y:S02]  /*0ad0*/  IMAD.MOV.U32 R185, RZ, RZ, RZ ;  /* 0x000000ffffb97224 */ /* 0x000fe400078e00ff */
[----:B------:R-:W-:Y:S02]  /*0ae0*/  IMAD.MOV.U32 R16, RZ, RZ, RZ ;  /* 0x000000ffff107224 */ /* 0x000fe400078e00ff */
[----:B0-----:R-:W-:-:S05]  /*0af0*/  VIADD R192, R0, 0xffffff80 ;  /* 0xffffff8000c07836 */ /* 0x001fca0000000000 */
[----:B------:R-:W-:-:S04]  /*0b00*/  SHF.R.S32.HI R3, RZ, 0x1f, R192 ;  /* 0x0000001fff037819 */ /* 0x000fc800000114c0 */
[CC--:B------:R-:W-:Y:S02]  /*0b10*/  LEA.HI R0, R3.reuse, R192.reuse, RZ, 0x7 ;  /* 0x000000c003007211 */ /* 0x0c0fe400078f38ff */
[----:B------:R-:W-:Y:S02]  /*0b20*/  LEA.HI R4, R3, R192, RZ, 0x5 ;  /* 0x000000c003047211 */ /* 0x000fe400078f28ff */
[----:B------:R-:W-:Y:S02]  /*0b30*/  LOP3.LUT R5, R0, 0xffffff80, RZ, 0xc0, !PT ;  /* 0xffffff8000057812 */ /* 0x000fe400078ec0ff */
[----:B------:R-:W-:Y:S01]  /*0b40*/  SHF.R.S32.HI R187, RZ, 0x7, R0 ;  /* 0x00000007ffbb7819 */ /* 0x000fe20000011400 */
[----:B------:R-:W-:Y:S02]  /*0b50*/  IMAD.SHL.U32 R4, R4, 0x20, RZ ;  /* 0x0000002004047824 */ /* 0x000fe400078e00ff */
[----:B------:R-:W-:Y:S01]  /*0b60*/  IMAD.IADD R186, R192, 0x1, -R5 ;  /* 0x00000001c0ba7824 */ /* 0x000fe200078e0a05 */
[----:B------:R-:W-:-:S02]  /*0b70*/  LEA.HI R0, R0, R187, RZ, 0x1 ;  /* 0x000000bb00007211 */ /* 0x000fc400078f08ff */
[----:B------:R-:W-:Y:S02]  /*0b80*/  LOP3.LUT R4, R4, 0xfffffc00, RZ, 0xc0, !PT ;  /* 0xfffffc0004047812 */ /* 0x000fe400078ec0ff */
[----:B------:R-:W-:Y:S02]  /*0b90*/  SHF.R.S32.HI R9, RZ, 0x1f, R186 ;  /* 0x0000001fff097819 */ /* 0x000fe400000114ba */
[----:B------:R-:W-:Y:S02]  /*0ba0*/  LOP3.LUT R0, R0, 0x3fffffe, RZ, 0xc0, !PT ;  /* 0x03fffffe00007812 */ /* 0x000fe400078ec0ff */
[CC--:B------:R-:W-:Y:S02]  /*0bb0*/  LEA.HI R6, R9.reuse, R186.reuse, RZ, 0x2 ;  /* 0x000000ba09067211 */ /* 0x0c0fe400078f10ff */
[----:B------:R-:W-:Y:S01]  /*0bc0*/  LEA.HI R9, R9, R186, RZ, 0x5 ;  /* 0x000000ba09097211 */ /* 0x000fe200078f28ff */
[----:B------:R-:W-:Y:S01]  /*0bd0*/  IMAD.IADD R0, R187, 0x1, -R0 ;  /* 0x00000001bb007824 */ /* 0x000fe200078e0a00 */
[----:B------:R-:W-:-:S02]  /*0be0*/  SHF.R.S32.HI R8, RZ, 0x2, R6 ;  /* 0x00000002ff087819 */ /* 0x000fc40000011406 */
[----:B------:R-:W-:Y:S02]  /*0bf0*/  SHF.R.S32.HI R11, RZ, 0x1f, R6 ;  /* 0x0000001fff0b7819 */ /* 0x000fe40000011406 */
[----:B------:R-:W-:Y:S02]  /*0c00*/  SHF.R.S32.HI R9, RZ, 0x5, R9 ;  /* 0x00000005ff097819 */ /* 0x000fe40000011409 */
[----:B------:R-:W-:-:S04]  /*0c10*/  LEA.HI R11, R11, R8, RZ, 0x3 ;  /* 0x000000080b0b7211 */ /* 0x000fc800078f18ff */
[----:B------:R-:W-:-:S05]  /*0c20*/  LOP3.LUT R11, R11, 0xfffffff8, RZ, 0xc0, !PT ;  /* 0xfffffff80b0b7812 */ /* 0x000fca00078ec0ff */
[----:B------:R-:W-:-:S04]  /*0c30*/  IMAD.IADD R8, R8, 0x1, -R11 ;  /* 0x0000000108087824 */ /* 0x000fc800078e0a0b */
[----:B------:R-:W-:-:S04]  /*0c40*/  IMAD R9, R9, 0x10, R8 ;  /* 0x0000001009097824 */ /* 0x000fc800078e0208 */
[----:B------:R-:W-:Y:S01]  /*0c50*/  IMAD R189, R0, 0x40, R9 ;  /* 0x0000004000bd7824 */ /* 0x000fe200078e0209 */
[----:B--2---:R-:W-:Y:S02]  /*0c60*/  R2UR UR4, R2 ;  /* 0x00000000020472ca */ /* 0x004fe400000e0000 */
[CC--:B------:R-:W-:Y:S02]  /*0c70*/  LEA.HI R2, R3.reuse, R192.reuse, RZ, 0x4 ;  /* 0x000000c003027211 */ /* 0x0c0fe400078f20ff */
[----:B------:R-:W-:Y:S02]  /*0c80*/  LEA.HI R3, R3, R192, RZ, 0x3 ;  /* 0x000000c003037211 */ /* 0x000fe400078f18ff */
[----:B------:R-:W-:Y:S02]  /*0c90*/  SHF.R.S32.HI R7, RZ, 0x4, R2 ;  /* 0x00000004ff077819 */ /* 0x000fe40000011402 */
[C---:B------:R-:W-:Y:S02]  /*0ca0*/  LOP3.LUT R5, R2.reuse, 0x3fffff0, RZ, 0xc0, !PT ;  /* 0x03fffff002057812 */ /* 0x040fe400078ec0ff */
[----:B------:R-:W-:-:S02]  /*0cb0*/  LEA.HI R2, R2, R7, RZ, 0x1 ;  /* 0x0000000702027211 */ /* 0x000fc400078f08ff */
[----:B------:R-:W-:Y:S01]  /*0cc0*/  SHF.R.S32.HI R18, RZ, 0x3, R3 ;  /* 0x00000003ff127819 */ /* 0x000fe20000011403 */
[----:B------:R-:W-:Y:S01]  /*0cd0*/  IMAD.IADD R5, R192, 0x1, -R5 ;  /* 0x00000001c0057824 */ /* 0x000fe200078e0a05 */
[----:B------:R-:W-:Y:S01]  /*0ce0*/  LOP3.LUT R2, R2, 0x1ffffffe, RZ, 0xc0, !PT ;  /* 0x1ffffffe02027812 */ /* 0x000fe200078ec0ff */
[----:B------:R-:W-:Y:S02]  /*0cf0*/  ULOP3.LUT UR4, UR4, 0x1, URZ, 0xfc, !UPT ;  /* 0x0000000104047892 */ /* 0x000fe4000f8efc3f */
[----:B------:R-:W-:Y:S02]  /*0d00*/  IMAD R5, R5, 0x40, R4 ;  /* 0x0000004005057824 */ /* 0x000fe400078e0204 */
[----:B------:R-:W-:Y:S01]  /*0d10*/  IMAD.IADD R2, R7, 0x1, -R2 ;  /* 0x0000000107027824 */ /* 0x000fe200078e0a02 */
[----:B------:R-:W-:Y:S01]  /*0d20*/  LOP3.LUT R7, R6, 0x7ffffffc, RZ, 0xc0, !PT ;  /* 0x7ffffffc06077812 */ /* 0x000fe200078ec0ff */
[----:B------:R-:W-:Y:S02]  /*0d30*/  IMAD.U32 R191, RZ, RZ, UR4 ;  /* 0x00000004ffbf7e24 */ /* 0x000fe4000f8e00ff */
[----:B------:R-:W-:Y:S01]  /*0d40*/  IMAD R190, R2, 0x8, R5 ;  /* 0x0000000802be7824 */ /* 0x000fe200078e0205 */
[----:B------:R-:W-:Y:S01]  /*0d50*/  LOP3.LUT R5, R3, 0x1ffffff8, RZ, 0xc0, !PT ;  /* 0x1ffffff803057812 */ /* 0x000fe200078ec0ff */
[----:B------:R-:W-:-:S02]  /*0d60*/  IMAD.IADD R7, R186, 0x1, -R7 ;  /* 0x00000001ba077824 */ /* 0x000fc400078e0a07 */
[----:B------:R-:W-:Y:S02]  /*0d70*/  IMAD.MOV.U32 R2, RZ, RZ, RZ ;  /* 0x000000ffff027224 */ /* 0x000fe400078e00ff */
[----:B------:R-:W-:Y:S02]  /*0d80*/  IMAD.IADD R5, R192, 0x1, -R5 ;  /* 0x00000001c0057824 */ /* 0x000fe400078e0a05 */
[----:B------:R-:W-:Y:S02]  /*0d90*/  IMAD R188, R7, R188, 0x80 ;  /* 0x0000008007bc7424 */ /* 0x000fe400078e02bc */
[----:B------:R-:W-:-:S07]  /*0da0*/  IMAD.SHL.U32 R17, R5, 0x8, RZ ;  /* 0x0000000805117824 */ /* 0x000fce00078e00ff */
.L_x_299:
[----:B0---45:R-:W0:Y:S01]  /*0db0*/  LDC.64 R4, c[0x0][0xc60] ;  /* 0x00031800ff047b82 */ /* 0x031e220000000a00 */
[----:B------:R-:W-:Y:S01]  /*0dc0*/  ULDC.64 UR10, c[0x0][0x208] ;  /* 0x00008200000a7ab9 */ /* 0x000fe20000000a00 */
[----:B------:R-:W-:Y:S01]  /*0dd0*/  ULDC.64 UR6, c[0x0][0xa28] ;  /* 0x00028a0000067ab9 */ /* 0x000fe20000000a00 */
[----:B------:R-:W-:Y:S01]  /*0de0*/  ULDC.64 UR8, c[0x0][0xa20] ;  /* 0x0002880000087ab9 */ /* 0x000fe20000000a00 */
[----:B0-----:R-:W-:-:S06]  /*0df0*/  IMAD.WIDE R4, R47, 0x4, R4 ;  /* 0x000000042f047825 */ /* 0x001fcc00078e0204 */
[----:B--2---:R-:W2:Y:S01]  /*0e00*/  LDG.E R4, desc[UR10][R4.64] ;  /* 0x0000000a04047981 */ /* 0x004ea2000c1e1900 */
[----:B------:R-:W-:Y:S02]  /*0e10*/  UISETP.NE.U32.AND UP0, UPT, UR6, URZ, UPT ;  /* 0x0000003f0600728c */ /* 0x000fe4000bf05070 */
[----:B------:R-:W-:Y:S02]  /*0e20*/  UISETP.NE.U32.AND UP1, UPT, UR8, URZ, UPT ;  /* 0x0000003f0800728c */ /* 0x000fe4000bf25070 */
[----:B------:R-:W-:Y:S02]  /*0e30*/  UISETP.NE.AND.EX UP0, UPT, UR7, URZ, UPT, UP0 ;  /* 0x0000003f0700728c */ /* 0x000fe4000bf05300 */
[----:B------:R-:W-:-:S04]  /*0e40*/  UISETP.NE.AND.EX UP1, UPT, UR9, URZ, UPT, UP1 ;  /* 0x0000003f0900728c */ /* 0x000fc8000bf25310 */
[----:B------:R-:W-:Y:S02]  /*0e50*/  PLOP3.LUT P0, PT, PT, PT, UP0, 0x80, 0x0 ;  /* 0x000000000000781c */ /* 0x000fe40003f0f008 */
[----:B------:R-:W-:Y:S02]  /*0e60*/  PLOP3.LUT P1, PT, PT, PT, UP1, 0x80, 0x0 ;  /* 0x000000000000781c */ /* 0x000fe40003f2f018 */
[----:B--2---:R-:W-:-:S13]  /*0e70*/  R2UR UR61, R4 ;  /* 0x00000000043d72ca */ /* 0x004fda00000e0000 */
[----:B------:R-:W-:Y:S02]  /*0e80*/  USHF.R.S32.HI UR4, URZ, 0x1f, UR61 ;  /* 0x0000001f3f047899 */ /* 0x000fe4000801143d */
[----:B------:R-:W-:Y:S02]  /*0e90*/  @UP0 ULEA UR6, UP2, UR61, UR6, 0x2 ;  /* 0x000000063d060291 */ /* 0x000fe4000f84103f */
[----:B------:R-:W-:Y:S02]  /*0ea0*/  @UP1 ULEA UR8, UP3, UR61, UR8, 0x2 ;  /* 0x000000083d081291 */ /* 0x000fe4000f86103f */
[----:B------:R-:W-:Y:S02]  /*0eb0*/  @UP0 ULEA.HI.X UR7, UR61, UR7, UR4, 0x2, UP2 ;  /* 0x000000073d070291 */ /* 0x000fe400090f1404 */
[----:B------:R-:W-:Y:S01]  /*0ec0*/  IMAD.U32 R184, RZ, RZ, UR4 ;  /* 0x00000004ffb87e24 */ /* 0x000fe2000f8e00ff */
[----:B------:R-:W-:Y:S01]  /*0ed0*/  @UP1 ULEA.HI.X UR9, UR61, UR9, UR4, 0x2, UP3 ;  /* 0x000000093d091291 */ /* 0x000fe200098f1404 */
[----:B------:R-:W-:-:S02]  /*0ee0*/  IMAD.U32 R4, RZ, RZ, UR6 ;  /* 0x00000006ff047e24 */ /* 0x000fc4000f8e00ff */
[----:B---3--:R-:W-:Y:S01]  /*0ef0*/  IMAD.U32 R6, RZ, RZ, UR8 ;  /* 0x00000008ff067e24 */ /* 0x008fe2000f8e00ff */
[----:B------:R-:W-:Y:S01]  /*0f00*/  ULDC UR4, c[0x0][0x404] ;  /* 0x0001010000047ab9 */ /* 0x000fe20000000800 */
[----:B------:R-:W-:Y:S01]  /*0f10*/  IMAD.U32 R5, RZ, RZ, UR7 ;  /* 0x00000007ff057e24 */ /* 0x000fe2000f8e00ff */
[----:B------:R-:W-:Y:S01]  /*0f20*/  ULDC.64 UR6, c[0x0][0x3f8] ;  /* 0x0000fe0000067ab9 */ /* 0x000fe20000000a00 */
[----:B------:R-:W-:-:S03]  /*0f30*/  IMAD.U32 R7, RZ, RZ, UR9 ;  /* 0x00000009ff077e24 */ /* 0x000fc6000f8e00ff */
[----:B------:R-:W2:Y:S04]  /*0f40*/  @P0 LDG.E R4, desc[UR10][R4.64] ;  /* 0x0000000a04040981 */ /* 0x000ea8000c1e1900 */
[----:B------:R-:W3:Y:S01]  /*0f50*/  @P1 LDG.E R6, desc[UR10][R6.64] ;  /* 0x0000000a06061981 */ /* 0x000ee2000c1e1900 */
[----:B------:R-:W-:Y:S01]  /*0f60*/  UISETP.NE.U32.AND UP0, UPT, UR6, URZ, UPT ;  /* 0x0000003f0600728c */ /* 0x000fe2000bf05070 */
[----:B------:R-:W-:Y:S01]  /*0f70*/  IMAD.MOV.U32 R22, RZ, RZ, R45 ;  /* 0x000000ffff167224 */ /* 0x000fe200078e002d */
[----:B------:R-:W-:Y:S01]  /*0f80*/  UMOV UR48, URZ ;  /* 0x0000003f00307c82 */ /* 0x000fe20008000000 */
[----:B------:R-:W-:Y:S01]  /*0f90*/  ULDC UR6, c[0x0][0x2e0] ;  /* 0x0000b80000067ab9 */ /* 0x000fe20000000800 */
[----:B------:R-:W-:Y:S01]  /*0fa0*/  UISETP.NE.AND.EX UP0, UPT, UR7, URZ, UPT, UP0 ;  /* 0x0000003f0700728c */ /* 0x000fe2000bf05300 */
[----:B------:R-:W-:Y:S01]  /*0fb0*/  IMAD.MOV.U32 R0, RZ, RZ, RZ ;  /* 0x000000ffff007224 */ /* 0x000fe200078e00ff */
[----:B------:R-:W-:-:S02]  /*0fc0*/  CS2R R20, SRZ ;  /* 0x0000000000147805 */ /* 0x000fc4000001ff00 */
[----:B------:R-:W-:Y:S01]  /*0fd0*/  CS2R R86, SRZ ;  /* 0x0000000000567805 */ /* 0x000fe2000001ff00 */
[----:B------:R-:W-:Y:S01]  /*0fe0*/  USEL UR4, UR4, 0x1, UP0 ;  /* 0x0000000104047887 */ /* 0x000fe20008000000 */
[----:B------:R-:W-:Y:S02]  /*0ff0*/  CS2R R84, SRZ ;  /* 0x0000000000547805 */ /* 0x000fe4000001ff00 */
[----:B------:R-:W-:Y:S02]  /*1000*/  CS2R R82, SRZ ;  /* 0x0000000000527805 */ /* 0x000fe4000001ff00 */
[----:B------:R-:W-:Y:S01]  /*1010*/  CS2R R80, SRZ ;  /* 0x0000000000507805 */ /* 0x000fe2000001ff00 */
[----:B------:R-:W-:Y:S01]  /*1020*/  UIMAD UR4, UR4, UR6, URZ ;  /* 0x00000006040472a4 */ /* 0x000fe2000f8e023f */
        /* <DEDUP_REMOVED lines=14> */
[----:B-1----:R-:W-:Y:S02]  /*1110*/  CS2R R50, SRZ ;  /* 0x0000000000327805 */ /* 0x002fe4000001ff00 */
[----:B------:R-:W-:Y:S02]  /*1120*/  CS2R R48, SRZ ;  /* 0x0000000000307805 */ /* 0x000fe4000001ff00 */
[----:B------:R-:W-:Y:S02]  /*1130*/  CS2R R32, SRZ ;  /* 0x0000000000207805 */ /* 0x000fe4000001ff00 */
[----:B------:R-:W-:Y:S02]  /*1140*/  CS2R R36, SRZ ;  /* 0x0000000000247805 */ /* 0x000fe4000001ff00 */
[----:B------:R-:W-:Y:S02]  /*1150*/  CS2R R42, SRZ ;  /* 0x00000000002a7805 */ /* 0x000fe4000001ff00 */
[----:B------:R-:W-:-:S02]  /*1160*/  CS2R R40, SRZ ;  /* 0x0000000000287805 */ /* 0x000fc4000001ff00 */
[----:B------:R-:W-:Y:S01]  /*1170*/  CS2R R38, SRZ ;  /* 0x0000000000267805 */ /* 0x000fe2000001ff00 */
[----:B------:R-:W-:Y:S01]  /*1180*/  IMAD.U32 R23, RZ, RZ, UR5 ;  /* 0x00000005ff177e24 */ /* 0x000fe2000f8e00ff */
[----:B--2---:R-:W-:Y:S02]  /*1190*/  @P0 R2UR UR48, R4 ;  /* 0x00000000043002ca */ /* 0x004fe400000e0000 */
[----:B------:R-:W-:Y:S02]  /*11a0*/  PLOP3.LUT P0, PT, PT, PT, PT, 0x80, 0x0 ;  /* 0x000000000000781c */ /* 0x000fe40003f0f070 */
[----:B---3--:R-:W-:Y:S01]  /*11b0*/  @P1 R2UR UR4, R6 ;  /* 0x00000000060412ca */ /* 0x008fe200000e0000 */
[----:B------:R-:W-:-:S14]  /*11c0*/  @P1 BRA `(.L_x_257) ;  /* 0x0000000000381947 */ /* 0x000fdc0003800000 */
[----:B------:R-:W-:Y:S02]  /*11d0*/  ULDC.64 UR6, c[0x0][0xa08] ;  /* 0x0002820000067ab9 */ /* 0x000fe40000000a00 */
[----:B------:R-:W-:-:S04]  /*11e0*/  ISETP.NE.U32.AND P1, PT, RZ, UR6, PT ;  /* 0x00000006ff007c0c */ /* 0x000fc8000bf25070 */
[----:B------:R-:W-:-:S13]  /*11f0*/  ISETP.NE.AND.EX P1, PT, RZ, UR7, PT, P1 ;  /* 0x00000007ff007c0c */ /* 0x000fda000bf25310 */
[----:B------:R-:W-:Y:S05]  /*1200*/  @!P1 BRA `(.L_x_257) ;  /* 0x0000000000289947 */ /* 0x000fea0003800000 */
[----:B------:R-:W-:Y:S01]  /*1210*/  ULDC.64 UR4, c[0x0][0xa08] ;  /* 0x0002820000047ab9 */ /* 0x000fe20000000a00 */
[----:B------:R-:W-:Y:S01]  /*1220*/  ULDC.64 UR6, c[0x0][0x208] ;  /* 0x0000820000067ab9 */ /* 0x000fe20000000a00 */
[----:B------:R-:W-:-:S06]  /*1230*/  UIMAD.WIDE UR4, UR61, 0x4, UR4 ;  /* 0x000000043d0478a5 */ /* 0x000fcc000f8e0204 */
[----:B------:R-:W-:Y:S02]  /*1240*/  IMAD.U32 R4, RZ, RZ, UR4 ;  /* 0x00000004ff047e24 */ /* 0x000fe4000f8e00ff */
[----:B------:R-:W-:-:S05]  /*1250*/  IMAD.U32 R5, RZ, RZ, UR5 ;  /* 0x00000005ff057e24 */ /* 0x000fca000f8e00ff */
[----:B------:R-:W2:Y:S04]  /*1260*/  LDG.E R6, desc[UR6][R4.64] ;  /* 0x0000000604067981 */ /* 0x000ea8000c1e1900 */
[----:B------:R-:W3:Y:S01]  /*1270*/  LDG.E R3, desc[UR6][R4.64+0x4] ;  /* 0x0000040604037981 */ /* 0x000ee2000c1e1900 */
[----:B--2---:R-:W-:Y:S02]  /*1280*/  R2UR UR4, R6 ;  /* 0x00000000060472ca */ /* 0x004fe400000e0000 */
[----:B---3--:R-:W-:-:S13]  /*1290*/  R2UR UR5, R3 ;  /* 0x00000000030572ca */ /* 0x008fda00000e0000 */
[----:B------:R-:W-:-:S12]  /*12a0*/  UIADD3 UR4, -UR4, UR5, URZ ;  /* 0x0000000504047290 */ /* 0x000fd8000fffe13f */
.L_x_257:
[----:B------:R-:W-:Y:S01]  /*12b0*/  UIADD3 UR48, -UR48, UR4, URZ ;  /* 0x0000000430307290 */ /* 0x000fe2000fffe13f */
[----:B------:R-:W-:Y:S02]  /*12c0*/  CS2R R88, SRZ ;  /* 0x0000000000587805 */ /* 0x000fe4000001ff00 */
[----:B------:R-:W-:Y:S02]  /*12d0*/  CS2R R34, SRZ ;  /* 0x0000000000227805 */ /* 0x000fe4000001ff00 */
[----:B------:R-:W-:Y:S01]  /*12e0*/  CS2R R90, SRZ ;  /* 0x00000000005a7805 */ /* 0x000fe2000001ff00 */
[----:B------:R-:W-:Y:S01]  /*12f0*/  UISETP.GE.AND UP0, UPT, UR48, 0x1, UPT ;  /* 0x000000013000788c */ /* 0x000fe2000bf06270 */
[----:B------:R-:W-:Y:S01]  /*1300*/  CS2R R6, SRZ ;  /* 0x0000000000067805 */ /* 0x000fe2000001ff00 */
[----:B------:R-:W-:Y:S01]  /*1310*/  UIADD3 UR4, UR48, 0x7f, URZ ;  /* 0x0000007f30047890 */ /* 0x000fe2000fffe03f */
[----:B------:R-:W-:Y:S02]  /*1320*/  IMAD.MOV.U32 R8, RZ, RZ, RZ ;  /* 0x000000ffff087224 */ /* 0x000fe400078e00ff */
[----:B------:R-:W-:Y:S01]  /*1330*/  IMAD.MOV.U32 R10, RZ, RZ, RZ ;  /* 0x000000ffff0a7224 */ /* 0x000fe200078e00ff */
[----:B------:R-:W-:Y:S01]  /*1340*/  PLOP3.LUT P1, PT, PT, PT, UP0, 0x80, 0x0 ;  /* 0x000000000000781c */ /* 0x000fe20003f2f008 */
[----:B------:R-:W-:Y:S01]  /*1350*/  USHF.R.S32.HI UR5, URZ, 0x1f, UR4 ;  /* 0x0000001f3f057899 */ /* 0x000fe20008011404 */
[----:B------:R-:W-:-:S02]  /*1360*/  IMAD.MOV.U32 R93, RZ, RZ, RZ ;  /* 0x000000ffff5d7224 */ /* 0x000fc400078e00ff */
[----:B------:R-:W-:Y:S01]  /*1370*/  IMAD.MOV.U32 R12, RZ, RZ, RZ ;  /* 0x000000ffff0c7224 */ /* 0x000fe200078e00ff */
[----:B------:R-:W-:Y:S01]  /*1380*/  ULEA.HI UR5, UR5, UR4, URZ, 0x7 ;  /* 0x0000000405057291 */ /* 0x000fe2000f8f383f */
[----:B------:R-:W-:-:S07]  /*1390*/  IMAD.MOV.U32 R95, RZ, RZ, RZ ;  /* 0x000000ffff5f7224 */ /* 0x000fce00078e00ff */
[----:B------:R-:W-:Y:S05]  /*13a0*/  @!P1 BRA `(.L_x_258) ;  /* 0x0000005800649947 */ /* 0x000fea0003800000 */
[----:B------:R-:W0:Y:S01]  /*13b0*/  SHFL.IDX PT, R0, R187, RZ, 0x1f ;  /* 0x00001fffbb007589 */ /* 0x000e2200000e0000 */
[----:B------:R-:W1:Y:S01]  /*13c0*/  S2UR UR8, SR_CgaCtaId ;  /* 0x00000000000879c3 */ /* 0x000e620000008800 */
[----:B------:R-:W-:Y:S01]  /*13d0*/  UMOV UR7, 0x400 ;  /* 0x0000040000077882 */ /* 0x000fe20000000000 */
[----:B------:R-:W-:Y:S01]  /*13e0*/  USHF.R.S32.HI UR49, URZ, 0x7, UR5 ;  /* 0x000000073f317899 */ /* 0x000fe20008011405 */
[----:B0-----:R-:W-:Y:S01]  /*13f0*/  R2UR UR4, R0 ;  /* 0x00000000000472ca */ /* 0x001fe200000e0000 */
[----:B-1----:R-:W-:-:S04]  /*1400*/  ULEA UR7, UR8, UR7, 0x18 ;  /* 0x0000000708077291 */ /* 0x002fc8000f8ec03f */
[----:B------:R-:W-:-:S04]  /*1410*/  UIADD3 UR7, UR7, 0x10400, URZ ;  /* 0x0001040007077890 */ /* 0x000fc8000fffe03f */
[----:B------:R-:W-:-:S04]  /*1420*/  ULOP3.LUT UP0, URZ, UR7, 0x3ff, URZ, 0xc0, !UPT ;  /* 0x000003ff073f7892 */ /* 0x000fc8000f80c03f */
[----:B------:R-:W-:Y:S02]  /*1430*/  ULEA.HI UR6, UR4, UR4, URZ, 0x1 ;  /* 0x0000000404067291 */ /* 0x000fe4000f8f083f */
[----:B------:R-:W-:Y:S02]  /*1440*/  PLOP3.LUT P0, PT, PT, PT, UP0, 0x80, 0x0 ;  /* 0x000000000000781c */ /* 0x000fe40003f0f008 */
[----:B------:R-:W-:-:S04]  /*1450*/  ULOP3.LUT UR6, UR6, 0x1e, URZ, 0xc0, !UPT ;  /* 0x0000001e06067892 */ /* 0x000fc8000f8ec03f */
        /* <DEDUP_REMOVED lines=9> */
[----:B------:R0:W1:Y:S01]  /*14f0*/  LDC.64 R14, c[0x4][R0] ;  /* 0x01000000000e7b82 */ /* 0x0000620000000a00 */
        /* <DEDUP_REMOVED lines=8> */
[----:B0-----:R-:W-:-:S07]  /*1580*/  IMAD.MOV.U32 R13, RZ, RZ, RZ ;  /* 0x000000ffff0d7224 */ /* 0x001fce00078e00ff */
[----:B------:R-:W-:-:S07]  /*1590*/  LEPC R20, `(.L_x_259) ;  /* 0x000000001014794e */ /* 0x000fce0000000000 */
[----:B-1----:R-:W-:Y:S05]  /*15a0*/  CALL.ABS.NOINC R14 ;  /* 0x000000000e007343 */ /* 0x002fea0003c00000 */
.L_x_259:
[----:B------:R-:W0:Y:S01]  /*15b0*/  S2UR UR5, SR_CgaCtaId ;  /* 0x00000000000579c3 */ /* 0x000e220000008800 */
[----:B------:R-:W-:Y:S01]  /*15c0*/  LEA.HI R0, R185, R185, RZ, 0x1 ;  /* 0x000000b9b9007211 */ /* 0x000fe200078f08ff */
[----:B------:R-:W-:Y:S01]  /*15d0*/  UMOV UR4, 0x400 ;  /* 0x0000040000047882 */ /* 0x000fe20000000000 */
[----:B------:R-:W-:Y:S01]  /*15e0*/  R2UR UR6, R191 ;  /* 0x00000000bf0672ca */ /* 0x000fe200000e0000 */
[----:B------:R-:W-:Y:S01]  /*15f0*/  BSSY B0, `(.L_x_260) ;  /* 0x000000a000007945 */ /* 0x000fe20003800000 */
[----:B------:R-:W-:-:S05]  /*1600*/  LOP3.LUT R0, R0, 0xfffffffe, RZ, 0xc0, !PT ;  /* 0xfffffffe00007812 */ /* 0x000fca00078ec0ff */
[----:B------:R-:W-:-:S05]  /*1610*/  IMAD.IADD R3, R185, 0x1, -R0 ;  /* 0x00000001b9037824 */ /* 0x000fca00078e0a00 */
[----:B------:R-:W-:Y:S01]  /*1620*/  SHF.L.U32 R3, R3, 0x1f, RZ ;  /* 0x0000001f03037819 */ /* 0x000fe200000006ff */
[----:B------:R-:W-:-:S05]  /*1630*/  IMAD.U32 R4, RZ, RZ, UR6 ;  /* 0x00000006ff047e24 */ /* 0x000fca000f8e00ff */
[----:B------:R-:W-:Y:S01]  /*1640*/  ISETP.NE.AND P0, PT, R4, 0x3, PT ;  /* 0x000000030400780c */ /* 0x000fe20003f05270 */
[----:B0-----:R-:W-:-:S06]  /*1650*/  ULEA UR4, UR5, UR4, 0x18 ;  /* 0x0000000405047291 */ /* 0x001fcc000f8ec03f */
[----:B------:R-:W-:-:S04]  /*1660*/  IMAD.U32 R0, RZ, RZ, UR4 ;  /* 0x00000004ff007e24 */ /* 0x000fc8000f8e00ff */
[----:B------:R-:W0:Y:S02]  /*1670*/  SYNCS.PHASECHK.TRANS64.TRYWAIT P1, [R0+URZ+0x34800], R3 ;  /* 0x03480003000075a7 */ /* 0x000e24000802017f */
[----:B0-----:R-:W-:Y:S05]  /*1680*/  @!P1 BRA `(.L_x_261) ;  /* 0x000000c4003c9947 */ /* 0x001fea0003800000 */
.L_x_385:
[----:B------:R-:W-:Y:S05]  /*1690*/  BSYNC B0 ;  /* 0x0000000000007941 */ /* 0x000fea0003800000 */
.L_x_260:
[----:B------:R-:W-:Y:S05]  /*16a0*/  @!P0 BRA `(.L_x_262) ;  /* 0x0000000000048947 */ /* 0x000fea0003800000 */
[----:B------:R-:W-:Y:S01]  /*16b0*/  BPT.TRAP 0x1 ;  /* 0x000000040000795c */ /* 0x000fe20000300000 */
.L_x_262:
[----:B------:R-:W-:Y:S01]  /*16c0*/  IMAD R5, R2, 0x8, R0 ;  /* 0x0000000802057824 */ /* 0x000fe200078e0200 */
[----:B------:R-:W-:-:S04]  /*16d0*/  SHF.L.U32 R4, R16, 0x1f, RZ ;  /* 0x0000001f10047819 */ /* 0x000fc800000006ff */
[----:B------:R1:W2:Y:S01]  /*16e0*/  SYNCS.PHASECHK.TRANS64.TRYWAIT P2, [R5+URZ+0x34830], R4 ;  /* 0x03483004050075a7 */ /* 0x0002a2000804017f */
[----:B------:R-:W-:Y:S05]  /*16f0*/  @!P0 BRA `(.L_x_263) ;  /* 0x0000000000048947 */ /* 0x000fea0003800000 */
[----:B------:R-:W-:Y:S01]  /*1700*/  BPT.TRAP 0x1 ;  /* 0x000000040000795c */ /* 0x000fe20000300000 */
.L_x_263:
[----:B0-----:R-:W0:Y:S01]  /*1710*/  S2R R3, SR_TID.X ;  /* 0x0000000000037919 */ /* 0x001e220000002100 */
[----:B------:R-:W-:Y:S01]  /*1720*/  IMAD.MOV.U32 R151, RZ, RZ, RZ ;  /* 0x000000ffff977224 */ /* 0x000fe200078e00ff */
[----:B0-----:R-:W-:Y:S01]  /*1730*/  LOP3.LUT P1, RZ, R3, 0x7f, RZ, 0xc0, !PT ;  /* 0x0000007f03ff7812 */ /* 0x001fe2000782c0ff */
[----:B--2---:R-:W-:-:S12]  /*1740*/  @P2 BRA `(.L_x_264) ;  /* 0x0000000000082947 */ /* 0x004fd80003800000 */
[----:B------:R-:W0:Y:S02]  /*1750*/  SYNCS.PHASECHK.TRANS64.TRYWAIT P2, [R5+URZ+0x34830], R4 ;  /* 0x03483004050075a7 */ /* 0x000e24000804017f */
[----:B0-----:R-:W-:Y:S05]  /*1760*/  @!P2 BRA `(.L_x_265) ;  /* 0x000000c40018a947 */ /* 0x001fea0003800000 */
.L_x_264:
[----:B------:R-:W-:Y:S05]  /*1770*/  WARPSYNC.ALL ;  /* 0x0000000000007948 */ /* 0x000fea0003800000 */
[----:B------:R-:W-:Y:S01]  /*1780*/  R2UR UR4, R0 ;  /* 0x00000000000472ca */ /* 0x000fe200000e0000 */
[----:B------:R-:W-:Y:S01]  /*1790*/  ULOP3.LUT UR56, UR56, 0x10000, URZ, 0xfc, !UPT ;  /* 0x0001000038387892 */ /* 0x000fe2000f8efc3f */
[----:B------:R-:W-:Y:S01]  /*17a0*/  R2UR UR58, R2 ;  /* 0x00000000023a72ca */ /* 0x000fe200000e0000 */
[----:B------:R-:W-:Y:S01]  /*17b0*/  WARPGROUP.ARRIVE ;  /* 0x00000000000079c5 */ /* 0x000fe20000000000 */
[----:B------:R-:W-:Y:S01]  /*17c0*/  UMOV UR57, 0x40000040 ;  /* 0x4000004000397882 */ /* 0x000fe20000000000 */
[----:B------:R-:W-:Y:S01]  /*17d0*/  UMOV UR59, 0x40000040 ;  /* 0x40000040003b7882 */ /* 0x000fe20000000000 */
[----:B------:R-:W-:Y:S01]  /*17e0*/  UIADD3 UR8, UR56, 0x2, URZ ;  /* 0x0000000238087890 */ /* 0x000fe2000fffe03f */
[----:B------:R-:W-:Y:S01]  /*17f0*/  VIADD R3, R188, UR48 ;  /* 0x00000030bc037c36 */ /* 0x000fe20008000000 */
[----:B------:R-:W-:Y:S01]  /*1800*/  UMOV UR9, 0x40000040 ;  /* 0x4000004000097882 */ /* 0x000fe20000000000 */
[----:B------:R-:W-:Y:S01]  /*1810*/  UMOV UR11, 0x40000040 ;  /* 0x40000040000b7882 */ /* 0x000fe20000000000 */
[----:B------:R-:W-:Y:S01]  /*1820*/  UIADD3 UR12, UR56, 0x4, URZ ;  /* 0x00000004380c7890 */ /* 0x000fe2000fffe03f */
[----:B------:R-:W-:Y:S01]  /*1830*/  IMAD.U32 R6, RZ, RZ, UR49 ;  /* 0x00000031ff067e24 */ /* 0x000fe2000f8e00ff */
[----:B------:R-:W-:Y:S01]  /*1840*/  UMOV UR13, 0x40000040 ;  /* 0x40000040000d7882 */ /* 0x000fe20000000000 */
[----:B------:R-:W-:Y:S01]  /*1850*/  UIADD3 UR4, UR4, 0x1c400, URZ ;  /* 0x0001c40004047890 */ /* 0x000fe2000fffe03f */
[----:B------:R-:W-:Y:S01]  /*1860*/  P2R R88, PR, RZ, 0x2 ;  /* 0x00000002ff587803 */ /* 0x000fe20000000000 */
[----:B------:R-:W-:Y:S01]  /*1870*/  UMOV UR15, 0x40000040 ;  /* 0x40000040000f7882 */ /* 0x000fe20000000000 */
[----:B------:R-:W-:Y:S01]  /*1880*/  UIADD3 UR16, UR56, 0x6, URZ ;  /* 0x0000000638107890 */ /* 0x000fe2000fffe03f */
[----:B------:R-:W-:Y:S01]  /*1890*/  IMAD R6, R6, -0x80, R3 ;  /* 0xffffff8006067824 */ /* 0x000fe200078e0203 */
[----:B------:R-:W-:Y:S01]  /*18a0*/  USHF.R.U32.HI UR4, URZ, 0x4, UR4 ;  /* 0x000000043f047899 */ /* 0x000fe20008011604 */
[----:B------:R-:W-:Y:S01]  /*18b0*/  P2R R90, PR, RZ, 0x1 ;  /* 0x00000001ff5a7803 */ /* 0x000fe20000000000 */
[----:B------:R-:W-:Y:S01]  /*18c0*/  UMOV UR17, 0x40000040 ;  /* 0x4000004000117882 */ /* 0x000fe20000000000 */
[----:B------:R-:W-:Y:S01]  /*18d0*/  UMOV UR19, 0x40000040 ;  /* 0x4000004000137882 */ /* 0x000fe20000000000 */
[----:B------:R-:W-:Y:S01]  /*18e0*/  ULOP3.LUT UR4, UR4, 0x3fff, URZ, 0xc0, !UPT ;  /* 0x00003fff04047892 */ /* 0x000fe2000f8ec03f */
[C---:B------:R-:W-:Y:S01]  /*18f0*/  ISETP.GT.AND P4, PT, R6.reuse, RZ, PT ;  /* 0x000000ff0600720c */ /* 0x040fe20003f84270 */
[----:B------:R-:W-:Y:S01]  /*1900*/  UIADD3 UR20, UR56, 0x400, URZ ;  /* 0x0000040038147890 */ /* 0x000fe2000fffe03f */
[C---:B------:R-:W-:Y:S01]  /*1910*/  ISETP.GT.AND P3, PT, R6.reuse, 0x1, PT ;  /* 0x000000010600780c */ /* 0x040fe20003f64270 */
[----:B------:R-:W-:Y:S01]  /*1920*/  ULOP3.LUT UR60, UR4, 0x10000, URZ, 0xfc, !UPT ;  /* 0x00010000043c7892 */ /* 0x000fe2000f8efc3f */
[C---:B------:R-:W-:Y:S01]  /*1930*/  ISETP.GT.AND P2, PT, R6.reuse, 0x8, PT ;  /* 0x000000080600780c */ /* 0x040fe20003f44270 */
[----:B------:R-:W-:Y:S01]  /*1940*/  UMOV UR21, 0x40000040 ;  /* 0x4000004000157882 */ /* 0x000fe20000000000 */
[----:B------:R-:W-:Y:S01]  /*1950*/  UMOV UR23, 0x40000040 ;  /* 0x4000004000177882 */ /* 0x000fe20000000000 */
[----:B------:R-:W-:Y:S01]  /*1960*/  UIMAD UR58, UR58, 0xc00, UR60 ;  /* 0x00000c003a3a78a4 */ /* 0x000fe2000f8e023c */
[C---:B------:R-:W-:Y:S01]  /*1970*/  ISETP.GT.AND P6, PT, R6.reuse, 0x9, PT ;  /* 0x000000090600780c */ /* 0x040fe20003fc4270 */
[----:B------:R-:W-:Y:S01]  /*1980*/  UIADD3 UR24, UR56, 0x402, URZ ;  /* 0x0000040238187890 */ /* 0x000fe2000fffe03f */
[C---:B------:R-:W-:Y:S01]  /*1990*/  ISETP.GT.AND P5, PT, R6.reuse, 0x10, PT ;  /* 0x000000100600780c */ /* 0x040fe20003fa4270 */
[----:B------:R-:W-:Y:S01]  /*19a0*/  UIADD3 UR10, UR58, 0x2, URZ ;  /* 0x000000023a0a7890 */ /* 0x000fe2000fffe03f */
[C---:B------:R-:W-:Y:S01]  /*19b0*/  ISETP.GT.AND P1, PT, R6.reuse, 0x59, PT ;  /* 0x000000590600780c */ /* 0x040fe20003f24270 */
[----:B------:R-:W-:Y:S01]  /*19c0*/  UIADD3 UR14, UR58, 0x4, URZ ;  /* 0x000000043a0e7890 */ /* 0x000fe2000fffe03f */
[----:B------:R-:W-:Y:S01]  /*19d0*/  ISETP.GT.AND P0, PT, R6, 0x60, PT ;  /* 0x000000600600780c */ /* 0x000fe20003f04270 */
[----:B------:R-:W-:-:S02]  /*19e0*/  UIADD3 UR18, UR58, 0x6, URZ ;  /* 0x000000063a127890 */ /* 0x000fc4000fffe03f */
[----:B------:R-:W-:Y:S01]  /*19f0*/  HGMMA.64x128x16.F32 R24, gdesc[UR56], RZ, !UPT, gsb0 ;  /* 0x01e00000381879f0 */ /* 0x000fe2000c0008ff */
        /* <DEDUP_REMOVED lines=43> */
[----:B------:R-:W-:Y:S01]  /*1cb0*/  UISETP.GE.AND UP0, UPT, UR48, 0x81, UPT ;  /* 0x000000813000788c */ /* 0x000fe2000bf06270 */
        /* <DEDUP_REMOVED lines=54> */
[----:B01----:R-:W-:-:S02]  /*2020*/  FMNMX.FTZ R4, R9, R8, !PT ;  /* 0x0000000809047209 */ /* 0x003fc40007810000 */
        /* <DEDUP_REMOVED lines=117> */
[----:B------:R-:W-:Y:S01]  /*2780*/  FMNMX.FTZ R10, R147, R4, !PT ;  /* 0x00000004930a7209 */ /* 0x000fe20007810000 */
[----:B------:R-:W-:Y:S01]  /*2790*/  IMAD.U32 R4, RZ, RZ, UR4 ;  /* 0x00000004ff047e24 */ /* 0x000fe2000f8e00ff */
[----:B------:R-:W-:Y:S02]  /*27a0*/  FMNMX.FTZ R6, R21, R6, !PT ;  /* 0x0000000615067209 */ /* 0x000fe40007810000 */
[----:B------:R-:W-:Y:S01]  /*27b0*/  FSEL R71, R71, -INF , P0 ;  /* 0xff80000047477808 */ /* 0x000fe20000000000 */
[----:B------:R-:W0:Y:S01]  /*27c0*/  SHFL.BFLY PT, R3, R10, 0x2, 0x1f ;  /* 0x0c401f000a037f89 */ /* 0x000e2200000e0000 */
[----:B------:R-:W-:-:S02]  /*27d0*/  FMNMX.FTZ R6, R43, R6, !PT ;  /* 0x000000062b067209 */ /* 0x000fc40007810000 */
[----:B------:R-:W-:Y:S02]  /*27e0*/  FSEL R53, R74, -INF , P1 ;  /* 0xff8000004a357808 */ /* 0x000fe40000800000 */
[----:B------:R-:W-:Y:S02]  /*27f0*/  FMNMX.FTZ R6, R25, R6, !PT ;  /* 0x0000000619067209 */ /* 0x000fe40007810000 */
[----:B------:R-:W-:Y:S02]  /*2800*/  ISETP.NE.AND P1, PT, R26, RZ, PT ;  /* 0x000000ff1a00720c */ /* 0x000fe40003f25270 */
[----:B------:R-:W-:Y:S02]  /*2810*/  FMNMX.FTZ R6, R47, R6, !PT ;  /* 0x000000062f067209 */ /* 0x000fe40007810000 */
[----:B------:R-:W-:Y:S02]  /*2820*/  P2R R20, PR, RZ, 0x4 ;  /* 0x00000004ff147803 */ /* 0x000fe40000000000 */
[----:B------:R-:W-:-:S02]  /*2830*/  FMNMX.FTZ R6, R29, R6, !PT ;  /* 0x000000061d067209 */ /* 0x000fc40007810000 */
[----:B------:R-:W-:Y:S02]  /*2840*/  ISETP.NE.AND P0, PT, R24, RZ, PT ;  /* 0x000000ff1800720c */ /* 0x000fe40003f05270 */
[----:B------:R-:W-:Y:S02]  /*2850*/  FMNMX.FTZ R6, R51, R6, !PT ;  /* 0x0000000633067209 */ /* 0x000fe40007810000 */
[----:B------:R-:W-:Y:S02]  /*2860*/  FSEL R75, R75, -INF , P1 ;  /* 0xff8000004b4b7808 */ /* 0x000fe40000800000 */
[----:B------:R-:W-:Y:S02]  /*2870*/  FMNMX.FTZ R6, R33, R6, !PT ;  /* 0x0000000621067209 */ /* 0x000fe40007810000 */
[----:B------:R-:W-:Y:S02]  /*2880*/  FSEL R57, R78, -INF , P0 ;  /* 0xff8000004e397808 */ /* 0x000fe40000000000 */
[----:B0-----:R-:W-:-:S02]  /*2890*/  FMNMX.FTZ R12, R10, R3, !PT ;  /* 0x000000030a0c7209 */ /* 0x001fc40007810000 */
[----:B------:R-:W-:Y:S02]  /*28a0*/  FMNMX.FTZ R6, R55, R6, !PT ;  /* 0x0000000637067209 */ /* 0x000fe40007810000 */
[----:B------:R-:W-:Y:S01]  /*28b0*/  ISETP.NE.AND P1, PT, R88, RZ, PT ;  /* 0x000000ff5800720c */ /* 0x000fe20003f25270 */
[----:B------:R-:W0:Y:S01]  /*28c0*/  SHFL.BFLY PT, R3, R12, 0x1, 0x1f ;  /* 0x0c201f000c037f89 */ /* 0x000e2200000e0000 */
[----:B------:R-:W-:Y:S01]  /*28d0*/  FMNMX.FTZ R6, R37, R6, !PT ;  /* 0x0000000625067209 */ /* 0x000fe20007810000 */
[--C-:B------:R-:W-:Y:S01]  /*28e0*/  IMAD.MOV.U32 R88, RZ, RZ, R151.reuse ;  /* 0x000000ffff587224 */ /* 0x100fe200078e0097 */
[----:B------:R-:W-:Y:S01]  /*28f0*/  ISETP.NE.AND P0, PT, R90, RZ, PT ;  /* 0x000000ff5a00720c */ /* 0x000fe20003f05270 */
[----:B------:R-:W-:Y:S01]  /*2900*/  IMAD.MOV.U32 R90, RZ, RZ, R151 ;  /* 0x000000ffff5a7224 */ /* 0x000fe200078e0097 */
[----:B------:R-:W-:-:S04]  /*2910*/  FMNMX.FTZ R6, R59, R6, !PT ;  /* 0x000000063b067209 */ /* 0x000fc80007810000 */
[----:B------:R-:W-:-:S03]  /*2920*/  FMNMX.FTZ R6, R41, R6, !PT ;  /* 0x0000000629067209 */ /* 0x000fc60007810000 */
[----:B------:R-:W-:Y:S01]  /*2930*/  @!P1 VIADD R5, R5, 0x34840 ;  /* 0x0003484005059836 */ /* 0x000fe20000000000 */
[----:B------:R-:W-:-:S04]  /*2940*/  FMNMX.FTZ R6, R63, R6, !PT ;  /* 0x000000063f067209 */ /* 0x000fc80007810000 */
[----:B------:R-:W-:Y:S02]  /*2950*/  FMNMX.FTZ R6, R45, R6, !PT ;  /* 0x000000062d067209 */ /* 0x000fe40007810000 */
[----:B------:R-:W-:Y:S02]  /*2960*/  @!P1 PRMT R5, RZ, 0x654, R5 ;  /* 0x00000654ff059816 */ /* 0x000fe40000000005 */
[----:B------:R-:W-:Y:S02]  /*2970*/  FMNMX.FTZ R6, R67, R6, !PT ;  /* 0x0000000643067209 */ /* 0x000fe40007810000 */
[----:B------:R1:W-:Y:S01]  /*2980*/  @!P1 SYNCS.ARRIVE.TRANS64.RED.A1T0 RZ, [R5+URZ], RZ ;  /* 0x000000ff05ff99a7 */ /* 0x0003e2000810043f */
[----:B0-----:R-:W-:Y:S02]  /*2990*/  FMNMX.FTZ R3, R12, R3, !PT ;  /* 0x000000030c037209 */ /* 0x001fe40007810000 */
[----:B------:R-:W-:Y:S02]  /*29a0*/  FMNMX.FTZ R6, R49, R6, !PT ;  /* 0x0000000631067209 */ /* 0x000fe40007810000 */
[C---:B------:R-:W-:Y:S01]  /*29b0*/  FSETP.NEU.FTZ.AND P2, PT, R3.reuse, -INF , PT ;  /* 0xff8000000300780b */ /* 0x040fe20003f5d000 */
[----:B------:R-:W-:Y:S01]  /*29c0*/  FMUL.FTZ R14, R3, R4 ;  /* 0x00000004030e7220 */ /* 0x000fe20000410000 */
[----:B------:R-:W-:-:S04]  /*29d0*/  FMNMX.FTZ R6, R71, R6, !PT ;  /* 0x0000000647067209 */ /* 0x000fc80007810000 */
        /* <DEDUP_REMOVED lines=24> */
[-CC-:B------:R-:W-:Y:S01]  /*2b60*/  FFMA.FTZ R77, R103, R4.reuse, -R14.reuse ;  /* 0x00000004674d7223 */ /* 0x180fe2000001080e */
[--C-:B------:R-:W-:Y:S01]  /*2b70*/  FFMA.FTZ R174, R105, R4, -R14.reuse ;  /* 0x0000000469ae7223 */ /* 0x100fe2000001080e */
[----:B------:R-:W-:Y:S01]  /*2b80*/  MUFU.EX2 R180, R180 ;  /* 0x000000b400b47308 */ /* 0x000fe20000000800 */
[----:B------:R-:W-:Y:S01]  /*2b90*/  FMNMX.FTZ R6, R97, R6, !PT ;  /* 0x0000000661067209 */ /* 0x000fe20007810000 */
[-CC-:B------:R-:W-:Y:S01]  /*2ba0*/  FFMA.FTZ R81, R107, R4.reuse, -R14.reuse ;  /* 0x000000046b517223 */ /* 0x180fe2000001080e */
[-CC-:B------:R-:W-:Y:S01]  /*2bb0*/  FFMA.FTZ R168, R109, R4.reuse, -R14.reuse ;  /* 0x000000046da87223 */ /* 0x180fe2000001080e */
[-CC-:B------:R-:W-:Y:S01]  /*2bc0*/  FFMA.FTZ R85, R111, R4.reuse, -R14.reuse ;  /* 0x000000046f557223 */ /* 0x180fe2000001080e */
[-CC-:B------:R-:W-:Y:S01]  /*2bd0*/  FFMA.FTZ R170, R113, R4.reuse, -R14.reuse ;  /* 0x0000000471aa7223 */ /* 0x180fe2000001080e */
[----:B------:R-:W0:Y:S01]  /*2be0*/  SHFL.BFLY PT, R9, R6, 0x2, 0x1f ;  /* 0x0c401f0006097f89 */ /* 0x000e2200000e0000 */
[-CC-:B------:R-:W-:Y:S01]  /*2bf0*/  FFMA.FTZ R115, R115, R4.reuse, -R14.reuse ;  /* 0x0000000473737223 */ /* 0x180fe2000001080e */
        /* <DEDUP_REMOVED lines=18> */
[----:B------:R-:W-:Y:S01]  /*2d20*/  FFMA.FTZ R14, R147, R4, -R14 ;  /* 0x00000004930e7223 */ /* 0x000fe2000001080e */
[----:B------:R-:W-:-:S02]  /*2d30*/  IMAD.MOV.U32 R147, RZ, RZ, R151 ;  /* 0x000000ffff937224 */ /* 0x000fc400078e0097 */
[--C-:B------:R-:W-:Y:S01]  /*2d40*/  IMAD.MOV.U32 R125, RZ, RZ, R151.reuse ;  /* 0x000000ffff7d7224 */ /* 0x100fe200078e0097 */
[----:B0-----:R-:W-:Y:S01]  /*2d50*/  FMNMX.FTZ R8, R6, R9, !PT ;  /* 0x0000000906087209 */ /* 0x001fe20007810000 */
[--C-:B------:R-:W-:Y:S01]  /*2d60*/  IMAD.MOV.U32 R123, RZ, RZ, R151.reuse ;  /* 0x000000ffff7b7224 */ /* 0x100fe200078e0097 */
[----:B------:R-:W0:Y:S01]  /*2d70*/  MUFU.EX2 R69, R69 ;  /* 0x0000004500457308 */ /* 0x000e220000000800 */
[--C-:B------:R-:W-:Y:S02]  /*2d80*/  IMAD.MOV.U32 R121, RZ, RZ, R151.reuse ;  /* 0x000000ffff797224 */ /* 0x100fe400078e0097 */
[----:B------:R-:W5:Y:S01]  /*2d90*/  SHFL.BFLY PT, R9, R8, 0x1, 0x1f ;  /* 0x0c201f0008097f89 */ /* 0x000f6200000e0000 */
[--C-:B------:R-:W-:Y:S02]  /*2da0*/  IMAD.MOV.U32 R119, RZ, RZ, R151.reuse ;  /* 0x000000ffff777224 */ /* 0x100fe400078e0097 */
[--C-:B------:R-:W-:Y:S02]  /*2db0*/  IMAD.MOV.U32 R117, RZ, RZ, R151.reuse ;  /* 0x000000ffff757224 */ /* 0x100fe400078e0097 */
[----:B------:R-:W-:Y:S01]  /*2dc0*/  MUFU.EX2 R178, R178 ;  /* 0x000000b200b27308 */ /* 0x000fe20000000800 */
[----:B------:R-:W-:-:S02]  /*2dd0*/  IMAD.MOV.U32 R113, RZ, RZ, R151 ;  /* 0x000000ffff717224 */ /* 0x000fc400078e0097 */
[--C-:B------:R-:W-:Y:S02]  /*2de0*/  IMAD.MOV.U32 R111, RZ, RZ, R151.reuse ;  /* 0x000000ffff6f7224 */ /* 0x100fe400078e0097 */
[--C-:B------:R-:W-:Y:S02]  /*2df0*/  IMAD.MOV.U32 R109, RZ, RZ, R151.reuse ;  /* 0x000000ffff6d7224 */ /* 0x100fe400078e0097 */
[--C-:B------:R-:W-:Y:S01]  /*2e00*/  IMAD.MOV.U32 R107, RZ, RZ, R151.reuse ;  /* 0x000000ffff6b7224 */ /* 0x100fe200078e0097 */
[----:B------:R-:W-:Y:S01]  /*2e10*/  MUFU.EX2 R73, R73 ;  /* 0x0000004900497308 */ /* 0x000fe20000000800 */
[--C-:B------:R-:W-:Y:S02]  /*2e20*/  IMAD.MOV.U32 R105, RZ, RZ, R151.reuse ;  /* 0x000000ffff697224 */ /* 0x100fe400078e0097 */
[--C-:B------:R-:W-:Y:S02]  /*2e30*/  IMAD.MOV.U32 R103, RZ, RZ, R151.reuse ;  /* 0x000000ffff677224 */ /* 0x100fe400078e0097 */
[----:B------:R-:W-:-:S02]  /*2e40*/  IMAD.MOV.U32 R101, RZ, RZ, R151 ;  /* 0x000000ffff657224 */ /* 0x000fc400078e0097 */
[----:B------:R-:W-:Y:S01]  /*2e50*/  IMAD.MOV.U32 R99, RZ, RZ, R151 ;  /* 0x000000ffff637224 */ /* 0x000fe200078e0097 */
[----:B------:R-:W-:Y:S01]  /*2e60*/  MUFU.EX2 R172, R172 ;  /* 0x000000ac00ac7308 */ /* 0x000fe20000000800 */
[----:B-----5:R-:W-:-:S04]  /*2e70*/  FMNMX.FTZ R9, R8, R9, !PT ;  /* 0x0000000908097209 */ /* 0x020fc80007810000 */
[C---:B------:R-:W-:Y:S01]  /*2e80*/  FSETP.NEU.FTZ.AND P2, PT, R9.reuse, -INF , PT ;  /* 0xff8000000900780b */ /* 0x040fe20003f5d000 */
[----:B------:R-:W-:Y:S02]  /*2e90*/  FMUL.FTZ R6, R9, R4 ;  /* 0x0000000409067220 */ /* 0x000fe40000410000 */
[----:B------:R-:W-:Y:S03]  /*2ea0*/  MUFU.EX2 R77, R77 ;  /* 0x0000004d004d7308 */ /* 0x000fe60000000800 */
[----:B------:R-:W-:Y:S02]  /*2eb0*/  FSEL R6, R6, RZ, P2 ;  /* 0x000000ff06067208 */ /* 0x000fe40001000000 */
[----:B------:R-:W-:-:S03]  /*2ec0*/  PLOP3.LUT P2, PT, PT, PT, UP0, 0x80, 0x0 ;  /* 0x000000000000781c */ /* 0x000fc60003f4f008 */
        /* <DEDUP_REMOVED lines=33> */
[----:B0-----:R-:W-:Y:S01]  /*30e0*/  FADD.FTZ R27, R69, R34 ;  /* 0x00000022451b7221 */ /* 0x001fe20000010000 */
[----:B-----5:R-:W-:Y:S01]  /*30f0*/  FADD.FTZ R34, R7, R8 ;  /* 0x0000000807227221 */ /* 0x020fe20000010000 */
[-CC-:B------:R-:W-:Y:S01]  /*3100*/  FFMA.FTZ R53, R53, R4.reuse, -R6.reuse ;  /* 0x0000000435357223 */ /* 0x180fe20000010806 */
[-CC-:B------:R-:W-:Y:S01]  /*3110*/  FFMA.FTZ R75, R75, R4.reuse, -R6.reuse ;  /* 0x000000044b4b7223 */ /* 0x180fe20000010806 */
[----:B------:R-:W-:Y:S01]  /*3120*/  FADD.FTZ R36, R178, R27 ;  /* 0x0000001bb2247221 */ /* 0x000fe20000010000 */
[-CC-:B------:R-:W-:Y:S01]  /*3130*/  FFMA.FTZ R57, R57, R4.reuse, -R6.reuse ;  /* 0x0000000439397223 */ /* 0x180fe20000010806 */
[-C--:B------:R-:W-:Y:S01]  /*3140*/  FFMA.FTZ R89, R89, R4.reuse, -R6 ;  /* 0x0000000459597223 */ /* 0x080fe20000010806 */
[----:B------:R-:W0:Y:S01]  /*3150*/  MUFU.EX2 R13, R13 ;  /* 0x0000000d000d7308 */ /* 0x000e220000000800 */
        /* <DEDUP_REMOVED lines=16> */
[----:B0-----:R-:W-:Y:S01]  /*3260*/  FADD.FTZ R27, R13, R36 ;  /* 0x000000240d1b7221 */ /* 0x001fe20000010000 */
[----:B------:R-:W-:Y:S01]  /*3270*/  F2FP.F16.F32.PACK_AB R182, R65, R182 ;  /* 0x000000b641b6723e */ /* 0x000fe200000000ff */
[----:B------:R-:W-:Y:S01]  /*3280*/  IMAD.MOV.U32 R11, RZ, RZ, 0x3f800000 ;  /* 0x3f800000ff0b7424 */ /* 0x000fe200078e00ff */
[----:B------:R-:W-:-:S02]  /*3290*/  F2FP.F16.F32.PACK_AB R176, R69, R176 ;  /* 0x000000b045b0723e */ /* 0x000fc400000000ff */
[----:B------:R-:W-:Y:S02]  /*32a0*/  F2FP.F16.F32.PACK_AB R178, R73, R178 ;  /* 0x000000b249b2723e */ /* 0x000fe400000000ff */
[----:B------:R-:W0:Y:S01]  /*32b0*/  MUFU.EX2 R15, R15 ;  /* 0x0000000f000f7308 */ /* 0x000e220000000800 */
[C---:B--2---:R-:W-:Y:S01]  /*32c0*/  FADD.FTZ R36, R12.reuse, R27 ;  /* 0x0000001b0c247221 */ /* 0x044fe20000010000 */
[----:B------:R-:W-:Y:S02]  /*32d0*/  F2FP.F16.F32.PACK_AB R172, R77, R172 ;  /* 0x000000ac4dac723e */ /* 0x000fe400000000ff */
[----:B------:R-:W-:-:S04]  /*32e0*/  F2FP.F16.F32.PACK_AB R177, R12, R13 ;  /* 0x0000000d0cb1723e */ /* 0x000fc800000000ff */
[----:B------:R-:W2:Y:S01]  /*32f0*/  MUFU.EX2 R168, R168 ;  /* 0x000000a800a87308 */ /* 0x000ea20000000800 */
[C---:B---3--:R-:W-:Y:S01]  /*3300*/  FADD.FTZ R31, R81.reuse, R38 ;  /* 0x00000026511f7221 */ /* 0x048fe20000010000 */
[----:B------:R-:W-:-:S06]  /*3310*/  F2FP.F16.F32.PACK_AB R174, R81, R174 ;  /* 0x000000ae51ae723e */ /* 0x000fcc00000000ff */
[----:B------:R-:W3:Y:S01]  /*3320*/  MUFU.EX2 R20, R39 ;  /* 0x0000002700147308 */ /* 0x000ee20000000800 */
[----:B0-----:R-:W-:-:S07]  /*3330*/  FADD.FTZ R27, R15, R36 ;  /* 0x000000240f1b7221 */ /* 0x001fce0000010000 */
[----:B------:R-:W0:Y:S01]  /*3340*/  MUFU.EX2 R85, R85 ;  /* 0x0000005500557308 */ /* 0x000e220000000800 */
[----:B--2---:R-:W-:-:S07]  /*3350*/  FADD.FTZ R40, R168, R31 ;  /* 0x0000001fa8287221 */ /* 0x004fce0000010000 */
[----:B------:R-:W2:Y:S01]  /*3360*/  MUFU.EX2 R21, R21 ;  /* 0x0000001500157308 */ /* 0x000ea20000000800 */
[C---:B---3--:R-:W-:Y:S01]  /*3370*/  FADD.FTZ R38, R20.reuse, R27 ;  /* 0x0000001b14267221 */ /* 0x048fe20000010000 */
[----:B------:R-:W-:-:S06]  /*3380*/  F2FP.F16.F32.PACK_AB R179, R20, R15 ;  /* 0x0000000f14b3723e */ /* 0x000fcc00000000ff */
[----:B------:R-:W3:Y:S01]  /*3390*/  MUFU.EX2 R170, R170 ;  /* 0x000000aa00aa7308 */ /* 0x000ee20000000800 */
[C---:B0-----:R-:W-:Y:S01]  /*33a0*/  FADD.FTZ R31, R85.reuse, R40 ;  /* 0x00000028551f7221 */ /* 0x041fe20000010000 */
[----:B------:R-:W-:-:S06]  /*33b0*/  F2FP.F16.F32.PACK_AB R168, R85, R168 ;  /* 0x000000a855a8723e */ /* 0x000fcc00000000ff */
[----:B------:R-:W0:Y:S01]  /*33c0*/  MUFU.EX2 R24, R43 ;  /* 0x0000002b00187308 */ /* 0x000e220000000800 */
[----:B--2---:R-:W-:-:S07]  /*33d0*/  FADD.FTZ R27, R21, R38 ;  /* 0x00000026151b7221 */ /* 0x004fce0000010000 */
[----:B------:R2:W4:Y:S01]  /*33e0*/  MUFU.EX2 R79, R115 ;  /* 0x00000073004f7308 */ /* 0x0005220000000800 */
[----:B---3--:R-:W-:-:S07]  /*33f0*/  FADD.FTZ R40, R170, R31 ;  /* 0x0000001faa287221 */ /* 0x008fce0000010000 */
[----:B------:R-:W1:Y:S01]  /*3400*/  MUFU.EX2 R25, R25 ;  /* 0x0000001900197308 */ /* 0x000e620000000800 */
[C---:B0-----:R-:W-:Y:S01]  /*3410*/  FADD.FTZ R38, R24.reuse, R27 ;  /* 0x0000001b18267221 */ /* 0x041fe20000010000 */
[----:B------:R-:W-:Y:S01]  /*3420*/  F2FP.F16.F32.PACK_AB R173, R24, R21 ;  /* 0x0000001518ad723e */ /* 0x000fe200000000ff */
[----:B--2---:R-:W-:-:S05]  /*3430*/  IMAD.MOV.U32 R115, RZ, RZ, R151 ;  /* 0x000000ffff737224 */ /* 0x004fca00078e0097 */
[----:B------:R-:W0:Y:S01]  /*3440*/  MUFU.EX2 R152, R152 ;  /* 0x0000009800987308 */ /* 0x000e220000000800 */
[C---:B----4-:R-:W-:Y:S01]  /*3450*/  FADD.FTZ R27, R79.reuse, R40 ;  /* 0x000000284f1b7221 */ /* 0x050fe20000010000 */
[----:B------:R-:W-:-:S06]  /*3460*/  F2FP.F16.F32.PACK_AB R170, R79, R170 ;  /* 0x000000aa4faa723e */ /* 0x000fcc00000000ff */
[----:B------:R-:W2:Y:S01]  /*3470*/  MUFU.EX2 R26, R47 ;  /* 0x0000002f001a7308 */ /* 0x000ea20000000800 */
[----:B-1----:R-:W-:-:S07]  /*3480*/  FADD.FTZ R5, R25, R38 ;  /* 0x0000002619057221 */ /* 0x002fce0000010000 */
[----:B------:R-:W1:Y:S01]  /*3490*/  MUFU.EX2 R83, R83 ;  /* 0x0000005300537308 */ /* 0x000e620000000800 */
[----:B0-----:R-:W-:-:S07]  /*34a0*/  FADD.FTZ R42, R152, R27 ;  /* 0x0000001b982a7221 */ /* 0x001fce0000010000 */
[----:B------:R-:W0:Y:S01]  /*34b0*/  MUFU.EX2 R29, R29 ;  /* 0x0000001d001d7308 */ /* 0x000e220000000800 */
[C---:B--2---:R-:W-:Y:S01]  /*34c0*/  FADD.FTZ R40, R26.reuse, R5 ;  /* 0x000000051a287221 */ /* 0x044fe20000010000 */
[----:B------:R-:W-:-:S06]  /*34d0*/  F2FP.F16.F32.PACK_AB R175, R26, R25 ;  /* 0x000000191aaf723e */ /* 0x000fcc00000000ff */
[----:B------:R-:W2:Y:S01]  /*34e0*/  MUFU.EX2 R154, R154 ;  /* 0x0000009a009a7308 */ /* 0x000ea20000000800 */
[C---:B-1----:R-:W-:Y:S01]  /*34f0*/  FADD.FTZ R27, R83.reuse, R42 ;  /* 0x0000002a531b7221 */ /* 0x042fe20000010000 */
[----:B------:R-:W-:-:S06]  /*3500*/  F2FP.F16.F32.PACK_AB R152, R83, R152 ;  /* 0x000000985398723e */ /* 0x000fcc00000000ff */
[----:B------:R-:W1:Y:S01]  /*3510*/  MUFU.EX2 R28, R51 ;  /* 0x00000033001c7308 */ /* 0x000e620000000800 */
[----:B0-----:R-:W-:-:S07]  /*3520*/  FADD.FTZ R5, R29, R40 ;  /* 0x000000281d057221 */ /* 0x001fce0000010000 */
[----:B------:R-:W0:Y:S01]  /*3530*/  MUFU.EX2 R87, R87 ;  /* 0x0000005700577308 */ /* 0x000e220000000800 */
[----:B--2---:R-:W-:-:S07]  /*3540*/  FADD.FTZ R42, R154, R27 ;  /* 0x0000001b9a2a7221 */ /* 0x004fce0000010000 */
[----:B------:R-:W2:Y:S01]  /*3550*/  MUFU.EX2 R33, R33 ;  /* 0x0000002100217308 */ /* 0x000ea20000000800 */
[C---:B-1----:R-:W-:Y:S01]  /*3560*/  FADD.FTZ R40, R28.reuse, R5 ;  /* 0x000000051c287221 */ /* 0x042fe20000010000 */
[----:B------:R-:W-:-:S06]  /*3570*/  F2FP.F16.F32.PACK_AB R169, R28, R29 ;  /* 0x0000001d1ca9723e */ /* 0x000fcc00000000ff */
[----:B------:R-:W1:Y:S01]  /*3580*/  MUFU.EX2 R156, R156 ;  /* 0x0000009c009c7308 */ /* 0x000e620000000800 */
[C---:B0-----:R-:W-:Y:S01]  /*3590*/  FADD.FTZ R27, R87.reuse, R42 ;  /* 0x0000002a571b7221 */ /* 0x041fe20000010000 */
[----:B------:R-:W-:-:S06]  /*35a0*/  F2FP.F16.F32.PACK_AB R154, R87, R154 ;  /* 0x0000009a579a723e */ /* 0x000fcc00000000ff */
[----:B------:R-:W0:Y:S01]  /*35b0*/  MUFU.EX2 R30, R55 ;  /* 0x00000037001e7308 */ /* 0x000e220000000800 */
[----:B--2---:R-:W-:-:S07]  /*35c0*/  FADD.FTZ R5, R33, R40 ;  /* 0x0000002821057221 */ /* 0x004fce0000010000 */
[----:B------:R-:W2:Y:S01]  /*35d0*/  MUFU.EX2 R127, R127 ;  /* 0x0000007f007f7308 */ /* 0x000ea20000000800 */
[----:B-1----:R-:W-:-:S07]  /*35e0*/  FADD.FTZ R42, R156, R27 ;  /* 0x0000001b9c2a7221 */ /* 0x002fce0000010000 */
[----:B------:R-:W1:Y:S01]  /*35f0*/  MUFU.EX2 R37, R37 ;  /* 0x0000002500257308 */ /* 0x000e620000000800 */
[C---:B0-----:R-:W-:Y:S01]  /*3600*/  FADD.FTZ R6, R30.reuse, R5 ;  /* 0x000000051e067221 */ /* 0x041fe20000010000 */
[----:B------:R-:W-:-:S06]  /*3610*/  F2FP.F16.F32.PACK_AB R171, R30, R33 ;  /* 0x000000211eab723e */ /* 0x000fcc00000000ff */
[----:B------:R-:W0:Y:S01]  /*3620*/  MUFU.EX2 R129, R129 ;  /* 0x0000008100817308 */ /* 0x000e220000000800 */
[C---:B--2---:R-:W-:Y:S01]  /*3630*/  FADD.FTZ R42, R127.reuse, R42 ;  /* 0x0000002a7f2a7221 */ /* 0x044fe20000010000 */
[----:B------:R-:W-:Y:S01]  /*3640*/  F2FP.F16.F32.PACK_AB R156, R127, R156 ;  /* 0x0000009c7f9c723e */ /* 0x000fe200000000ff */
[----:B------:R-:W-:-:S05]  /*3650*/  IMAD.MOV.U32 R127, RZ, RZ, R151 ;  /* 0x000000ffff7f7224 */ /* 0x000fca00078e0097 */
[----:B------:R-:W2:Y:S01]  /*3660*/  MUFU.EX2 R32, R59 ;  /* 0x0000003b00207308 */ /* 0x000ea20000000800 */
[----:B-1----:R-:W-:-:S07]  /*3670*/  FADD.FTZ R5, R37, R6 ;  /* 0x0000000625057221 */ /* 0x002fce0000010000 */
[----:B------:R1:W3:Y:S01]  /*3680*/  MUFU.EX2 R158, R131 ;  /* 0x00000083009e7308 */ /* 0x0002e20000000800 */
[----:B0-----:R-:W-:-:S07]  /*3690*/  FADD.FTZ R27, R129, R42 ;  /* 0x0000002a811b7221 */ /* 0x001fce0000010000 */
[----:B------:R-:W0:Y:S01]  /*36a0*/  MUFU.EX2 R41, R41 ;  /* 0x0000002900297308 */ /* 0x000e220000000800 */
[C---:B--2---:R-:W-:Y:S01]  /*36b0*/  FADD.FTZ R6, R32.reuse, R5 ;  /* 0x0000000520067221 */ /* 0x044fe20000010000 */
[----:B------:R-:W-:Y:S01]  /*36c0*/  F2FP.F16.F32.PACK_AB R153, R32, R37 ;  /* 0x000000252099723e */ /* 0x000fe200000000ff */
[----:B-1----:R-:W-:-:S05]  /*36d0*/  IMAD.MOV.U32 R131, RZ, RZ, R151 ;  /* 0x000000ffff837224 */ /* 0x002fca00078e0097 */
[----:B------:R-:W1:Y:S01]  /*36e0*/  MUFU.EX2 R133, R133 ;  /* 0x0000008500857308 */ /* 0x000e620000000800 */
[C---:B---3--:R-:W-:Y:S01]  /*36f0*/  FADD.FTZ R42, R158.reuse, R27 ;  /* 0x0000001b9e2a7221 */ /* 0x048fe20000010000 */
[----:B------:R-:W-:Y:S01]  /*3700*/  F2FP.F16.F32.PACK_AB R158, R158, R129 ;  /* 0x000000819e9e723e */ /* 0x000fe200000000ff */
[----:B------:R-:W-:-:S05]  /*3710*/  IMAD.MOV.U32 R129, RZ, RZ, R151 ;  /* 0x000000ffff817224 */ /* 0x000fca00078e0097 */
[----:B------:R-:W2:Y:S01]  /*3720*/  MUFU.EX2 R34, R63 ;  /* 0x0000003f00227308 */ /* 0x000ea20000000800 */
[----:B0-----:R-:W-:-:S07]  /*3730*/  FADD.FTZ R5, R41, R6 ;  /* 0x0000000629057221 */ /* 0x001fce0000010000 */
[----:B------:R0:W3:Y:S01]  /*3740*/  MUFU.EX2 R160, R135 ;  /* 0x0000008700a07308 */ /* 0x0000e20000000800 */
[----:B-1----:R-:W-:-:S07]  /*3750*/  FADD.FTZ R27, R133, R42 ;  /* 0x0000002a851b7221 */ /* 0x002fce0000010000 */
[----:B------:R-:W1:Y:S01]  /*3760*/  MUFU.EX2 R45, R45 ;  /* 0x0000002d002d7308 */ /* 0x000e620000000800 */
[C---:B--2---:R-:W-:Y:S01]  /*3770*/  FADD.FTZ R6, R34.reuse, R5 ;  /* 0x0000000522067221 */ /* 0x044fe20000010000 */
[----:B------:R-:W-:Y:S01]  /*3780*/  F2FP.F16.F32.PACK_AB R155, R34, R41 ;  /* 0x00000029229b723e */ /* 0x000fe200000000ff */
[----:B0-----:R-:W-:-:S05]  /*3790*/  IMAD.MOV.U32 R135, RZ, RZ, R151 ;  /* 0x000000ffff877224 */ /* 0x001fca00078e0097 */
[----:B------:R-:W0:Y:S01]  /*37a0*/  MUFU.EX2 R137, R137 ;  /* 0x0000008900897308 */ /* 0x000e220000000800 */
[C---:B---3--:R-:W-:Y:S01]  /*37b0*/  FADD.FTZ R44, R160.reuse, R27 ;  /* 0x0000001ba02c7221 */ /* 0x048fe20000010000 */
        /* <DEDUP_REMOVED lines=28> */
[----:B------:R-:W1:Y:S01]  /*3980*/  MUFU.EX2 R57, R57 ;  /* 0x0000003900397308 */ /* 0x000e620000000800 */
[----:B0-----:R-:W-:-:S07]  /*3990*/  FADD.FTZ R27, R145, R46 ;  /* 0x0000002e911b7221 */ /* 0x001fce0000010000 */
[----:B------:R0:W3:Y:S01]  /*39a0*/  MUFU.EX2 R42, R89 ;  /* 0x00000059002a7308 */ /* 0x0000e20000000800 */
[C---:B--2---:R-:W-:Y:S01]  /*39b0*/  FADD.FTZ R46, R40.reuse, R5 ;  /* 0x00000005282e7221 */ /* 0x044fe20000010000 */
[----:B------:R-:W-:-:S06]  /*39c0*/  F2FP.F16.F32.PACK_AB R161, R40, R53 ;  /* 0x0000003528a1723e */ /* 0x000fcc00000000ff */
[----:B------:R-:W2:Y:S01]  /*39d0*/  MUFU.EX2 R91, R91 ;  /* 0x0000005b005b7308 */ /* 0x000ea20000000800 */
[----:B-1----:R-:W-:Y:S01]  /*39e0*/  FADD.FTZ R5, R57, R46 ;  /* 0x0000002e39057221 */ /* 0x002fe20000010000 */
[----:B0-----:R-:W-:-:S06]  /*39f0*/  IMAD.MOV.U32 R89, RZ, RZ, R151 ;  /* 0x000000ffff597224 */ /* 0x001fcc00078e0097 */
[----:B------:R0:W1:Y:S01]  /*3a00*/  MUFU.EX2 R44, R93 ;  /* 0x0000005d002c7308 */ /* 0x0000620000000800 */
[C---:B---3--:R-:W-:Y:S01]  /*3a10*/  FADD.FTZ R10, R42.reuse, R5 ;  /* 0x000000052a0a7221 */ /* 0x048fe20000010000 */
[----:B------:R-:W-:-:S06]  /*3a20*/  F2FP.F16.F32.PACK_AB R163, R42, R57 ;  /* 0x000000392aa3723e */ /* 0x000fcc00000000ff */
[----:B------:R-:W3:Y:S01]  /*3a30*/  MUFU.EX2 R95, R95 ;  /* 0x0000005f005f7308 */ /* 0x000ee20000000800 */
[----:B--2---:R-:W-:Y:S01]  /*3a40*/  FADD.FTZ R5, R91, R10 ;  /* 0x0000000a5b057221 */ /* 0x004fe20000010000 */
[----:B0-----:R-:W-:-:S06]  /*3a50*/  IMAD.MOV.U32 R93, RZ, RZ, R151 ;  /* 0x000000ffff5d7224 */ /* 0x001fcc00078e0097 */
[----:B------:R-:W0:Y:S01]  /*3a60*/  MUFU.EX2 R14, R14 ;  /* 0x0000000e000e7308 */ /* 0x000e220000000800 */
[C---:B-1----:R-:W-:Y:S01]  /*3a70*/  FADD.FTZ R10, R44.reuse, R5 ;  /* 0x000000052c0a7221 */ /* 0x042fe20000010000 */
[----:B------:R-:W-:Y:S01]  /*3a80*/  F2FP.F16.F32.PACK_AB R165, R44, R91 ;  /* 0x0000005b2ca5723e */ /* 0x000fe200000000ff */
[----:B------:R-:W-:-:S05]  /*3a90*/  IMAD.MOV.U32 R91, RZ, RZ, R151 ;  /* 0x000000ffff5b7224 */ /* 0x000fca00078e0097 */
[----:B------:R1:W2:Y:S01]  /*3aa0*/  MUFU.EX2 R8, R97 ;  /* 0x0000006100087308 */ /* 0x0002a20000000800 */
[----:B---3--:R-:W-:Y:S01]  /*3ab0*/  FADD.FTZ R5, R95, R10 ;  /* 0x0000000a5f057221 */ /* 0x008fe20000010000 */
[C---:B0-----:R-:W-:Y:S01]  /*3ac0*/  F2FP.F16.F32.PACK_AB R166, R14.reuse, R145 ;  /* 0x000000910ea6723e */ /* 0x041fe200000000ff */
[----:B------:R-:W-:Y:S01]  /*3ad0*/  FADD.FTZ R6, R14, R27 ;  /* 0x0000001b0e067221 */ /* 0x000fe20000010000 */
[--C-:B------:R-:W-:Y:S02]  /*3ae0*/  IMAD.MOV.U32 R145, RZ, RZ, R151.reuse ;  /* 0x000000ffff917224 */ /* 0x100fe400078e0097 */
[----:B-1----:R-:W-:Y:S01]  /*3af0*/  IMAD.MOV.U32 R97, RZ, RZ, R151 ;  /* 0x000000ffff617224 */ /* 0x002fe200078e0097 */
[C---:B--2---:R-:W-:Y:S01]  /*3b00*/  F2FP.F16.F32.PACK_AB R167, R8.reuse, R95 ;  /* 0x0000005f08a7723e */ /* 0x044fe200000000ff */
[----:B------:R-:W-:Y:S01]  /*3b10*/  FADD.FTZ R5, R8, R5 ;  /* 0x0000000508057221 */ /* 0x000fe20000010000 */
[----:B------:R-:W-:Y:S01]  /*3b20*/  IMAD.MOV.U32 R95, RZ, RZ, R151 ;  /* 0x000000ffff5f7224 */ /* 0x000fe200078e0097 */
[----:B------:R-:W-:Y:S06]  /*3b30*/  @!P2 BRA `(.L_x_266) ;  /* 0x0000002000d8a947 */ /* 0x000fec0003800000 */
[----:B------:R-:W-:Y:S01]  /*3b40*/  R2UR UR4, R2 ;  /* 0x00000000020472ca */ /* 0x000fe200000e0000 */
[----:B------:R-:W-:Y:S01]  /*3b50*/  IMAD.MOV.U32 R10, RZ, RZ, R9 ;  /* 0x000000ffff0a7224 */ /* 0x000fe200078e0009 */
[----:B------:R-:W-:Y:S01]  /*3b60*/  CS2R R150, SRZ ;  /* 0x0000000000967805 */ /* 0x000fe2000001ff00 */
[----:B------:R-:W-:Y:S01]  /*3b70*/  IMAD.MOV.U32 R12, RZ, RZ, R3 ;  /* 0x000000ffff0c7224 */ /* 0x000fe200078e0003 */
[----:B------:R-:W-:Y:S01]  /*3b80*/  CS2R R146, SRZ ;  /* 0x0000000000927805 */ /* 0x000fe2000001ff00 */
[----:B------:R-:W-:Y:S01]  /*3b90*/  IMAD.MOV.U32 R8, RZ, RZ, R16 ;  /* 0x000000ffff087224 */ /* 0x000fe200078e0010 */
[----:B------:R-:W-:Y:S01]  /*3ba0*/  CS2R R142, SRZ ;  /* 0x00000000008e7805 */ /* 0x000fe2000001ff00 */
[----:B------:R-:W-:Y:S01]  /*3bb0*/  IMAD.MOV.U32 R7, RZ, RZ, 0x3f800000 ;  /* 0x3f800000ff077424 */ /* 0x000fe200078e00ff */
        /* <DEDUP_REMOVED lines=28> */
[----:B------:R-:W-:Y:S01]  /*3d80*/  CS2R R88, SRZ ;  /* 0x0000000000587805 */ /* 0x000fe2000001ff00 */
[----:B------:R-:W-:-:S12]  /*3d90*/  UIADD3 UR5, UR49, -0x2, URZ ;  /* 0xfffffffe31057890 */ /* 0x000fd8000fffe03f */
.L_x_275:
[----:B------:R-:W-:-:S04]  /*3da0*/  UIADD3 UR6, UR4, 0x1, URZ ;  /* 0x0000000104067890 */ /* 0x000fc8000fffe03f */
[----:B------:R-:W-:-:S04]  /*3db0*/  UISETP.NE.AND UP0, UPT, UR6, 0x2, UPT ;  /* 0x000000020600788c */ /* 0x000fc8000bf05270 */
[----:B------:R-:W-:Y:S02]  /*3dc0*/  USEL UR7, URZ, 0x1, UP0 ;  /* 0x000000013f077887 */ /* 0x000fe40008000000 */
[----:B------:R-:W-:-:S04]  /*3dd0*/  USEL UR6, UR6, URZ, UP0 ;  /* 0x0000003f06067287 */ /* 0x000fc80008000000 */
[----:B------:R-:W-:Y:S02]  /*3de0*/  LOP3.LUT R16, R8, UR7, RZ, 0x3c, !PT ;  /* 0x0000000708107c12 */ /* 0x000fe4000f8e3cff */
[----:B------:R-:W-:Y:S01]  /*3df0*/  IMAD.U32 R2, RZ, RZ, UR6 ;  /* 0x00000006ff027e24 */ /* 0x000fe2000f8e00ff */
[----:B------:R-:W-:Y:S06]  /*3e00*/  @!P0 BRA `(.L_x_267) ;  /* 0x0000000000048947 */ /* 0x000fec0003800000 */
[----:B------:R-:W-:Y:S01]  /*3e10*/  BPT.TRAP 0x1 ;  /* 0x000000040000795c */ /* 0x000fe20000300000 */
.L_x_267:
[----:B------:R-:W0:Y:S01]  /*3e20*/  S2UR UR10, SR_CgaCtaId ;  /* 0x00000000000a79c3 */ /* 0x000e220000008800 */
[----:B------:R-:W-:Y:S01]  /*3e30*/  UMOV UR7, 0x400 ;  /* 0x0000040000077882 */ /* 0x000fe20000000000 */
[----:B------:R-:W-:Y:S01]  /*3e40*/  SHF.L.U32 R3, R16, 0x1f, RZ ;  /* 0x0000001f10037819 */ /* 0x000fe200000006ff */
[----:B0-----:R-:W-:-:S06]  /*3e50*/  ULEA UR7, UR10, UR7, 0x18 ;  /* 0x000000070a077291 */ /* 0x001fcc000f8ec03f */
[----:B------:R-:W-:-:S05]  /*3e60*/  IMAD.U32 R0, RZ, RZ, UR7 ;  /* 0x00000007ff007e24 */ /* 0x000fca000f8e00ff */
[----:B------:R-:W-:-:S13]  /*3e70*/  R2UR UR7, R0 ;  /* 0x00000000000772ca */ /* 0x000fda00000e0000 */
[----:B------:R-:W-:-:S09]  /*3e80*/  ULEA UR6, UR6, UR7, 0x3 ;  /* 0x0000000706067291 */ /* 0x000fd2000f8e183f */
[----:B------:R0:W1:Y:S01]  /*3e90*/  SYNCS.PHASECHK.TRANS64.TRYWAIT P2, [UR6+0x34830], R3 ;  /* 0x03483003ff0075a7 */ /* 0x0000620008040146 */
[----:B------:R-:W-:Y:S05]  /*3ea0*/  @!P0 BRA `(.L_x_268) ;  /* 0x0000000000048947 */ /* 0x000fea0003800000 */
[----:B------:R-:W-:Y:S01]  /*3eb0*/  BPT.TRAP 0x1 ;  /* 0x000000040000795c */ /* 0x000fe20000300000 */
.L_x_268:
[----:B-1----:R-:W-:Y:S05]  /*3ec0*/  @P2 BRA `(.L_x_269) ;  /* 0x0000000000082947 */ /* 0x002fea0003800000 */
[----:B------:R-:W1:Y:S02]  /*3ed0*/  SYNCS.PHASECHK.TRANS64.TRYWAIT P2, [UR6+0x34830], R3 ;  /* 0x03483003ff0075a7 */ /* 0x000e640008040146 */
[----:B-1----:R-:W-:Y:S05]  /*3ee0*/  @!P2 BRA `(.L_x_270) ;  /* 0x0000009c004ca947 */ /* 0x002fea0003800000 */
.L_x_269:
[----:B------:R-:W-:Y:S01]  /*3ef0*/  R2UR UR7, R2 ;  /* 0x00000000020772ca */ /* 0x000fe200000e0000 */
[----:B------:R-:W-:Y:S01]  /*3f00*/  WARPGROUP.ARRIVE ;  /* 0x00000000000079c5 */ /* 0x000fe20000000000 */
[----:B------:R-:W-:Y:S01]  /*3f10*/  UMOV UR48, UR56 ;  /* 0x0000003800307c82 */ /* 0x000fe20008000000 */
[----:B------:R-:W-:Y:S01]  /*3f20*/  UMOV UR49, UR57 ;  /* 0x0000003900317c82 */ /* 0x000fe20008000000 */
[----:B------:R-:W-:Y:S01]  /*3f30*/  UMOV UR51, 0x40000040 ;  /* 0x4000004000337882 */ /* 0x000fe20000000000 */
        /* <DEDUP_REMOVED lines=8> */
[----:B------:R-:W-:Y:S01]  /*3fc0*/  UIMAD UR7, UR7, 0xc00, UR60 ;  /* 0x00000c00070778a4 */ /* 0x000fe2000f8e023c */
[-C--:B------:R-:W-:Y:S01]  /*3fd0*/  FMUL.FTZ R88, R88, R11.reuse ;  /* 0x0000000b58587220 */ /* 0x080fe20000410000 */
[----:B------:R-:W-:Y:S01]  /*3fe0*/  UMOV UR43, 0x40000040 ;  /* 0x40000040002b7882 */ /* 0x000fe20000000000 */
[----:B------:R-:W-:Y:S01]  /*3ff0*/  UMOV UR47, 0x40000040 ;  /* 0x40000040002f7882 */ /* 0x000fe20000000000 */
[----:B------:R-:W-:Y:S01]  /*4000*/  UIADD3 UR10, UR7, 0x2, URZ ;  /* 0x00000002070a7890 */ /* 0x000fe2000fffe03f */
[-C--:B------:R-:W-:Y:S01]  /*4010*/  FMUL.FTZ R89, R89, R11.reuse ;  /* 0x0000000b59597220 */ /* 0x080fe20000410000 */
[----:B------:R-:W-:Y:S01]  /*4020*/  UIADD3 UR14, UR7, 0x4, URZ ;  /* 0x00000004070e7890 */ /* 0x000fe2000fffe03f */
[-C--:B------:R-:W-:Y:S01]  /*4030*/  FMUL.FTZ R92, R92, R11.reuse ;  /* 0x0000000b5c5c7220 */ /* 0x080fe20000410000 */
[----:B------:R-:W-:Y:S01]  /*4040*/  UMOV UR50, UR7 ;  /* 0x0000000700327c82 */ /* 0x000fe20008000000 */
[----:B------:R-:W-:Y:S01]  /*4050*/  UIADD3 UR18, UR7, 0x6, URZ ;  /* 0x0000000607127890 */ /* 0x000fe2000fffe03f */
[----:B------:R-:W-:Y:S01]  /*4060*/  HGMMA.64x128x16.F32 R24, gdesc[UR48], RZ, !UPT, gsb0 ;  /* 0x01e00000301879f0 */ /* 0x000fe2000c0008ff */
[----:B------:R-:W-:Y:S01]  /*4070*/  UIADD3 UR22, UR7, 0x400, URZ ;  /* 0x0000040007167890 */ /* 0x000fe2000fffe03f */
[-C--:B------:R-:W-:Y:S01]  /*4080*/  FMUL.FTZ R93, R93, R11.reuse ;  /* 0x0000000b5d5d7220 */ /* 0x080fe20000410000 */
        /* <DEDUP_REMOVED lines=14> */
[----:B------:R-:W-:Y:S01]  /*4170*/  UMOV UR48, UR52 ;  /* 0x0000003400307c82 */ /* 0x000fe20008000000 */
[----:B------:R-:W-:Y:S01]  /*4180*/  UMOV UR49, UR53 ;  /* 0x0000003500317c82 */ /* 0x000fe20008000000 */
        /* <DEDUP_REMOVED lines=90> */
.L_x_271:
[----:B------:R-:W-:Y:S01]  /*4730*/  IMAD.U32 R7, RZ, RZ, UR4 ;  /* 0x00000004ff077e24 */ /* 0x000fe2000f8e00ff */
[----:B01----:R-:W-:-:S03]  /*4740*/  SHF.L.U32 R3, R8, 0x1f, RZ ;  /* 0x0000001f08037819 */ /* 0x003fc600000006ff */
[----:B------:R-:W-:-:S04]  /*4750*/  IMAD R8, R7, 0x8, R0 ;  /* 0x0000000807087824 */ /* 0x000fc800078e0200 */
[----:B------:R0:W1:Y:S01]  /*4760*/  SYNCS.PHASECHK.TRANS64.TRYWAIT P2, [R8+URZ+0x34850], R3 ;  /* 0x03485003080075a7 */ /* 0x000062000804017f */
[----:B------:R-:W-:Y:S05]  /*4770*/  @!P0 BRA `(.L_x_272) ;  /* 0x0000000000048947 */ /* 0x000fea0003800000 */
[----:B------:R-:W-:Y:S01]  /*4780*/  BPT.TRAP 0x1 ;  /* 0x000000040000795c */ /* 0x000fe20000300000 */
.L_x_272:
[----:B-1----:R-:W-:Y:S05]  /*4790*/  @P2 BRA `(.L_x_273) ;  /* 0x0000000000082947 */ /* 0x002fea0003800000 */
[----:B------:R-:W1:Y:S02]  /*47a0*/  SYNCS.PHASECHK.TRANS64.TRYWAIT P2, [R8+URZ+0x34850], R3 ;  /* 0x03485003080075a7 */ /* 0x000e64000804017f */
[----:B-1----:R-:W-:Y:S05]  /*47b0*/  @!P2 BRA `(.L_x_274) ;  /* 0x000000940030a947 */ /* 0x002fea0003800000 */
.L_x_273:
[----:B------:R-:W-:Y:S01]  /*47c0*/  R2UR UR7, R0 ;  /* 0x00000000000772ca */ /* 0x000fe200000e0000 */
[----:B------:R-:W-:Y:S01]  /*47d0*/  WARPGROUP.ARRIVE ;  /* 0x00000000000079c5 */ /* 0x000fe20000000000 */
[----:B------:R-:W-:Y:S01]  /*47e0*/  UMOV UR11, 0x40000040 ;  /* 0x40000040000b7882 */ /* 0x000fe20000000000 */
[----:B------:R-:W-:Y:S02]  /*47f0*/  FMNMX.FTZ R4, R24, R12, !PT ;  /* 0x0000000c18047209 */ /* 0x000fe40007810000 */
[----:B------:R-:W-:Y:S01]  /*4800*/  ISETP.LT.AND P2, PT, RZ, UR5, PT ;  /* 0x00000005ff007c0c */ /* 0x000fe2000bf41270 */
[----:B------:R-:W-:Y:S01]  /*4810*/  UIADD3 UR5, UR5, -0x1, URZ ;  /* 0xffffffff05057890 */ /* 0x000fe2000fffe03f */
[----:B01----:R-:W-:-:S04]  /*4820*/  FMNMX.FTZ R3, R25, R4, !PT ;  /* 0x0000000419037209 */ /* 0x003fc80007810000 */
[----:B------:R-:W-:Y:S02]  /*4830*/  FMNMX.FTZ R4, R28, R3, !PT ;  /* 0x000000031c047209 */ /* 0x000fe40007810000 */
[----:B------:R-:W-:Y:S02]  /*4840*/  UIADD3 UR7, UR7, 0x400, URZ ;  /* 0x0000040007077890 */ /* 0x000fe4000fffe03f */
[----:B------:R-:W-:Y:S02]  /*4850*/  FMNMX.FTZ R3, R29, R4, !PT ;  /* 0x000000041d037209 */ /* 0x000fe40007810000 */
[----:B------:R-:W-:Y:S02]  /*4860*/  USHF.R.U32.HI UR7, URZ, 0x4, UR7 ;  /* 0x000000043f077899 */ /* 0x000fe40008011607 */
[----:B------:R-:W-:Y:S02]  /*4870*/  FMNMX.FTZ R4, R32, R3, !PT ;  /* 0x0000000320047209 */ /* 0x000fe40007810000 */
[----:B------:R-:W-:-:S02]  /*4880*/  ULOP3.LUT UR7, UR7, 0x3fff, URZ, 0xc0, !UPT ;  /* 0x00003fff07077892 */ /* 0x000fc4000f8ec03f */
[----:B------:R-:W-:Y:S02]  /*4890*/  FMNMX.FTZ R3, R33, R4, !PT ;  /* 0x0000000421037209 */ /* 0x000fe40007810000 */
[----:B------:R-:W-:Y:S02]  /*48a0*/  ULOP3.LUT UR7, UR7, 0x4000000, URZ, 0xfc, !UPT ;  /* 0x0400000007077892 */ /* 0x000fe4000f8efc3f */
[----:B------:R-:W-:Y:S02]  /*48b0*/  FMNMX.FTZ R4, R36, R3, !PT ;  /* 0x0000000324047209 */ /* 0x000fe40007810000 */
[----:B------:R-:W-:Y:S02]  /*48c0*/  ULEA UR4, UR4, UR7, 0xb ;  /* 0x0000000704047291 */ /* 0x000fe4000f8e583f */
[----:B------:R-:W-:Y:S01]  /*48d0*/  FMNMX.FTZ R3, R37, R4, !PT ;  /* 0x0000000425037209 */ /* 0x000fe20007810000 */
[----:B------:R-:W-:-:S03]  /*48e0*/  UMOV UR7, 0x40000040 ;  /* 0x4000004000077882 */ /* 0x000fc60000000000 */
[----:B------:R-:W-:Y:S01]  /*48f0*/  FMNMX.FTZ R4, R40, R3, !PT ;  /* 0x0000000328047209 */ /* 0x000fe20007810000 */
        /* <DEDUP_REMOVED lines=27> */
[----:B------:R-:W0:Y:S02]  /*4ab0*/  SHFL.BFLY PT, R4, R9, 0x2, 0x1f ;  /* 0x0c401f0009047f89 */ /* 0x000e2400000e0000 */
[----:B0-----:R-:W-:Y:S02]  /*4ac0*/  FMNMX.FTZ R14, R9, R4, !PT ;  /* 0x00000004090e7209 */ /* 0x001fe40007810000 */
[----:B------:R-:W0:Y:S03]  /*4ad0*/  LDC R4, c[0x0][0x988] ;  /* 0x00026200ff047b82 */ /* 0x000e260000000800 */
[----:B------:R-:W1:Y:S01]  /*4ae0*/  SHFL.BFLY PT, R3, R14, 0x1, 0x1f ;  /* 0x0c201f000e037f89 */ /* 0x000e6200000e0000 */
[----:B------:R-:W-:Y:S02]  /*4af0*/  WARPGROUP.DEPBAR.LE gsb0, 0x0 ;  /* 0x00008000000079c5 */ /* 0x000fe40000010000 */
[----:B------:R-:W-:Y:S01]  /*4b00*/  WARPGROUP.ARRIVE ;  /* 0x00000000000079c5 */ /* 0x000fe20000000000 */
[----:B-1----:R-:W-:-:S05]  /*4b10*/  FMNMX.FTZ R3, R14, R3, !PT ;  /* 0x000000030e037209 */ /* 0x002fca0007810000 */
[----:B------:R-:W-:Y:S01]  /*4b20*/  HGMMA.64x128x16.F32 R88, R176, gdesc[UR8].tnspB, R88, gsb0 ;  /* 0x41e00008b0587df0 */ /* 0x000fe20008000858 */
[----:B------:R-:W-:Y:S01]  /*4b30*/  UIADD3 UR10, UR4, 0x100, URZ ;  /* 0x00000100040a7890 */ /* 0x000fe2000fffe03f */
[----:B------:R-:W-:Y:S01]  /*4b40*/  UMOV UR11, 0x40000040 ;  /* 0x40000040000b7882 */ /* 0x000fe20000000000 */
[----:B------:R-:W-:Y:S01]  /*4b50*/  FADD.FTZ R7, -R3, R12 ;  /* 0x0000000c03077221 */ /* 0x000fe20000010100 */
[----:B------:R-:W-:-:S03]  /*4b60*/  FMNMX.FTZ R12, R26, R10, !PT ;  /* 0x0000000a1a0c7209 */ /* 0x000fc60007810000 */
[----:B0-----:R-:W-:Y:S01]  /*4b70*/  FMUL.FTZ R11, R7, R4 ;  /* 0x00000004070b7220 */ /* 0x001fe20000410000 */
[----:B------:R-:W-:Y:S01]  /*4b80*/  FMNMX.FTZ R9, R27, R12, !PT ;  /* 0x0000000c1b097209 */ /* 0x000fe20007810000 */
[----:B------:R-:W-:-:S03]  /*4b90*/  FMUL.FTZ R7, R3, R4 ;  /* 0x0000000403077220 */ /* 0x000fc60000410000 */
        /* <DEDUP_REMOVED lines=26> */
[----:B------:R-:W-:Y:S01]  /*4d40*/  FFMA.FTZ R73, R85, R4, -R7 ;  /* 0x0000000455497223 */ /* 0x000fe20000010807 */
[----:B------:R-:W-:Y:S01]  /*4d50*/  MUFU.EX2 R11, R11 ;  /* 0x0000000b000b7308 */ /* 0x000fe20000000800 */
[----:B------:R-:W-:-:S04]  /*4d60*/  FMNMX.FTZ R9, R43, R12, !PT ;  /* 0x0000000c2b097209 */ /* 0x000fc80007810000 */
[----:B------:R-:W-:-:S03]  /*4d70*/  FMNMX.FTZ R12, R46, R9, !PT ;  /* 0x000000092e0c7209 */ /* 0x000fc60007810000 */
[----:B------:R-:W0:Y:S01]  /*4d80*/  MUFU.EX2 R180, R180 ;  /* 0x000000b400b47308 */ /* 0x000e220000000800 */
[----:B------:R-:W-:-:S04]  /*4d90*/  FMNMX.FTZ R9, R47, R12, !PT ;  /* 0x0000000c2f097209 */ /* 0x000fc80007810000 */
[----:B------:R-:W-:-:S03]  /*4da0*/  FMNMX.FTZ R12, R50, R9, !PT ;  /* 0x00000009320c7209 */ /* 0x000fc60007810000 */
[----:B------:R-:W1:Y:S01]  /*4db0*/  MUFU.EX2 R13, R13 ;  /* 0x0000000d000d7308 */ /* 0x000e620000000800 */
[----:B------:R-:W-:-:S04]  /*4dc0*/  FMNMX.FTZ R9, R51, R12, !PT ;  /* 0x0000000c33097209 */ /* 0x000fc80007810000 */
[----:B------:R-:W-:-:S03]  /*4dd0*/  FMNMX.FTZ R12, R54, R9, !PT ;  /* 0x00000009360c7209 */ /* 0x000fc60007810000 */
[----:B------:R-:W-:Y:S01]  /*4de0*/  MUFU.EX2 R182, R182 ;  /* 0x000000b600b67308 */ /* 0x000fe20000000800 */
[----:B------:R-:W-:Y:S01]  /*4df0*/  FMNMX.FTZ R9, R55, R12, !PT ;  /* 0x0000000c37097209 */ /* 0x000fe20007810000 */
[----:B0-----:R-:W-:-:S03]  /*4e00*/  FFMA.FTZ R6, R11, R6, R180 ;  /* 0x000000060b067223 */ /* 0x001fc600000100b4 */
[----:B------:R-:W-:-:S03]  /*4e10*/  FMNMX.FTZ R12, R58, R9, !PT ;  /* 0x000000093a0c7209 */ /* 0x000fc60007810000 */
[----:B------:R-:W-:Y:S01]  /*4e20*/  MUFU.EX2 R15, R15 ;  /* 0x0000000f000f7308 */ /* 0x000fe20000000800 */
[----:B------:R-:W-:Y:S02]  /*4e30*/  FMNMX.FTZ R9, R59, R12, !PT ;  /* 0x0000000c3b097209 */ /* 0x000fe40007810000 */
[----:B-1----:R-:W-:Y:S02]  /*4e40*/  F2FP.F16.F32.PACK_AB R180, R13, R180 ;  /* 0x000000b40db4723e */ /* 0x002fe400000000ff */
        /* <DEDUP_REMOVED lines=20> */
[----:B------:R-:W-:Y:S01]  /*4f90*/  FMNMX.FTZ R9, R87, R12, !PT ;  /* 0x0000000c57097209 */ /* 0x000fe20007810000 */
[----:B------:R-:W-:-:S04]  /*4fa0*/  FFMA.FTZ R12, R72, R4, -R7 ;  /* 0x00000004480c7223 */ /* 0x000fc80000010807 */
[----:B------:R-:W0:Y:S02]  /*4fb0*/  SHFL.BFLY PT, R14, R9, 0x2, 0x1f ;  /* 0x0c401f00090e7f89 */ /* 0x000e2400000e0000 */
[----:B------:R-:W-:Y:S01]  /*4fc0*/  MUFU.EX2 R49, R49 ;  /* 0x0000003100317308 */ /* 0x000fe20000000800 */
[----:B------:R-:W-:Y:S02]  /*4fd0*/  WARPGROUP.DEPBAR.LE gsb0, 0x0 ;  /* 0x00008000000079c5 */ /* 0x000fe40000010000 */
[----:B------:R-:W-:Y:S01]  /*4fe0*/  WARPGROUP.ARRIVE ;  /* 0x00000000000079c5 */ /* 0x000fe20000000000 */
[-CC-:B------:R-:W-:Y:S01]  /*4ff0*/  FFMA.FTZ R176, R32, R4.reuse, -R7.reuse ;  /* 0x0000000420b07223 */ /* 0x180fe20000010807 */
[----:B------:R-:W-:-:S03]  /*5000*/  FFMA.FTZ R178, R36, R4, -R7 ;  /* 0x0000000424b27223 */ /* 0x000fc60000010807 */
[----:B------:R-:W-:Y:S01]  /*5010*/  MUFU.EX2 R53, R53 ;  /* 0x0000003500357308 */ /* 0x000fe20000000800 */
[----:B------:R-:W-:Y:S01]  /*5020*/  HGMMA.64x128x16.F32 R88, R172, gdesc[UR8].tnspB, R88, gsb0 ;  /* 0x41e00008ac587df0 */ /* 0x000fe20008000858 */
[----:B------:R-:W-:Y:S01]  /*5030*/  UIADD3 UR10, UR4, 0x180, URZ ;  /* 0x00000180040a7890 */ /* 0x000fe2000fffe03f */
[----:B------:R-:W-:-:S05]  /*5040*/  UMOV UR11, 0x40000040 ;  /* 0x40000040000b7882 */ /* 0x000fca0000000000 */
[----:B------:R-:W-:Y:S01]  /*5050*/  MUFU.EX2 R176, R176 ;  /* 0x000000b000b07308 */ /* 0x000fe20000000800 */
[----:B0-----:R-:W-:Y:S01]  /*5060*/  FMNMX.FTZ R28, R9, R14, !PT ;  /* 0x0000000e091c7209 */ /* 0x001fe20007810000 */
[----:B------:R-:W-:-:S04]  /*5070*/  FFMA.FTZ R14, R76, R4, -R7 ;  /* 0x000000044c0e7223 */ /* 0x000fc80000010807 */
[----:B------:R-:W0:Y:S02]  /*5080*/  SHFL.BFLY PT, R9, R28, 0x1, 0x1f ;  /* 0x0c201f001c097f89 */ /* 0x000e2400000e0000 */
[----:B------:R-:W-:Y:S08]  /*5090*/  MUFU.EX2 R178, R178 ;  /* 0x000000b200b27308 */ /* 0x000ff00000000800 */
[----:B------:R-:W-:Y:S08]  /*50a0*/  MUFU.EX2 R57, R57 ;  /* 0x0000003900397308 */ /* 0x000ff00000000800 */
[----:B------:R-:W-:Y:S01]  /*50b0*/  MUFU.EX2 R12, R12 ;  /* 0x0000000c000c7308 */ /* 0x000fe20000000800 */
[----:B0-----:R-:W-:-:S07]  /*50c0*/  FMNMX.FTZ R9, R28, R9, !PT ;  /* 0x000000091c097209 */ /* 0x001fce0007810000 */
[----:B------:R-:W0:Y:S01]  /*50d0*/  MUFU.EX2 R61, R61 ;  /* 0x0000003d003d7308 */ /* 0x000e220000000800 */
[----:B------:R-:W-:-:S04]  /*50e0*/  FMUL.FTZ R77, R9, R4 ;  /* 0x00000004094d7220 */ /* 0x000fc80000410000 */
[-CC-:B------:R-:W-:Y:S01]  /*50f0*/  FFMA.FTZ R181, R27, R4.reuse, -R77.reuse ;  /* 0x000000041bb57223 */ /* 0x180fe2000001084d */
[----:B------:R-:W-:Y:S02]  /*5100*/  IMAD.U32 R27, RZ, RZ, UR6 ;  /* 0x00000006ff1b7e24 */ /* 0x000fe4000f8e00ff */
[-CC-:B------:R-:W-:Y:S01]  /*5110*/  FFMA.FTZ R183, R30, R4.reuse, -R77.reuse ;  /* 0x000000041eb77223 */ /* 0x180fe2000001084d */
[-CC-:B------:R-:W-:Y:S01]  /*5120*/  FFMA.FTZ R177, R34, R4.reuse, -R77.reuse ;  /* 0x0000000422b17223 */ /* 0x180fe2000001084d */
[-CC-:B------:R-:W-:Y:S01]  /*5130*/  FFMA.FTZ R179, R38, R4.reuse, -R77.reuse ;  /* 0x0000000426b37223 */ /* 0x180fe2000001084d */
[----:B------:R-:W-:Y:S01]  /*5140*/  @!P1 VIADD R27, R27, 0x34840 ;  /* 0x000348401b1b9836 */ /* 0x000fe20000000000 */
[----:B------:R-:W-:Y:S01]  /*5150*/  MUFU.EX2 R181, R181 ;  /* 0x000000b500b57308 */ /* 0x000fe20000000800 */
[-CC-:B------:R-:W-:Y:S01]  /*5160*/  FFMA.FTZ R36, R39, R4.reuse, -R77.reuse ;  /* 0x0000000427247223 */ /* 0x180fe2000001084d */
[-CC-:B------:R-:W-:Y:S01]  /*5170*/  FFMA.FTZ R34, R43, R4.reuse, -R77.reuse ;  /* 0x000000042b227223 */ /* 0x180fe2000001084d */
[-C--:B------:R-:W-:Y:S01]  /*5180*/  FFMA.FTZ R32, R47, R4.reuse, -R77 ;  /* 0x000000042f207223 */ /* 0x080fe2000001084d */
[----:B------:R-:W-:Y:S01]  /*5190*/  @!P1 PRMT R27, RZ, 0x654, R27 ;  /* 0x00000654ff1b9816 */ /* 0x000fe2000000001b */
        /* <DEDUP_REMOVED lines=16> */
[----:B------:R-:W-:-:S03]  /*52a0*/  FFMA.FTZ R86, R86, R4, -R77 ;  /* 0x0000000456567223 */ /* 0x000fc6000001084d */
        /* <DEDUP_REMOVED lines=14> */
[-CC-:B------:R-:W-:Y:S01]  /*5390*/  FFMA.FTZ R173, R42, R4.reuse, -R77.reuse ;  /* 0x000000042aad7223 */ /* 0x180fe2000001084d */
[----:B------:R-:W-:Y:S01]  /*53a0*/  FFMA.FTZ R175, R46, R4, -R77 ;  /* 0x000000042eaf7223 */ /* 0x000fe2000001084d */
[----:B------:R-:W-:Y:S01]  /*53b0*/  HGMMA.64x128x16.F32 R88, R168, gdesc[UR8].tnspB, R88, gsb0 ;  /* 0x41e00008a8587df0 */ /* 0x000fe20008000858 */
[----:B------:R-:W-:Y:S01]  /*53c0*/  UIADD3 UR10, UR4, 0x200, URZ ;  /* 0x00000200040a7890 */ /* 0x000fe2000fffe03f */
[----:B------:R-:W-:Y:S01]  /*53d0*/  MUFU.EX2 R172, R172 ;  /* 0x000000ac00ac7308 */ /* 0x000fe20000000800 */
[----:B------:R-:W-:-:S07]  /*53e0*/  UMOV UR11, 0x40000040 ;  /* 0x40000040000b7882 */ /* 0x000fce0000000000 */
[----:B------:R-:W-:Y:S08]  /*53f0*/  MUFU.EX2 R40, R40 ;  /* 0x0000002800287308 */ /* 0x000ff00000000800 */
[----:B------:R-:W-:Y:S08]  /*5400*/  MUFU.EX2 R173, R173 ;  /* 0x000000ad00ad7308 */ /* 0x000ff00000000800 */
[----:B------:R-:W-:Y:S08]  /*5410*/  MUFU.EX2 R174, R174 ;  /* 0x000000ae00ae7308 */ /* 0x000ff00000000800 */
[----:B------:R-:W-:Y:S08]  /*5420*/  MUFU.EX2 R175, R175 ;  /* 0x000000af00af7308 */ /* 0x000ff00000000800 */
[----:B------:R-:W-:Y:S08]  /*5430*/  MUFU.EX2 R71, R71 ;  /* 0x0000004700477308 */ /* 0x000ff00000000800 */
[----:B------:R-:W-:Y:S08]  /*5440*/  MUFU.EX2 R75, R75 ;  /* 0x0000004b004b7308 */ /* 0x000ff00000000800 */
[----:B------:R-:W-:Y:S08]  /*5450*/  MUFU.EX2 R14, R14 ;  /* 0x0000000e000e7308 */ /* 0x000ff00000000800 */
[----:B------:R-:W1:Y:S08]  /*5460*/  MUFU.EX2 R65, R65 ;  /* 0x0000004100417308 */ /* 0x000e700000000800 */
[----:B------:R-:W-:Y:S08]  /*5470*/  MUFU.EX2 R79, R79 ;  /* 0x0000004f004f7308 */ /* 0x000ff00000000800 */
[----:B------:R-:W-:Y:S08]  /*5480*/  MUFU.EX2 R20, R20 ;  /* 0x0000001400147308 */ /* 0x000ff00000000800 */
[----:B------:R-:W2:Y:S08]  /*5490*/  MUFU.EX2 R69, R69 ;  /* 0x0000004500457308 */ /* 0x000eb00000000800 */
[----:B------:R-:W-:Y:S08]  /*54a0*/  MUFU.EX2 R83, R83 ;  /* 0x0000005300537308 */ /* 0x000ff00000000800 */
[----:B------:R-:W-:Y:S08]  /*54b0*/  MUFU.EX2 R24, R24 ;  /* 0x0000001800187308 */ /* 0x000ff00000000800 */
[----:B------:R-:W3:Y:S01]  /*54c0*/  MUFU.EX2 R73, R73 ;  /* 0x0000004900497308 */ /* 0x000ee20000000800 */
        /* <DEDUP_REMOVED lines=26> */
[----:B------:R-:W-:-:S06]  /*5670*/  R2UR UR4, R2 ;  /* 0x00000000020472ca */ /* 0x000fcc00000e0000 */
        /* <DEDUP_REMOVED lines=14> */
[----:B------:R-:W4:Y:S08]  /*5760*/  MUFU.EX2 R10, R10 ;  /* 0x0000000a000a7308 */ /* 0x000f300000000800 */
[----:B------:R-:W5:Y:S08]  /*5770*/  MUFU.EX2 R26, R26 ;  /* 0x0000001a001a7308 */ /* 0x000f700000000800 */
[----:B------:R-:W5:Y:S08]  /*5780*/  MUFU.EX2 R157, R66 ;  /* 0x00000042009d7308 */ /* 0x000f700000000800 */
[----:B------:R-:W5:Y:S08]  /*5790*/  MUFU.EX2 R158, R158 ;  /* 0x0000009e009e7308 */ /* 0x000f700000000800 */
[----:B------:R-:W5:Y:S01]  /*57a0*/  MUFU.EX2 R159, R70 ;  /* 0x00000046009f7308 */ /* 0x000f620000000800 */
[----:B------:R-:W-:-:S02]  /*57b0*/  WARPGROUP.DEPBAR.LE gsb0, 0x0 ;  /* 0x00008000000079c5 */ /* 0x000fc40000010000 */
[----:B------:R-:W-:-:S05]  /*57c0*/  WARPGROUP.ARRIVE ;  /* 0x00000000000079c5 */ /* 0x000fca0000000000 */
[----:B------:R-:W5:Y:S01]  /*57d0*/  MUFU.EX2 R161, R74 ;  /* 0x0000004a00a17308 */ /* 0x000f620000000800 */
[----:B0-----:R-:W-:Y:S02]  /*57e0*/  F2FP.F16.F32.PACK_AB R160, R61, R12 ;  /* 0x0000000c3da0723e */ /* 0x001fe400000000ff */
[----:B-1----:R-:W-:Y:S01]  /*57f0*/  F2FP.F16.F32.PACK_AB R162, R65, R14 ;  /* 0x0000000e41a2723e */ /* 0x002fe200000000ff */
[----:B------:R-:W-:Y:S04]  /*5800*/  HGMMA.64x128x16.F32 R88, R164, gdesc[UR4].tnspB, R88, gsb0 ;  /* 0x41e00004a4587df0 */ /* 0x000fe80008000858 */
[----:B------:R-:W0:Y:S01]  /*5810*/  MUFU.EX2 R163, R78 ;  /* 0x0000004e00a37308 */ /* 0x000e220000000800 */
[----:B------:R-:W-:Y:S02]  /*5820*/  WARPGROUP.DEPBAR.LE gsb0, 0x0 ;  /* 0x00008000000079c5 */ /* 0x000fe40000010000 */
[----:B------:R1:W-:Y:S05]  /*5830*/  @!P1 SYNCS.ARRIVE.TRANS64.RED.A1T0 RZ, [R27+URZ], RZ ;  /* 0x000000ff1bff99a7 */ /* 0x0003ea000810043f */
[----:B------:R-:W0:Y:S01]  /*5840*/  MUFU.EX2 R165, R82 ;  /* 0x0000005200a57308 */ /* 0x000e220000000800 */
[----:B--2---:R-:W-:-:S02]  /*5850*/  F2FP.F16.F32.PACK_AB R164, R69, R20 ;  /* 0x0000001445a4723e */ /* 0x004fc400000000ff */
[----:B---3--:R-:W-:Y:S01]  /*5860*/  F2FP.F16.F32.PACK_AB R166, R73, R24 ;  /* 0x0000001849a6723e */ /* 0x008fe200000000ff */
[----:B-1----:R-:W-:Y:S02]  /*5870*/  @!P1 VIADD R27, R8, 0x34860 ;  /* 0x00034860081b9836 */ /* 0x002fe40000000000 */
[----:B----4-:R-:W-:Y:S01]  /*5880*/  FFMA.FTZ R8, R7, R5, R10 ;  /* 0x0000000507087223 */ /* 0x010fe2000001000a */
[----:B------:R-:W-:Y:S01]  /*5890*/  FADD.FTZ R5, R13, R6 ;  /* 0x000000060d057221 */ /* 0x000fe20000010000 */
[----:B------:R-:W1:Y:S02]  /*58a0*/  MUFU.EX2 R167, R86 ;  /* 0x0000005600a77308 */ /* 0x000e640000000800 */
[C---:B------:R-:W-:Y:S01]  /*58b0*/  FADD.FTZ R8, R181.reuse, R8 ;  /* 0x00000008b5087221 */ /* 0x040fe20000010000 */
[----:B------:R-:W-:Y:S01]  /*58c0*/  @!P1 PRMT R27, RZ, 0x654, R27 ;  /* 0x00000654ff1b9816 */ /* 0x000fe2000000001b */
[----:B------:R-:W-:Y:S01]  /*58d0*/  FADD.FTZ R6, R182, R5 ;  /* 0x00000005b6067221 */ /* 0x000fe20000010000 */
[----:B------:R-:W-:Y:S01]  /*58e0*/  F2FP.F16.F32.PACK_AB R181, R181, R10 ;  /* 0x0000000ab5b5723e */ /* 0x000fe200000000ff */
[----:B------:R-:W-:Y:S01]  /*58f0*/  FADD.FTZ R5, R183, R8 ;  /* 0x00000008b7057221 */ /* 0x000fe20000010000 */
[----:B------:R2:W-:Y:S01]  /*5900*/  @!P1 SYNCS.ARRIVE.TRANS64.RED.A1T0 RZ, [R27+URZ], RZ ;  /* 0x000000ff1bff99a7 */ /* 0x0005e2000810043f */
[----:B------:R-:W3:Y:S01]  /*5910*/  MUFU.EX2 R10, R77 ;  /* 0x0000004d000a7308 */ /* 0x000ee20000000800 */
[----:B------:R-:W-:-:S02]  /*5920*/  F2FP.F16.F32.PACK_AB R182, R15, R182 ;  /* 0x000000b60fb6723e */ /* 0x000fc400000000ff */
[C---:B-----5:R-:W-:Y:S01]  /*5930*/  F2FP.F16.F32.PACK_AB R183, R26.reuse, R183 ;  /* 0x000000b71ab7723e */ /* 0x060fe200000000ff */
[----:B--2---:R-:W-:Y:S01]  /*5940*/  FADD.FTZ R27, R15, R6 ;  /* 0x000000060f1b7221 */ /* 0x004fe20000010000 */
        /* <DEDUP_REMOVED lines=66> */
[----:B------:R-:W-:-:S03]  /*5d70*/  FADD.FTZ R6, R75, R6 ;  /* 0x000000064b067221 */ /* 0x000fc60000010000 */
[----:B------:R-:W-:Y:S01]  /*5d80*/  FADD.FTZ R8, R14, R5 ;  /* 0x000000050e087221 */ /* 0x000fe20000010000 */
[----:B0-----:R-:W-:Y:S01]  /*5d90*/  FADD.FTZ R6, R163, R6 ;  /* 0x00000006a3067221 */ /* 0x001fe20000010000 */
        /* <DEDUP_REMOVED lines=9> */
[----:B-1----:R-:W-:Y:S01]  /*5e30*/  FADD.FTZ R5, R167, R6 ;  /* 0x00000006a7057221 */ /* 0x002fe20000010000 */
[C---:B---3--:R-:W-:Y:S02]  /*5e40*/  F2FP.F16.F32.PACK_AB R167, R10.reuse, R167 ;  /* 0x000000a70aa7723e */ /* 0x048fe400000000ff */
[----:B------:R-:W-:Y:S01]  /*5e50*/  FADD.FTZ R6, R73, R8 ;  /* 0x0000000849067221 */ /* 0x000fe20000010000 */
[----:B------:R-:W-:Y:S01]  /*5e60*/  FADD.FTZ R5, R10, R5 ;  /* 0x000000050a057221 */ /* 0x000fe20000010000 */
[----:B------:R-:W-:Y:S02]  /*5e70*/  IMAD.MOV.U32 R8, RZ, RZ, R16 ;  /* 0x000000ffff087224 */ /* 0x000fe400078e0010 */
[----:B------:R-:W-:Y:S01]  /*5e80*/  IMAD.MOV.U32 R10, RZ, RZ, R9 ;  /* 0x000000ffff0a7224 */ /* 0x000fe200078e0009 */
[----:B------:R-:W-:Y:S06]  /*5e90*/  @P2 BRA `(.L_x_275) ;  /* 0xffffffdc00c02947 */ /* 0x000fec000383ffff */
.L_x_266:
        /* <DEDUP_REMOVED lines=67> */
.L_x_276:
[----:B------:R-:W-:Y:S01]  /*62d0*/  IMAD R14, R2, 0x8, R0 ;  /* 0x00000008020e7824 */ /* 0x000fe200078e0200 */
[----:B------:R-:W-:-:S04]  /*62e0*/  SHF.L.U32 R7, R16, 0x1f, RZ ;  /* 0x0000001f10077819 */ /* 0x000fc800000006ff */
[----:B------:R0:W1:Y:S01]  /*62f0*/  SYNCS.PHASECHK.TRANS64.TRYWAIT P2, [R14+URZ+0x34850], R7 ;  /* 0x034850070e0075a7 */ /* 0x000062000804017f */
[----:B------:R-:W-:Y:S05]  /*6300*/  @!P0 BRA `(.L_x_277) ;  /* 0x0000000000048947 */ /* 0x000fea0003800000 */
[----:B------:R-:W-:Y:S01]  /*6310*/  BPT.TRAP 0x1 ;  /* 0x000000040000795c */ /* 0x000fe20000300000 */
.L_x_277:
[----:B-1----:R-:W-:Y:S05]  /*6320*/  @P2 BRA `(.L_x_278) ;  /* 0x0000000000082947 */ /* 0x002fea0003800000 */
[----:B------:R-:W1:Y:S02]  /*6330*/  SYNCS.PHASECHK.TRANS64.TRYWAIT P0, [R14+URZ+0x34850], R7 ;  /* 0x034850070e0075a7 */ /* 0x000e64000800017f */
[----:B-1----:R-:W-:Y:S05]  /*6340*/  @!P0 BRA `(.L_x_279) ;  /* 0x0000007800608947 */ /* 0x002fea0003800000 */
.L_x_278:
[----:B------:R-:W-:Y:S05]  /*6350*/  WARPSYNC.ALL ;  /* 0x0000000000007948 */ /* 0x000fea0003800000 */
[----:B------:R-:W-:Y:S01]  /*6360*/  VIADD R0, R0, 0x400 ;  /* 0x0000040000007836 */ /* 0x000fe20000000000 */
[----:B------:R-:W-:Y:S01]  /*6370*/  WARPGROUP.ARRIVE ;  /* 0x00000000000079c5 */ /* 0x000fe20000000000 */
[----:B------:R-:W-:Y:S01]  /*6380*/  IMAD.MOV.U32 R13, RZ, RZ, 0x40000040 ;  /* 0x40000040ff0d7424 */ /* 0x000fe200078e00ff */
[----:B01----:R-:W0:Y:S01]  /*6390*/  SHFL.BFLY PT, R7, R6, 0x2, 0x1f ;  /* 0x0c401f0006077f89 */ /* 0x003e2200000e0000 */
[----:B------:R-:W-:Y:S01]  /*63a0*/  IMAD.MOV.U32 R20, RZ, RZ, -0x800000 ;  /* 0xff800000ff147424 */ /* 0x000fe200078e00ff */
[----:B------:R-:W-:Y:S01]  /*63b0*/  SHF.R.U32.HI R0, RZ, 0x4, R0 ;  /* 0x00000004ff007819 */ /* 0x000fe20000011600 */
[----:B------:R-:W-:-:S03]  /*63c0*/  VIADD R185, R185, 0x1 ;  /* 0x00000001b9b97836 */ /* 0x000fc60000000000 */
[----:B------:R-:W-:-:S04]  /*63d0*/  LOP3.LUT R0, R0, 0x3fff, RZ, 0xc0, !PT ;  /* 0x00003fff00007812 */ /* 0x000fc800078ec0ff */
[----:B------:R-:W-:Y:S02]  /*63e0*/  LOP3.LUT R11, R0, 0x4000000, RZ, 0xfc, !PT ;  /* 0x04000000000b7812 */ /* 0x000fe400078efcff */
[----:B------:R-:W1:Y:S03]  /*63f0*/  SHFL.BFLY PT, R0, R5, 0x2, 0x1f ;  /* 0x0c401f0005007f89 */ /* 0x000e6600000e0000 */
[----:B------:R-:W-:Y:S02]  /*6400*/  IMAD R10, R2, 0x800, R11 ;  /* 0x00000800020a7824 */ /* 0x000fe400078e020b */
[----:B------:R-:W-:Y:S02]  /*6410*/  IMAD.MOV.U32 R11, RZ, RZ, 0x40000040 ;  /* 0x40000040ff0b7424 */ /* 0x000fe400078e00ff */
[C---:B------:R-:W-:Y:S01]  /*6420*/  VIADD R12, R10.reuse, 0x80 ;  /* 0x000000800a0c7836 */ /* 0x040fe20000000000 */
[----:B------:R-:W-:-:S02]  /*6430*/  R2UR UR6, R10 ;  /* 0x000000000a0672ca */ /* 0x000fc400000e0000 */
[----:B------:R-:W-:Y:S01]  /*6440*/  R2UR UR7, R11 ;  /* 0x000000000b0772ca */ /* 0x000fe200000e0000 */
[----:B------:R-:W-:Y:S02]  /*6450*/  IMAD.MOV.U32 R11, RZ, RZ, 0x40000040 ;  /* 0x40000040ff0b7424 */ /* 0x000fe400078e00ff */
[----:B0-----:R-:W-:-:S10]  /*6460*/  FADD.FTZ R7, R7, R6 ;  /* 0x0000000607077221 */ /* 0x001fd40000010000 */
[----:B------:R-:W-:Y:S01]  /*6470*/  HGMMA.64x128x16.F32 R24, R180, gdesc[UR4].tnspB, R24, gsb0 ;  /* 0x41e00004b4187df0 */ /* 0x000fe20008000818 */
[----:B------:R-:W-:Y:S01]  /*6480*/  R2UR UR6, R12 ;  /* 0x000000000c0672ca */ /* 0x000fe200000e0000 */
[----:B------:R-:W-:Y:S01]  /*6490*/  VIADD R12, R10, 0x100 ;  /* 0x000001000a0c7836 */ /* 0x000fe20000000000 */
[----:B------:R-:W-:Y:S01]  /*64a0*/  R2UR UR7, R13 ;  /* 0x000000000d0772ca */ /* 0x000fe200000e0000 */
[----:B------:R-:W-:Y:S02]  /*64b0*/  IMAD.MOV.U32 R13, RZ, RZ, 0x40000040 ;  /* 0x40000040ff0d7424 */ /* 0x000fe400078e00ff */
[----:B-1----:R-:W-:Y:S02]  /*64c0*/  FADD.FTZ R8, R0, R5 ;  /* 0x0000000500087221 */ /* 0x002fe40000010000 */
[----:B------:R-:W0:Y:S02]  /*64d0*/  SHFL.BFLY PT, R0, R7, 0x1, 0x1f ;  /* 0x0c201f0007007f89 */ /* 0x000e2400000e0000 */
[----:B0-----:R-:W-:Y:S01]  /*64e0*/  FADD.FTZ R15, R7, R0 ;  /* 0x00000000070f7221 */ /* 0x001fe20000010000 */
[----:B------:R-:W-:-:S02]  /*64f0*/  @!P1 VIADD R7, R14, 0x34860 ;  /* 0x000348600e079836 */ /* 0x000fc40000000000 */
[----:B------:R-:W-:Y:S02]  /*6500*/  IMAD.MOV.U32 R0, RZ, RZ, -0x800000 ;  /* 0xff800000ff007424 */ /* 0x000fe400078e00ff */
[----:B------:R-:W-:Y:S02]  /*6510*/  FSETP.NE.FTZ.AND P0, PT, R15, RZ, PT ;  /* 0x000000ff0f00720b */ /* 0x000fe40003f15000 */
[----:B------:R-:W-:-:S11]  /*6520*/  @!P1 PRMT R7, RZ, 0x654, R7 ;  /* 0x00000654ff079816 */ /* 0x000fd60000000007 */
[----:B------:R-:W-:Y:S01]  /*6530*/  @P0 FMUL.FTZ R6, R4, 0.69314718246459960938 ;  /* 0x3f31721804060820 */ /* 0x000fe20000410000 */
[----:B------:R-:W-:Y:S02]  /*6540*/  WARPGROUP.DEPBAR.LE gsb0, 0x0 ;  /* 0x00008000000079c5 */ /* 0x000fe40000010000 */
[----:B------:R-:W-:-:S06]  /*6550*/  WARPGROUP.ARRIVE ;  /* 0x00000000000079c5 */ /* 0x000fcc0000000000 */
[----:B------:R-:W-:Y:S01]  /*6560*/  HGMMA.64x128x16.F32 R24, R176, gdesc[UR4].tnspB, R24, gsb0 ;  /* 0x41e00004b0187df0 */ /* 0x000fe20008000818 */
[----:B------:R-:W-:Y:S01]  /*6570*/  R2UR UR6, R12 ;  /* 0x000000000c0672ca */ /* 0x000fe200000e0000 */
[----:B------:R-:W-:Y:S01]  /*6580*/  VIADD R12, R10, 0x180 ;  /* 0x000001800a0c7836 */ /* 0x000fe20000000000 */
[----:B------:R-:W-:Y:S01]  /*6590*/  R2UR UR7, R13 ;  /* 0x000000000d0772ca */ /* 0x000fe200000e0000 */
[----:B------:R-:W-:Y:S01]  /*65a0*/  IMAD.MOV.U32 R13, RZ, RZ, 0x40000040 ;  /* 0x40000040ff0d7424 */ /* 0x000fe200078e00ff */
[----:B------:R-:W-:Y:S02]  /*65b0*/  WARPGROUP.DEPBAR.LE gsb0, 0x0 ;  /* 0x00008000000079c5 */ /* 0x000fe40000010000 */
[----:B------:R-:W-:-:S09]  /*65c0*/  WARPGROUP.ARRIVE ;  /* 0x00000000000079c5 */ /* 0x000fd20000000000 */
        /* <DEDUP_REMOVED lines=16> */
[C---:B------:R-:W-:Y:S01]  /*66d0*/  VIADD R12, R10.reuse, 0x300 ;  /* 0x000003000a0c7836 */ /* 0x040fe20000000000 */
[----:B------:R-:W-:Y:S01]  /*66e0*/  R2UR UR7, R13 ;  /* 0x000000000d0772ca */ /* 0x000fe200000e0000 */
[----:B------:R-:W-:Y:S02]  /*66f0*/  IMAD.MOV.U32 R13, RZ, RZ, 0x40000040 ;  /* 0x40000040ff0d7424 */ /* 0x000fe400078e00ff */
[----:B------:R-:W-:Y:S01]  /*6700*/  VIADD R10, R10, 0x380 ;  /* 0x000003800a0a7836 */ /* 0x000fe20000000000 */
[----:B------:R-:W-:Y:S02]  /*6710*/  WARPGROUP.DEPBAR.LE gsb0, 0x0 ;  /* 0x00008000000079c5 */ /* 0x000fe40000010000 */
[----:B------:R-:W-:-:S07]  /*6720*/  WARPGROUP.ARRIVE ;  /* 0x00000000000079c5 */ /* 0x000fce0000000000 */
[----:B------:R-:W-:Y:S01]  /*6730*/  HGMMA.64x128x16.F32 R24, R156, gdesc[UR4].tnspB, R24, gsb0 ;  /* 0x41e000049c187df0 */ /* 0x000fe20008000818 */
[----:B------:R-:W-:Y:S02]  /*6740*/  R2UR UR6, R12 ;  /* 0x000000000c0672ca */ /* 0x000fe400000e0000 */
[----:B------:R-:W-:Y:S01]  /*6750*/  R2UR UR7, R13 ;  /* 0x000000000d0772ca */ /* 0x000fe200000e0000 */
[----:B------:R-:W-:Y:S02]  /*6760*/  VIADD R13, R2, 0x1 ;  /* 0x00000001020d7836 */ /* 0x000fe40000000000 */
[----:B------:R-:W-:-:S03]  /*6770*/  IMAD.MOV.U32 R2, RZ, RZ, RZ ;  /* 0x000000ffff027224 */ /* 0x000fc600078e00ff */
[----:B------:R-:W-:-:S03]  /*6780*/  ISETP.NE.AND P2, PT, R13, 0x2, PT ;  /* 0x000000020d00780c */ /* 0x000fc60003f45270 */
[----:B------:R-:W-:Y:S01]  /*6790*/  @P0 MUFU.RCP R2, R15 ;  /* 0x0000000f00020308 */ /* 0x000fe20000001000 */
[----:B------:R-:W-:-:S04]  /*67a0*/  SEL R5, RZ, 0x1, P2 ;  /* 0x00000001ff057807 */ /* 0x000fc80001000000 */
[----:B------:R-:W-:Y:S01]  /*67b0*/  LOP3.LUT R16, R16, R5, RZ, 0x3c, !PT ;  /* 0x0000000510107212 */ /* 0x000fe200078e3cff */
[----:B------:R-:W-:Y:S02]  /*67c0*/  WARPGROUP.DEPBAR.LE gsb0, 0x0 ;  /* 0x00008000000079c5 */ /* 0x000fe40000010000 */
[----:B------:R-:W-:-:S06]  /*67d0*/  WARPGROUP.ARRIVE ;  /* 0x00000000000079c5 */ /* 0x000fcc0000000000 */
[----:B------:R-:W-:Y:S01]  /*67e0*/  HGMMA.64x128x16.F32 R24, R160, gdesc[UR4].tnspB, R24, gsb0 ;  /* 0x41e00004a0187df0 */ /* 0x000fe20008000818 */
[----:B------:R-:W-:Y:S02]  /*67f0*/  R2UR UR6, R10 ;  /* 0x000000000a0672ca */ /* 0x000fe400000e0000 */
[----:B------:R-:W-:Y:S01]  /*6800*/  R2UR UR7, R11 ;  /* 0x000000000b0772ca */ /* 0x000fe200000e0000 */
[----:B------:R-:W0:Y:S01]  /*6810*/  @P0 MUFU.LG2 R10, R15 ;  /* 0x0000000f000a0308 */ /* 0x000e220000000c00 */
[----:B------:R-:W1:Y:S01]  /*6820*/  SHFL.BFLY PT, R11, R8, 0x1, 0x1f ;  /* 0x0c201f00080b7f89 */ /* 0x000e6200000e0000 */
[----:B0-----:R-:W-:-:S04]  /*6830*/  @P0 FMUL.FTZ R5, R10, 0.69314718246459960938 ;  /* 0x3f3172180a050820 */ /* 0x001fc80000410000 */
[----:B------:R-:W-:Y:S01]  /*6840*/  @P0 FFMA.FTZ R20, R6, R3, R5 ;  /* 0x0000000306140223 */ /* 0x000fe20000010005 */
[----:B------:R-:W-:Y:S01]  /*6850*/  PLOP3.LUT P0, PT, PT, PT, PT, 0x8, 0x0 ;  /* 0x000000000000781c */ /* 0x000fe20003f0e170 */
[----:B-1----:R-:W-:Y:S01]  /*6860*/  FADD.FTZ R21, R8, R11 ;  /* 0x0000000b08157221 */ /* 0x002fe20000010000 */
[----:B------:R-:W-:-:S04]  /*6870*/  IMAD.MOV.U32 R11, RZ, RZ, RZ ;  /* 0x000000ffff0b7224 */ /* 0x000fc800078e00ff */
[----:B------:R-:W-:-:S13]  /*6880*/  FSETP.NE.FTZ.AND P3, PT, R21, RZ, PT ;  /* 0x000000ff1500720b */ /* 0x000fda0003f75000 */
[----:B------:R-:W0:Y:S01]  /*6890*/  @P3 MUFU.LG2 R12, R21 ;  /* 0x00000015000c3308 */ /* 0x000e220000000c00 */
[----:B------:R-:W-:-:S07]  /*68a0*/  @P3 FMUL.FTZ R89, R4, 0.69314718246459960938 ;  /* 0x3f31721804593820 */ /* 0x000fce0000410000 */
[----:B------:R-:W1:Y:S01]  /*68b0*/  @P3 MUFU.RCP R11, R21 ;  /* 0x00000015000b3308 */ /* 0x000e620000001000 */
[----:B0-----:R-:W-:-:S04]  /*68c0*/  @P3 FMUL.FTZ R12, R12, 0.69314718246459960938 ;  /* 0x3f3172180c0c3820 */ /* 0x001fc80000410000 */
[----:B------:R-:W-:Y:S01]  /*68d0*/  @P3 FFMA.FTZ R0, R89, R9, R12 ;  /* 0x0000000959003223 */ /* 0x000fe2000001000c */
[----:B------:R-:W-:Y:S02]  /*68e0*/  WARPGROUP.DEPBAR.LE gsb0, 0x0 ;  /* 0x00008000000079c5 */ /* 0x000fe40000010000 */
[----:B------:R-:W-:-:S06]  /*68f0*/  WARPGROUP.ARRIVE ;  /* 0x00000000000079c5 */ /* 0x000fcc0000000000 */
[----:B------:R-:W-:Y:S03]  /*6900*/  HGMMA.64x128x16.F32 R24, R164, gdesc[UR4].tnspB, R24, gsb0 ;  /* 0x41e00004a4187df0 */ /* 0x000fe60008000818 */
[----:B------:R-:W-:Y:S02]  /*6910*/  WARPGROUP.DEPBAR.LE gsb0, 0x0 ;  /* 0x00008000000079c5 */ /* 0x000fe40000010000 */
[-C--:B------:R-:W-:Y:S01]  /*6920*/  FMUL.FTZ R89, R33, R2.reuse ;  /* 0x0000000221597220 */ /* 0x080fe20000410000 */
[-C--:B------:R-:W-:Y:S01]  /*6930*/  FMUL.FTZ R88, R36, R2.reuse ;  /* 0x0000000224587220 */ /* 0x080fe20000410000 */
[----:B------:R0:W-:Y:S01]  /*6940*/  @!P1 SYNCS.ARRIVE.TRANS64.RED.A1T0 RZ, [R7+URZ], RZ ;  /* 0x000000ff07ff99a7 */ /* 0x0001e2000810043f */
        /* <DEDUP_REMOVED lines=30> */
[-C--:B-1----:R-:W-:Y:S01]  /*6b30*/  FMUL.FTZ R93, R26, R11.reuse ;  /* 0x0000000b1a5d7220 */ /* 0x082fe20000410000 */
[-C--:B------:R-:W-:Y:S01]  /*6b40*/  FMUL.FTZ R10, R27, R11.reuse ;  /* 0x0000000b1b0a7220 */ /* 0x080fe20000410000 */
[-C--:B------:R-:W-:Y:S01]  /*6b50*/  FMUL.FTZ R8, R30, R11.reuse ;  /* 0x0000000b1e087220 */ /* 0x080fe20000410000 */
[-C--:B0-----:R-:W-:Y:S01]  /*6b60*/  FMUL.FTZ R7, R31, R11.reuse ;  /* 0x0000000b1f077220 */ /* 0x081fe20000410000 */
        /* <DEDUP_REMOVED lines=28> */
[----:B------:R-:W-:-:S07]  /*6d30*/  SEL R2, R13, RZ, P2 ;  /* 0x000000ff0d027207 */ /* 0x000fce0001000000 */
.L_x_258:
[----:B------:R-:W0:Y:S01]  /*6d40*/  S2R R4, SR_CgaCtaId ;  /* 0x0000000000047919 */ /* 0x000e220000008800 */
[----:B------:R-:W-:Y:S01]  /*6d50*/  MOV R3, 0x400 ;  /* 0x0000040000037802 */ /* 0x000fe20000000f00 */
[----:B------:R-:W-:Y:S01]  /*6d60*/  BSSY B0, `(.L_x_280) ;  /* 0x0000206000007945 */ /* 0x000fe20003800000 */
[----:B------:R-:W-:Y:S02]  /*6d70*/  BAR.SYNC.DEFER_BLOCKING 0x5, 0x120 ;  /* 0x0144800000007b1d */ /* 0x000fe40000010000 */
[----:B0-----:R-:W-:-:S05]  /*6d80*/  LEA R3, R4, R3, 0x18 ;  /* 0x0000000304037211 */ /* 0x001fca00078ec0ff */
[----:B------:R-:W0:Y:S02]  /*6d90*/  LDS.128 R44, [R3+0x348d0] ;  /* 0x0348d000032c7984 */ /* 0x000e240000000c00 */
[----:B0-----:R-:W-:Y:S01]  /*6da0*/  R2UR UR5, R46 ;  /* 0x000000002e0572ca */ /* 0x001fe200000e0000 */
[----:B------:R-:W-:Y:S06]  /*6db0*/  BAR.ARV 0x4, 0x120 ;  /* 0x0104800000007b1d */ /* 0x000fec0000002000 */
[----:B------:R-:W-:Y:S08]  /*6dc0*/  @P0 BRA `(.L_x_281) ;  /* 0x0000001400240947 */ /* 0x000ff00003800000 */
[----:B------:R-:W0:Y:S01]  /*6dd0*/  S2R R4, SR_SWINHI ;  /* 0x0000000000047919 */ /* 0x000e220000002f00 */
[----:B------:R-:W-:Y:S01]  /*6de0*/  F2FP.F16.F32.PACK_AB R7, R7, R8 ;  /* 0x000000080707723e */ /* 0x000fe200000000ff */
[----:B------:R-:W-:Y:S01]  /*6df0*/  ULDC.64 UR6, c[0x0][0xbd8] ;  /* 0x0002f60000067ab9 */ /* 0x000fe20000000a00 */
[----:B------:R-:W-:Y:S01]  /*6e00*/  F2FP.F16.F32.PACK_AB R6, R6, R91 ;  /* 0x0000005b0606723e */ /* 0x000fe200000000ff */
[----:B------:R-:W-:Y:S01]  /*6e10*/  UISETP.NE.U32.AND UP0, UPT, UR6, URZ, UPT ;  /* 0x0000003f0600728c */ /* 0x000fe2000bf05070 */
[----:B------:R-:W-:Y:S01]  /*6e20*/  F2FP.F16.F32.PACK_AB R64, R65, R64 ;  /* 0x000000404140723e */ /* 0x000fe200000000ff */
[----:B------:R-:W-:Y:S01]  /*6e30*/  USHF.L.U32 UR8, UR61, 0x2, URZ ;  /* 0x000000023d087899 */ /* 0x000fe2000800063f */
[----:B------:R-:W-:Y:S01]  /*6e40*/  F2FP.F16.F32.PACK_AB R65, R67, R66 ;  /* 0x000000424341723e */ /* 0x000fe200000000ff */
[----:B------:R-:W-:Y:S01]  /*6e50*/  UISETP.NE.AND.EX UP0, UPT, UR7, URZ, UPT, UP0 ;  /* 0x0000003f0700728c */ /* 0x000fe2000bf05300 */
[----:B------:R-:W-:Y:S01]  /*6e60*/  F2FP.F16.F32.PACK_AB R72, R73, R72 ;  /* 0x000000484948723e */ /* 0x000fe200000000ff */
[----:B------:R-:W-:Y:S01]  /*6e70*/  ULDC.64 UR10, c[0x0][0x208] ;  /* 0x00008200000a7ab9 */ /* 0x000fe20000000a00 */
        /* <DEDUP_REMOVED lines=9> */
[----:B------:R-:W-:Y:S02]  /*6f10*/  R2UR UR4, R184 ;  /* 0x00000000b80472ca */ /* 0x000fe400000e0000 */
[----:B------:R-:W-:Y:S02]  /*6f20*/  MOV R24, R3 ;  /* 0x0000000300187202 */ /* 0x000fe40000000f00 */
[----:B0-----:R-:W-:-:S03]  /*6f30*/  MOV R25, R4 ;  /* 0x0000000400197202 */ /* 0x001fc60000000f00 */
[----:B------:R-:W-:-:S03]  /*6f40*/  IMAD.WIDE R4, R190, 0x2, R24 ;  /* 0x00000002be047825 */ /* 0x000fc600078e0218 */
[----:B------:R-:W-:-:S03]  /*6f50*/  LOP3.LUT R9, R4, 0x380, RZ, 0xc0, !PT ;  /* 0x0000038004097812 */ /* 0x000fc600078ec0ff */
[----:B------:R-:W-:Y:S01]  /*6f60*/  USHF.L.U64.HI UR9, UR61, 0x2, UR4 ;  /* 0x000000023d097899 */ /* 0x000fe20008010204 */
[C---:B------:R-:W-:Y:S01]  /*6f70*/  IADD3 R97, P6, R4.reuse, 0x20, RZ ;  /* 0x0000002004617810 */ /* 0x040fe20007fde0ff */
[----:B------:R-:W-:Y:S01]  /*6f80*/  UIADD3 UR4, UP1, UR8, UR6, URZ ;  /* 0x0000000608047290 */ /* 0x000fe2000ff3e03f */
[C---:B------:R-:W-:Y:S02]  /*6f90*/  IADD3 R99, P5, R4.reuse, 0x40, RZ ;  /* 0x0000004004637810 */ /* 0x040fe40007fbe0ff */
[C---:B------:R-:W-:Y:S01]  /*6fa0*/  IADD3 R101, P4, R4.reuse, 0x60, RZ ;  /* 0x0000006004657810 */ /* 0x040fe20007f9e0ff */
[--C-:B------:R-:W-:Y:S01]  /*6fb0*/  IMAD.X R31, RZ, RZ, R5.reuse, P6 ;  /* 0x000000ffff1f7224 */ /* 0x100fe200030e0605 */
[----:B------:R-:W-:Y:S01]  /*6fc0*/  IADD3 R103, P3, R4, 0x4000, RZ ;  /* 0x0000400004677810 */ /* 0x000fe20007f7e0ff */
[--C-:B------:R-:W-:Y:S01]  /*6fd0*/  IMAD.X R29, RZ, RZ, R5.reuse, P5 ;  /* 0x000000ffff1d7224 */ /* 0x100fe200028e0605 */
[----:B------:R-:W-:Y:S01]  /*6fe0*/  SHF.R.U64 R9, R9, 0x3, RZ ;  /* 0x0000000309097819 */ /* 0x000fe200000012ff */
[--C-:B------:R-:W-:Y:S01]  /*6ff0*/  IMAD.X R27, RZ, RZ, R5.reuse, P4 ;  /* 0x000000ffff1b7224 */ /* 0x100fe200020e0605 */
[----:B------:R-:W-:Y:S01]  /*7000*/  LOP3.LUT R14, R97, 0x380, RZ, 0xc0, !PT ;  /* 0x00000380610e7812 */ /* 0x000fe200078ec0ff */
[----:B------:R-:W-:Y:S01]  /*7010*/  IMAD.X R15, RZ, RZ, R5, P3 ;  /* 0x000000ffff0f7224 */ /* 0x000fe200018e0605 */
[----:B------:R-:W-:Y:S01]  /*7020*/  LOP3.LUT R26, R99, 0x380, RZ, 0xc0, !PT ;  /* 0x00000380631a7812 */ /* 0x000fe200078ec0ff */
[----:B------:R-:W-:Y:S01]  /*7030*/  UIADD3.X UR6, UR9, UR7, URZ, UP1, !UPT ;  /* 0x0000000709067290 */ /* 0x000fe20008ffe43f */
[----:B------:R-:W-:-:S02]  /*7040*/  LOP3.LUT R44, R101, 0x380, RZ, 0xc0, !PT ;  /* 0x00000380652c7812 */ /* 0x000fc400078ec0ff */
[----:B------:R-:W-:Y:S01]  /*7050*/  LOP3.LUT R46, R103, 0x380, RZ, 0xc0, !PT ;  /* 0x00000380672e7812 */ /* 0x000fe200078ec0ff */
[----:B------:R-:W-:Y:S01]  /*7060*/  BAR.SYNC.DEFER_BLOCKING 0x1, 0x100 ;  /* 0x0044000000007b1d */ /* 0x000fe20000010000 */
[C---:B------:R-:W-:Y:S02]  /*7070*/  IADD3 R105, P2, R4.reuse, 0x4020, RZ ;  /* 0x0000402004697810 */ /* 0x040fe40007f5e0ff */
[C---:B------:R-:W-:Y:S02]  /*7080*/  IADD3 R107, P1, R4.reuse, 0x4040, RZ ;  /* 0x00004040046b7810 */ /* 0x040fe40007f3e0ff */
[----:B------:R-:W-:Y:S01]  /*7090*/  IADD3 R109, P0, R4, 0x4060, RZ ;  /* 0x00004060046d7810 */ /* 0x000fe20007f1e0ff */
[--C-:B------:R-:W-:Y:S01]  /*70a0*/  IMAD.X R13, RZ, RZ, R5.reuse, P2 ;  /* 0x000000ffff0d7224 */ /* 0x100fe200010e0605 */
[----:B------:R-:W-:Y:S01]  /*70b0*/  LOP3.LUT R4, R9, R4, RZ, 0x3c, !PT ;  /* 0x0000000409047212 */ /* 0x000fe200078e3cff */
[--C-:B------:R-:W-:Y:S01]  /*70c0*/  IMAD.X R11, RZ, RZ, R5.reuse, P1 ;  /* 0x000000ffff0b7224 */ /* 0x100fe200008e0605 */
[----:B------:R-:W-:Y:S01]  /*70d0*/  SHF.R.U64 R14, R14, 0x3, RZ ;  /* 0x000000030e0e7819 */ /* 0x000fe200000012ff */
[----:B------:R-:W-:Y:S01]  /*70e0*/  IMAD.X R9, RZ, RZ, R5, P0 ;  /* 0x000000ffff097224 */ /* 0x000fe200000e0605 */
[----:B------:R-:W-:-:S02]  /*70f0*/  SHF.R.U64 R26, R26, 0x3, RZ ;  /* 0x000000031a1a7819 */ /* 0x000fc400000012ff */
[----:B------:R-:W-:Y:S02]  /*7100*/  SHF.R.U64 R44, R44, 0x3, RZ ;  /* 0x000000032c2c7819 */ /* 0x000fe400000012ff */
[----:B------:R-:W-:Y:S02]  /*7110*/  SHF.R.U64 R46, R46, 0x3, RZ ;  /* 0x000000032e2e7819 */ /* 0x000fe400000012ff */
[----:B------:R-:W-:Y:S02]  /*7120*/  MOV R94, R4 ;  /* 0x00000004005e7202 */ /* 0x000fe40000000f00 */
[----:B------:R-:W-:Y:S02]  /*7130*/  LOP3.LUT R30, R14, R97, RZ, 0x3c, !PT ;  /* 0x000000610e1e7212 */ /* 0x000fe400078e3cff */
[----:B------:R-:W-:Y:S02]  /*7140*/  LOP3.LUT R28, R26, R99, RZ, 0x3c, !PT ;  /* 0x000000631a1c7212 */ /* 0x000fe400078e3cff */
[----:B------:R-:W-:-:S02]  /*7150*/  F2FP.F16.F32.PACK_AB R5, R10, R93 ;  /* 0x0000005d0a05723e */ /* 0x000fc400000000ff */
[----:B------:R-:W-:Y:S02]  /*7160*/  LOP3.LUT R26, R44, R101, RZ, 0x3c, !PT ;  /* 0x000000652c1a7212 */ /* 0x000fe400078e3cff */
[----:B------:R-:W-:Y:S02]  /*7170*/  LOP3.LUT R14, R46, R103, RZ, 0x3c, !PT ;  /* 0x000000672e0e7212 */ /* 0x000fe400078e3cff */
[----:B------:R-:W-:Y:S02]  /*7180*/  LOP3.LUT R10, R105, 0x380, RZ, 0xc0, !PT ;  /* 0x00000380690a7812 */ /* 0x000fe400078ec0ff */
[----:B------:R-:W-:Y:S02]  /*7190*/  LOP3.LUT R44, R107, 0x380, RZ, 0xc0, !PT ;  /* 0x000003806b2c7812 */ /* 0x000fe400078ec0ff */
[----:B------:R-:W-:Y:S02]  /*71a0*/  LOP3.LUT R46, R109, 0x380, RZ, 0xc0, !PT ;  /* 0x000003806d2e7812 */ /* 0x000fe400078ec0ff */
[----:B------:R-:W-:-:S02]  /*71b0*/  SHF.R.U64 R10, R10, 0x3, RZ ;  /* 0x000000030a0a7819 */ /* 0x000fc400000012ff */
[----:B------:R-:W-:Y:S02]  /*71c0*/  SHF.R.U64 R44, R44, 0x3, RZ ;  /* 0x000000032c2c7819 */ /* 0x000fe400000012ff */
[----:B------:R-:W-:Y:S02]  /*71d0*/  SHF.R.U64 R46, R46, 0x3, RZ ;  /* 0x000000032e2e7819 */ /* 0x000fe400000012ff */
[----:B------:R-:W-:Y:S02]  /*71e0*/  F2FP.F16.F32.PACK_AB R4, R12, R95 ;  /* 0x0000005f0c04723e */ /* 0x000fe400000000ff */
[----:B------:R-:W-:Y:S02]  /*71f0*/  LOP3.LUT R12, R10, R105, RZ, 0x3c, !PT ;  /* 0x000000690a0c7212 */ /* 0x000fe400078e3cff */
[----:B------:R-:W-:Y:S01]  /*7200*/  LOP3.LUT R10, R44, R107, RZ, 0x3c, !PT ;  /* 0x0000006b2c0a7212 */ /* 0x000fe200078e3cff */
[----:B------:R0:W-:Y:S01]  /*7210*/  STSM.16.M88.4 [R94], R4 ;  /* 0x000000045e007844 */ /* 0x0001e20000000200 */
[----:B------:R-:W-:-:S02]  /*7220*/  LOP3.LUT R8, R46, R109, RZ, 0x3c, !PT ;  /* 0x0000006d2e087212 */ /* 0x000fc400078e3cff */
[----:B------:R-:W-:Y:S02]  /*7230*/  MOV R91, R26 ;  /* 0x0000001a005b7202 */ /* 0x000fe40000000f00 */
[----:B------:R-:W-:Y:S02]  /*7240*/  MOV R27, R10 ;  /* 0x0000000a001b7202 */ /* 0x000fe40000000f00 */
[----:B------:R-:W-:Y:S02]  /*7250*/  MOV R26, R8 ;  /* 0x00000008001a7202 */ /* 0x000fe40000000f00 */
[----:B------:R-:W-:Y:S02]  /*7260*/  MOV R93, R30 ;  /* 0x0000001e005d7202 */ /* 0x000fe40000000f00 */
[----:B------:R-:W-:Y:S02]  /*7270*/  F2FP.F16.F32.PACK_AB R8, R89, R90 ;  /* 0x0000005a5908723e */ /* 0x000fe400000000ff */
[----:B------:R-:W-:-:S02]  /*7280*/  F2FP.F16.F32.PACK_AB R9, R35, R34 ;  /* 0x000000222309723e */ /* 0x000fc400000000ff */
[----:B------:R-:W-:Y:S02]  /*7290*/  F2FP.F16.F32.PACK_AB R10, R37, R88 ;  /* 0x00000058250a723e */ /* 0x000fe400000000ff */
[----:B------:R-:W-:Y:S02]  /*72a0*/  F2FP.F16.F32.PACK_AB R11, R39, R38 ;  /* 0x00000026270b723e */ /* 0x000fe400000000ff */
[----:B------:R-:W-:Y:S02]  /*72b0*/  MOV R92, R28 ;  /* 0x0000001c005c7202 */ /* 0x000fe40000000f00 */
[----:B------:R-:W-:Y:S01]  /*72c0*/  MOV R46, R14 ;  /* 0x0000000e002e7202 */ /* 0x000fe20000000f00 */
[----:B------:R-:W-:Y:S01]  /*72d0*/  STSM.16.M88.4 [R93], R8 ;  /* 0x000000085d007844 */ /* 0x000fe20000000200 */
[----:B------:R-:W-:Y:S02]  /*72e0*/  MOV R44, R12 ;  /* 0x0000000c002c7202 */ /* 0x000fe40000000f00 */
[----:B0-----:R-:W-:-:S02]  /*72f0*/  F2FP.F16.F32.PACK_AB R4, R41, R40 ;  /* 0x000000282904723e */ /* 0x001fc400000000ff */
[----:B------:R-:W-:Y:S02]  /*7300*/  F2FP.F16.F32.PACK_AB R5, R43, R42 ;  /* 0x0000002a2b05723e */ /* 0x000fe400000000ff */
[----:B------:R-:W-:Y:S02]  /*7310*/  F2FP.F16.F32.PACK_AB R6, R33, R36 ;  /* 0x000000242106723e */ /* 0x000fe400000000ff */
[----:B------:R-:W-:Y:S02]  /*7320*/  F2FP.F16.F32.PACK_AB R7, R21, R32 ;  /* 0x000000201507723e */ /* 0x000fe400000000ff */
[----:B------:R-:W-:Y:S02]  /*7330*/  F2FP.F16.F32.PACK_AB R12, R49, R48 ;  /* 0x00000030310c723e */ /* 0x000fe400000000ff */
[----:B------:R-:W-:Y:S01]  /*7340*/  F2FP.F16.F32.PACK_AB R13, R51, R50 ;  /* 0x00000032330d723e */ /* 0x000fe200000000ff */
[----:B------:R0:W-:Y:S01]  /*7350*/  STSM.16.M88.4 [R92], R4 ;  /* 0x000000045c007844 */ /* 0x0001e20000000200 */
[----:B------:R-:W-:-:S02]  /*7360*/  F2FP.F16.F32.PACK_AB R14, R53, R52 ;  /* 0x00000034350e723e */ /* 0x000fc400000000ff */
[----:B------:R-:W-:Y:S02]  /*7370*/  F2FP.F16.F32.PACK_AB R15, R55, R54 ;  /* 0x00000036370f723e */ /* 0x000fe400000000ff */
[----:B------:R-:W-:Y:S02]  /*7380*/  F2FP.F16.F32.PACK_AB R28, R57, R56 ;  /* 0x00000038391c723e */ /* 0x000fe400000000ff */
[----:B------:R-:W-:Y:S01]  /*7390*/  F2FP.F16.F32.PACK_AB R29, R59, R58 ;  /* 0x0000003a3b1d723e */ /* 0x000fe200000000ff */
[----:B------:R-:W-:Y:S01]  /*73a0*/  STSM.16.M88.4 [R91], R12 ;  /* 0x0000000c5b007844 */ /* 0x000fe20000000200 */
[----:B------:R-:W-:Y:S02]  /*73b0*/  F2FP.F16.F32.PACK_AB R30, R61, R60 ;  /* 0x0000003c3d1e723e */ /* 0x000fe400000000ff */
[----:B------:R-:W-:Y:S02]  /*73c0*/  F2FP.F16.F32.PACK_AB R31, R63, R62 ;  /* 0x0000003e3f1f723e */ /* 0x000fe400000000ff */
[----:B------:R-:W-:-:S03]  /*73d0*/  PLOP3.LUT P0, PT, PT, PT, UP0, 0x80, 0x0 ;  /* 0x000000000000781c */ /* 0x000fc60003f0f008 */
[----:B------:R1:W-:Y:S01]  /*73e0*/  STSM.16.M88.4 [R46], R28 ;  /* 0x0000001c2e007844 */ /* 0x0003e20000000200 */
[----:B0-----:R-:W-:Y:S02]  /*73f0*/  IMAD.U32 R4, RZ, RZ, UR4 ;  /* 0x00000004ff047e24 */ /* 0x001fe4000f8e00ff */
[----:B------:R-:W-:Y:S01]  /*7400*/  IMAD.U32 R5, RZ, RZ, UR6 ;  /* 0x00000006ff057e24 */ /* 0x000fe2000f8e00ff */
[----:B------:R0:W-:Y:S01]  /*7410*/  STSM.16.M88.4 [R44], R64 ;  /* 0x000000402c007844 */ /* 0x0001e20000000200 */
[----:B------:R-:W-:-:S03]  /*7420*/  ULDC.64 UR6, c[0x0][0xbe0] ;  /* 0x0002f80000067ab9 */ /* 0x000fc60000000a00 */
[----:B------:R0:W-:Y:S04]  /*7430*/  STSM.16.M88.4 [R27], R72 ;  /* 0x000000481b007844 */ /* 0x0001e80000000200 */
[----:B------:R0:W-:Y:S01]  /*7440*/  STSM.16.M88.4 [R26], R80 ;  /* 0x000000501a007844 */ /* 0x0001e20000000200 */
[----:B------:R-:W-:Y:S06]  /*7450*/  BAR.SYNC.DEFER_BLOCKING 0x1, 0x100 ;  /* 0x0044000000007b1d */ /* 0x000fec0000010000 */
[----:B------:R-:W2:Y:S01]  /*7460*/  @P0 LDG.E R6, desc[UR10][R4.64] ;  /* 0x0000000a04060981 */ /* 0x000ea2000c1e1900 */
[----:B------:R-:W-:Y:S01]  /*7470*/  UISETP.NE.U32.AND UP1, UPT, UR6, URZ, UPT ;  /* 0x0000003f0600728c */ /* 0x000fe2000bf25070 */
[----:B------:R-:W3:Y:S01]  /*7480*/  LDC R51, c[0x0][0xa88] ;  /* 0x0002a200ff337b82 */ /* 0x000ee20000000800 */
[----:B------:R-:W-:Y:S01]  /*7490*/  IMAD R7, R18, 0x40, R17 ;  /* 0x0000004012077824 */ /* 0x000fe200078e0211 */
[----:B------:R-:W-:Y:S01]  /*74a0*/  UMOV UR4, URZ ;  /* 0x0000003f00047c82 */ /* 0x000fe20008000000 */
[----:B------:R-:W-:-:S02]  /*74b0*/  UISETP.NE.AND.EX UP1, UPT, UR7, URZ, UPT, UP1 ;  /* 0x0000003f0700728c */ /* 0x000fc4000bf25310 */
[----:B------:R-:W-:-:S04]  /*74c0*/  IMAD.WIDE R24, R7, 0x2, R24 ;  /* 0x0000000207187825 */ /* 0x000fc800078e0218 */
[----:B------:R-:W-:Y:S02]  /*74d0*/  PLOP3.LUT P2, PT, PT, PT, UP1, 0x80, 0x0 ;  /* 0x000000000000781c */ /* 0x000fe40003f4f018 */
[----:B-1----:R-:W-:-:S03]  /*74e0*/  IADD3 R29, P1, R24, 0x1000, RZ ;  /* 0x00001000181d7810 */ /* 0x002fc60007f3e0ff */
[----:B------:R-:W-:-:S04]  /*74f0*/  @UP1 UIADD3 UR6, UP2, UR8, UR6, URZ ;  /* 0x0000000608061290 */ /* 0x000fc8000ff5e03f */
[----:B------:R-:W-:-:S06]  /*7500*/  @UP1 UIADD3.X UR7, UR9, UR7, URZ, UP2, !UPT ;  /* 0x0000000709071290 */ /* 0x000fcc00097fe43f */
[----:B------:R-:W-:Y:S01]  /*7510*/  IMAD.U32 R7, RZ, RZ, UR7 ;  /* 0x00000007ff077e24 */ /* 0x000fe2000f8e00ff */
[----:B--2---:R-:W-:Y:S01]  /*7520*/  @P0 R2UR UR4, R6 ;  /* 0x00000000060402ca */ /* 0x004fe200000e0000 */
[----:B------:R-:W-:-:S05]  /*7530*/  IMAD.U32 R6, RZ, RZ, UR6 ;  /* 0x00000006ff067e24 */ /* 0x000fca000f8e00ff */
[----:B---3--:R0:W5:Y:S01]  /*7540*/  @P2 LDG.E R51, desc[UR10][R6.64] ;  /* 0x0000000a06332981 */ /* 0x008162000c1e1900 */
[----:B------:R-:W-:Y:S08]  /*7550*/  @P2 BRA `(.L_x_282) ;  /* 0x0000000000142947 */ /* 0x000ff00003800000 */
[----:B------:R-:W-:Y:S05]  /*7560*/  @!P0 BRA `(.L_x_282) ;  /* 0x0000000000108947 */ /* 0x000fea0003800000 */
[----:B------:R-:W-:Y:S02]  /*7570*/  ULDC.64 UR6, c[0x0][0x208] ;  /* 0x0000820000067ab9 */ /* 0x000fe40000000a00 */
[----:B0-----:R-:W2:Y:S04]  /*7580*/  LDG.E R6, desc[UR6][R4.64] ;  /* 0x0000000604067981 */ /* 0x001ea8000c1e1900 */
[----:B-----5:R-:W2:Y:S02]  /*7590*/  LDG.E R51, desc[UR6][R4.64+0x4] ;  /* 0x0000040604337981 */ /* 0x020ea4000c1e1900 */
[----:B--2---:R-:W-:-:S07]  /*75a0*/  IMAD.IADD R51, R51, 0x1, -R6 ;  /* 0x0000000133337824 */ /* 0x004fce00078e0a06 */
.L_x_282:
[----:B------:R-:W-:Y:S01]  /*75b0*/  R2UR UR15, R23 ;  /* 0x00000000170f72ca */ /* 0x000fe200000e0000 */
[----:B------:R-:W-:Y:S01]  /*75c0*/  ULDC.64 UR12, c[0x0][0xb70] ;  /* 0x0002dc00000c7ab9 */ /* 0x000fe20000000a00 */
[----:B------:R-:W-:Y:S01]  /*75d0*/  R2UR UR14, R184 ;  /* 0x00000000b80e72ca */ /* 0x000fe200000e0000 */
[----:B------:R-:W-:Y:S01]  /*75e0*/  USHF.R.S32.HI UR9, URZ, 0x1f, UR4 ;  /* 0x0000001f3f097899 */ /* 0x000fe20008011404 */
[----:B------:R-:W-:Y:S01]  /*75f0*/  IMAD R8, R22, 0x80, R189 ;  /* 0x0000008016087824 */ /* 0x000fe200078e02bd */
[----:B------:R-:W-:Y:S01]  /*7600*/  UMOV UR8, UR4 ;  /* 0x0000000400087c82 */ /* 0x000fe20008000000 */
[----:B------:R-:W-:Y:S01]  /*7610*/  USEL UR61, UR61, URZ, !UP0 ;  /* 0x0000003f3d3d7287 */ /* 0x000fe2000c000000 */
[----:B------:R-:W-:Y:S01]  /*7620*/  IADD3 R13, P2, R24, 0x2000, RZ ;  /* 0x00002000180d7810 */ /* 0x000fe20007f5e0ff */
[----:B------:R-:W-:Y:S01]  /*7630*/  ULDC.64 UR16, c[0x0][0x208] ;  /* 0x0000820000107ab9 */ /* 0x000fe20000000a00 */
[----:B------:R-:W-:Y:S02]  /*7640*/  SHF.R.S32.HI R5, RZ, 0x1f, R8 ;  /* 0x0000001fff057819 */ /* 0x000fe40000011408 */
[----:B------:R-:W-:-:S02]  /*7650*/  LOP3.LUT R28, R29, 0x380, RZ, 0xc0, !PT ;  /* 0x000003801d1c7812 */ /* 0x000fc400078ec0ff */
[----:B------:R-:W-:Y:S01]  /*7660*/  USHF.R.S32.HI UR11, URZ, 0x1f, UR15 ;  /* 0x0000001f3f0b7899 */ /* 0x000fe2000801140f */
[----:B0-----:R-:W-:Y:S01]  /*7670*/  IADD3 R7, P6, R24, 0x3000, RZ ;  /* 0x0000300018077810 */ /* 0x001fe20007fde0ff */
[----:B------:R-:W-:Y:S01]  /*7680*/  USEL UR14, UR14, URZ, !UP0 ;  /* 0x0000003f0e0e7287 */ /* 0x000fe2000c000000 */
[----:B------:R-:W-:Y:S01]  /*7690*/  LOP3.LUT R12, R13, 0x380, RZ, 0xc0, !PT ;  /* 0x000003800d0c7812 */ /* 0x000fe200078ec0ff */
[----:B------:R-:W-:Y:S01]  /*76a0*/  UIMAD UR10, UR11, UR12, URZ ;  /* 0x0000000c0b0a72a4 */ /* 0x000fe2000f8e023f */
[----:B------:R-:W-:Y:S01]  /*76b0*/  SHF.R.U64 R28, R28, 0x3, RZ ;  /* 0x000000031c1c7819 */ /* 0x000fe200000012ff */
[----:B------:R-:W-:Y:S01]  /*76c0*/  UIMAD.WIDE.U32 UR6, UR15, UR12, UR8 ;  /* 0x0000000c0f0672a5 */ /* 0x000fe2000f8e0008 */
[----:B------:R-:W-:Y:S01]  /*76d0*/  LOP3.LUT R4, R7, 0x380, RZ, 0xc0, !PT ;  /* 0x0000038007047812 */ /* 0x000fe200078ec0ff */
[----:B------:R-:W-:Y:S01]  /*76e0*/  UIMAD UR10, UR15, UR13, UR10 ;  /* 0x0000000d0f0a72a4 */ /* 0x000fe2000f8e020a */
[----:B------:R-:W-:Y:S02]  /*76f0*/  SHF.R.U64 R12, R12, 0x3, RZ ;  /* 0x000000030c0c7819 */ /* 0x000fe400000012ff */
[----:B------:R-:W-:Y:S01]  /*7700*/  ULDC.64 UR12, c[0x0][0xb78] ;  /* 0x0002de00000c7ab9 */ /* 0x000fe20000000a00 */
[----:B------:R-:W-:Y:S01]  /*7710*/  UIADD3 UR7, UR7, UR10, URZ ;  /* 0x0000000a07077290 */ /* 0x000fe2000fffe03f */
[----:B------:R-:W-:Y:S01]  /*7720*/  LOP3.LUT R28, R28, R29, RZ, 0x3c, !PT ;  /* 0x0000001d1c1c7212 */ /* 0x000fe200078e3cff */
[----:B------:R-:W-:Y:S01]  /*7730*/  UIMAD UR8, UR14, UR12, URZ ;  /* 0x0000000c0e0872a4 */ /* 0x000fe2000f8e023f */
[----:B------:R-:W-:Y:S01]  /*7740*/  SHF.R.U64 R4, R4, 0x3, RZ ;  /* 0x0000000304047819 */ /* 0x000fe200000012ff */
[----:B------:R-:W-:Y:S01]  /*7750*/  UIMAD.WIDE.U32 UR6, UR61, UR12, UR6 ;  /* 0x0000000c3d0672a5 */ /* 0x000fe2000f8e0006 */
[--C-:B------:R-:W-:Y:S01]  /*7760*/  IMAD.X R29, RZ, RZ, R25.reuse, P1 ;  /* 0x000000ffff1d7224 */ /* 0x100fe200008e0619 */
[----:B------:R-:W-:Y:S01]  /*7770*/  UIMAD UR8, UR61, UR13, UR8 ;  /* 0x0000000d3d0872a4 */ /* 0x000fe2000f8e0208 */
[----:B------:R-:W-:Y:S01]  /*7780*/  LOP3.LUT R12, R12, R13, RZ, 0x3c, !PT ;  /* 0x0000000d0c0c7212 */ /* 0x000fe200078e3cff */
[----:B------:R-:W-:Y:S01]  /*7790*/  IMAD.X R13, RZ, RZ, R25, P2 ;  /* 0x000000ffff0d7224 */ /* 0x000fe200010e0619 */
[----:B------:R-:W-:Y:S01]  /*77a0*/  IADD3 R41, P5, R24, 0x4000, RZ ;  /* 0x0000400018297810 */ /* 0x000fe20007fbe0ff */
[----:B------:R-:W-:Y:S01]  /*77b0*/  ULDC.64 UR12, c[0x0][0xaa0] ;  /* 0x0002a800000c7ab9 */ /* 0x000fe20000000a00 */
[----:B------:R-:W-:Y:S01]  /*77c0*/  IADD3 R6, P0, R8, UR6, RZ ;  /* 0x0000000608067c10 */ /* 0x000fe2000ff1e0ff */
[----:B------:R-:W-:Y:S01]  /*77d0*/  IMAD.U32 R10, RZ, RZ, UR8 ;  /* 0x00000008ff0a7e24 */ /* 0x000fe2000f8e00ff */
[----:B------:R-:W-:-:S02]  /*77e0*/  LOP3.LUT R4, R4, R7, RZ, 0x3c, !PT ;  /* 0x0000000704047212 */ /* 0x000fc400078e3cff */
[C---:B------:R-:W-:Y:S02]  /*77f0*/  IADD3 R33, P4, R24.reuse, 0x5000, RZ ;  /* 0x0000500018217810 */ /* 0x040fe40007f9e0ff */
[----:B------:R-:W-:Y:S01]  /*7800*/  IADD3.X R5, R5, UR7, R10, P0, !PT ;  /* 0x0000000705057c10 */ /* 0x000fe200087fe40a */
[----:B------:R-:W-:Y:S01]  /*7810*/  ULDC.64 UR6, c[0x0][0xb40] ;  /* 0x0002d00000067ab9 */ /* 0x000fe20000000a00 */
[----:B------:R-:W-:Y:S02]  /*7820*/  IADD3 R27, P3, R24, 0x6000, RZ ;  /* 0x00006000181b7810 */ /* 0x000fe40007f7e0ff */
[----:B------:R-:W-:Y:S02]  /*7830*/  LEA R48, P0, R6, UR6, 0x2 ;  /* 0x0000000606307c11 */ /* 0x000fe4000f8010ff */
[----:B------:R-:W-:Y:S02]  /*7840*/  IADD3 R7, P2, R24, 0x7000, RZ ;  /* 0x0000700018077810 */ /* 0x000fe40007f5e0ff */
[----:B------:R-:W-:Y:S01]  /*7850*/  LEA.HI.X R49, R6, UR7, R5, 0x2, P0 ;  /* 0x0000000706317c11 */ /* 0x000fe200080f1405 */
[----:B------:R-:W-:Y:S01]  /*7860*/  VIADD R6, R8, 0x8 ;  /* 0x0000000808067836 */ /* 0x000fe20000000000 */
[----:B------:R-:W-:-:S02]  /*7870*/  LOP3.LUT P0, RZ, R186, 0x3, RZ, 0xc0, !PT ;  /* 0x00000003baff7812 */ /* 0x000fc4000780c0ff */
[----:B------:R-:W-:Y:S02]  /*7880*/  LOP3.LUT R40, R41, 0x380, RZ, 0xc0, !PT ;  /* 0x0000038029287812 */ /* 0x000fe400078ec0ff */
[----:B------:R-:W-:Y:S02]  /*7890*/  LOP3.LUT R32, R33, 0x380, RZ, 0xc0, !PT ;  /* 0x0000038021207812 */ /* 0x000fe400078ec0ff */
[----:B------:R-:W-:Y:S02]  /*78a0*/  LOP3.LUT R26, R27, 0x380, RZ, 0xc0, !PT ;  /* 0x000003801b1a7812 */ /* 0x000fe400078ec0ff */
[----:B------:R-:W-:Y:S01]  /*78b0*/  LOP3.LUT R37, R24, 0x380, RZ, 0xc0, !PT ;  /* 0x0000038018257812 */ /* 0x000fe200078ec0ff */
[----:B------:R-:W-:Y:S01]  /*78c0*/  UIMAD UR6, UR9, UR12, URZ ;  /* 0x0000000c090672a4 */ /* 0x000fe2000f8e023f */
[-C--:B-----5:R-:W-:Y:S01]  /*78d0*/  ISETP.GE.OR P1, PT, R8, R51.reuse, P0 ;  /* 0x000000330800720c */ /* 0x0a0fe20000726670 */
[----:B------:R-:W-:Y:S01]  /*78e0*/  IMAD.U32 R19, RZ, RZ, UR12 ;  /* 0x0000000cff137e24 */ /* 0x000fe2000f8e00ff */
[----:B------:R-:W-:Y:S01]  /*78f0*/  ISETP.GE.OR P0, PT, R6, R51, P0 ;  /* 0x000000330600720c */ /* 0x000fe20000706670 */
[--C-:B------:R-:W-:Y:S01]  /*7900*/  IMAD.X R5, RZ, RZ, R25.reuse, P6 ;  /* 0x000000ffff057224 */ /* 0x100fe200030e0619 */
[----:B------:R-:W-:Y:S01]  /*7910*/  LOP3.LUT R6, R7, 0x380, RZ, 0xc0, !PT ;  /* 0x0000038007067812 */ /* 0x000fe200078ec0ff */
[----:B------:R-:W-:Y:S01]  /*7920*/  IMAD.X R9, RZ, RZ, R25, P2 ;  /* 0x000000ffff097224 */ /* 0x000fe200010e0619 */
[----:B------:R-:W-:-:S02]  /*7930*/  SHF.R.U64 R40, R40, 0x3, RZ ;  /* 0x0000000328287819 */ /* 0x000fc400000012ff */
[----:B------:R-:W-:Y:S02]  /*7940*/  SHF.R.U64 R32, R32, 0x3, RZ ;  /* 0x0000000320207819 */ /* 0x000fe400000012ff */
[----:B------:R-:W-:Y:S02]  /*7950*/  SHF.R.U64 R26, R26, 0x3, RZ ;  /* 0x000000031a1a7819 */ /* 0x000fe400000012ff */
[----:B------:R-:W-:Y:S01]  /*7960*/  SHF.R.U64 R37, R37, 0x3, RZ ;  /* 0x0000000325257819 */ /* 0x000fe200000012ff */
[----:B------:R0:W-:Y:S01]  /*7970*/  @!P1 STG.E desc[UR16][R48.64], R20 ;  /* 0x0000001430009986 */ /* 0x0001e2000c101910 */
[----:B------:R-:W-:Y:S02]  /*7980*/  SHF.R.U64 R6, R6, 0x3, RZ ;  /* 0x0000000306067819 */ /* 0x000fe400000012ff */
[----:B------:R-:W-:Y:S01]  /*7990*/  SHF.R.S32.HI R21, RZ, 0x1f, R17 ;  /* 0x0000001fff157819 */ /* 0x000fe20000011411 */
[----:B------:R-:W-:Y:S01]  /*79a0*/  UIMAD UR6, UR4, UR13, UR6 ;  /* 0x0000000d040672a4 */ /* 0x000fe2000f8e0206 */
[----:B------:R-:W-:Y:S01]  /*79b0*/  LOP3.LUT R40, R40, R41, RZ, 0x3c, !PT ;  /* 0x0000002928287212 */ /* 0x000fe200078e3cff */
[--C-:B------:R-:W-:Y:S01]  /*79c0*/  IMAD.X R41, RZ, RZ, R25.reuse, P5 ;  /* 0x000000ffff297224 */ /* 0x100fe200028e0619 */
[----:B------:R-:W-:Y:S01]  /*79d0*/  LOP3.LUT R32, R32, R33, RZ, 0x3c, !PT ;  /* 0x0000002120207212 */ /* 0x000fe200078e3cff */
[--C-:B------:R-:W-:Y:S01]  /*79e0*/  IMAD.X R33, RZ, RZ, R25.reuse, P4 ;  /* 0x000000ffff217224 */ /* 0x100fe200020e0619 */
[----:B------:R-:W-:Y:S01]  /*79f0*/  LOP3.LUT R26, R26, R27, RZ, 0x3c, !PT ;  /* 0x0000001b1a1a7212 */ /* 0x000fe200078e3cff */
[----:B------:R-:W-:Y:S01]  /*7a00*/  IMAD.X R27, RZ, RZ, R25, P3 ;  /* 0x000000ffff1b7224 */ /* 0x000fe200018e0619 */
[----:B------:R-:W-:Y:S01]  /*7a10*/  LOP3.LUT R36, R37, R24, RZ, 0x3c, !PT ;  /* 0x0000001825247212 */ /* 0x000fe200078e3cff */
[----:B0-----:R-:W-:Y:S01]  /*7a20*/  IMAD.MOV.U32 R20, RZ, RZ, R17 ;  /* 0x000000ffff147224 */ /* 0x001fe200078e0011 */
[----:B------:R-:W-:Y:S01]  /*7a30*/  LOP3.LUT R8, R6, R7, RZ, 0x3c, !PT ;  /* 0x0000000706087212 */ /* 0x000fe200078e3cff */
[----:B------:R-:W-:Y:S01]  /*7a40*/  IMAD.MOV.U32 R37, RZ, RZ, R25 ;  /* 0x000000ffff257224 */ /* 0x000fe200078e0019 */
[----:B------:R0:W-:Y:S01]  /*7a50*/  @!P0 STG.E desc[UR16][R48.64+0x20], R0 ;  /* 0x0000200030008986 */ /* 0x0001e2000c101910 */
[----:B------:R-:W-:-:S03]  /*7a60*/  IMAD.WIDE.U32 R20, R19, UR4, R20 ;  /* 0x0000000413147c25 */ /* 0x000fc6000f8e0014 */
[----:B------:R-:W5:Y:S01]  /*7a70*/  LD.E.128 R28, desc[UR16][R28.64] ;  /* 0x000000101c1c7980 */ /* 0x000f62000c101d00 */
[----:B------:R-:W-:Y:S01]  /*7a80*/  VIADD R21, R21, UR6 ;  /* 0x0000000615157c36 */ /* 0x000fe20008000000 */
[----:B------:R-:W-:Y:S02]  /*7a90*/  ULDC.64 UR6, c[0x0][0xae0] ;  /* 0x0002b80000067ab9 */ /* 0x000fe40000000a00 */
[----:B------:R-:W5:Y:S04]  /*7aa0*/  LD.E.128 R36, desc[UR16][R36.64] ;  /* 0x0000001024247980 */ /* 0x000f68000c101d00 */
[----:B------:R-:W5:Y:S04]  /*7ab0*/  LD.E.128 R12, desc[UR16][R12.64] ;  /* 0x000000100c0c7980 */ /* 0x000f68000c101d00 */
[----:B------:R-:W5:Y:S04]  /*7ac0*/  LD.E.128 R4, desc[UR16][R4.64] ;  /* 0x0000001004047980 */ /* 0x000f68000c101d00 */
[----:B------:R-:W5:Y:S04]  /*7ad0*/  LD.E.128 R40, desc[UR16][R40.64] ;  /* 0x0000001028287980 */ /* 0x000f68000c101d00 */
[----:B------:R-:W5:Y:S04]  /*7ae0*/  LD.E.128 R32, desc[UR16][R32.64] ;  /* 0x0000001020207980 */ /* 0x000f68000c101d00 */
[----:B------:R-:W5:Y:S04]  /*7af0*/  LD.E.128 R24, desc[UR16][R26.64] ;  /* 0x000000101a187980 */ /* 0x000f68000c101d00 */
[----:B------:R-:W5:Y:S01]  /*7b00*/  LD.E.128 R8, desc[UR16][R8.64] ;  /* 0x0000001008087980 */ /* 0x000f62000c101d00 */
[----:B------:R-:W-:Y:S01]  /*7b10*/  UIMAD UR4, UR11, UR6, URZ ;  /* 0x000000060b0472a4 */ /* 0x000fe2000f8e023f */
[----:B------:R-:W-:Y:S01]  /*7b20*/  @!PT LDS RZ, [RZ] ;  /* 0x00000000fffff984 */ /* 0x000fe20000000800 */
[----:B------:R-:W-:Y:S01]  /*7b30*/  @!PT LDS RZ, [RZ] ;  /* 0x00000000fffff984 */ /* 0x000fe20000000800 */
[----:B------:R-:W-:Y:S01]  /*7b40*/  @!PT LDS RZ, [RZ] ;  /* 0x00000000fffff984 */ /* 0x000fe20000000800 */
[----:B------:R-:W-:Y:S01]  /*7b50*/  @!PT LDS RZ, [RZ] ;  /* 0x00000000fffff984 */ /* 0x000fe20000000800 */
[----:B------:R1:W-:Y:S06]  /*7b60*/  MEMBAR.ALL.CTA ;  /* 0x0000000000007992 */ /* 0x0003ec0000008000 */
[----:B-1----:R-:W1:Y:S01]  /*7b70*/  FENCE.VIEW.ASYNC.S ;  /* 0x00000000000073c6 */ /* 0x002e620000000000 */
[----:B------:R-:W-:Y:S01]  /*7b80*/  IMAD.U32 R23, RZ, RZ, UR6 ;  /* 0x00000006ff177e24 */ /* 0x000fe2000f8e00ff */
[----:B------:R-:W-:Y:S01]  /*7b90*/  UIMAD UR4, UR15, UR7, UR4 ;  /* 0x000000070f0472a4 */ /* 0x000fe2000f8e0204 */
[----:B------:R-:W-:-:S02]  /*7ba0*/  IMAD R51, R22, -0x80, R51 ;  /* 0xffffff8016337824 */ /* 0x000fc400078e0233 */
[----:B------:R-:W-:Y:S01]  /*7bb0*/  IMAD.WIDE.U32 R20, R23, UR15, R20 ;  /* 0x0000000f17147c25 */ /* 0x000fe2000f8e0014 */
[----:B------:R-:W-:Y:S02]  /*7bc0*/  ULDC.64 UR6, c[0x0][0xae8] ;  /* 0x0002ba0000067ab9 */ /* 0x000fe40000000a00 */
[C---:B------:R-:W-:Y:S01]  /*7bd0*/  ISETP.GE.AND P2, PT, R18.reuse, R51, PT ;  /* 0x000000331200720c */ /* 0x040fe20003f46270 */
[----:B------:R-:W-:Y:S01]  /*7be0*/  VIADD R21, R21, UR4 ;  /* 0x0000000415157c36 */ /* 0x000fe20008000000 */
[----:B------:R-:W-:Y:S01]  /*7bf0*/  UIMAD UR4, UR14, UR6, URZ ;  /* 0x000000060e0472a4 */ /* 0x000fe2000f8e023f */
[----:B------:R-:W-:Y:S02]  /*7c00*/  VIADD R3, R3, 0x34820 ;  /* 0x0003482003037836 */ /* 0x000fe40000000000 */
[C---:B0-----:R-:W-:Y:S02]  /*7c10*/  VIADD R0, R18.reuse, 0x20 ;  /* 0x0000002012007836 */ /* 0x041fe40000000000 */
[----:B------:R-:W-:-:S02]  /*7c20*/  VIADD R19, R18, 0x60 ;  /* 0x0000006012137836 */ /* 0x000fc40000000000 */
[----:B------:R-:W-:Y:S01]  /*7c30*/  IMAD.U32 R49, RZ, RZ, UR6 ;  /* 0x00000006ff317e24 */ /* 0x000fe2000f8e00ff */
[----:B------:R-:W-:Y:S01]  /*7c40*/  UIMAD UR4, UR61, UR7, UR4 ;  /* 0x000000073d0472a4 */ /* 0x000fe2000f8e0204 */
[----:B------:R-:W-:Y:S02]  /*7c50*/  PRMT R3, RZ, 0x654, R3 ;  /* 0x00000654ff037816 */ /* 0x000fe40000000003 */
[----:B------:R-:W-:Y:S01]  /*7c60*/  IMAD.WIDE.U32 R48, R49, UR61, R20 ;  /* 0x0000003d31307c25 */ /* 0x000fe2000f8e0014 */
[-C--:B------:R-:W-:Y:S02]  /*7c70*/  ISETP.GE.AND P4, PT, R0, R51.reuse, PT ;  /* 0x000000330000720c */ /* 0x080fe40003f86270 */
[-C--:B------:R-:W-:Y:S01]  /*7c80*/  ISETP.GE.AND P1, PT, R19, R51.reuse, PT ;  /* 0x000000331300720c */ /* 0x080fe20003f26270 */
[----:B------:R-:W-:Y:S01]  /*7c90*/  VIADD R0, R18, 0x40 ;  /* 0x0000004012007836 */ /* 0x000fe20000000000 */
[--C-:B------:R-:W-:Y:S01]  /*7ca0*/  SHF.R.S32.HI R19, RZ, 0x1f, R18.reuse ;  /* 0x0000001fff137819 */ /* 0x100fe20000011412 */
[----:B-1----:R0:W-:Y:S01]  /*7cb0*/  SYNCS.ARRIVE.TRANS64.RED.A1T0 RZ, [R3+URZ], RZ ;  /* 0x000000ff03ff79a7 */ /* 0x0021e2000810043f */
[----:B------:R-:W-:Y:S01]  /*7cc0*/  VIADD R53, R49, UR4 ;  /* 0x0000000431357c36 */ /* 0x000fe20008000000 */
[----:B------:R-:W-:Y:S01]  /*7cd0*/  BSSY B1, `(.L_x_283) ;  /* 0x0000015000017945 */ /* 0x000fe20003800000 */
[----:B------:R-:W-:Y:S01]  /*7ce0*/  ISETP.GE.AND P0, PT, R0, R51, PT ;  /* 0x000000330000720c */ /* 0x000fe20003f06270 */
[----:B------:R-:W-:-:S02]  /*7cf0*/  IMAD.WIDE R22, R22, 0x80, R18 ;  /* 0x0000008016167825 */ /* 0x000fc400078e0212 */
[----:B------:R-:W-:Y:S10]  /*7d00*/  @P2 BRA `(.L_x_284) ;  /* 0x0000000000442947 */ /* 0x000ff40003800000 */
[----:B------:R-:W-:Y:S01]  /*7d10*/  ULDC.64 UR6, c[0x0][0xad8] ;  /* 0x0002b60000067ab9 */ /* 0x000fe20000000a00 */
[----:B------:R-:W-:Y:S01]  /*7d20*/  VIADD R0, R17, 0x40 ;  /* 0x0000004011007836 */ /* 0x000fe20000000000 */
[----:B------:R-:W-:Y:S01]  /*7d30*/  ULDC UR4, c[0x0][0xa8c] ;  /* 0x0002a30000047ab9 */ /* 0x000fe20000000800 */
[----:B0-----:R-:W-:Y:S01]  /*7d40*/  IMAD R3, R23, UR6, RZ ;  /* 0x0000000617037c24 */ /* 0x001fe2000f8e02ff */
[----:B------:R-:W-:Y:S01]  /*7d50*/  ISETP.GE.AND P2, PT, R17, UR4, PT ;  /* 0x0000000411007c0c */ /* 0x000fe2000bf46270 */
[----:B------:R-:W-:Y:S01]  /*7d60*/  IMAD.MOV.U32 R20, RZ, RZ, R48 ;  /* 0x000000ffff147224 */ /* 0x000fe200078e0030 */
[----:B------:R-:W-:Y:S01]  /*7d70*/  ISETP.GE.AND P3, PT, R0, UR4, PT ;  /* 0x0000000400007c0c */ /* 0x000fe2000bf66270 */
[----:B------:R-:W-:Y:S01]  /*7d80*/  IMAD.MOV.U32 R21, RZ, RZ, R53 ;  /* 0x000000ffff157224 */ /* 0x000fe200078e0035 */
[----:B------:R-:W-:Y:S01]  /*7d90*/  ULDC.64 UR8, c[0x0][0x208] ;  /* 0x0000820000087ab9 */ /* 0x000fe20000000a00 */
[C---:B------:R-:W-:Y:S02]  /*7da0*/  IMAD R3, R22.reuse, UR7, R3 ;  /* 0x0000000716037c24 */ /* 0x040fe4000f8e0203 */
[----:B------:R-:W-:Y:S01]  /*7db0*/  IMAD.WIDE.U32 R20, R22, UR6, R20 ;  /* 0x0000000616147c25 */ /* 0x000fe2000f8e0014 */
[----:B------:R-:W-:-:S03]  /*7dc0*/  ULDC.64 UR6, c[0x0][0xa80] ;  /* 0x0002a00000067ab9 */ /* 0x000fc60000000a00 */
[----:B------:R-:W-:Y:S01]  /*7dd0*/  IMAD.IADD R3, R21, 0x1, R3 ;  /* 0x0000000115037824 */ /* 0x000fe200078e0203 */
[----:B------:R-:W-:-:S04]  /*7de0*/  LEA R50, P5, R20, UR6, 0x1 ;  /* 0x0000000614327c11 */ /* 0x000fc8000f8a08ff */
[----:B------:R-:W-:-:S05]  /*7df0*/  LEA.HI.X R51, R20, UR7, R3, 0x1, P5 ;  /* 0x0000000714337c11 */ /* 0x000fca000a8f0c03 */
[----:B-----5:R1:W-:Y:S04]  /*7e00*/  @!P2 STG.E.128 desc[UR8][R50.64], R36 ;  /* 0x000000243200a986 */ /* 0x0203e8000c101d08 */
[----:B------:R1:W-:Y:S02]  /*7e10*/  @!P3 STG.E.128 desc[UR8][R50.64+0x80], R40 ;  /* 0x000080283200b986 */ /* 0x0003e4000c101d08 */
.L_x_284:
[----:B------:R-:W-:Y:S05]  /*7e20*/  BSYNC B1 ;  /* 0x0000000000017941 */ /* 0x000fea0003800000 */
.L_x_283:
[----:B------:R-:W-:Y:S04]  /*7e30*/  BSSY B1, `(.L_x_285) ;  /* 0x0000015000017945 */ /* 0x000fe80003800000 */
[----:B------:R-:W-:Y:S05]  /*7e40*/  @P4 BRA `(.L_x_286) ;  /* 0x00000000004c4947 */ /* 0x000fea0003800000 */
[----:B0-----:R-:W-:Y:S01]  /*7e50*/  IADD3 R3, P2, R22, 0x20, RZ ;  /* 0x0000002016037810 */ /* 0x001fe20007f5e0ff */
[----:B------:R-:W-:Y:S01]  /*7e60*/  ULDC.64 UR6, c[0x0][0xad8] ;  /* 0x0002b60000067ab9 */ /* 0x000fe20000000a00 */
[----:B------:R-:W-:Y:S01]  /*7e70*/  IMAD.MOV.U32 R20, RZ, RZ, R48 ;  /* 0x000000ffff147224 */ /* 0x000fe200078e0030 */
[----:B------:R-:W-:Y:S01]  /*7e80*/  ULDC UR4, c[0x0][0xa8c] ;  /* 0x0002a30000047ab9 */ /* 0x000fe20000000800 */
[----:B------:R-:W-:Y:S01]  /*7e90*/  IMAD.MOV.U32 R21, RZ, RZ, R53 ;  /* 0x000000ffff157224 */ /* 0x000fe200078e0035 */
[C---:B------:R-:W-:Y:S01]  /*7ea0*/  ISETP.GE.AND P3, PT, R17.reuse, UR4, PT ;  /* 0x0000000411007c0c */ /* 0x040fe2000bf66270 */
[----:B------:R-:W-:Y:S01]  /*7eb0*/  IMAD.X R0, RZ, RZ, R23, P2 ;  /* 0x000000ffff007224 */ /* 0x000fe200010e0617 */
[----:B------:R-:W-:Y:S01]  /*7ec0*/  ULDC.64 UR8, c[0x0][0x208] ;  /* 0x0000820000087ab9 */ /* 0x000fe20000000a00 */
[----:B-1---5:R-:W-:Y:S02]  /*7ed0*/  VIADD R36, R17, 0x40 ;  /* 0x0000004011247836 */ /* 0x022fe40000000000 */
[----:B------:R-:W-:-:S02]  /*7ee0*/  IMAD R0, R0, UR6, RZ ;  /* 0x0000000600007c24 */ /* 0x000fc4000f8e02ff */
[----:B------:R-:W-:Y:S01]  /*7ef0*/  IMAD.WIDE.U32 R20, R3, UR6, R20 ;  /* 0x0000000603147c25 */ /* 0x000fe2000f8e0014 */
[----:B------:R-:W-:-:S03]  /*7f00*/  ISETP.GE.AND P4, PT, R36, UR4, PT ;  /* 0x0000000424007c0c */ /* 0x000fc6000bf86270 */
[----:B------:R-:W-:Y:S01]  /*7f10*/  IMAD R3, R3, UR7, R0 ;  /* 0x0000000703037c24 */ /* 0x000fe2000f8e0200 */
[----:B------:R-:W-:Y:S02]  /*7f20*/  ULDC.64 UR6, c[0x0][0xa80] ;  /* 0x0002a00000067ab9 */ /* 0x000fe40000000a00 */
[----:B------:R-:W-:Y:S01]  /*7f30*/  LEA R36, P2, R20, UR6, 0x1 ;  /* 0x0000000614247c11 */ /* 0x000fe2000f8408ff */
[----:B------:R-:W-:-:S05]  /*7f40*/  IMAD.IADD R3, R21, 0x1, R3 ;  /* 0x0000000115037824 */ /* 0x000fca00078e0203 */
[----:B------:R-:W-:-:S05]  /*7f50*/  LEA.HI.X R37, R20, UR7, R3, 0x1, P2 ;  /* 0x0000000714257c11 */ /* 0x000fca00090f0c03 */
[----:B------:R2:W-:Y:S04]  /*7f60*/  @!P3 STG.E.128 desc[UR8][R36.64], R28 ;  /* 0x0000001c2400b986 */ /* 0x0005e8000c101d08 */
[----:B------:R2:W-:Y:S02]  /*7f70*/  @!P4 STG.E.128 desc[UR8][R36.64+0x80], R32 ;  /* 0x000080202400c986 */ /* 0x0005e4000c101d08 */
.L_x_286:
[----:B------:R-:W-:Y:S05]  /*7f80*/  BSYNC B1 ;  /* 0x0000000000017941 */ /* 0x000fea0003800000 */
.L_x_285:
        /* <DEDUP_REMOVED lines=10> */
[----:B--2--5:R-:W-:Y:S02]  /*8030*/  VIADD R28, R17, 0x40 ;  /* 0x00000040111c7836 */ /* 0x024fe40000000000 */
        /* <DEDUP_REMOVED lines=10> */
.L_x_288:
[----:B------:R-:W-:Y:S05]  /*80e0*/  BSYNC B1 ;  /* 0x0000000000017941 */ /* 0x000fea0003800000 */
.L_x_287:
[----:B------:R-:W-:Y:S05]  /*80f0*/  @P1 BRA `(.L_x_289) ;  /* 0x0000000c00301947 */ /* 0x000fea0003800000 */
[----:B0-----:R-:W-:Y:S01]  /*8100*/  IADD3 R3, P0, R22, 0x60, RZ ;  /* 0x0000006016037810 */ /* 0x001fe20007f1e0ff */
[----:B------:R-:W-:Y:S01]  /*8110*/  ULDC.64 UR6, c[0x0][0xad8] ;  /* 0x0002b60000067ab9 */ /* 0x000fe20000000a00 */
[----:B---3-5:R-:W-:Y:S01]  /*8120*/  IMAD.MOV.U32 R12, RZ, RZ, R48 ;  /* 0x000000ffff0c7224 */ /* 0x028fe200078e0030 */
[----:B------:R-:W-:Y:S01]  /*8130*/  ULDC UR4, c[0x0][0xa8c] ;  /* 0x0002a30000047ab9 */ /* 0x000fe20000000800 */
[----:B------:R-:W-:Y:S01]  /*8140*/  IMAD.MOV.U32 R13, RZ, RZ, R53 ;  /* 0x000000ffff0d7224 */ /* 0x000fe200078e0035 */
[----:B------:R-:W-:Y:S01]  /*8150*/  ISETP.GE.AND P1, PT, R17, UR4, PT ;  /* 0x0000000411007c0c */ /* 0x000fe2000bf26270 */
[----:B------:R-:W-:Y:S01]  /*8160*/  IMAD.X R22, RZ, RZ, R23, P0 ;  /* 0x000000ffff167224 */ /* 0x000fe200000e0617 */
[----:B------:R-:W-:Y:S01]  /*8170*/  ULDC.64 UR8, c[0x0][0x208] ;  /* 0x0000820000087ab9 */ /* 0x000fe20000000a00 */
[----:B------:R-:W-:-:S04]  /*8180*/  IMAD.WIDE.U32 R12, R3, UR6, R12 ;  /* 0x00000006030c7c25 */ /* 0x000fc8000f8e000c */
[----:B------:R-:W-:Y:S02]  /*8190*/  IMAD R22, R22, UR6, RZ ;  /* 0x0000000616167c24 */ /* 0x000fe4000f8e02ff */
[----:B------:R-:W-:Y:S02]  /*81a0*/  VIADD R0, R17, 0x40 ;  /* 0x0000004011007836 */ /* 0x000fe40000000000 */
[----:B------:R-:W-:Y:S01]  /*81b0*/  IMAD R3, R3, UR7, R22 ;  /* 0x0000000703037c24 */ /* 0x000fe2000f8e0216 */
[----:B------:R-:W-:Y:S02]  /*81c0*/  ULDC.64 UR6, c[0x0][0xa80] ;  /* 0x0002a00000067ab9 */ /* 0x000fe40000000a00 */
[----:B------:R-:W-:Y:S01]  /*81d0*/  LEA R14, P0, R12, UR6, 0x1 ;  /* 0x000000060c0e7c11 */ /* 0x000fe2000f8008ff */
[----:B------:R-:W-:-:S05]  /*81e0*/  IMAD.IADD R3, R13, 0x1, R3 ;  /* 0x000000010d037824 */ /* 0x000fca00078e0203 */
[----:B------:R-:W-:Y:S02]  /*81f0*/  LEA.HI.X R15, R12, UR7, R3, 0x1, P0 ;  /* 0x000000070c0f7c11 */ /* 0x000fe400080f0c03 */
[----:B------:R-:W-:-:S03]  /*8200*/  ISETP.GE.AND P0, PT, R0, UR4, PT ;  /* 0x0000000400007c0c */ /* 0x000fc6000bf06270 */
[----:B------:R4:W-:Y:S10]  /*8210*/  @!P1 STG.E.128 desc[UR8][R14.64], R4 ;  /* 0x000000040e009986 */ /* 0x0009f4000c101d08 */
[----:B------:R-:W-:Y:S05]  /*8220*/  @P0 BRA `(.L_x_289) ;  /* 0x0000000800e40947 */ /* 0x000fea0003800000 */
[----:B------:R-:W-:Y:S02]  /*8230*/  ULDC.64 UR6, c[0x0][0x208] ;  /* 0x0000820000067ab9 */ /* 0x000fe40000000a00 */
[----:B------:R0:W-:Y:S01]  /*8240*/  STG.E.128 desc[UR6][R14.64+0x80], R8 ;  /* 0x000080080e007986 */ /* 0x0001e2000c101d06 */
[----:B------:R-:W-:Y:S05]  /*8250*/  BRA `(.L_x_289) ;  /* 0x0000000800d87947 */ /* 0x000fea0003800000 */
.L_x_281:
[----:B------:R-:W-:Y:S01]  /*8260*/  R2UR UR4, R184 ;  /* 0x00000000b80472ca */ /* 0x000fe200000e0000 */
[----:B------:R-:W-:Y:S01]  /*8270*/  USHF.L.U32 UR8, UR61, 0x2, URZ ;  /* 0x000000023d087899 */ /* 0x000fe2000800063f */
[----:B------:R-:W-:Y:S01]  /*8280*/  IMAD.MOV.U32 R9, RZ, RZ, RZ ;  /* 0x000000ffff097224 */ /* 0x000fe200078e00ff */
[----:B------:R-:W-:Y:S01]  /*8290*/  ULDC.64 UR6, c[0x0][0xbd8] ;  /* 0x0002f60000067ab9 */ /* 0x000fe20000000a00 */
[----:B------:R-:W-:Y:S01]  /*82a0*/  ULDC.64 UR10, c[0x0][0x208] ;  /* 0x00008200000a7ab9 */ /* 0x000fe20000000a00 */
[----:B------:R-:W-:-:S04]  /*82b0*/  UISETP.NE.U32.AND UP0, UPT, UR6, URZ, UPT ;  /* 0x0000003f0600728c */ /* 0x000fc8000bf05070 */
[----:B------:R-:W-:-:S04]  /*82c0*/  UISETP.NE.AND.EX UP0, UPT, UR7, URZ, UPT, UP0 ;  /* 0x0000003f0700728c */ /* 0x000fc8000bf05300 */
[----:B------:R-:W-:Y:S02]  /*82d0*/  USHF.L.U64.HI UR9, UR61, 0x2, UR4 ;  /* 0x000000023d097899 */ /* 0x000fe40008010204 */
[----:B------:R-:W-:Y:S01]  /*82e0*/  UIADD3 UR4, UP1, UR8, UR6, URZ ;  /* 0x0000000608047290 */ /* 0x000fe2000ff3e03f */
[----:B------:R-:W0:Y:S01]  /*82f0*/  LDC R3, c[0x0][0xa88] ;  /* 0x0002a200ff037b82 */ /* 0x000e220000000800 */
[----:B------:R-:W-:Y:S02]  /*8300*/  PLOP3.LUT P1, PT, PT, PT, UP0, 0x80, 0x0 ;  /* 0x000000000000781c */ /* 0x000fe40003f2f008 */
[----:B------:R-:W-:Y:S02]  /*8310*/  UIADD3.X UR6, UR9, UR7, URZ, UP1, !UPT ;  /* 0x0000000709067290 */ /* 0x000fe40008ffe43f */
[----:B------:R-:W-:-:S04]  /*8320*/  IMAD.U32 R4, RZ, RZ, UR4 ;  /* 0x00000004ff047e24 */ /* 0x000fc8000f8e00ff */
[----:B------:R-:W-:Y:S01]  /*8330*/  IMAD.U32 R5, RZ, RZ, UR6 ;  /* 0x00000006ff057e24 */ /* 0x000fe2000f8e00ff */
[----:B------:R-:W-:Y:S02]  /*8340*/  ULDC.64 UR6, c[0x0][0xbe0] ;  /* 0x0002f80000067ab9 */ /* 0x000fe40000000a00 */
[----:B------:R-:W-:Y:S02]  /*8350*/  UISETP.NE.U32.AND UP1, UPT, UR6, URZ, UPT ;  /* 0x0000003f0600728c */ /* 0x000fe4000bf25070 */
[----:B------:R1:W5:Y:S02]  /*8360*/  @P1 LDG.E R9, desc[UR10][R4.64] ;  /* 0x0000000a04091981 */ /* 0x000364000c1e1900 */
[----:B------:R-:W-:-:S06]  /*8370*/  UISETP.NE.AND.EX UP1, UPT, UR7, URZ, UPT, UP1 ;  /* 0x0000003f0700728c */ /* 0x000fcc000bf25310 */
[----:B------:R-:W-:-:S05]  /*8380*/  PLOP3.LUT P2, PT, PT, PT, UP1, 0x80, 0x0 ;  /* 0x000000000000781c */ /* 0x000fca0003f4f018 */
[----:B------:R-:W-:-:S04]  /*8390*/  @UP1 UIADD3 UR6, UP2, UR8, UR6, URZ ;  /* 0x0000000608061290 */ /* 0x000fc8000ff5e03f */
[----:B------:R-:W-:Y:S02]  /*83a0*/  @UP1 UIADD3.X UR7, UR9, UR7, URZ, UP2, !UPT ;  /* 0x0000000709071290 */ /* 0x000fe400097fe43f */
[----:B------:R-:W-:-:S04]  /*83b0*/  IMAD.U32 R6, RZ, RZ, UR6 ;  /* 0x00000006ff067e24 */ /* 0x000fc8000f8e00ff */
[----:B------:R-:W-:Y:S01]  /*83c0*/  IMAD.U32 R7, RZ, RZ, UR7 ;  /* 0x00000007ff077e24 */ /* 0x000fe2000f8e00ff */
[----:B------:R-:W-:-:S04]  /*83d0*/  ISETP.GE.AND P0, PT, R192, 0x80, PT ;  /* 0x00000080c000780c */ /* 0x000fc80003f06270 */
[----:B0-----:R1:W5:Y:S01]  /*83e0*/  @P2 LDG.E R3, desc[UR10][R6.64] ;  /* 0x0000000a06032981 */ /* 0x001362000c1e1900 */
[----:B------:R-:W-:Y:S08]  /*83f0*/  @P2 BRA `(.L_x_290) ;  /* 0x0000000000142947 */ /* 0x000ff00003800000 */
[----:B------:R-:W-:Y:S05]  /*8400*/  @!P1 BRA `(.L_x_290) ;  /* 0x0000000000109947 */ /* 0x000fea0003800000 */
[----:B------:R-:W-:Y:S02]  /*8410*/  ULDC.64 UR6, c[0x0][0x208] ;  /* 0x0000820000067ab9 */ /* 0x000fe40000000a00 */
[----:B------:R-:W2:Y:S04]  /*8420*/  LDG.E R0, desc[UR6][R4.64] ;  /* 0x0000000604007981 */ /* 0x000ea8000c1e1900 */
[----:B-----5:R-:W2:Y:S02]  /*8430*/  LDG.E R3, desc[UR6][R4.64+0x4] ;  /* 0x0000040604037981 */ /* 0x020ea4000c1e1900 */
[----:B--2---:R-:W-:-:S07]  /*8440*/  IMAD.IADD R3, R3, 0x1, -R0 ;  /* 0x0000000103037824 */ /* 0x004fce00078e0a00 */
.L_x_290:
[----:B------:R-:W-:Y:S01]  /*8450*/  R2UR UR6, R23 ;  /* 0x00000000170672ca */ /* 0x000fe200000e0000 */
[----:B------:R-:W-:Y:S01]  /*8460*/  USEL UR61, UR61, URZ, !UP0 ;  /* 0x0000003f3d3d7287 */ /* 0x000fe2000c000000 */
[----:B------:R-:W-:Y:S01]  /*8470*/  R2UR UR4, R184 ;  /* 0x00000000b80472ca */ /* 0x000fe200000e0000 */
[----:B------:R-:W-:Y:S01]  /*8480*/  BSSY B1, `(.L_x_291) ;  /* 0x0000020000017945 */ /* 0x000fe20003800000 */
[----:B------:R-:W-:Y:S02]  /*8490*/  SHF.R.S32.HI R10, RZ, 0x1f, R17 ;  /* 0x0000001fff0a7819 */ /* 0x000fe40000011411 */
[----:B-----5:R-:W-:-:S07]  /*84a0*/  SHF.R.S32.HI R8, RZ, 0x1f, R9 ;  /* 0x0000001fff087819 */ /* 0x020fce0000011409 */
[----:B------:R-:W-:Y:S02]  /*84b0*/  USHF.R.S32.HI UR7, URZ, 0x1f, UR6 ;  /* 0x0000001f3f077899 */ /* 0x000fe40008011406 */
[----:B------:R-:W-:Y:S01]  /*84c0*/  USEL UR8, UR4, URZ, !UP0 ;  /* 0x0000003f04087287 */ /* 0x000fe2000c000000 */
[----:B------:R-:W-:Y:S11]  /*84d0*/  @P0 BRA `(.L_x_292) ;  /* 0x0000000000680947 */ /* 0x000ff60003800000 */
[----:B------:R-:W0:Y:S02]  /*84e0*/  S2R R0, SR_TID.X ;  /* 0x0000000000007919 */ /* 0x000e240000002100 */
[----:B0-----:R-:W-:-:S04]  /*84f0*/  IMAD R0, R22, 0x80, R0 ;  /* 0x0000008016007824 */ /* 0x001fc800078e0200 */
[----:B------:R-:W-:-:S05]  /*8500*/  VIADD R0, R0, 0xffffff80 ;  /* 0xffffff8000007836 */ /* 0x000fca0000000000 */
[----:B------:R-:W-:-:S13]  /*8510*/  ISETP.GE.AND P0, PT, R0, R3, PT ;  /* 0x000000030000720c */ /* 0x000fda0003f06270 */
[----:B------:R-:W-:Y:S05]  /*8520*/  @P0 BRA `(.L_x_292) ;  /* 0x0000000000540947 */ /* 0x000fea0003800000 */
[----:B------:R-:W-:Y:S01]  /*8530*/  R2UR UR6, R23 ;  /* 0x00000000170672ca */ /* 0x000fe200000e0000 */
[----:B------:R-:W-:Y:S01]  /*8540*/  ULDC.64 UR10, c[0x0][0xb70] ;  /* 0x0002dc00000a7ab9 */ /* 0x000fe20000000a00 */
[C---:B-1----:R-:W-:Y:S01]  /*8550*/  IADD3 R4, P0, R0.reuse, R9, RZ ;  /* 0x0000000900047210 */ /* 0x042fe20007f1e0ff */
[----:B------:R-:W-:Y:S02]  /*8560*/  UIMAD UR4, UR7, UR10, URZ ;  /* 0x0000000a070472a4 */ /* 0x000fe4000f8e023f */
[----:B------:R-:W-:Y:S01]  /*8570*/  IMAD.U32 R7, RZ, RZ, UR10 ;  /* 0x0000000aff077e24 */ /* 0x000fe2000f8e00ff */
[----:B------:R-:W-:Y:S01]  /*8580*/  ULDC.64 UR12, c[0x0][0x208] ;  /* 0x00008200000c7ab9 */ /* 0x000fe20000000a00 */
[----:B------:R-:W-:-:S06]  /*8590*/  LEA.HI.X.SX32 R5, R0, R8, 0x1, P0 ;  /* 0x0000000800057211 */ /* 0x000fcc00000f0eff */
[----:B------:R-:W-:Y:S02]  /*85a0*/  UIMAD UR4, UR6, UR11, UR4 ;  /* 0x0000000b060472a4 */ /* 0x000fe4000f8e0204 */
[----:B------:R-:W-:Y:S01]  /*85b0*/  IMAD.WIDE.U32 R4, R7, UR6, R4 ;  /* 0x0000000607047c25 */ /* 0x000fe2000f8e0004 */
[----:B------:R-:W-:Y:S02]  /*85c0*/  ULDC.64 UR10, c[0x0][0xb78] ;  /* 0x0002de00000a7ab9 */ /* 0x000fe40000000a00 */
[----:B------:R-:W-:Y:S01]  /*85d0*/  UIMAD UR6, UR8, UR10, URZ ;  /* 0x0000000a080672a4 */ /* 0x000fe2000f8e023f */
[----:B------:R-:W-:Y:S02]  /*85e0*/  VIADD R5, R5, UR4 ;  /* 0x0000000405057c36 */ /* 0x000fe40008000000 */
[----:B------:R-:W-:Y:S01]  /*85f0*/  IMAD.U32 R7, RZ, RZ, UR10 ;  /* 0x0000000aff077e24 */ /* 0x000fe2000f8e00ff */
[----:B------:R-:W-:-:S03]  /*8600*/  UIMAD UR6, UR61, UR11, UR6 ;  /* 0x0000000b3d0672a4 */ /* 0x000fc6000f8e0206 */
[----:B------:R-:W-:Y:S01]  /*8610*/  IMAD.WIDE.U32 R4, R7, UR61, R4 ;  /* 0x0000003d07047c25 */ /* 0x000fe2000f8e0004 */
[----:B------:R-:W-:-:S03]  /*8620*/  ULDC.64 UR10, c[0x0][0xb40] ;  /* 0x0002d000000a7ab9 */ /* 0x000fc60000000a00 */
[----:B------:R-:W-:Y:S01]  /*8630*/  VIADD R5, R5, UR6 ;  /* 0x0000000605057c36 */ /* 0x000fe20008000000 */
[----:B------:R-:W-:-:S04]  /*8640*/  LEA R6, P0, R4, UR10, 0x2 ;  /* 0x0000000a04067c11 */ /* 0x000fc8000f8010ff */
[----:B------:R-:W-:Y:S01]  /*8650*/  LEA.HI.X R7, R4, UR11, R5, 0x2, P0 ;  /* 0x0000000b04077c11 */ /* 0x000fe200080f1405 */
[----:B------:R-:W-:-:S05]  /*8660*/  IMAD.MOV.U32 R5, RZ, RZ, -0x800000 ;  /* 0xff800000ff057424 */ /* 0x000fca00078e00ff */
[----:B------:R0:W-:Y:S03]  /*8670*/  STG.E desc[UR12][R6.64], R5 ;  /* 0x0000000506007986 */ /* 0x0001e6000c10190c */
.L_x_292:
[----:B------:R-:W-:Y:S05]  /*8680*/  BSYNC B1 ;  /* 0x0000000000017941 */ /* 0x000fea0003800000 */
.L_x_291:
[----:B------:R-:W-:Y:S01]  /*8690*/  R2UR UR6, R23 ;  /* 0x00000000170672ca */ /* 0x000fe200000e0000 */
[----:B------:R-:W-:Y:S01]  /*86a0*/  ULDC.64 UR10, c[0x0][0xaa0] ;  /* 0x0002a800000a7ab9 */ /* 0x000fe20000000a00 */
[----:B-1----:R-:W-:Y:S01]  /*86b0*/  IMAD.MOV.U32 R4, RZ, RZ, R17 ;  /* 0x000000ffff047224 */ /* 0x002fe200078e0011 */
[----:B------:R-:W-:Y:S01]  /*86c0*/  BSSY B1, `(.L_x_293) ;  /* 0x000002f000017945 */ /* 0x000fe20003800000 */
[----:B0-----:R-:W-:Y:S02]  /*86d0*/  IMAD.MOV.U32 R5, RZ, RZ, R10 ;  /* 0x000000ffff057224 */ /* 0x001fe400078e000a */
[----:B------:R-:W-:Y:S02]  /*86e0*/  IMAD R0, R8, UR10, RZ ;  /* 0x0000000a08007c24 */ /* 0x000fe4000f8e02ff */
[----:B------:R-:W-:-:S04]  /*86f0*/  IMAD.WIDE.U32 R4, R9, UR10, R4 ;  /* 0x0000000a09047c25 */ /* 0x000fc8000f8e0004 */
[----:B------:R-:W-:Y:S01]  /*8700*/  IMAD R9, R9, UR11, R0 ;  /* 0x0000000b09097c24 */ /* 0x000fe2000f8e0200 */
[----:B------:R-:W-:Y:S01]  /*8710*/  ULDC.64 UR10, c[0x0][0xae0] ;  /* 0x0002b800000a7ab9 */ /* 0x000fe20000000a00 */
[----:B------:R-:W-:Y:S01]  /*8720*/  IMAD R3, R22, -0x80, R3 ;  /* 0xffffff8016037824 */ /* 0x000fe200078e0203 */
[----:B------:R-:W-:Y:S01]  /*8730*/  UIMAD UR4, UR7, UR10, URZ ;  /* 0x0000000a070472a4 */ /* 0x000fe2000f8e023f */
[----:B------:R-:W-:Y:S01]  /*8740*/  IMAD.IADD R5, R5, 0x1, R9 ;  /* 0x0000000105057824 */ /* 0x000fe200078e0209 */
[----:B------:R-:W-:Y:S01]  /*8750*/  SHF.R.S32.HI R9, RZ, 0x1f, R18 ;  /* 0x0000001fff097819 */ /* 0x000fe20000011412 */
[----:B------:R-:W-:Y:S01]  /*8760*/  IMAD.U32 R7, RZ, RZ, UR10 ;  /* 0x0000000aff077e24 */ /* 0x000fe2000f8e00ff */
[----:B------:R-:W-:Y:S01]  /*8770*/  UIMAD UR4, UR6, UR11, UR4 ;  /* 0x0000000b060472a4 */ /* 0x000fe2000f8e0204 */
[C---:B------:R-:W-:Y:S01]  /*8780*/  ISETP.GE.AND P2, PT, R18.reuse, R3, PT ;  /* 0x000000031200720c */ /* 0x040fe20003f46270 */
[----:B------:R-:W-:Y:S02]  /*8790*/  VIADD R6, R18, 0x40 ;  /* 0x0000004012067836 */ /* 0x000fe40000000000 */
[----:B------:R-:W-:Y:S01]  /*87a0*/  IMAD.WIDE.U32 R4, R7, UR6, R4 ;  /* 0x0000000607047c25 */ /* 0x000fe2000f8e0004 */
[----:B------:R-:W-:-:S02]  /*87b0*/  ULDC.64 UR6, c[0x0][0xae8] ;  /* 0x0002ba0000067ab9 */ /* 0x000fc40000000a00 */
[-C--:B------:R-:W-:Y:S01]  /*87c0*/  ISETP.GE.AND P1, PT, R6, R3.reuse, PT ;  /* 0x000000030600720c */ /* 0x080fe20003f26270 */
[----:B------:R-:W-:Y:S01]  /*87d0*/  VIADD R5, R5, UR4 ;  /* 0x0000000405057c36 */ /* 0x000fe20008000000 */
[----:B------:R-:W-:Y:S01]  /*87e0*/  UIMAD UR4, UR8, UR6, URZ ;  /* 0x00000006080472a4 */ /* 0x000fe2000f8e023f */
[----:B------:R-:W-:Y:S02]  /*87f0*/  VIADD R0, R18, 0x20 ;  /* 0x0000002012007836 */ /* 0x000fe40000000000 */
[----:B------:R-:W-:Y:S01]  /*8800*/  IMAD.U32 R7, RZ, RZ, UR6 ;  /* 0x00000006ff077e24 */ /* 0x000fe2000f8e00ff */
[----:B------:R-:W-:Y:S01]  /*8810*/  UIMAD UR4, UR61, UR7, UR4 ;  /* 0x000000073d0472a4 */ /* 0x000fe2000f8e0204 */
[----:B------:R-:W-:Y:S01]  /*8820*/  IMAD.MOV.U32 R8, RZ, RZ, R18 ;  /* 0x000000ffff087224 */ /* 0x000fe200078e0012 */
[----:B------:R-:W-:Y:S01]  /*8830*/  ISETP.GE.AND P3, PT, R0, R3, PT ;  /* 0x000000030000720c */ /* 0x000fe20003f66270 */
[----:B------:R-:W-:-:S04]  /*8840*/  IMAD.WIDE.U32 R6, R7, UR61, R4 ;  /* 0x0000003d07067c25 */ /* 0x000fc8000f8e0004 */
[----:B------:R-:W-:Y:S02]  /*8850*/  VIADD R0, R18, 0x60 ;  /* 0x0000006012007836 */ /* 0x000fe40000000000 */
[----:B------:R-:W-:Y:S02]  /*8860*/  VIADD R11, R7, UR4 ;  /* 0x00000004070b7c36 */ /* 0x000fe40008000000 */
[----:B------:R-:W-:Y:S01]  /*8870*/  IMAD.WIDE R8, R22, 0x80, R8 ;  /* 0x0000008016087825 */ /* 0x000fe200078e0208 */
[----:B------:R-:W-:Y:S01]  /*8880*/  ISETP.GE.AND P0, PT, R0, R3, PT ;  /* 0x000000030000720c */ /* 0x000fe20003f06270 */
[----:B------:R-:W-:-:S12]  /*8890*/  @P2 BRA `(.L_x_294) ;  /* 0x0000000000442947 */ /* 0x000fd80003800000 */
[----:B------:R-:W-:Y:S01]  /*88a0*/  ULDC.64 UR6, c[0x0][0xad8] ;  /* 0x0002b60000067ab9 */ /* 0x000fe20000000a00 */
[----:B------:R-:W-:Y:S01]  /*88b0*/  VIADD R0, R17, 0x40 ;  /* 0x0000004011007836 */ /* 0x000fe20000000000 */
[----:B------:R-:W-:Y:S01]  /*88c0*/  ULDC UR4, c[0x0][0xa8c] ;  /* 0x0002a30000047ab9 */ /* 0x000fe20000000800 */
[----:B------:R-:W-:Y:S01]  /*88d0*/  IMAD R3, R9, UR6, RZ ;  /* 0x0000000609037c24 */ /* 0x000fe2000f8e02ff */
        /* <DEDUP_REMOVED lines=11> */
[----:B------:R0:W-:Y:S04]  /*8990*/  @!P4 STG.E.128 desc[UR8][R12.64], RZ ;  /* 0x000000ff0c00c986 */ /* 0x0001e8000c101d08 */
[----:B------:R0:W-:Y:S02]  /*89a0*/  @!P5 STG.E.128 desc[UR8][R12.64+0x80], RZ ;  /* 0x000080ff0c00d986 */ /* 0x0001e4000c101d08 */
.L_x_294:
[----:B------:R-:W-:Y:S05]  /*89b0*/  BSYNC B1 ;  /* 0x0000000000017941 */ /* 0x000fea0003800000 */
.L_x_293:
[----:B------:R-:W-:Y:S04]  /*89c0*/  BSSY B1, `(.L_x_295) ;  /* 0x0000015000017945 */ /* 0x000fe80003800000 */
[----:B------:R-:W-:Y:S05]  /*89d0*/  @P3 BRA `(.L_x_296) ;  /* 0x00000000004c3947 */ /* 0x000fea0003800000 */
[----:B------:R-:W-:Y:S01]  /*89e0*/  IADD3 R3, P2, R8, 0x20, RZ ;  /* 0x0000002008037810 */ /* 0x000fe20007f5e0ff */
[----:B------:R-:W-:Y:S01]  /*89f0*/  ULDC.64 UR6, c[0x0][0xad8] ;  /* 0x0002b60000067ab9 */ /* 0x000fe20000000a00 */
[----:B------:R-:W-:Y:S01]  /*8a00*/  IMAD.MOV.U32 R4, RZ, RZ, R6 ;  /* 0x000000ffff047224 */ /* 0x000fe200078e0006 */
[----:B------:R-:W-:Y:S01]  /*8a10*/  ULDC UR4, c[0x0][0xa8c] ;  /* 0x0002a30000047ab9 */ /* 0x000fe20000000800 */
[----:B------:R-:W-:Y:S01]  /*8a20*/  IMAD.MOV.U32 R5, RZ, RZ, R11 ;  /* 0x000000ffff057224 */ /* 0x000fe200078e000b */
[C---:B------:R-:W-:Y:S01]  /*8a30*/  ISETP.GE.AND P3, PT, R17.reuse, UR4, PT ;  /* 0x0000000411007c0c */ /* 0x040fe2000bf66270 */
[----:B------:R-:W-:Y:S01]  /*8a40*/  IMAD.X R0, RZ, RZ, R9, P2 ;  /* 0x000000ffff007224 */ /* 0x000fe200010e0609 */
[----:B------:R-:W-:Y:S01]  /*8a50*/  ULDC.64 UR8, c[0x0][0x208] ;  /* 0x0000820000087ab9 */ /* 0x000fe20000000a00 */
[----:B------:R-:W-:Y:S02]  /*8a60*/  VIADD R10, R17, 0x40 ;  /* 0x00000040110a7836 */ /* 0x000fe40000000000 */
[----:B------:R-:W-:-:S02]  /*8a70*/  IMAD R0, R0, UR6, RZ ;  /* 0x0000000600007c24 */ /* 0x000fc4000f8e02ff */
[----:B------:R-:W-:Y:S01]  /*8a80*/  IMAD.WIDE.U32 R4, R3, UR6, R4 ;  /* 0x0000000603047c25 */ /* 0x000fe2000f8e0004 */
[----:B------:R-:W-:-:S03]  /*8a90*/  ISETP.GE.AND P4, PT, R10, UR4, PT ;  /* 0x000000040a007c0c */ /* 0x000fc6000bf86270 */
[----:B------:R-:W-:Y:S01]  /*8aa0*/  IMAD R3, R3, UR7, R0 ;  /* 0x0000000703037c24 */ /* 0x000fe2000f8e0200 */
[----:B------:R-:W-:Y:S02]  /*8ab0*/  ULDC.64 UR6, c[0x0][0xa80] ;  /* 0x0002a00000067ab9 */ /* 0x000fe40000000a00 */
[----:B0-----:R-:W-:Y:S01]  /*8ac0*/  LEA R12, P2, R4, UR6, 0x1 ;  /* 0x00000006040c7c11 */ /* 0x001fe2000f8408ff */
[----:B------:R-:W-:-:S05]  /*8ad0*/  IMAD.IADD R3, R5, 0x1, R3 ;  /* 0x0000000105037824 */ /* 0x000fca00078e0203 */
[----:B------:R-:W-:-:S05]  /*8ae0*/  LEA.HI.X R13, R4, UR7, R3, 0x1, P2 ;  /* 0x00000007040d7c11 */ /* 0x000fca00090f0c03 */
[----:B------:R1:W-:Y:S04]  /*8af0*/  @!P3 STG.E.128 desc[UR8][R12.64], RZ ;  /* 0x000000ff0c00b986 */ /* 0x0003e8000c101d08 */
[----:B------:R1:W-:Y:S02]  /*8b00*/  @!P4 STG.E.128 desc[UR8][R12.64+0x80], RZ ;  /* 0x000080ff0c00c986 */ /* 0x0003e4000c101d08 */
.L_x_296:
[----:B------:R-:W-:Y:S05]  /*8b10*/  BSYNC B1 ;  /* 0x0000000000017941 */ /* 0x000fea0003800000 */
.L_x_295:
        /* <DEDUP_REMOVED lines=16> */
[----:B01----:R-:W-:Y:S01]  /*8c20*/  LEA R12, P1, R4, UR6, 0x1 ;  /* 0x00000006040c7c11 */ /* 0x003fe2000f8208ff */
[----:B------:R-:W-:-:S05]  /*8c30*/  IMAD.IADD R3, R5, 0x1, R3 ;  /* 0x0000000105037824 */ /* 0x000fca00078e0203 */
[----:B------:R-:W-:-:S05]  /*8c40*/  LEA.HI.X R13, R4, UR7, R3, 0x1, P1 ;  /* 0x00000007040d7c11 */ /* 0x000fca00088f0c03 */
[----:B------:R2:W-:Y:S04]  /*8c50*/  @!P2 STG.E.128 desc[UR8][R12.64], RZ ;  /* 0x000000ff0c00a986 */ /* 0x0005e8000c101d08 */
[----:B------:R2:W-:Y:S02]  /*8c60*/  @!P3 STG.E.128 desc[UR8][R12.64+0x80], RZ ;  /* 0x000080ff0c00b986 */ /* 0x0005e4000c101d08 */
.L_x_298:
[----:B------:R-:W-:Y:S05]  /*8c70*/  BSYNC B1 ;  /* 0x0000000000017941 */ /* 0x000fea0003800000 */
.L_x_297:
        /* <DEDUP_REMOVED lines=18> */
[----:B------:R3:W-:Y:S04]  /*8da0*/  @!P1 STG.E.128 desc[UR8][R6.64], RZ ;  /* 0x000000ff06009986 */ /* 0x0007e8000c101d08 */
[----:B------:R3:W-:Y:S02]  /*8db0*/  @!P2 STG.E.128 desc[UR8][R6.64+0x80], RZ ;  /* 0x000080ff0600a986 */ /* 0x0007e4000c101d08 */
.L_x_289:
[----:B------:R-:W-:Y:S05]  /*8dc0*/  BSYNC B0 ;  /* 0x0000000000007941 */ /* 0x000fea0003800000 */
.L_x_280:
[----:B------:R-:W-:Y:S02]  /*8dd0*/  ULDC UR4, c[0x0][0xc14] ;  /* 0x0003050000047ab9 */ /* 0x000fe40000000800 */
[----:B------:R-:W-:-:S13]  /*8de0*/  ISETP.GE.AND P0, PT, R47, UR4, PT ;  /* 0x000000042f007c0c */ /* 0x000fda000bf06270 */
[----:B------:R-:W-:Y:S05]  /*8df0*/  @!P0 BRA `(.L_x_299) ;  /* 0xffffff7c00ec8947 */ /* 0x000fea000383ffff */
[----:B------:R-:W-:Y:S05]  /*8e00*/  EXIT ;  /* 0x000000000000794d */ /* 0x000fea0003800000 */
.L_x_255:
[----:B------:R-:W-:-:S08]  /*8e10*/  NOP ;  /* 0x0000000000007918 */ /* 0x000fd00000000000 */
[----:B0-----:R-:W0:-:S00]  /*8e20*/  USETMAXREG.DEALLOC.CTAPOOL 0x18 ;  /* 0x00000018000079c8 */ /* 0x001e0000080e0500 */
[----:B0-----:R-:W-:-:S06]  /*8e30*/  LOP3.LUT R0, R0, 0x3, RZ, 0xc0, !PT ;  /* 0x0000000300007812 */ /* 0x001fcc00078ec0ff */
[----:B------:R-:W0:Y:S02]  /*8e40*/  SHFL.IDX PT, R0, R0, RZ, 0x1f ;  /* 0x00001fff00007589 */ /* 0x000e2400000e0000 */
[----:B0-----:R-:W-:-:S13]  /*8e50*/  ISETP.NE.AND P0, PT, R0, RZ, PT ;  /* 0x000000ff0000720c */ /* 0x001fda0003f05270 */
[----:B------:R-:W-:Y:S05]  /*8e60*/  @P0 EXIT ;  /* 0x000000000000094d */ /* 0x000fea0003800000 */
[----:B------:R-:W0:Y:S01]  /*8e70*/  S2R R2, SR_TID.X ;  /* 0x0000000000027919 */ /* 0x000e220000002100 */
[----:B------:R-:W-:Y:S01]  /*8e80*/  LOP3.LUT R4, R4, 0xffffffdf, RZ, 0xc0, !PT ;  /* 0xffffffdf04047812 */ /* 0x000fe200078ec0ff */
[----:B------:R-:W-:Y:S01]  /*8e90*/  ULDC UR5, c[0x0][0xc14] ;  /* 0x0003050000057ab9 */ /* 0x000fe20000000800 */
[----:B------:R-:W-:Y:S01]  /*8ea0*/  IMAD.MOV.U32 R0, RZ, RZ, RZ ;  /* 0x000000ffff007224 */ /* 0x000fe200078e00ff */
[----:B------:R-:W-:Y:S01]  /*8eb0*/  ULDC.64 UR6, c[0x0][0x208] ;  /* 0x0000820000067ab9 */ /* 0x000fe20000000a00 */
[----:B------:R-:W-:Y:S01]  /*8ec0*/  ULDC UR4, c[0x0][0xc10] ;  /* 0x0003040000047ab9 */ /* 0x000fe20000000800 */
[----:B0-----:R-:W-:-:S04]  /*8ed0*/  LOP3.LUT R8, R2, 0x1f, RZ, 0xc0, !PT ;  /* 0x0000001f02087812 */ /* 0x001fc800078ec0ff */
[----:B------:R-:W-:-:S13]  /*8ee0*/  ISETP.NE.AND P0, PT, R8, 0x1f, PT ;  /* 0x0000001f0800780c */ /* 0x000fda0003f05270 */
[----:B------:R-:W-:Y:S02]  /*8ef0*/  @P0 LOP3.LUT R4, R4, 0x20, RZ, 0xfc, !PT ;  /* 0x0000002004040812 */ /* 0x000fe400078efcff */
[----:B------:R-:W-:-:S13]  /*8f00*/  ISETP.GE.OR P0, PT, R8, UR5, !P0 ;  /* 0x0000000508007c0c */ /* 0x000fda000c706670 */
[----:B------:R-:W0:Y:S02]  /*8f10*/  @!P0 LDC.64 R2, c[0x0][0xc58] ;  /* 0x00031600ff028b82 */ /* 0x000e240000000a00 */
[----:B0-----:R-:W-:-:S05]  /*8f20*/  @!P0 IMAD.WIDE.U32 R2, R8, 0x4, R2 ;  /* 0x0000000408028825 */ /* 0x001fca00078e0002 */
[----:B------:R-:W2:Y:S01]  /*8f30*/  @!P0 LDG.E R0, desc[UR6][R2.64] ;  /* 0x0000000602008981 */ /* 0x000ea2000c1e1900 */
[C---:B------:R-:W-:Y:S01]  /*8f40*/  ISETP.NE.AND P1, PT, R8.reuse, RZ, PT ;  /* 0x000000ff0800720c */ /* 0x040fe20003f25270 */
[----:B------:R-:W0:Y:S01]  /*8f50*/  S2UR UR6, SR_CTAID.X ;  /* 0x00000000000679c3 */ /* 0x000e220000002500 */
[----:B------:R-:W-:Y:S01]  /*8f60*/  ISETP.GE.U32.AND P0, PT, R8, 0x2, PT ;  /* 0x000000020800780c */ /* 0x000fe20003f06070 */
[----:B------:R-:W-:Y:S01]  /*8f70*/  IMAD.MOV.U32 R16, RZ, RZ, RZ ;  /* 0x000000ffff107224 */ /* 0x000fe200078e00ff */
[----:B------:R-:W-:Y:S01]  /*8f80*/  LOP3.LUT R4, R4, 0xfffffffe, RZ, 0xc0, !PT ;  /* 0xfffffffe04047812 */ /* 0x000fe200078ec0ff */
[----:B------:R-:W-:-:S08]  /*8f90*/  IMAD.MOV.U32 R19, RZ, RZ, RZ ;  /* 0x000000ffff137224 */ /* 0x000fd000078e00ff */
[----:B------:R-:W-:-:S04]  /*8fa0*/  @P1 LOP3.LUT R4, R4, 0x1, RZ, 0xfc, !PT ;  /* 0x0000000104041812 */ /* 0x000fc800078efcff */
[----:B------:R-:W-:-:S04]  /*8fb0*/  LOP3.LUT R4, R4, 0xffffffef, RZ, 0xc0, !PT ;  /* 0xffffffef04047812 */ /* 0x000fc800078ec0ff */
[----:B------:R-:W-:-:S04]  /*8fc0*/  @P0 LOP3.LUT R4, R4, 0x10, RZ, 0xfc, !PT ;  /* 0x0000001004040812 */ /* 0x000fc800078efcff */
[----:B------:R-:W-:Y:S01]  /*8fd0*/  LOP3.LUT R4, R4, 0xfffffff7, RZ, 0xc0, !PT ;  /* 0xfffffff704047812 */ /* 0x000fe200078ec0ff */
[----:B--2---:R-:W1:Y:S02]  /*8fe0*/  SHFL.UP PT, R5, R0, 0x1, RZ ;  /* 0x0420000000057989 */ /* 0x004e6400000e00ff */
[----:B-1----:R-:W-:-:S05]  /*8ff0*/  SEL R5, R5, RZ, P1 ;  /* 0x000000ff05057207 */ /* 0x002fca0000800000 */
[----:B------:R-:W-:-:S05]  /*9000*/  IMAD.IADD R5, R0, 0x1, R5 ;  /* 0x0000000100057824 */ /* 0x000fca00078e0205 */
[----:B------:R-:W1:Y:S02]  /*9010*/  SHFL.UP PT, R6, R5, 0x2, RZ ;  /* 0x0440000005067989 */ /* 0x000e6400000e00ff */
[----:B-1----:R-:W-:Y:S02]  /*9020*/  SEL R6, R6, RZ, P0 ;  /* 0x000000ff06067207 */ /* 0x002fe40000000000 */
[----:B------:R-:W-:-:S03]  /*9030*/  ISETP.GE.U32.AND P0, PT, R8, 0x4, PT ;  /* 0x000000040800780c */ /* 0x000fc60003f06070 */
[----:B------:R-:W-:-:S05]  /*9040*/  IMAD.IADD R6, R5, 0x1, R6 ;  /* 0x0000000105067824 */ /* 0x000fca00078e0206 */
[----:B------:R-:W1:Y:S05]  /*9050*/  SHFL.UP PT, R7, R6, 0x4, RZ ;  /* 0x0480000006077989 */ /* 0x000e6a00000e00ff */
[----:B------:R-:W-:-:S04]  /*9060*/  @P0 LOP3.LUT R4, R4, 0x8, RZ, 0xfc, !PT ;  /* 0x0000000804040812 */ /* 0x000fc800078efcff */
[----:B------:R-:W-:Y:S02]  /*9070*/  LOP3.LUT R4, R4, 0xfffffffb, RZ, 0xc0, !PT ;  /* 0xfffffffb04047812 */ /* 0x000fe400078ec0ff */
        /* <DEDUP_REMOVED lines=10> */
[----:B------:R-:W-:Y:S02]  /*9120*/  @P0 LOP3.LUT R4, R4, 0x2, RZ, 0xfc, !PT ;  /* 0x0000000204040812 */ /* 0x000fe400078efcff */
[----:B-1----:R-:W-:-:S04]  /*9130*/  SEL R2, R2, RZ, P0 ;  /* 0x000000ff02027207 */ /* 0x002fc80000000000 */
[----:B------:R-:W-:-:S05]  /*9140*/  IADD3 R2, R3, R2, RZ ;  /* 0x0000000203027210 */ /* 0x000fca0007ffe0ff */
[----:B------:R-:W1:Y:S02]  /*9150*/  SHFL.IDX PT, R5, R2, 0x1f, 0x1f ;  /* 0x03e01f0002057f89 */ /* 0x000e6400000e0000 */
[----:B-1----:R-:W-:-:S04]  /*9160*/  IMAD R5, R5, UR4, RZ ;  /* 0x0000000405057c24 */ /* 0x002fc8000f8e02ff */
[----:B------:R-:W-:Y:S01]  /*9170*/  IMAD.MOV.U32 R6, RZ, RZ, R5 ;  /* 0x000000ffff067224 */ /* 0x000fe200078e0005 */
[----:B0-----:R-:W-:-:S13]  /*9180*/  ISETP.GT.AND P0, PT, R5, UR6, PT ;  /* 0x0000000605007c0c */ /* 0x001fda000bf04270 */
[----:B------:R-:W-:Y:S05]  /*9190*/  @P0 BRA `(.L_x_300) ;  /* 0x0000000000c40947 */ /* 0x000fea0003800000 */
[----:B------:R-:W-:Y:S01]  /*91a0*/  IMAD.MOV.U32 R5, RZ, RZ, R6 ;  /* 0x000000ffff057224 */ /* 0x000fe200078e0006 */
[----:B------:R-:W-:Y:S01]  /*91b0*/  ULDC UR5, c[0x0][0xc14] ;  /* 0x0003050000057ab9 */ /* 0x000fe20000000800 */
[----:B------:R-:W-:Y:S01]  /*91c0*/  IMAD.MOV.U32 R19, RZ, RZ, RZ ;  /* 0x000000ffff137224 */ /* 0x000fe200078e00ff */
[----:B------:R-:W-:Y:S01]  /*91d0*/  ULDC UR7, c[0x0][0xc14] ;  /* 0x0003050000077ab9 */ /* 0x000fe20000000800 */
[----:B------:R-:W-:-:S05]  /*91e0*/  ULDC UR4, c[0x0][0xc10] ;  /* 0x0003040000047ab9 */ /* 0x000fca0000000800 */
.L_x_304:
[----:B------:R-:W-:Y:S02]  /*91f0*/  VIADD R0, R19, 0x1f ;  /* 0x0000001f13007836 */ /* 0x000fe40000000000 */
[----:B------:R-:W-:-:S03]  /*9200*/  IMAD.U32 R19, RZ, RZ, UR7 ;  /* 0x00000007ff137e24 */ /* 0x000fc6000f8e00ff */
[----:B------:R-:W-:-:S13]  /*9210*/  ISETP.GE.AND P0, PT, R0, UR5, PT ;  /* 0x0000000500007c0c */ /* 0x000fda000bf06270 */
[----:B------:R-:W-:Y:S05]  /*9220*/  @P0 BRA `(.L_x_301) ;  /* 0x0000000400440947 */ /* 0x000fea0003800000 */
[----:B------:R-:W0:Y:S01]  /*9230*/  S2R R2, SR_TID.X ;  /* 0x0000000000027919 */ /* 0x000e220000002100 */
[----:B------:R-:W-:Y:S01]  /*9240*/  IMAD.MOV.U32 R19, RZ, RZ, R0 ;  /* 0x000000ffff137224 */ /* 0x000fe200078e0000 */
[----:B------:R-:W-:Y:S01]  /*9250*/  BSSY B0, `(.L_x_302) ;  /* 0x000000b000007945 */ /* 0x000fe20003800000 */
[----:B------:R-:W-:Y:S01]  /*9260*/  IMAD.MOV.U32 R0, RZ, RZ, RZ ;  /* 0x000000ffff007224 */ /* 0x000fe200078e00ff */
[----:B0-----:R-:W-:-:S04]  /*9270*/  LOP3.LUT R8, R2, 0x1f, RZ, 0xc0, !PT ;  /* 0x0000001f02087812 */ /* 0x001fc800078ec0ff */
[C---:B------:R-:W-:Y:S01]  /*9280*/  ISETP.NE.AND P1, PT, R8.reuse, 0x1f, PT ;  /* 0x0000001f0800780c */ /* 0x040fe20003f25270 */
[----:B------:R-:W-:-:S05]  /*9290*/  IMAD.IADD R7, R8, 0x1, R19 ;  /* 0x0000000108077824 */ /* 0x000fca00078e0213 */
[----:B------:R-:W-:-:S13]  /*92a0*/  ISETP.GE.OR P0, PT, R7, UR5, !P1 ;  /* 0x0000000507007c0c */ /* 0x000fda000cf06670 */
[----:B------:R-:W-:Y:S05]  /*92b0*/  @P0 BRA `(.L_x_303) ;  /* 0x0000000000100947 */ /* 0x000fea0003800000 */
[----:B------:R-:W0:Y:S01]  /*92c0*/  LDC.64 R2, c[0x0][0xc58] ;  /* 0x00031600ff027b82 */ /* 0x000e220000000a00 */
[----:B------:R-:W-:Y:S01]  /*92d0*/  ULDC.64 UR8, c[0x0][0x208] ;  /* 0x0000820000087ab9 */ /* 0x000fe20000000a00 */
[----:B0-----:R-:W-:-:S05]  /*92e0*/  IMAD.WIDE R2, R7, 0x4, R2 ;  /* 0x0000000407027825 */ /* 0x001fca00078e0202 */
[----:B------:R0:W5:Y:S02]  /*92f0*/  LDG.E R0, desc[UR8][R2.64] ;  /* 0x0000000802007981 */ /* 0x000164000c1e1900 */
.L_x_303:
[----:B------:R-:W-:Y:S05]  /*9300*/  BSYNC B0 ;  /* 0x0000000000007941 */ /* 0x000fea0003800000 */
.L_x_302:
[----:B0----5:R-:W0:Y:S01]  /*9310*/  SHFL.UP PT, R2, R0, 0x1, RZ ;  /* 0x0420000000027989 */ /* 0x021e2200000e00ff */
[C---:B------:R-:W-:Y:S02]  /*9320*/  ISETP.NE.AND P0, PT, R8.reuse, RZ, PT ;  /* 0x000000ff0800720c */ /* 0x040fe40003f05270 */
[----:B------:R-:W-:Y:S02]  /*9330*/  ISETP.GE.U32.AND P1, PT, R8, 0x2, PT ;  /* 0x000000020800780c */ /* 0x000fe40003f26070 */
[----:B0-----:R-:W-:Y:S02]  /*9340*/  SEL R3, R2, RZ, P0 ;  /* 0x000000ff02037207 */ /* 0x001fe40000000000 */
[----:B------:R-:W-:-:S03]  /*9350*/  ISETP.GE.U32.AND P0, PT, R8, 0x4, PT ;  /* 0x000000040800780c */ /* 0x000fc60003f06070 */
[----:B------:R-:W-:-:S05]  /*9360*/  IMAD.IADD R3, R0, 0x1, R3 ;  /* 0x0000000100037824 */ /* 0x000fca00078e0203 */
[----:B------:R-:W0:Y:S02]  /*9370*/  SHFL.UP PT, R2, R3, 0x2, RZ ;  /* 0x0440000003027989 */ /* 0x000e2400000e00ff */
        /* <DEDUP_REMOVED lines=8> */
[----:B0-----:R-:W-:-:S05]  /*9400*/  SEL R6, R6, RZ, P1 ;  /* 0x000000ff06067207 */ /* 0x001fca0000800000 */
[----:B------:R-:W-:-:S05]  /*9410*/  IMAD.IADD R6, R7, 0x1, R6 ;  /* 0x0000000107067824 */ /* 0x000fca00078e0206 */
[----:B------:R-:W0:Y:S02]  /*9420*/  SHFL.UP PT, R8, R6, 0x10, RZ ;  /* 0x0600000006087989 */ /* 0x000e2400000e00ff */
[----:B0-----:R-:W-:-:S05]  /*9430*/  SEL R9, R8, RZ, P0 ;  /* 0x000000ff08097207 */ /* 0x001fca0000000000 */
[----:B------:R-:W-:-:S05]  /*9440*/  IMAD.IADD R9, R6, 0x1, R9 ;  /* 0x0000000106097824 */ /* 0x000fca00078e0209 */
[----:B------:R-:W0:Y:S02]  /*9450*/  SHFL.IDX PT, R3, R9, 0x1f, 0x1f ;  /* 0x03e01f0009037f89 */ /* 0x000e2400000e0000 */
[----:B0-----:R-:W-:-:S04]  /*9460*/  IMAD R6, R3, UR4, RZ ;  /* 0x0000000403067c24 */ /* 0x001fc8000f8e02ff */
[----:B------:R-:W-:-:S05]  /*9470*/  IMAD.IADD R5, R6, 0x1, R5 ;  /* 0x0000000106057824 */ /* 0x000fca00078e0205 */
[----:B------:R-:W-:-:S13]  /*9480*/  ISETP.GT.AND P0, PT, R5, UR6, PT ;  /* 0x0000000605007c0c */ /* 0x000fda000bf04270 */
[----:B------:R-:W-:Y:S05]  /*9490*/  @!P0 BRA `(.L_x_304) ;  /* 0xfffffffc00548947 */ /* 0x000fea000383ffff */
[----:B------:R-:W-:-:S07]  /*94a0*/  IMAD.MOV.U32 R2, RZ, RZ, R9 ;  /* 0x000000ffff027224 */ /* 0x000fce00078e0009 */
.L_x_300:
[----:B------:R-:W-:-:S04]  /*94b0*/  IMAD.IADD R7, R5, 0x1, -R6 ;  /* 0x0000000105077824 */ /* 0x000fc800078e0a06 */
[----:B------:R-:W-:-:S05]  /*94c0*/  IMAD R3, R2, UR4, R7 ;  /* 0x0000000402037c24 */ /* 0x000fca000f8e0207 */
[----:B------:R-:W-:-:S13]  /*94d0*/  ISETP.GT.AND P0, PT, R3, UR6, PT ;  /* 0x0000000603007c0c */ /* 0x000fda000bf04270 */
[----:B------:R-:W-:-:S04]  /*94e0*/  VOTE.ANY R8, PT, !P0 ;  /* 0x0000000000087806 */ /* 0x000fc800040e0100 */
[----:B------:R-:W0:Y:S01]  /*94f0*/  POPC R5, R8 ;  /* 0x0000000800057309 */ /* 0x000e220000000000 */
[----:B------:R-:W-:Y:S01]  /*9500*/  ISETP.NE.AND P0, PT, R8, RZ, PT ;  /* 0x000000ff0800720c */ /* 0x000fe20003f05270 */
[----:B0-----:R-:W0:Y:S02]  /*9510*/  SHFL.IDX PT, R0, R0, R5, 0x1f ;  /* 0x00001f0500007589 */ /* 0x001e2400000e0000 */
[----:B0-----:R-:W-:-:S04]  /*9520*/  IABS R6, R0 ;  /* 0x0000000000067213 */ /* 0x001fc80000000000 */
[----:B------:R-:W0:Y:S08]  /*9530*/  I2F.RP R9, R6 ;  /* 0x0000000600097306 */ /* 0x000e300000209400 */
[----:B0-----:R-:W0:Y:S02]  /*9540*/  MUFU.RCP R9, R9 ;  /* 0x0000000900097308 */ /* 0x001e240000001000 */
[----:B0-----:R-:W-:-:S06]  /*9550*/  VIADD R3, R9, 0xffffffe ;  /* 0x0ffffffe09037836 */ /* 0x001fcc0000000000 */
[----:B------:R-:W0:Y:S02]  /*9560*/  F2I.FTZ.U32.TRUNC.NTZ R3, R3 ;  /* 0x0000000300037305 */ /* 0x000e24000021f000 */
[----:B0-----:R-:W-:Y:S01]  /*9570*/  IMAD.MOV R11, RZ, RZ, -R3 ;  /* 0x000000ffff0b7224 */ /* 0x001fe200078e0a03 */
[----:B------:R-:W-:Y:S06]  /*9580*/  @!P0 BRA `(.L_x_305) ;  /* 0x0000000000088947 */ /* 0x000fec0003800000 */
[----:B------:R-:W-:-:S05]  /*9590*/  VIADD R9, R5, 0xffffffff ;  /* 0xffffffff05097836 */ /* 0x000fca0000000000 */
[----:B------:R0:W1:Y:S02]  /*95a0*/  SHFL.IDX PT, R16, R2, R9, 0x1f ;  /* 0x00001f0902107589 */ /* 0x00006400000e0000 */
.L_x_305:
[----:B-1----:R-:W-:Y:S02]  /*95b0*/  IMAD R16, R16, UR4, R7 ;  /* 0x0000000410107c24 */ /* 0x002fe4000f8e0207 */
[----:B------:R-:W-:Y:S02]  /*95c0*/  IMAD R7, R11, R6, RZ ;  /* 0x000000060b077224 */ /* 0x000fe400078e02ff */
[----:B0-----:R-:W-:Y:S01]  /*95d0*/  IMAD.MOV.U32 R2, RZ, RZ, RZ ;  /* 0x000000ffff027224 */ /* 0x001fe200078e00ff */
[----:B------:R-:W-:Y:S01]  /*95e0*/  IADD3 R17, -R16, UR6, RZ ;  /* 0x0000000610117c10 */ /* 0x000fe2000fffe1ff */
[----:B------:R-:W-:Y:S02]  /*95f0*/  IMAD.IADD R19, R5, 0x1, R19 ;  /* 0x0000000105137824 */ /* 0x000fe400078e0213 */
[----:B------:R-:W-:Y:S01]  /*9600*/  IMAD.HI.U32 R2, R3, R7, R2 ;  /* 0x0000000703027227 */ /* 0x000fe200078e0002 */
[----:B------:R-:W-:Y:S02]  /*9610*/  IABS R7, R0 ;  /* 0x0000000000077213 */ /* 0x000fe40000000000 */
[----:B------:R-:W-:-:S03]  /*9620*/  IABS R3, R17 ;  /* 0x0000001100037213 */ /* 0x000fc60000000000 */
[----:B------:R-:W-:Y:S02]  /*9630*/  IMAD.MOV R7, RZ, RZ, -R7 ;  /* 0x000000ffff077224 */ /* 0x000fe400078e0a07 */
[----:B------:R-:W-:-:S04]  /*9640*/  IMAD.HI.U32 R2, R2, R3, RZ ;  /* 0x0000000302027227 */ /* 0x000fc800078e00ff */
[----:B------:R-:W-:-:S05]  /*9650*/  IMAD R3, R2, R7, R3 ;  /* 0x0000000702037224 */ /* 0x000fca00078e0203 */
[----:B------:R-:W-:-:S13]  /*9660*/  ISETP.GT.U32.AND P0, PT, R6, R3, PT ;  /* 0x000000030600720c */ /* 0x000fda0003f04070 */
[----:B------:R-:W-:Y:S02]  /*9670*/  @!P0 IMAD.IADD R3, R3, 0x1, -R6 ;  /* 0x0000000103038824 */ /* 0x000fe400078e0a06 */
[----:B------:R-:W-:-:S03]  /*9680*/  @!P0 VIADD R2, R2, 0x1 ;  /* 0x0000000102028836 */ /* 0x000fc60000000000 */
[----:B------:R-:W-:Y:S02]  /*9690*/  ISETP.GE.U32.AND P0, PT, R3, R6, PT ;  /* 0x000000060300720c */ /* 0x000fe40003f06070 */
[----:B------:R-:W-:-:S11]  /*96a0*/  LOP3.LUT R3, R17, R0, RZ, 0x3c, !PT ;  /* 0x0000000011037212 */ /* 0x000fd600078e3cff */
[----:B------:R-:W-:Y:S01]  /*96b0*/  @P0 VIADD R2, R2, 0x1 ;  /* 0x0000000102020836 */ /* 0x000fe20000000000 */
[----:B------:R-:W-:-:S13]  /*96c0*/  ISETP.GE.AND P0, PT, R3, RZ, PT ;  /* 0x000000ff0300720c */ /* 0x000fda0003f06270 */
[----:B------:R-:W-:Y:S01]  /*96d0*/  @!P0 IMAD.MOV R2, RZ, RZ, -R2 ;  /* 0x000000ffff028224 */ /* 0x000fe200078e0a02 */
[----:B------:R-:W-:-:S13]  /*96e0*/  ISETP.NE.AND P0, PT, R0, RZ, PT ;  /* 0x000000ff0000720c */ /* 0x000fda0003f05270 */
[----:B------:R-:W-:-:S05]  /*96f0*/  @!P0 LOP3.LUT R2, RZ, R0, RZ, 0x33, !PT ;  /* 0x00000000ff028212 */ /* 0x000fca00078e33ff */
[--C-:B------:R-:W-:Y:S02]  /*9700*/  IMAD.MOV R3, RZ, RZ, -R2.reuse ;  /* 0x000000ffff037224 */ /* 0x100fe400078e0a02 */
[----:B------:R-:W-:Y:S02]  /*9710*/  IMAD.MOV.U32 R18, RZ, RZ, R2 ;  /* 0x000000ffff127224 */ /* 0x000fe400078e0002 */
[----:B------:R-:W-:Y:S01]  /*9720*/  IMAD R17, R0, R3, R17 ;  /* 0x0000000300117224 */ /* 0x000fe200078e0211 */
[----:B------:R-:W-:Y:S06]  /*9730*/  BRA `(.L_x_306) ;  /* 0x00000000000c7947 */ /* 0x000fec0003800000 */
.L_x_301:
[----:B------:R-:W-:Y:S02]  /*9740*/  IMAD.MOV.U32 R17, RZ, RZ, RZ ;  /* 0x000000ffff117224 */ /* 0x000fe400078e00ff */
[----:B------:R-:W-:Y:S02]  /*9750*/  IMAD.U32 R16, RZ, RZ, UR6 ;  /* 0x00000006ff107e24 */ /* 0x000fe4000f8e00ff */
[----:B------:R-:W-:-:S07]  /*9760*/  IMAD.MOV.U32 R18, RZ, RZ, RZ ;  /* 0x000000ffff127224 */ /* 0x000fce00078e00ff */
.L_x_306:
[----:B------:R-:W0:Y:S01]  /*9770*/  S2R R0, SR_TID.X ;  /* 0x0000000000007919 */ /* 0x000e220000002100 */
[----:B------:R-:W-:Y:S01]  /*9780*/  STL [R1+0x28], RZ ;  /* 0x000028ff01007387 */ /* 0x000fe20000100800 */
[----:B0-----:R-:W-:-:S04]  /*9790*/  LOP3.LUT R0, R0, 0x1f, RZ, 0xc0, !PT ;  /* 0x0000001f00007812 */ /* 0x001fc800078ec0ff */
[----:B------:R-:W-:-:S13]  /*97a0*/  ISETP.NE.AND P0, PT, R0, RZ, PT ;  /* 0x000000ff0000720c */ /* 0x000fda0003f05270 */
[----:B------:R-:W0:Y:S01]  /*97b0*/  @!P0 S2R R3, SR_CgaCtaId ;  /* 0x0000000000038919 */ /* 0x000e220000008800 */
[----:B------:R-:W-:-:S04]  /*97c0*/  @!P0 MOV R0, 0x400 ;  /* 0x0000040000008802 */ /* 0x000fc80000000f00 */
[----:B0-----:R-:W-:-:S05]  /*97d0*/  @!P0 LEA R0, R3, R0, 0x18 ;  /* 0x0000000003008211 */ /* 0x001fca00078ec0ff */
[----:B------:R0:W-:Y:S01]  /*97e0*/  @!P0 STS.128 [R0+0x348d0], R16 ;  /* 0x0348d01000008388 */ /* 0x0001e20000000c00 */
[----:B------:R-:W-:Y:S06]  /*97f0*/  BAR.ARV 0x5, 0x120 ;  /* 0x0144800000007b1d */ /* 0x000fec0000002000 */
[----:B------:R-:W-:Y:S01]  /*9800*/  ISETP.GE.AND P0, PT, R19, UR5, PT ;  /* 0x0000000513007c0c */ /* 0x000fe2000bf06270 */
[----:B0-----:R-:W-:-:S05]  /*9810*/  IMAD.MOV.U32 R0, RZ, RZ, 0x1 ;  /* 0x00000001ff007424 */ /* 0x001fca00078e00ff */
[----:B------:R0:W-:Y:S04]  /*9820*/  STL [R1+0x8], R0 ;  /* 0x0000080001007387 */ /* 0x0001e80000100800 */
[----:B------:R0:W-:Y:S03]  /*9830*/  STL [R1], RZ ;  /* 0x000000ff01007387 */ /* 0x0001e60000100800 */
[----:B------:R-:W-:Y:S05]  /*9840*/  @P0 BRA `(.L_x_307) ;  /* 0x0000003c00d00947 */ /* 0x000fea0003800000 */
[----:B0-----:R-:W-:Y:S01]  /*9850*/  IMAD.MOV.U32 R0, RZ, RZ, 0x1 ;  /* 0x00000001ff007424 */ /* 0x001fe200078e00ff */
[----:B------:R0:W-:Y:S01]  /*9860*/  STL [R1], RZ ;  /* 0x000000ff01007387 */ /* 0x0001e20000100800 */
[----:B------:R-:W-:Y:S01]  /*9870*/  ULDC UR38, c[0x0][0xc] ;  /* 0x0000030000267ab9 */ /* 0x000fe20000000800 */
[----:B------:R-:W-:Y:S02]  /*9880*/  ULDC.64 UR36, c[0x0][0x198] ;  /* 0x0000660000247ab9 */ /* 0x000fe40000000a00 */
[----:B------:R0:W-:Y:S04]  /*9890*/  STL [R1+0x8], R0 ;  /* 0x0000080001007387 */ /* 0x0001e80000100800 */
[----:B------:R0:W-:Y:S02]  /*98a0*/  STL [R1+0x28], RZ ;  /* 0x000028ff01007387 */ /* 0x0001e40000100800 */
.L_x_372:
[----:B-1----:R-:W1:Y:S01]  /*98b0*/  LDC.64 R2, c[0x0][0xc60] ;  /* 0x00031800ff027b82 */ /* 0x002e620000000a00 */
[----:B------:R-:W-:Y:S01]  /*98c0*/  ULDC.64 UR4, c[0x0][0x208] ;  /* 0x0000820000047ab9 */ /* 0x000fe20000000a00 */
[----:B-1----:R-:W-:-:S05]  /*98d0*/  IMAD.WIDE R2, R19, 0x4, R2 ;  /* 0x0000000413027825 */ /* 0x002fca00078e0202 */
[----:B------:R-:W2:Y:S01]  /*98e0*/  LDG.E R5, desc[UR4][R2.64] ;  /* 0x0000000402057981 */ /* 0x000ea2000c1e1900 */
[----:B------:R-:W-:Y:S05]  /*98f0*/  YIELD ;  /* 0x0000000000007946 */ /* 0x000fea0003800000 */
[----:B------:R-:W-:Y:S01]  /*9900*/  ULDC.64 UR4, c[0x0][0xa28] ;  /* 0x00028a0000047ab9 */ /* 0x000fe20000000a00 */
[----:B0-----:R-:W-:Y:S01]  /*9910*/  IMAD.MOV.U32 R0, RZ, RZ, RZ ;  /* 0x000000ffff007224 */ /* 0x001fe200078e00ff */
[----:B------:R-:W-:Y:S01]  /*9920*/  ISETP.NE.U32.AND P0, PT, RZ, UR4, PT ;  /* 0x00000004ff007c0c */ /* 0x000fe2000bf05070 */
[----:B------:R-:W-:-:S03]  /*9930*/  ULDC.64 UR6, c[0x0][0x208] ;  /* 0x0000820000067ab9 */ /* 0x000fc60000000a00 */
[----:B------:R-:W-:Y:S01]  /*9940*/  ISETP.NE.AND.EX P0, PT, RZ, UR5, PT, P0 ;  /* 0x00000005ff007c0c */ /* 0x000fe2000bf05300 */
[----:B------:R-:W-:Y:S01]  /*9950*/  IMAD.MOV.U32 R6, RZ, RZ, RZ ;  /* 0x000000ffff067224 */ /* 0x000fe200078e00ff */
[----:B--2---:R-:W-:Y:S01]  /*9960*/  SHF.R.S32.HI R4, RZ, 0x1f, R5 ;  /* 0x0000001fff047819 */ /* 0x004fe20000011405 */
[----:B------:R-:W-:-:S10]  /*9970*/  IMAD.SHL.U32 R7, R5, 0x4, RZ ;  /* 0x0000000405077824 */ /* 0x000fd400078e00ff */
[C---:B------:R-:W-:Y:S01]  /*9980*/  @P0 LEA R2, P1, R5.reuse, UR4, 0x2 ;  /* 0x0000000405020c11 */ /* 0x040fe2000f8210ff */
[----:B------:R-:W-:Y:S03]  /*9990*/  STL [R1+0x14], R5 ;  /* 0x0000140501007387 */ /* 0x000fe60000100800 */
[----:B------:R-:W-:Y:S01]  /*99a0*/  @P0 LEA.HI.X R3, R5, UR5, R4, 0x2, P1 ;  /* 0x0000000505030c11 */ /* 0x000fe200088f1404 */
[----:B------:R-:W-:-:S04]  /*99b0*/  ULDC.64 UR4, c[0x0][0xa00] ;  /* 0x0002800000047ab9 */ /* 0x000fc80000000a00 */
[----:B------:R0:W5:Y:S01]  /*99c0*/  @P0 LDG.E R0, desc[UR6][R2.64] ;  /* 0x0000000602000981 */ /* 0x000162000c1e1900 */
[----:B------:R-:W-:-:S04]  /*99d0*/  ISETP.NE.U32.AND P0, PT, RZ, UR4, PT ;  /* 0x00000004ff007c0c */ /* 0x000fc8000bf05070 */
[----:B------:R-:W-:-:S13]  /*99e0*/  ISETP.NE.AND.EX P0, PT, RZ, UR5, PT, P0 ;  /* 0x00000005ff007c0c */ /* 0x000fda000bf05300 */
[----:B0-----:R-:W-:-:S04]  /*99f0*/  @P0 LEA R2, P1, R5, UR4, 0x2 ;  /* 0x0000000405020c11 */ /* 0x001fc8000f8210ff */
[----:B------:R-:W-:Y:S01]  /*9a00*/  @P0 LEA.HI.X R3, R5, UR5, R4, 0x2, P1 ;  /* 0x0000000505030c11 */ /* 0x000fe200088f1404 */
[----:B------:R-:W-:-:S04]  /*9a10*/  ULDC.64 UR4, c[0x0][0xa20] ;  /* 0x0002880000047ab9 */ /* 0x000fc80000000a00 */
[----:B------:R-:W2:Y:S01]  /*9a20*/  @P0 LDG.E R6, desc[UR6][R2.64] ;  /* 0x0000000602060981 */ /* 0x000ea2000c1e1900 */
[----:B------:R-:W-:-:S04]  /*9a30*/  ISETP.NE.U32.AND P0, PT, RZ, UR4, PT ;  /* 0x00000004ff007c0c */ /* 0x000fc8000bf05070 */
[----:B------:R-:W-:Y:S01]  /*9a40*/  ISETP.NE.AND.EX P0, PT, RZ, UR5, PT, P0 ;  /* 0x00000005ff007c0c */ /* 0x000fe2000bf05300 */
[----:B--2---:R0:W-:Y:S04]  /*9a50*/  STL [R1+0x2c], R6 ;  /* 0x00002c0601007387 */ /* 0x0041e80000100800 */
[----:B------:R1:W-:Y:S01]  /*9a60*/  STL [R1+0x1c], R7 ;  /* 0x00001c0701007387 */ /* 0x0003e20000100800 */
[----:B0-----:R-:W-:-:S07]  /*9a70*/  SHF.L.U64.HI R6, R5, 0x2, R4 ;  /* 0x0000000205067819 */ /* 0x001fce0000010204 */
[C---:B------:R-:W-:Y:S01]  /*9a80*/  @P0 IADD3 R4, P1, R7.reuse, UR4, RZ ;  /* 0x0000000407040c10 */ /* 0x040fe2000ff3e0ff */
[----:B------:R0:W-:Y:S03]  /*9a90*/  STL [R1+0x20], R6 ;  /* 0x0000200601007387 */ /* 0x0001e60000100800 */
[----:B------:R-:W-:Y:S01]  /*9aa0*/  @P0 IADD3.X R5, R6, UR5, RZ, P1, !PT ;  /* 0x0000000506050c10 */ /* 0x000fe20008ffe4ff */
[----:B------:R-:W-:Y:S02]  /*9ab0*/  ULDC.64 UR4, c[0x0][0xa08] ;  /* 0x0002820000047ab9 */ /* 0x000fe40000000a00 */
[----:B------:R-:W-:Y:S01]  /*9ac0*/  IADD3 R2, P1, R7, UR4, RZ ;  /* 0x0000000407027c10 */ /* 0x000fe2000ff3e0ff */
[----:B-1----:R-:W-:-:S03]  /*9ad0*/  IMAD.MOV.U32 R7, RZ, RZ, RZ ;  /* 0x000000ffff077224 */ /* 0x002fc600078e00ff */
[----:B------:R-:W-:Y:S02]  /*9ae0*/  IADD3.X R3, R6, UR5, RZ, P1, !PT ;  /* 0x0000000506037c10 */ /* 0x000fe40008ffe4ff */
[----:B------:R-:W-:-:S04]  /*9af0*/  ISETP.NE.U32.AND P1, PT, RZ, UR4, PT ;  /* 0x00000004ff007c0c */ /* 0x000fc8000bf25070 */
[----:B------:R-:W-:Y:S01]  /*9b00*/  ISETP.NE.AND.EX P1, PT, RZ, UR5, PT, P1 ;  /* 0x00000005ff007c0c */ /* 0x000fe2000bf25310 */
[----:B------:R-:W-:Y:S02]  /*9b10*/  ULDC.64 UR4, c[0x0][0x3f8] ;  /* 0x0000fe0000047ab9 */ /* 0x000fe40000000a00 */
[----:B------:R-:W-:-:S03]  /*9b20*/  UISETP.NE.U32.AND UP0, UPT, UR4, URZ, UPT ;  /* 0x0000003f0400728c */ /* 0x000fc6000bf05070 */
[----:B------:R-:W-:Y:S01]  /*9b30*/  ULDC UR4, c[0x0][0x404] ;  /* 0x0001010000047ab9 */ /* 0x000fe20000000800 */
[----:B------:R-:W-:-:S03]  /*9b40*/  UISETP.NE.AND.EX UP0, UPT, UR5, URZ, UPT, UP0 ;  /* 0x0000003f0500728c */ /* 0x000fc6000bf05300 */
[----:B------:R-:W-:Y:S01]  /*9b50*/  ULDC UR5, c[0x0][0x2e0] ;  /* 0x0000b80000057ab9 */ /* 0x000fe20000000800 */
[----:B------:R-:W-:Y:S02]  /*9b60*/  USEL UR4, UR4, 0x1, UP0 ;  /* 0x0000000104047887 */ /* 0x000fe40008000000 */
[----:B------:R1:W5:Y:S02]  /*9b70*/  @P1 LDG.E R7, desc[UR6][R2.64] ;  /* 0x0000000602071981 */ /* 0x000364000c1e1900 */
[----:B------:R-:W-:-:S06]  /*9b80*/  UIMAD UR4, UR4, UR5, URZ ;  /* 0x00000005040472a4 */ /* 0x000fcc000f8e023f */
[----:B0-----:R-:W-:-:S06]  /*9b90*/  IMAD.U32 R6, RZ, RZ, UR4 ;  /* 0x00000004ff067e24 */ /* 0x001fcc000f8e00ff */
[----:B------:R1:W5:Y:S01]  /*9ba0*/  @P0 LDG.E R6, desc[UR6][R4.64] ;  /* 0x0000000604060981 */ /* 0x000362000c1e1900 */
[----:B------:R-:W-:Y:S05]  /*9bb0*/  @P0 BRA `(.L_x_308) ;  /* 0x0000000000140947 */ /* 0x000fea0003800000 */
[----:B------:R-:W-:Y:S05]  /*9bc0*/  @!P1 BRA `(.L_x_308) ;  /* 0x0000000000109947 */ /* 0x000fea0003800000 */
[----:B------:R-:W-:Y:S02]  /*9bd0*/  ULDC.64 UR4, c[0x0][0x208] ;  /* 0x0000820000047ab9 */ /* 0x000fe40000000a00 */
[----:B-----5:R-:W2:Y:S04]  /*9be0*/  LDG.E R6, desc[UR4][R2.64] ;  /* 0x0000000402067981 */ /* 0x020ea8000c1e1900 */
[----:B-1----:R-:W2:Y:S02]  /*9bf0*/  LDG.E R5, desc[UR4][R2.64+0x4] ;  /* 0x0000040402057981 */ /* 0x002ea4000c1e1900 */
[----:B--2---:R-:W-:-:S07]  /*9c00*/  IMAD.IADD R6, R5, 0x1, -R6 ;  /* 0x0000000105067824 */ /* 0x004fce00078e0a06 */
.L_x_308:
[--C-:B-1---5:R-:W-:Y:S01]  /*9c10*/  IMAD.IADD R2, R6, 0x1, -R0.reuse ;  /* 0x0000000106027824 */ /* 0x122fe200078e0a00 */
[----:B------:R-:W-:Y:S01]  /*9c20*/  BSSY B6, `(.L_x_309) ;  /* 0x0000317000067945 */ /* 0x000fe20003800000 */
[----:B------:R-:W-:Y:S02]  /*9c30*/  IMAD.IADD R3, R7, 0x1, R0 ;  /* 0x0000000107037824 */ /* 0x000fe400078e0200 */
[C---:B------:R-:W-:Y:S01]  /*9c40*/  VIADD R0, R2.reuse, 0x7f ;  /* 0x0000007f02007836 */ /* 0x040fe20000000000 */
[----:B------:R-:W-:Y:S01]  /*9c50*/  STL [R1+0x24], R2 ;  /* 0x0000240201007387 */ /* 0x000fe20000100800 */
[----:B------:R-:W-:-:S03]  /*9c60*/  ISETP.GT.AND P0, PT, R2, RZ, PT ;  /* 0x000000ff0200720c */ /* 0x000fc60003f04270 */
[----:B------:R0:W-:Y:S02]  /*9c70*/  STL [R1+0x4], R3 ;  /* 0x0000040301007387 */ /* 0x0001e40000100800 */
[----:B0-----:R-:W-:-:S04]  /*9c80*/  SHF.R.S32.HI R3, RZ, 0x1f, R0 ;  /* 0x0000001fff037819 */ /* 0x001fc80000011400 */
[----:B------:R-:W-:-:S04]  /*9c90*/  LEA.HI R3, R3, R0, RZ, 0x7 ;  /* 0x0000000003037211 */ /* 0x000fc800078f38ff */
[----:B------:R-:W-:-:S05]  /*9ca0*/  SHF.R.S32.HI R0, RZ, 0x7, R3 ;  /* 0x00000007ff007819 */ /* 0x000fca0000011403 */
[----:B------:R0:W-:Y:S01]  /*9cb0*/  STL [R1+0x18], R0 ;  /* 0x0000180001007387 */ /* 0x0001e20000100800 */
[----:B------:R-:W-:Y:S05]  /*9cc0*/  @P0 BRA `(.L_x_310) ;  /* 0x0000000000480947 */ /* 0x000fea0003800000 */
[----:B------:R-:W1:Y:S02]  /*9cd0*/  S2R R2, SR_TID.X ;  /* 0x0000000000027919 */ /* 0x000e640000002100 */
[----:B-1----:R-:W-:-:S04]  /*9ce0*/  LOP3.LUT R2, R2, 0x1f, RZ, 0xc0, !PT ;  /* 0x0000001f02027812 */ /* 0x002fc800078ec0ff */
[----:B------:R-:W-:-:S13]  /*9cf0*/  ISETP.NE.AND P1, PT, R2, RZ, PT ;  /* 0x000000ff0200720c */ /* 0x000fda0003f25270 */
[----:B------:R-:W-:Y:S05]  /*9d00*/  @P1 BRA `(.L_x_311) ;  /* 0x0000003000201947 */ /* 0x000fea0003800000 */
[----:B------:R-:W1:Y:S01]  /*9d10*/  S2R R7, SR_LANEID ;  /* 0x0000000000077919 */ /* 0x000e620000000000 */
[----:B------:R-:W-:Y:S01]  /*9d20*/  VOTEU.ANY UR4, UPT, PT ;  /* 0x0000000000047886 */ /* 0x000fe200038e0100 */
[----:B------:R-:W2:Y:S01]  /*9d30*/  LDC.64 R2, c[0x0][0xc38] ;  /* 0x00030e00ff027b82 */ /* 0x000ea20000000a00 */
[----:B0-----:R-:W1:Y:S01]  /*9d40*/  FLO.U32 R0, UR4 ;  /* 0x0000000400007d00 */ /* 0x001e6200080e0000 */
[----:B------:R-:W-:-:S07]  /*9d50*/  ULDC.64 UR6, c[0x0][0x208] ;  /* 0x0000820000067ab9 */ /* 0x000fce0000000a00 */
[----:B------:R-:W2:Y:S01]  /*9d60*/  POPC R5, UR4 ;  /* 0x0000000400057d09 */ /* 0x000ea20008000000 */
[----:B-1----:R-:W-:-:S13]  /*9d70*/  ISETP.EQ.U32.AND P0, PT, R0, R7, PT ;  /* 0x000000070000720c */ /* 0x002fda0003f02070 */
[----:B--2---:R-:W2:Y:S01]  /*9d80*/  @P0 ATOMG.E.ADD.STRONG.GPU PT, R3, desc[UR6][R2.64], R5 ;  /* 0x00000005020309a8 */ /* 0x004ea200081ee1c6 */
[----:B------:R-:W0:Y:S02]  /*9d90*/  S2R R4, SR_LTMASK ;  /* 0x0000000000047919 */ /* 0x000e240000003900 */
[----:B0-----:R-:W-:-:S04]  /*9da0*/  LOP3.LUT R4, R4, UR4, RZ, 0xc0, !PT ;  /* 0x0000000404047c12 */ /* 0x001fc8000f8ec0ff */
[----:B------:R-:W0:Y:S01]  /*9db0*/  POPC R7, R4 ;  /* 0x0000000400077309 */ /* 0x000e220000000000 */
[----:B--2---:R-:W0:Y:S02]  /*9dc0*/  SHFL.IDX PT, R0, R3, R0, 0x1f ;  /* 0x00001f0003007589 */ /* 0x004e2400000e0000 */
[----:B0-----:R-:W-:Y:S01]  /*9dd0*/  IADD3 R16, R0, UR38, R7 ;  /* 0x0000002600107c10 */ /* 0x001fe2000fffe007 */
[----:B------:R-:W-:Y:S06]  /*9de0*/  BRA `(.L_x_311) ;  /* 0x0000002c00e87947 */ /* 0x000fec0003800000 */
.L_x_310:
[----:B------:R-:W1:Y:S01]  /*9df0*/  S2R R3, SR_CgaCtaId ;  /* 0x0000000000037919 */ /* 0x000e620000008800 */
[----:B0-----:R-:W-:-:S04]  /*9e00*/  MOV R0, 0x400 ;  /* 0x0000040000007802 */ /* 0x001fc80000000f00 */
[----:B-1----:R-:W-:-:S05]  /*9e10*/  LEA R2, R3, R0, 0x18 ;  /* 0x0000000003027211 */ /* 0x002fca00078ec0ff */
[----:B------:R0:W-:Y:S01]  /*9e20*/  STL [R1+0x10], R2 ;  /* 0x0000100201007387 */ /* 0x0001e20000100800 */
[----:B------:R-:W-:-:S05]  /*9e30*/  VIADD R0, R2, 0x1c400 ;  /* 0x0001c40002007836 */ /* 0x000fca0000000000 */
[----:B------:R-:W-:-:S13]  /*9e40*/  LOP3.LUT P0, RZ, R0, 0x3ff, RZ, 0xc0, !PT ;  /* 0x000003ff00ff7812 */ /* 0x000fda000780c0ff */
[----:B0-----:R-:W-:Y:S05]  /*9e50*/  @!P0 BRA `(.L_x_312) ;  /* 0x0000000000408947 */ /* 0x001fea0003800000 */
[----:B------:R-:W-:Y:S01]  /*9e60*/  MOV R2, 0x0 ;  /* 0x0000000000027802 */ /* 0x000fe20000000f00 */
[----:B------:R-:W-:Y:S01]  /*9e70*/  ULDC.64 UR6, c[0x4][0xb8] ;  /* 0x01002e0000067ab9 */ /* 0x000fe20000000a00 */
[----:B------:R-:W-:Y:S01]  /*9e80*/  ULDC.64 UR8, c[0x4][0xc0] ;  /* 0x0100300000087ab9 */ /* 0x000fe20000000a00 */
[----:B------:R-:W-:Y:S01]  /*9e90*/  ULDC.64 UR4, c[0x4][0x8] ;  /* 0x0100020000047ab9 */ /* 0x000fe20000000a00 */
[----:B------:R-:W-:Y:S02]  /*9ea0*/  IMAD.U32 R4, RZ, RZ, UR6 ;  /* 0x00000006ff047e24 */ /* 0x000fe4000f8e00ff */
[----:B------:R-:W0:Y:S01]  /*9eb0*/  LDC.64 R2, c[0x4][R2] ;  /* 0x0100000002027b82 */ /* 0x000e220000000a00 */
        /* <DEDUP_REMOVED lines=9> */
[----:B0-----:R-:W-:Y:S05]  /*9f50*/  CALL.ABS.NOINC R2 ;  /* 0x0000000002007343 */ /* 0x001fea0003c00000 */
.L_x_312:
        /* <DEDUP_REMOVED lines=8> */
[----:B------:R0:W1:Y:S01]  /*9fe0*/  LDC.64 R2, c[0x4][R0] ;  /* 0x0100000000027b82 */ /* 0x0000620000000a00 */
        /* <DEDUP_REMOVED lines=8> */
[----:B0-----:R-:W-:-:S07]  /*a070*/  IMAD.MOV.U32 R13, RZ, RZ, RZ ;  /* 0x000000ffff0d7224 */ /* 0x001fce00078e00ff */
[----:B------:R-:W-:-:S07]  /*a080*/  LEPC R20, `(.L_x_314) ;  /* 0x000000001014794e */ /* 0x000fce0000000000 */
[----:B-1----:R-:W-:Y:S05]  /*a090*/  CALL.ABS.NOINC R2 ;  /* 0x0000000002007343 */ /* 0x002fea0003c00000 */
.L_x_314:
        /* <DEDUP_REMOVED lines=16> */
.L_x_313:
[----:B------:R-:W2:Y:S01]  /*a1a0*/  LDL.LU R2, [R1+0x1c] ;  /* 0x00001c0001027983 */ /* 0x000ea20000300800 */
[----:B------:R-:W-:-:S03]  /*a1b0*/  ULDC.64 UR4, c[0x0][0x9f8] ;  /* 0x00027e0000047ab9 */ /* 0x000fc60000000a00 */
[----:B------:R-:W3:Y:S04]  /*a1c0*/  LDL.LU R0, [R1+0x20] ;  /* 0x0000200001007983 */ /* 0x000ee80000300800 */
[----:B------:R-:W4:Y:S04]  /*a1d0*/  LDL.LU R4, [R1+0x2c] ;  /* 0x00002c0001047983 */ /* 0x000f280000300800 */
[----:B------:R-:W4:Y:S01]  /*a1e0*/  LDL.LU R8, [R1+0x14] ;  /* 0x0000140001087983 */ /* 0x000f220000300800 */
[----:B------:R-:W-:Y:S01]  /*a1f0*/  ISETP.NE.U32.AND P0, PT, RZ, UR4, PT ;  /* 0x00000004ff007c0c */ /* 0x000fe2000bf05070 */
[----:B------:R-:W-:-:S03]  /*a200*/  ULDC.64 UR6, c[0x0][0x208] ;  /* 0x0000820000067ab9 */ /* 0x000fc60000000a00 */
[----:B------:R-:W-:Y:S01]  /*a210*/  ISETP.NE.AND.EX P0, PT, RZ, UR5, PT, P0 ;  /* 0x00000005ff007c0c */ /* 0x000fe2000bf05300 */
[----:B------:R-:W0:Y:S02]  /*a220*/  S2R R9, SR_TID.X ;  /* 0x0000000000097919 */ /* 0x000e240000002100 */
[----:B0-----:R-:W-:-:S04]  /*a230*/  LOP3.LUT R9, R9, 0x1f, RZ, 0xc0, !PT ;  /* 0x0000001f09097812 */ /* 0x001fc800078ec0ff */
[----:B------:R-:W-:-:S13]  /*a240*/  ISETP.NE.AND P6, PT, R9, RZ, PT ;  /* 0x000000ff0900720c */ /* 0x000fda0003fc5270 */
[----:B------:R-:W-:-:S05]  /*a250*/  VOTEU.ALL UP1, P6 ;  /* 0x00000000003f7886 */ /* 0x000fca0003020000 */
[----:B------:R-:W-:-:S04]  /*a260*/  @!UP1 UIADD3 UR8, UP0, UR36, 0x270, URZ ;  /* 0x0000027024089890 */ /* 0x000fc8000ff1e03f */
[----:B------:R-:W-:-:S03]  /*a270*/  @!UP1 UIADD3.X UR9, URZ, UR37, URZ, UP0, !UPT ;  /* 0x000000253f099290 */ /* 0x000fc600087fe43f */
[----:B------:R-:W-:Y:S01]  /*a280*/  VOTEU.ALL UP0, P6 ;  /* 0x00000000003f7886 */ /* 0x000fe20003000000 */
[----:B--2---:R-:W-:-:S04]  /*a290*/  @P0 IADD3 R2, P1, R2, UR4, RZ ;  /* 0x0000000402020c10 */ /* 0x004fc8000ff3e0ff */
[----:B---3--:R-:W-:Y:S01]  /*a2a0*/  @P0 IADD3.X R3, R0, UR5, RZ, P1, !PT ;  /* 0x0000000500030c10 */ /* 0x008fe20008ffe4ff */
[----:B------:R-:W-:Y:S01]  /*a2b0*/  ULDC.64 UR4, c[0x0][0xa00] ;  /* 0x0002800000047ab9 */ /* 0x000fe20000000a00 */
[----:B----4-:R-:W-:Y:S02]  /*a2c0*/  IMAD R17, R17, 0x80, R4 ;  /* 0x0000008011117824 */ /* 0x010fe400078e0204 */
[----:B------:R-:W0:Y:S01]  /*a2d0*/  LDC R4, c[0x0][0x428] ;  /* 0x00010a00ff047b82 */ /* 0x000e220000000800 */
[----:B------:R-:W-:-:S06]  /*a2e0*/  IMAD.MOV.U32 R0, RZ, RZ, R8 ;  /* 0x000000ffff007224 */ /* 0x000fcc00078e0008 */
[----:B------:R1:W5:Y:S01]  /*a2f0*/  @P0 LDG.E R0, desc[UR6][R2.64] ;  /* 0x0000000602000981 */ /* 0x000362000c1e1900 */
[----:B------:R-:W-:Y:S02]  /*a300*/  PLOP3.LUT P1, PT, P6, PT, PT, 0x8, 0x0 ;  /* 0x000000000000781c */ /* 0x000fe4000372e170 */
[----:B0-----:R-:W-:Y:S01]  /*a310*/  ISETP.NE.AND P0, PT, R4, 0x1, PT ;  /* 0x000000010400780c */ /* 0x001fe20003f05270 */
[----:B------:R-:W-:-:S12]  /*a320*/  IMAD.MOV.U32 R4, RZ, RZ, R18 ;  /* 0x000000ffff047224 */ /* 0x000fd800078e0012 */
[----:B------:R-:W0:Y:S08]  /*a330*/  @P0 LDC R7, c[0x0][0x42c] ;  /* 0x00010b00ff070b82 */ /* 0x000e300000000800 */
[----:B------:R-:W2:Y:S01]  /*a340*/  @P0 LDC R5, c[0x0][0x430] ;  /* 0x00010c00ff050b82 */ /* 0x000ea20000000800 */
[----:B0-----:R-:W-:-:S05]  /*a350*/  @P0 IMAD.HI.U32 R6, R18, R7, RZ ;  /* 0x0000000712060227 */ /* 0x001fca00078e00ff */
[----:B--2---:R-:W-:Y:S02]  /*a360*/  @P0 SHF.R.U32.HI R4, RZ, R5, R6 ;  /* 0x00000005ff040219 */ /* 0x004fe40000011606 */
[----:B------:R-:W-:-:S04]  /*a370*/  ISETP.NE.U32.AND P0, PT, RZ, UR4, PT ;  /* 0x00000004ff007c0c */ /* 0x000fc8000bf05070 */
[----:B------:R-:W-:-:S04]  /*a380*/  ISETP.NE.AND.EX P0, PT, RZ, UR5, PT, P0 ;  /* 0x00000005ff007c0c */ /* 0x000fc8000bf05300 */
[----:B-1----:R-:W-:-:S09]  /*a390*/  SEL R6, R8, RZ, !P0 ;  /* 0x000000ff08067207 */ /* 0x002fd20004000000 */
.L_x_315:
[----:B------:R-:W-:Y:S02]  /*a3a0*/  PLOP3.LUT P0, PT, P0, P1, PT, 0xa2, 0x0 ;  /* 0x000000000000781c */ /* 0x000fe40000703472 */
[----:B------:R-:W-:Y:S01]  /*a3b0*/  @P1 R2UR P0, UR7, R6 ;  /* 0x00000000060712ca */ /* 0x000fe20000000000 */
[----:B------:R-:W-:-:S07]  /*a3c0*/  UMOV UR4, URZ ;  /* 0x0000003f00047c82 */ /* 0x000fce0008000000 */
[----:B------:R-:W-:Y:S02]  /*a3d0*/  PLOP3.LUT P0, PT, P0, P1, PT, 0xa2, 0x0 ;  /* 0x000000000000781c */ /* 0x000fe40000703472 */
[----:B------:R-:W-:-:S08]  /*a3e0*/  @P1 R2UR.OR P0, UR6, R18 ;  /* 0x00000000120612ca */ /* 0x000fd00000100000 */
[----:B------:R-:W-:Y:S02]  /*a3f0*/  PLOP3.LUT P0, PT, P0, P1, PT, 0xa2, 0x0 ;  /* 0x000000000000781c */ /* 0x000fe40000703472 */
[----:B------:R-:W-:-:S08]  /*a400*/  @P1 R2UR.OR P0, UR5, R17 ;  /* 0x00000000110512ca */ /* 0x000fd00000100000 */
[----:B------:R-:W-:-:S05]  /*a410*/  @P1 PLOP3.LUT P1, PT, P0, PT, PT, 0x80, 0x0 ;  /* 0x000000000000181c */ /* 0x000fca000072f070 */
[----:B------:R0:W-:Y:S08]  /*a420*/  @!UP0 UTMAPF.L2.4D [UR4], [UR8] ;  /* 0x00000004080085b8 */ /* 0x0001f00008018000 */
[----:B0-----:R-:W-:Y:S05]  /*a430*/  @P1 BRA.U.ANY `(.L_x_315) ;  /* 0xfffffffd00d81947 */ /* 0x001fea000393ffff */
[----:B------:R-:W0:Y:S01]  /*a440*/  S2R R2, SR_TID.X ;  /* 0x0000000000027919 */ /* 0x000e220000002100 */
[----:B------:R-:W-:Y:S01]  /*a450*/  UMOV UR4, 0x40 ;  /* 0x0000004000047882 */ /* 0x000fe20000000000 */
[----:B0-----:R-:W-:-:S04]  /*a460*/  LOP3.LUT R2, R2, 0x1f, RZ, 0xc0, !PT ;  /* 0x0000001f02027812 */ /* 0x001fc800078ec0ff */
[----:B------:R-:W-:-:S04]  /*a470*/  ISETP.NE.AND P2, PT, R2, RZ, PT ;  /* 0x000000ff0200720c */ /* 0x000fc80003f45270 */
[----:B------:R-:W-:-:S09]  /*a480*/  PLOP3.LUT P1, PT, P2, PT, PT, 0x8, 0x0 ;  /* 0x000000000000781c */ /* 0x000fd2000172e170 */
[----:B------:R-:W-:-:S05]  /*a490*/  VOTEU.ALL UP0, P2 ;  /* 0x00000000003f7886 */ /* 0x000fca0001000000 */
.L_x_316:
[----:B------:R-:W-:Y:S02]  /*a4a0*/  PLOP3.LUT P0, PT, P0, P1, PT, 0xa2, 0x0 ;  /* 0x000000000000781c */ /* 0x000fe40000703472 */
[----:B------:R-:W-:-:S08]  /*a4b0*/  @P1 R2UR P0, UR7, R6 ;  /* 0x00000000060712ca */ /* 0x000fd00000000000 */
        /* <DEDUP_REMOVED lines=13> */
.L_x_317:
        /* <DEDUP_REMOVED lines=9> */
[----:B------:R-:W0:Y:S01]  /*a620*/  LDC.64 R2, c[0x0][0x3f8] ;  /* 0x0000fe00ff027b82 */ /* 0x000e220000000a00 */
[----:B------:R-:W-:Y:S02]  /*a630*/  ULDC.64 UR4, c[0x0][0xa08] ;  /* 0x0002820000047ab9 */ /* 0x000fe40000000a00 */
[----:B0-----:R-:W-:Y:S01]  /*a640*/  LOP3.LUT P0, RZ, R2, UR4, RZ, 0xfc, !PT ;  /* 0x0000000402ff7c12 */ /* 0x001fe2000f80fcff */
[----:B------:R-:W-:-:S03]  /*a650*/  UMOV UR4, 0xffffffff ;  /* 0xffffffff00047882 */ /* 0x000fc60000000000 */
[----:B------:R-:W-:-:S04]  /*a660*/  LOP3.LUT P0, RZ, R3, UR5, RZ, 0xfc, P0 ;  /* 0x0000000503ff7c12 */ /* 0x000fc8000800fcff */
[----:B-----5:R-:W-:Y:S01]  /*a670*/  SEL R5, R0, RZ, !P0 ;  /* 0x000000ff00057207 */ /* 0x020fe20004000000 */
[----:B------:R-:W-:Y:S08]  /*a680*/  BRA.DIV UR4, `(.L_x_318) ;  /* 0x0000003604a47947 */ /* 0x000ff0000b800000 */
.L_x_388:
[----:B------:R-:W2:Y:S01]  /*a690*/  LDL R7, [R1+0x18] ;  /* 0x0000180001077983 */ /* 0x000ea20000100800 */
[----:B------:R-:W-:Y:S01]  /*a6a0*/  UMOV UR4, 0xffffffff ;  /* 0xffffffff00047882 */ /* 0x000fe20000000000 */
[----:B------:R-:W-:Y:S01]  /*a6b0*/  SHF.R.S32.HI R12, RZ, 0x1f, R0 ;  /* 0x0000001fff0c7819 */ /* 0x000fe20000011400 */
[----:B--2---:R-:W-:Y:S01]  /*a6c0*/  VIADD R7, R7, 0xffffffff ;  /* 0xffffffff07077836 */ /* 0x004fe20000000000 */
[----:B------:R-:W-:Y:S06]  /*a6d0*/  BRA.DIV UR4, `(.L_x_319) ;  /* 0x0000003604c47947 */ /* 0x000fec000b800000 */
[----:B------:R-:W-:-:S13]  /*a6e0*/  ELECT P6, URZ, PT ;  /* 0x00000000003f782f */ /* 0x000fda00038c0000 */
.L_x_391:
[----:B------:R-:W-:Y:S05]  /*a6f0*/  @!P6 BRA `(.L_x_320) ;  /* 0x000000040038e947 */ /* 0x000fea0003800000 */
[----:B------:R0:W-:Y:S01]  /*a700*/  STL [R1+0xc], R7 ;  /* 0x00000c0701007387 */ /* 0x0001e20000100800 */
[----:B------:R-:W-:-:S04]  /*a710*/  ISETP.NE.U32.AND P0, PT, R2, RZ, PT ;  /* 0x000000ff0200720c */ /* 0x000fc80003f05070 */
[----:B------:R-:W-:-:S13]  /*a720*/  ISETP.NE.AND.EX P0, PT, R3, RZ, PT, P0 ;  /* 0x000000ff0300720c */ /* 0x000fda0003f05300 */
[----:B0-----:R-:W-:Y:S05]  /*a730*/  @!P0 BRA `(.L_x_321) ;  /* 0x0000000000508947 */ /* 0x001fea0003800000 */
[----:B------:R-:W0:Y:S01]  /*a740*/  LDC R10, c[0x0][0x41c] ;  /* 0x00010700ff0a7b82 */ /* 0x000e220000000800 */
[----:B------:R-:W-:Y:S01]  /*a750*/  IMAD.MOV.U32 R5, RZ, RZ, R7 ;  /* 0x000000ffff057224 */ /* 0x000fe200078e0007 */
[----:B------:R-:W-:Y:S01]  /*a760*/  ULDC.64 UR4, c[0x0][0x408] ;  /* 0x0001020000047ab9 */ /* 0x000fe20000000a00 */
[----:B------:R-:W-:Y:S01]  /*a770*/  ULDC.64 UR6, c[0x0][0x208] ;  /* 0x0000820000067ab9 */ /* 0x000fe20000000a00 */
[----:B0-----:R-:W-:-:S13]  /*a780*/  ISETP.NE.AND P0, PT, R10, 0x1, PT ;  /* 0x000000010a00780c */ /* 0x001fda0003f05270 */
[----:B------:R-:W0:Y:S02]  /*a790*/  @P0 LDC.64 R8, c[0x0][0x420] ;  /* 0x00010800ff080b82 */ /* 0x000e240000000a00 */
[----:B0-----:R-:W-:-:S05]  /*a7a0*/  @P0 IMAD.HI.U32 R8, R7, R8, RZ ;  /* 0x0000000807080227 */ /* 0x001fca00078e00ff */
[----:B------:R-:W-:-:S05]  /*a7b0*/  @P0 SHF.R.U32.HI R5, RZ, R9, R8 ;  /* 0x00000009ff050219 */ /* 0x000fca0000011608 */
[----:B------:R-:W-:-:S04]  /*a7c0*/  IMAD.MOV R8, RZ, RZ, -R5 ;  /* 0x000000ffff087224 */ /* 0x000fc800078e0a05 */
[----:B------:R-:W-:Y:S02]  /*a7d0*/  IMAD R9, R10, R8, R7 ;  /* 0x000000080a097224 */ /* 0x000fe400078e0207 */
[----:B------:R-:W-:-:S03]  /*a7e0*/  IMAD R8, R12, UR4, RZ ;  /* 0x000000040c087c24 */ /* 0x000fc6000f8e02ff */
[----:B------:R0:W-:Y:S01]  /*a7f0*/  STL [R1+0xc], R9 ;  /* 0x00000c0901007387 */ /* 0x0001e20000100800 */
[----:B------:R-:W-:Y:S02]  /*a800*/  IMAD R10, R0, UR5, R8 ;  /* 0x00000005000a7c24 */ /* 0x000fe4000f8e0208 */
[--C-:B------:R-:W-:Y:S01]  /*a810*/  IMAD.MOV.U32 R8, RZ, RZ, R5.reuse ;  /* 0x000000ffff087224 */ /* 0x100fe200078e0005 */
[----:B0-----:R-:W-:-:S03]  /*a820*/  SHF.R.S32.HI R9, RZ, 0x1f, R5 ;  /* 0x0000001fff097819 */ /* 0x001fc60000011405 */
[----:B------:R-:W-:-:S04]  /*a830*/  IMAD.WIDE.U32 R8, R0, UR4, R8 ;  /* 0x0000000400087c25 */ /* 0x000fc8000f8e0008 */
[----:B------:R-:W-:Y:S01]  /*a840*/  IMAD.IADD R5, R9, 0x1, R10 ;  /* 0x0000000109057824 */ /* 0x000fe200078e020a */
[----:B------:R-:W-:-:S04]  /*a850*/  LEA R10, P0, R8, R2, 0x2 ;  /* 0x00000002080a7211 */ /* 0x000fc800078010ff */
[----:B------:R-:W-:-:S05]  /*a860*/  LEA.HI.X R11, R8, R3, R5, 0x2, P0 ;  /* 0x00000003080b7211 */ /* 0x000fca00000f1405 */
[----:B------:R0:W5:Y:S04]  /*a870*/  LDG.E R5, desc[UR6][R10.64] ;  /* 0x000000060a057981 */ /* 0x000168000c1e1900 */
.L_x_321:
[----:B------:R-:W2:Y:S01]  /*a880*/  LDL R8, [R1] ;  /* 0x0000000001087983 */ /* 0x000ea20000100800 */
[----:B0-----:R-:W-:-:S03]  /*a890*/  MOV R10, 0x400 ;  /* 0x00000400000a7802 */ /* 0x001fc60000000f00 */
[----:B------:R-:W3:Y:S01]  /*a8a0*/  LDL R9, [R1+0x8] ;  /* 0x0000080001097983 */ /* 0x000ee20000100800 */
[----:B------:R-:W0:Y:S02]  /*a8b0*/  S2R R11, SR_CgaCtaId ;  /* 0x00000000000b7919 */ /* 0x000e240000008800 */
[----:B0-----:R-:W-:-:S05]  /*a8c0*/  LEA R10, R11, R10, 0x18 ;  /* 0x0000000a0b0a7211 */ /* 0x001fca00078ec0ff */
[----:B--2---:R-:W-:Y:S01]  /*a8d0*/  IMAD R8, R8, 0x8, R10 ;  /* 0x0000000808087824 */ /* 0x004fe200078e020a */
[----:B---3--:R-:W-:-:S04]  /*a8e0*/  SHF.L.U32 R9, R9, 0x1f, RZ ;  /* 0x0000001f09097819 */ /* 0x008fc800000006ff */
[----:B------:R-:W0:Y:S02]  /*a8f0*/  SYNCS.PHASECHK.TRANS64.TRYWAIT P0, [R8+URZ+0x34840], R9 ;  /* 0x03484009080075a7 */ /* 0x000e24000800017f */
[----:B0-----:R-:W-:Y:S05]  /*a900*/  @!P0 BRA `(.L_x_322) ;  /* 0x0000003400588947 */ /* 0x001fea0003800000 */
.L_x_392:
[----:B------:R-:W1:Y:S02]  /*a910*/  S2R R10, SR_TID.X ;  /* 0x00000000000a7919 */ /* 0x000e640000002100 */
[----:B-1----:R-:W-:-:S04]  /*a920*/  LOP3.LUT R10, R10, 0x7f, RZ, 0xc0, !PT ;  /* 0x0000007f0a0a7812 */ /* 0x002fc800078ec0ff */
[----:B------:R-:W-:-:S13]  /*a930*/  ISETP.NE.AND P0, PT, R10, RZ, PT ;  /* 0x000000ff0a00720c */ /* 0x000fda0003f05270 */
[----:B------:R-:W-:Y:S05]  /*a940*/  @P0 BRA `(.L_x_323) ;  /* 0x00000000001c0947 */ /* 0x000fea0003800000 */
[----:B------:R-:W1:Y:S01]  /*a950*/  S2R R10, SR_TID.X ;  /* 0x00000000000a7919 */ /* 0x000e620000002100 */
[----:B0-----:R-:W-:-:S04]  /*a960*/  IMAD.MOV.U32 R9, RZ, RZ, 0xc000 ;  /* 0x0000c000ff097424 */ /* 0x001fc800078e00ff */
[----:B------:R2:W-:Y:S01]  /*a970*/  SYNCS.ARRIVE.TRANS64 RZ, [R8+URZ+0x34830], R9 ;  /* 0x0348300908ff79a7 */ /* 0x0005e2000800003f */
[----:B-1----:R-:W-:-:S04]  /*a980*/  LOP3.LUT R10, R10, 0x1f, RZ, 0xc0, !PT ;  /* 0x0000001f0a0a7812 */ /* 0x002fc800078ec0ff */
[----:B------:R-:W-:-:S13]  /*a990*/  ISETP.NE.AND P1, PT, R10, RZ, PT ;  /* 0x000000ff0a00720c */ /* 0x000fda0003f25270 */
[----:B--2---:R-:W-:Y:S05]  /*a9a0*/  @!P1 BRA `(.L_x_323) ;  /* 0x0000000000049947 */ /* 0x004fea0003800000 */
[----:B------:R-:W-:Y:S01]  /*a9b0*/  BPT.TRAP 0x1 ;  /* 0x000000040000795c */ /* 0x000fe20000300000 */
.L_x_323:
[----:B------:R-:W2:Y:S01]  /*a9c0*/  LDL R11, [R1] ;  /* 0x00000000010b7983 */ /* 0x000ea20000100800 */
[----:B------:R-:W-:-:S03]  /*a9d0*/  MOV R13, 0x400 ;  /* 0x00000400000d7802 */ /* 0x000fc60000000f00 */
[----:B------:R-:W3:Y:S04]  /*a9e0*/  LDL R10, [R1+0xc] ;  /* 0x00000c00010a7983 */ /* 0x000ee80000100800 */
[----:B0-----:R-:W4:Y:S01]  /*a9f0*/  LDL R9, [R1+0x4] ;  /* 0x0000040001097983 */ /* 0x001f220000100800 */
[----:B------:R-:W0:Y:S01]  /*aa00*/  S2R R14, SR_CgaCtaId ;  /* 0x00000000000e7919 */ /* 0x000e220000008800 */
[----:B------:R-:W-:Y:S01]  /*aa10*/  R2UR UR9, R8 ;  /* 0x00000000080972ca */ /* 0x000fe200000e0000 */
[----:B------:R-:W-:Y:S01]  /*aa20*/  UIADD3 UR4, UP0, UR36, 0x370, URZ ;  /* 0x0000037024047890 */ /* 0x000fe2000ff1e03f */
[----:B------:R-:W-:Y:S02]  /*aa30*/  R2UR UR12, R4 ;  /* 0x00000000040c72ca */ /* 0x000fe400000e0000 */
[----:B-----5:R-:W-:-:S02]  /*aa40*/  R2UR UR13, R5 ;  /* 0x00000000050d72ca */ /* 0x020fc400000e0000 */
[----:B0-----:R-:W-:-:S07]  /*aa50*/  LEA R13, R14, R13, 0x18 ;  /* 0x0000000d0e0d7211 */ /* 0x001fce00078ec0ff */
[----:B------:R-:W-:Y:S01]  /*aa60*/  UIADD3 UR9, UR9, 0x34830, URZ ;  /* 0x0003483009097890 */ /* 0x000fe2000fffe03f */
[----:B------:R-:W-:Y:S01]  /*aa70*/  UMOV UR10, URZ ;  /* 0x0000003f000a7c82 */ /* 0x000fe20008000000 */
[----:B------:R-:W-:Y:S01]  /*aa80*/  UMOV UR6, 0x0 ;  /* 0x0000000000067882 */ /* 0x000fe20000000000 */
[----:B------:R-:W-:Y:S01]  /*aa90*/  UMOV UR7, 0x14f00000 ;  /* 0x14f0000000077882 */ /* 0x000fe20000000000 */
[----:B------:R-:W-:Y:S01]  /*aaa0*/  UMOV UR16, 0x40 ;  /* 0x0000004000107882 */ /* 0x000fe20000000000 */
[----:B--2---:R-:W-:Y:S01]  /*aab0*/  IMAD R8, R11, 0xc000, R13 ;  /* 0x0000c0000b087824 */ /* 0x004fe200078e020d */
[----:B---3--:R-:W-:-:S04]  /*aac0*/  R2UR UR11, R10 ;  /* 0x000000000a0b72ca */ /* 0x008fc800000e0000 */
[----:B------:R-:W-:Y:S02]  /*aad0*/  R2UR UR8, R8 ;  /* 0x00000000080872ca */ /* 0x000fe400000e0000 */
[----:B----4-:R-:W-:-:S11]  /*aae0*/  R2UR UR5, R9 ;  /* 0x00000000090572ca */ /* 0x010fd600000e0000 */
[----:B------:R-:W-:Y:S02]  /*aaf0*/  UIADD3 UR14, UR8, 0x1c400, URZ ;  /* 0x0001c400080e7890 */ /* 0x000fe4000fffe03f */
[----:B------:R-:W-:Y:S02]  /*ab00*/  ULEA UR11, UR11, UR5, 0x7 ;  /* 0x000000050b0b7291 */ /* 0x000fe4000f8e383f */
[----:B------:R-:W-:Y:S02]  /*ab10*/  UIADD3.X UR5, URZ, UR37, URZ, UP0, !UPT ;  /* 0x000000253f057290 */ /* 0x000fe400087fe43f */
[----:B------:R-:W-:Y:S02]  /*ab20*/  UIADD3 UR15, UR8, 0x20400, URZ ;  /* 0x00020400080f7890 */ /* 0x000fe4000fffe03f */
[----:B------:R-:W-:-:S03]  /*ab30*/  UIADD3 UR17, UR8, 0x24400, URZ ;  /* 0x0002440008117890 */ /* 0x000fc6000fffe03f */
[----:B------:R-:W-:Y:S02]  /*ab40*/  UMOV UR8, UR14 ;  /* 0x0000000e00087c82 */ /* 0x000fe40008000000 */
[----:B------:R0:W-:Y:S01]  /*ab50*/  UTMALDG.4D [UR8], [UR4], desc[UR6] ;  /* 0x00000608040075b4 */ /* 0x0001e20008019000 */
[----:B------:R-:W-:Y:S01]  /*ab60*/  UMOV UR14, 0x80 ;  /* 0x00000080000e7882 */ /* 0x000fe20000000000 */
[----:B0-----:R-:W-:Y:S01]  /*ab70*/  UMOV UR8, UR15 ;  /* 0x0000000f00087c82 */ /* 0x001fe20008000000 */
[----:B------:R-:W-:Y:S02]  /*ab80*/  UMOV UR10, UR16 ;  /* 0x00000010000a7c82 */ /* 0x000fe40008000000 */
[----:B------:R0:W-:Y:S02]  /*ab90*/  UTMALDG.4D [UR8], [UR4], desc[UR6] ;  /* 0x00000608040075b4 */ /* 0x0001e40008019000 */
[----:B0-----:R-:W-:Y:S01]  /*aba0*/  UMOV UR8, UR17 ;  /* 0x0000001100087c82 */ /* 0x001fe20008000000 */
[----:B------:R-:W-:-:S02]  /*abb0*/  UMOV UR10, UR14 ;  /* 0x0000000e000a7c82 */ /* 0x000fc40008000000 */
[----:B------:R0:W-:Y:S02]  /*abc0*/  UTMALDG.4D [UR8], [UR4], desc[UR6] ;  /* 0x00000608040075b4 */ /* 0x0001e40008019000 */
[----:B0-----:R-:W-:Y:S01]  /*abd0*/  NOP ;  /* 0x0000000000007918 */ /* 0x001fe20000000000 */
.L_x_320:
[----:B------:R-:W2:Y:S01]  /*abe0*/  LDL.LU R11, [R1+0x28] ;  /* 0x00002800010b7983 */ /* 0x000ea20000300800 */
[----:B------:R-:W-:Y:S01]  /*abf0*/  MOV R9, 0x400 ;  /* 0x0000040000097802 */ /* 0x000fe20000000f00 */
[----:B------:R-:W-:Y:S05]  /*ac00*/  WARPSYNC.ALL ;  /* 0x0000000000007948 */ /* 0x000fea0003800000 */
[----:B------:R-:W0:Y:S01]  /*ac10*/  S2R R10, SR_CgaCtaId ;  /* 0x00000000000a7919 */ /* 0x000e220000008800 */
[----:B------:R-:W-:-:S13]  /*ac20*/  ELECT P0, URZ, PT ;  /* 0x00000000003f782f */ /* 0x000fda0003800000 */
[----:B------:R-:W-:Y:S01]  /*ac30*/  @P0 R2UR UR13, R6 ;  /* 0x00000000060d02ca */ /* 0x000fe200000e0000 */
[----:B------:R-:W-:Y:S01]  /*ac40*/  UIADD3 UR4, UP0, UR36, 0x270, URZ ;  /* 0x0000027024047890 */ /* 0x000fe2000ff1e03f */
[----:B------:R-:W-:Y:S01]  /*ac50*/  @P0 R2UR UR12, R18 ;  /* 0x00000000120c02ca */ /* 0x000fe200000e0000 */
[----:B------:R-:W-:Y:S01]  /*ac60*/  UMOV UR6, 0x0 ;  /* 0x0000000000067882 */ /* 0x000fe20000000000 */
[C---:B------:R-:W-:Y:S01]  /*ac70*/  @P0 R2UR UR11, R17.reuse ;  /* 0x00000000110b02ca */ /* 0x040fe200000e0000 */
[----:B------:R-:W-:Y:S01]  /*ac80*/  UIADD3.X UR5, URZ, UR37, URZ, UP0, !UPT ;  /* 0x000000253f057290 */ /* 0x000fe200087fe43f */
[----:B------:R-:W-:Y:S01]  /*ac90*/  @P0 R2UR UR21, R6 ;  /* 0x00000000061502ca */ /* 0x000fe200000e0000 */
[----:B------:R-:W-:Y:S01]  /*aca0*/  UMOV UR7, 0x12f00000 ;  /* 0x12f0000000077882 */ /* 0x000fe20000000000 */
[----:B------:R-:W-:Y:S01]  /*acb0*/  UMOV UR10, URZ ;  /* 0x0000003f000a7c82 */ /* 0x000fe20008000000 */
[----:B------:R-:W-:Y:S01]  /*acc0*/  @P0 R2UR UR20, R18 ;  /* 0x00000000121402ca */ /* 0x000fe200000e0000 */
[----:B------:R-:W-:Y:S01]  /*acd0*/  UMOV UR14, 0x0 ;  /* 0x00000000000e7882 */ /* 0x000fe20000000000 */
[----:B------:R-:W-:Y:S01]  /*ace0*/  @P0 R2UR UR19, R17 ;  /* 0x00000000111302ca */ /* 0x000fe200000e0000 */
[----:B------:R-:W-:Y:S01]  /*acf0*/  @P0 IMAD.MOV.U32 R8, RZ, RZ, 0xc000 ;  /* 0x0000c000ff080424 */ /* 0x000fe200078e00ff */
[----:B------:R-:W-:Y:S01]  /*ad00*/  UMOV UR15, 0x12f00000 ;  /* 0x12f00000000f7882 */ /* 0x000fe20000000000 */
[----:B------:R-:W-:Y:S01]  /*ad10*/  UMOV UR18, 0x40 ;  /* 0x0000004000127882 */ /* 0x000fe20000000000 */
[----:B------:R-:W-:Y:S01]  /*ad20*/  UMOV UR22, 0x0 ;  /* 0x0000000000167882 */ /* 0x000fe20000000000 */
[----:B------:R-:W-:Y:S01]  /*ad30*/  UMOV UR23, 0x12f00000 ;  /* 0x12f0000000177882 */ /* 0x000fe20000000000 */
[----:B------:R-:W-:Y:S01]  /*ad40*/  BSSY B0, `(.L_x_324) ;  /* 0x0000019000007945 */ /* 0x000fe20003800000 */
[----:B0-----:R-:W-:Y:S01]  /*ad50*/  LEA R9, R10, R9, 0x18 ;  /* 0x000000090a097211 */ /* 0x001fe200078ec0ff */
[----:B------:R-:W-:Y:S03]  /*ad60*/  BAR.SYNC.DEFER_BLOCKING 0x8, 0x120 ;  /* 0x0204800000007b1d */ /* 0x000fe60000010000 */
[----:B------:R-:W-:-:S13]  /*ad70*/  R2UR UR24, R9 ;  /* 0x00000000091872ca */ /* 0x000fda00000e0000 */
[----:B------:R-:W-:Y:S02]  /*ad80*/  UIADD3 UR8, UR24, 0x10400, URZ ;  /* 0x0001040018087890 */ /* 0x000fe4000fffe03f */
[----:B------:R-:W-:Y:S02]  /*ad90*/  UIADD3 UR9, UR24, 0x34800, URZ ;  /* 0x0003480018097890 */ /* 0x000fe4000fffe03f */
[----:B------:R-:W-:Y:S01]  /*ada0*/  UIADD3 UR16, UR24, 0x14400, URZ ;  /* 0x0001440018107890 */ /* 0x000fe2000fffe03f */
[----:B------:R0:W-:Y:S04]  /*adb0*/  @P0 SYNCS.ARRIVE.TRANS64 RZ, [R9+URZ+0x34800], R8 ;  /* 0x0348000809ff09a7 */ /* 0x0001e8000800003f */
[----:B------:R-:W-:Y:S02]  /*adc0*/  UMOV UR17, UR9 ;  /* 0x0000000900117c82 */ /* 0x000fe40008000000 */
[----:B------:R1:W-:Y:S02]  /*add0*/  UTMALDG.4D [UR8], [UR4], desc[UR6] ;  /* 0x00000608040075b4 */ /* 0x0003e40008019000 */
[----:B------:R0:W-:Y:S01]  /*ade0*/  UTMALDG.4D [UR16], [UR4], desc[UR14] ;  /* 0x00000e10040075b4 */ /* 0x0001e20008019000 */
[----:B-1----:R-:W-:Y:S01]  /*adf0*/  @P0 R2UR UR13, R6 ;  /* 0x00000000060d02ca */ /* 0x002fe200000e0000 */
[----:B------:R-:W-:Y:S01]  /*ae00*/  UIADD3 UR8, UR24, 0x18400, URZ ;  /* 0x0001840018087890 */ /* 0x000fe2000fffe03f */
[----:B------:R-:W-:Y:S01]  /*ae10*/  @P0 R2UR UR12, R18 ;  /* 0x00000000120c02ca */ /* 0x000fe200000e0000 */
[----:B------:R-:W-:Y:S01]  /*ae20*/  UMOV UR10, 0x80 ;  /* 0x00000080000a7882 */ /* 0x000fe20000000000 */
[----:B------:R-:W-:-:S13]  /*ae30*/  @P0 R2UR UR11, R17 ;  /* 0x00000000110b02ca */ /* 0x000fda00000e0000 */
[----:B------:R0:W-:Y:S01]  /*ae40*/  UTMALDG.4D [UR8], [UR4], desc[UR22] ;  /* 0x00001608040075b4 */ /* 0x0001e20008019000 */
[----:B--2---:R-:W-:-:S05]  /*ae50*/  VIADD R11, R11, 0x1 ;  /* 0x000000010b0b7836 */ /* 0x004fca0000000000 */
[----:B------:R-:W-:Y:S01]  /*ae60*/  LEA.HI R6, R11, R11, RZ, 0x1 ;  /* 0x0000000b0b067211 */ /* 0x000fe200078f08ff */
[----:B------:R0:W-:Y:S03]  /*ae70*/  STL [R1+0x28], R11 ;  /* 0x0000280b01007387 */ /* 0x0001e60000100800 */
[----:B------:R-:W-:-:S05]  /*ae80*/  LOP3.LUT R6, R6, 0xfffffffe, RZ, 0xc0, !PT ;  /* 0xfffffffe06067812 */ /* 0x000fca00078ec0ff */
[----:B------:R-:W-:-:S05]  /*ae90*/  IMAD.IADD R6, R11, 0x1, -R6 ;  /* 0x000000010b067824 */ /* 0x000fca00078e0a06 */
[----:B------:R-:W-:-:S04]  /*aea0*/  SHF.L.U32 R6, R6, 0x1f, RZ ;  /* 0x0000001f06067819 */ /* 0x000fc800000006ff */
[----:B------:R-:W1:Y:S02]  /*aeb0*/  SYNCS.PHASECHK.TRANS64.TRYWAIT P0, [R9+URZ+0x34820], R6 ;  /* 0x03482006090075a7 */ /* 0x000e64000800017f */
[----:B01----:R-:W-:Y:S05]  /*aec0*/  @!P0 BRA `(.L_x_325) ;  /* 0x0000002c00fc8947 */ /* 0x003fea0003800000 */
.L_x_393:
[----:B------:R-:W-:Y:S05]  /*aed0*/  BSYNC B0 ;  /* 0x0000000000007941 */ /* 0x000fea0003800000 */
.L_x_324:
[----:B0-----:R-:W2:Y:S01]  /*aee0*/  LDL.LU R8, [R1+0x24] ;  /* 0x0000240001087983 */ /* 0x001ea20000300800 */
[----:B------:R-:W-:Y:S01]  /*aef0*/  BSSY B0, `(.L_x_326) ;  /* 0x000019a000007945 */ /* 0x000fe20003800000 */
[----:B--2---:R-:W-:-:S13]  /*af00*/  ISETP.GE.AND P0, PT, R8, 0x81, PT ;  /* 0x000000810800780c */ /* 0x004fda0003f06270 */
[----:B------:R-:W-:Y:S05]  /*af10*/  @!P0 BRA `(.L_x_327) ;  /* 0x00000018005c8947 */ /* 0x000fea0003800000 */
[----:B------:R-:W2:Y:S01]  /*af20*/  LDL R8, [R1+0x18] ;  /* 0x0000180001087983 */ /* 0x000ea20000100800 */
[----:B------:R-:W-:Y:S01]  /*af30*/  IMAD.MOV.U32 R6, RZ, RZ, 0x1 ;  /* 0x00000001ff067424 */ /* 0x000fe200078e00ff */
[----:B------:R-:W-:Y:S01]  /*af40*/  BSSY B1, `(.L_x_328) ;  /* 0x000008f000017945 */ /* 0x000fe20003800000 */
[----:B--2---:R-:W-:-:S05]  /*af50*/  IMAD.MOV R14, RZ, RZ, -R8 ;  /* 0x000000ffff0e7224 */ /* 0x004fca00078e0a08 */
[----:B------:R-:W-:-:S05]  /*af60*/  VIADDMNMX R14, R14, R6, 0xffffffff, !PT ;  /* 0xffffffff0e0e7446 */ /* 0x000fca0007800106 */
[----:B------:R-:W-:-:S05]  /*af70*/  IMAD.IADD R6, R8, 0x1, R14 ;  /* 0x0000000108067824 */ /* 0x000fca00078e020e */
[----:B------:R-:W-:-:S04]  /*af80*/  LOP3.LUT R6, R6, 0x1, RZ, 0xc0, !PT ;  /* 0x0000000106067812 */ /* 0x000fc800078ec0ff */
[----:B------:R-:W-:Y:S01]  /*af90*/  ISETP.NE.U32.AND P0, PT, R6, 0x1, PT ;  /* 0x000000010600780c */ /* 0x000fe20003f05070 */
[----:B------:R-:W-:-:S12]  /*afa0*/  VIADD R6, R8, 0xfffffffe ;  /* 0xfffffffe08067836 */ /* 0x000fd80000000000 */
[----:B------:R-:W-:Y:S05]  /*afb0*/  @P0 BRA `(.L_x_329) ;  /* 0x00000008001c0947 */ /* 0x000fea0003800000 */
[----:B------:R-:W2:Y:S04]  /*afc0*/  LDL R9, [R1] ;  /* 0x0000000001097983 */ /* 0x000ea80000100800 */
[----:B------:R-:W3:Y:S01]  /*afd0*/  LDL R8, [R1+0x8] ;  /* 0x0000080001087983 */ /* 0x000ee20000100800 */
[----:B------:R-:W-:Y:S01]  /*afe0*/  BSSY B2, `(.L_x_330) ;  /* 0x0000080000027945 */ /* 0x000fe20003800000 */
[----:B--2---:R-:W-:-:S05]  /*aff0*/  VIADD R13, R9, 0x1 ;  /* 0x00000001090d7836 */ /* 0x004fca0000000000 */
[----:B------:R-:W-:-:S04]  /*b000*/  ISETP.NE.AND P0, PT, R13, 0x2, PT ;  /* 0x000000020d00780c */ /* 0x000fc80003f05270 */
[----:B------:R-:W-:Y:S02]  /*b010*/  SEL R15, RZ, 0x1, P0 ;  /* 0x00000001ff0f7807 */ /* 0x000fe40000000000 */
[----:B------:R-:W-:Y:S02]  /*b020*/  SEL R13, R13, RZ, P0 ;  /* 0x000000ff0d0d7207 */ /* 0x000fe40000000000 */
[----:B---3--:R-:W-:Y:S01]  /*b030*/  LOP3.LUT R15, R8, R15, RZ, 0x3c, !PT ;  /* 0x0000000f080f7212 */ /* 0x008fe200078e3cff */
[----:B------:R-:W-:Y:S06]  /*b040*/  @!P6 BRA `(.L_x_331) ;  /* 0x0000000400e4e947 */ /* 0x000fec0003800000 */
[----:B------:R-:W-:Y:S01]  /*b050*/  ISETP.NE.U32.AND P0, PT, R2, RZ, PT ;  /* 0x000000ff0200720c */ /* 0x000fe20003f05070 */
[----:B------:R-:W-:-:S03]  /*b060*/  IMAD.MOV.U32 R8, RZ, RZ, R5 ;  /* 0x000000ffff087224 */ /* 0x000fc600078e0005 */
[----:B------:R-:W-:-:S13]  /*b070*/  ISETP.NE.AND.EX P0, PT, R3, RZ, PT, P0 ;  /* 0x000000ff0300720c */ /* 0x000fda0003f05300 */
[----:B------:R-:W-:Y:S05]  /*b080*/  @!P0 BRA `(.L_x_332) ;  /* 0x0000000000488947 */ /* 0x000fea0003800000 */
[----:B------:R-:W0:Y:S01]  /*b090*/  LDC R18, c[0x0][0x41c] ;  /* 0x00010700ff127b82 */ /* 0x000e220000000800 */
[----:B------:R-:W-:Y:S01]  /*b0a0*/  ULDC.64 UR4, c[0x0][0x408] ;  /* 0x0001020000047ab9 */ /* 0x000fe20000000a00 */
[----:B------:R-:W-:Y:S01]  /*b0b0*/  ULDC.64 UR6, c[0x0][0x208] ;  /* 0x0000820000067ab9 */ /* 0x000fe20000000a00 */
[----:B0-----:R-:W-:-:S13]  /*b0c0*/  ISETP.NE.AND P0, PT, R18, 0x1, PT ;  /* 0x000000011200780c */ /* 0x001fda0003f05270 */
[----:B------:R-:W0:Y:S02]  /*b0d0*/  @P0 LDC.64 R8, c[0x0][0x420] ;  /* 0x00010800ff080b82 */ /* 0x000e240000000a00 */
[----:B0-----:R-:W-:-:S04]  /*b0e0*/  @P0 IMAD.HI.U32 R10, R6, R8, RZ ;  /* 0x00000008060a0227 */ /* 0x001fc800078e00ff */
[----:B------:R-:W-:Y:S01]  /*b0f0*/  IMAD.MOV.U32 R8, RZ, RZ, R6 ;  /* 0x000000ffff087224 */ /* 0x000fe200078e0006 */
[----:B------:R-:W-:Y:S01]  /*b100*/  @P0 SHF.R.U32.HI R8, RZ, R9, R10 ;  /* 0x00000009ff080219 */ /* 0x000fe2000001160a */
[----:B------:R-:W-:-:S03]  /*b110*/  IMAD R10, R12, UR4, RZ ;  /* 0x000000040c0a7c24 */ /* 0x000fc6000f8e02ff */
[----:B------:R-:W-:Y:S01]  /*b120*/  SHF.R.S32.HI R9, RZ, 0x1f, R8 ;  /* 0x0000001fff097819 */ /* 0x000fe20000011408 */
[C---:B------:R-:W-:Y:S02]  /*b130*/  IMAD R17, R0.reuse, UR5, R10 ;  /* 0x0000000500117c24 */ /* 0x040fe4000f8e020a */
[----:B------:R-:W-:-:S04]  /*b140*/  IMAD.WIDE.U32 R10, R0, UR4, R8 ;  /* 0x00000004000a7c25 */ /* 0x000fc8000f8e0008 */
[----:B------:R-:W-:Y:S01]  /*b150*/  IMAD.IADD R17, R17, 0x1, R11 ;  /* 0x0000000111117824 */ /* 0x000fe200078e020b */
[----:B------:R-:W-:Y:S01]  /*b160*/  LEA R2, P0, R10, R2, 0x2 ;  /* 0x000000020a027211 */ /* 0x000fe200078010ff */
[----:B------:R-:W-:-:S03]  /*b170*/  IMAD.MOV R8, RZ, RZ, -R8 ;  /* 0x000000ffff087224 */ /* 0x000fc600078e0a08 */
[----:B------:R-:W-:Y:S01]  /*b180*/  LEA.HI.X R3, R10, R3, R17, 0x2, P0 ;  /* 0x000000030a037211 */ /* 0x000fe200000f1411 */
[----:B------:R-:W-:-:S04]  /*b190*/  IMAD R6, R18, R8, R6 ;  /* 0x0000000812067224 */ /* 0x000fc800078e0206 */
[----:B------:R0:W5:Y:S04]  /*b1a0*/  LDG.E R8, desc[UR6][R2.64] ;  /* 0x0000000602087981 */ /* 0x000168000c1e1900 */
.L_x_332:
[----:B0-----:R-:W0:Y:S01]  /*b1b0*/  S2R R3, SR_CgaCtaId ;  /* 0x0000000000037919 */ /* 0x001e220000008800 */
[----:B------:R-:W-:-:S04]  /*b1c0*/  MOV R2, 0x400 ;  /* 0x0000040000027802 */ /* 0x000fc80000000f00 */
[----:B0-----:R-:W-:Y:S02]  /*b1d0*/  LEA R2, R3, R2, 0x18 ;  /* 0x0000000203027211 */ /* 0x001fe400078ec0ff */
[----:B------:R-:W-:-:S03]  /*b1e0*/  SHF.L.U32 R3, R15, 0x1f, RZ ;  /* 0x0000001f0f037819 */ /* 0x000fc600000006ff */
[----:B------:R-:W-:-:S04]  /*b1f0*/  IMAD R2, R13, 0x8, R2 ;  /* 0x000000080d027824 */ /* 0x000fc800078e0202 */
[----:B------:R-:W0:Y:S02]  /*b200*/  SYNCS.PHASECHK.TRANS64.TRYWAIT P0, [R2+URZ+0x34840], R3 ;  /* 0x03484003020075a7 */ /* 0x000e24000800017f */
[----:B0-----:R-:W-:Y:S05]  /*b210*/  @!P0 BRA `(.L_x_333) ;  /* 0x0000002c00488947 */ /* 0x001fea0003800000 */
.L_x_394:
        /* <DEDUP_REMOVED lines=11> */
.L_x_334:
[----:B------:R-:W2:Y:S04]  /*b2d0*/  LDL R17, [R1+0x4] ;  /* 0x0000040001117983 */ /* 0x000ea80000100800 */
[----:B------:R-:W3:Y:S01]  /*b2e0*/  LDL.LU R11, [R1+0x8] ;  /* 0x00000800010b7983 */ /* 0x000ee20000300800 */
[----:B0-----:R-:W-:-:S03]  /*b2f0*/  MOV R3, 0x400 ;  /* 0x0000040000037802 */ /* 0x001fc60000000f00 */
[----:B------:R-:W4:Y:S01]  /*b300*/  LDL R9, [R1] ;  /* 0x0000000001097983 */ /* 0x000f220000100800 */
[----:B------:R-:W0:Y:S01]  /*b310*/  S2R R10, SR_CgaCtaId ;  /* 0x00000000000a7919 */ /* 0x000e220000008800 */
[----:B------:R-:W-:Y:S02]  /*b320*/  R2UR UR9, R2 ;  /* 0x00000000020972ca */ /* 0x000fe400000e0000 */
[----:B------:R-:W-:Y:S01]  /*b330*/  R2UR UR11, R6 ;  /* 0x00000000060b72ca */ /* 0x000fe200000e0000 */
[----:B------:R-:W-:Y:S01]  /*b340*/  UIADD3 UR4, UP0, UR36, 0x370, URZ ;  /* 0x0000037024047890 */ /* 0x000fe2000ff1e03f */
[----:B------:R-:W-:Y:S02]  /*b350*/  R2UR UR12, R4 ;  /* 0x00000000040c72ca */ /* 0x000fe400000e0000 */
[----:B-----5:R-:W-:Y:S02]  /*b360*/  R2UR UR13, R8 ;  /* 0x00000000080d72ca */ /* 0x020fe400000e0000 */
[----:B0-----:R-:W-:-:S05]  /*b370*/  LEA R3, R10, R3, 0x18 ;  /* 0x000000030a037211 */ /* 0x001fca00078ec0ff */
[----:B------:R-:W-:-:S05]  /*b380*/  IMAD R2, R13, 0xc000, R3 ;  /* 0x0000c0000d027824 */ /* 0x000fca00078e0203 */
[----:B------:R-:W-:Y:S01]  /*b390*/  R2UR UR14, R2 ;  /* 0x00000000020e72ca */ /* 0x000fe200000e0000 */
[----:B------:R-:W-:Y:S01]  /*b3a0*/  UIADD3 UR9, UR9, 0x34830, URZ ;  /* 0x0003483009097890 */ /* 0x000fe2000fffe03f */
[----:B------:R-:W-:Y:S01]  /*b3b0*/  VIADD R3, R3, 0x34800 ;  /* 0x0003480003037836 */ /* 0x000fe20000000000 */
[----:B------:R-:W-:Y:S01]  /*b3c0*/  UMOV UR10, URZ ;  /* 0x0000003f000a7c82 */ /* 0x000fe20008000000 */
[----:B------:R-:W-:Y:S01]  /*b3d0*/  UMOV UR6, 0x0 ;  /* 0x0000000000067882 */ /* 0x000fe20000000000 */
[----:B------:R-:W-:-:S08]  /*b3e0*/  UMOV UR7, 0x14f00000 ;  /* 0x14f0000000077882 */ /* 0x000fd00000000000 */
[----:B------:R-:W-:Y:S02]  /*b3f0*/  UIADD3 UR8, UR14, 0x1c400, URZ ;  /* 0x0001c4000e087890 */ /* 0x000fe4000fffe03f */
[----:B------:R-:W-:Y:S02]  /*b400*/  UIADD3 UR15, UR14, 0x20400, URZ ;  /* 0x000204000e0f7890 */ /* 0x000fe4000fffe03f */
[----:B------:R-:W-:Y:S01]  /*b410*/  UIADD3 UR14, UR14, 0x24400, URZ ;  /* 0x000244000e0e7890 */ /* 0x000fe2000fffe03f */
[----:B------:R-:W-:Y:S01]  /*b420*/  UMOV UR17, 0x40 ;  /* 0x0000004000117882 */ /* 0x000fe20000000000 */
[----:B------:R-:W-:Y:S01]  /*b430*/  UMOV UR16, 0x80 ;  /* 0x0000008000107882 */ /* 0x000fe20000000000 */
[----:B--2---:R-:W-:-:S13]  /*b440*/  R2UR UR5, R17 ;  /* 0x00000000110572ca */ /* 0x004fda00000e0000 */
[----:B------:R-:W-:Y:S02]  /*b450*/  ULEA UR11, UR11, UR5, 0x7 ;  /* 0x000000050b0b7291 */ /* 0x000fe4000f8e383f */
[----:B------:R-:W-:Y:S01]  /*b460*/  UIADD3.X UR5, URZ, UR37, URZ, UP0, !UPT ;  /* 0x000000253f057290 */ /* 0x000fe200087fe43f */
[----:B---3--:R-:W-:Y:S01]  /*b470*/  SHF.L.U32 R2, R11, 0x1f, RZ ;  /* 0x0000001f0b027819 */ /* 0x008fe200000006ff */
[----:B----4-:R-:W-:-:S07]  /*b480*/  IMAD R3, R9, 0x8, R3 ;  /* 0x0000000809037824 */ /* 0x010fce00078e0203 */
[----:B------:R0:W-:Y:S02]  /*b490*/  UTMALDG.4D [UR8], [UR4], desc[UR6] ;  /* 0x00000608040075b4 */ /* 0x0001e40008019000 */
[----:B0-----:R-:W-:Y:S01]  /*b4a0*/  UMOV UR8, UR15 ;  /* 0x0000000f00087c82 */ /* 0x001fe20008000000 */
[----:B------:R-:W-:Y:S02]  /*b4b0*/  UMOV UR10, UR17 ;  /* 0x00000011000a7c82 */ /* 0x000fe40008000000 */
[----:B------:R0:W-:Y:S02]  /*b4c0*/  UTMALDG.4D [UR8], [UR4], desc[UR6] ;  /* 0x00000608040075b4 */ /* 0x0001e40008019000 */
[----:B0-----:R-:W-:Y:S01]  /*b4d0*/  UMOV UR8, UR14 ;  /* 0x0000000e00087c82 */ /* 0x001fe20008000000 */
[----:B------:R-:W-:Y:S02]  /*b4e0*/  UMOV UR10, UR16 ;  /* 0x00000010000a7c82 */ /* 0x000fe40008000000 */
[----:B------:R0:W-:Y:S01]  /*b4f0*/  UTMALDG.4D [UR8], [UR4], desc[UR6] ;  /* 0x00000608040075b4 */ /* 0x0001e20008019000 */
[----:B------:R-:W1:Y:S02]  /*b500*/  SYNCS.PHASECHK.TRANS64.TRYWAIT P0, [R3+URZ+0x60], R2 ;  /* 0x00006002030075a7 */ /* 0x000e64000800017f */
[----:B01----:R-:W-:Y:S05]  /*b510*/  @!P0 BRA `(.L_x_335) ;  /* 0x00000028009c8947 */ /* 0x003fea0003800000 */
.L_x_395:
[----:B------:R-:W-:Y:S05]  /*b520*/  @P1 BRA `(.L_x_336) ;  /* 0x0000000000301947 */ /* 0x000fea0003800000 */
[----:B------:R-:W1:Y:S01]  /*b530*/  S2R R9, SR_TID.X ;  /* 0x0000000000097919 */ /* 0x000e620000002100 */
[----:B------:R-:W-:Y:S01]  /*b540*/  MOV R10, 0x400 ;  /* 0x00000400000a7802 */ /* 0x000fe20000000f00 */
[----:B------:R-:W2:Y:S01]  /*b550*/  S2R R11, SR_CgaCtaId ;  /* 0x00000000000b7919 */ /* 0x000ea20000008800 */
[----:B-1----:R-:W-:Y:S02]  /*b560*/  LOP3.LUT R17, R9, 0x1f, RZ, 0xc0, !PT ;  /* 0x0000001f09117812 */ /* 0x002fe400078ec0ff */
[----:B------:R-:W3:Y:S02]  /*b570*/  LDL R9, [R1] ;  /* 0x0000000001097983 */ /* 0x000ee40000100800 */
[----:B------:R-:W-:Y:S02]  /*b580*/  ISETP.NE.AND P0, PT, R17, RZ, PT ;  /* 0x000000ff1100720c */ /* 0x000fe40003f05270 */
[----:B--2---:R-:W-:Y:S01]  /*b590*/  LEA R10, R11, R10, 0x18 ;  /* 0x0000000a0b0a7211 */ /* 0x004fe200078ec0ff */
[----:B0-----:R-:W-:-:S04]  /*b5a0*/  IMAD.MOV.U32 R3, RZ, RZ, 0x8000 ;  /* 0x00008000ff037424 */ /* 0x001fc800078e00ff */
[----:B---3--:R-:W-:-:S04]  /*b5b0*/  IMAD R2, R9, 0x8, R10 ;  /* 0x0000000809027824 */ /* 0x008fc800078e020a */
[----:B------:R1:W-:Y:S02]  /*b5c0*/  SYNCS.ARRIVE.TRANS64 RZ, [R2+URZ+0x34850], R3 ;  /* 0x0348500302ff79a7 */ /* 0x0003e4000800003f */
[----:B------:R-:W-:Y:S05]  /*b5d0*/  @!P0 BRA `(.L_x_336) ;  /* 0x0000000000048947 */ /* 0x000fea0003800000 */
[----:B------:R-:W-:Y:S01]  /*b5e0*/  BPT.TRAP 0x1 ;  /* 0x000000040000795c */ /* 0x000fe20000300000 */
.L_x_336:
[----:B01----:R-:W2:Y:S01]  /*b5f0*/  LDL.LU R2, [R1+0xc] ;  /* 0x00000c0001027983 */ /* 0x003ea20000300800 */
[----:B------:R-:W-:-:S03]  /*b600*/  MOV R10, 0x400 ;  /* 0x00000400000a7802 */ /* 0x000fc60000000f00 */
[----:B------:R-:W3:Y:S04]  /*b610*/  LDL.LU R9, [R1] ;  /* 0x0000000001097983 */ /* 0x000ee80000300800 */
[----:B------:R-:W4:Y:S01]  /*b620*/  LDL R3, [R1+0x4] ;  /* 0x0000040001037983 */ /* 0x000f220000100800 */
[----:B------:R-:W0:Y:S01]  /*b630*/  S2R R11, SR_CgaCtaId ;  /* 0x00000000000b7919 */ /* 0x000e220000008800 */
[----:B------:R-:W-:Y:S01]  /*b640*/  R2UR UR13, R5 ;  /* 0x00000000050d72ca */ /* 0x000fe200000e0000 */
[----:B------:R-:W-:Y:S01]  /*b650*/  UIADD3 UR4, UP0, UR36, 0x470, URZ ;  /* 0x0000047024047890 */ /* 0x000fe2000ff1e03f */
[----:B------:R-:W-:Y:S02]  /*b660*/  R2UR UR12, R4 ;  /* 0x00000000040c72ca */ /* 0x000fe400000e0000 */
[----:B0-----:R-:W-:Y:S01]  /*b670*/  LEA R10, R11, R10, 0x18 ;  /* 0x0000000a0b0a7211 */ /* 0x001fe200078ec0ff */
[----:B------:R-:W-:Y:S01]  /*b680*/  UMOV UR10, URZ ;  /* 0x0000003f000a7c82 */ /* 0x000fe20008000000 */
[----:B------:R-:W-:Y:S01]  /*b690*/  UMOV UR7, 0x14f00000 ;  /* 0x14f0000000077882 */ /* 0x000fe20000000000 */
[----:B------:R-:W-:Y:S01]  /*b6a0*/  UMOV UR15, 0x40 ;  /* 0x00000040000f7882 */ /* 0x000fe20000000000 */
[----:B------:R0:W-:Y:S01]  /*b6b0*/  STL [R1+0xc], R6 ;  /* 0x00000c0601007387 */ /* 0x0001e20000100800 */
[----:B------:R-:W-:Y:S01]  /*b6c0*/  IMAD.MOV.U32 R5, RZ, RZ, R8 ;  /* 0x000000ffff057224 */ /* 0x000fe200078e0008 */
[----:B--2---:R-:W-:Y:S01]  /*b6d0*/  R2UR UR11, R2 ;  /* 0x00000000020b72ca */ /* 0x004fe200000e0000 */
[----:B---3--:R-:W-:-:S05]  /*b6e0*/  IMAD R2, R9, 0x8, R10 ;  /* 0x0000000809027824 */ /* 0x008fca00078e020a */
[----:B------:R-:W-:Y:S01]  /*b6f0*/  R2UR UR9, R2 ;  /* 0x00000000020972ca */ /* 0x000fe200000e0000 */
[----:B------:R-:W-:Y:S01]  /*b700*/  IMAD R2, R9, 0x8000, R10 ;  /* 0x0000800009027824 */ /* 0x000fe200078e020a */
[----:B----4-:R-:W-:-:S04]  /*b710*/  R2UR UR5, R3 ;  /* 0x00000000030572ca */ /* 0x010fc800000e0000 */
[----:B------:R-:W-:-:S07]  /*b720*/  R2UR UR6, R2 ;  /* 0x00000000020672ca */ /* 0x000fce00000e0000 */
[----:B------:R-:W-:Y:S02]  /*b730*/  UIADD3 UR9, UR9, 0x34850, URZ ;  /* 0x0003485009097890 */ /* 0x000fe4000fffe03f */
[----:B------:R-:W-:Y:S02]  /*b740*/  ULEA UR11, UR11, UR5, 0x7 ;  /* 0x000000050b0b7291 */ /* 0x000fe4000f8e383f */
[----:B------:R-:W-:Y:S02]  /*b750*/  UIADD3.X UR5, URZ, UR37, URZ, UP0, !UPT ;  /* 0x000000253f057290 */ /* 0x000fe400087fe43f */
[----:B------:R-:W-:Y:S02]  /*b760*/  UIADD3 UR8, UR6, 0x400, URZ ;  /* 0x0000040006087890 */ /* 0x000fe4000fffe03f */
[----:B------:R-:W-:-:S03]  /*b770*/  UIADD3 UR14, UR6, 0x4400, URZ ;  /* 0x00004400060e7890 */ /* 0x000fc6000fffe03f */
[----:B------:R-:W-:-:S04]  /*b780*/  UMOV UR6, 0x0 ;  /* 0x0000000000067882 */ /* 0x000fc80000000000 */
[----:B------:R1:W-:Y:S02]  /*b790*/  UTMALDG.4D [UR8], [UR4], desc[UR6] ;  /* 0x00000608040075b4 */ /* 0x0003e40008019000 */
[----:B-1----:R-:W-:Y:S01]  /*b7a0*/  UMOV UR8, UR14 ;  /* 0x0000000e00087c82 */ /* 0x002fe20008000000 */
[----:B------:R-:W-:Y:S02]  /*b7b0*/  UMOV UR10, UR15 ;  /* 0x0000000f000a7c82 */ /* 0x000fe40008000000 */
[----:B------:R0:W-:Y:S02]  /*b7c0*/  UTMALDG.4D [UR8], [UR4], desc[UR6] ;  /* 0x00000608040075b4 */ /* 0x0001e40008019000 */
[----:B0-----:R-:W-:Y:S01]  /*b7d0*/  NOP ;  /* 0x0000000000007918 */ /* 0x001fe20000000000 */
.L_x_331:
[----:B------:R-:W-:Y:S05]  /*b7e0*/  BSYNC B2 ;  /* 0x0000000000027941 */ /* 0x000fea0003800000 */
.L_x_330:
[----:B------:R-:W2:Y:S04]  /*b7f0*/  LDL.LU R2, [R1+0x18] ;  /* 0x0000180001027983 */ /* 0x000ea80000300800 */
[----:B------:R0:W-:Y:S04]  /*b800*/  STL [R1], R13 ;  /* 0x0000000d01007387 */ /* 0x0001e80000100800 */
[----:B------:R0:W-:Y:S02]  /*b810*/  STL [R1+0x8], R15 ;  /* 0x0000080f01007387 */ /* 0x0001e40000100800 */
[----:B0-2---:R-:W-:-:S07]  /*b820*/  VIADD R6, R2, 0xfffffffd ;  /* 0xfffffffd02067836 */ /* 0x005fce0000000000 */
.L_x_329:
[----:B------:R-:W-:Y:S05]  /*b830*/  BSYNC B1 ;  /* 0x0000000000017941 */ /* 0x000fea0003800000 */
.L_x_328:
[----:B------:R-:W-:-:S05]  /*b840*/  IMAD.MOV R14, RZ, RZ, -R14 ;  /* 0x000000ffff0e7224 */ /* 0x000fca00078e0a0e */
[----:B------:R-:W-:-:S13]  /*b850*/  ISETP.NE.AND P0, PT, R7, R14, PT ;  /* 0x0000000e0700720c */ /* 0x000fda0003f05270 */
[----:B------:R-:W-:Y:S05]  /*b860*/  @!P0 BRA `(.L_x_327) ;  /* 0x0000001000088947 */ /* 0x000fea0003800000 */
[----:B------:R-:W-:-:S07]  /*b870*/  IMAD.MOV.U32 R10, RZ, RZ, R5 ;  /* 0x000000ffff0a7224 */ /* 0x000fce00078e0005 */
.L_x_351:
[----:B------:R-:W2:Y:S04]  /*b880*/  LDL R3, [R1] ;  /* 0x0000000001037983 */ /* 0x000ea80000100800 */
[----:B------:R-:W3:Y:S01]  /*b890*/  LDL R2, [R1+0x8] ;  /* 0x0000080001027983 */ /* 0x000ee20000100800 */
[----:B------:R-:W-:Y:S05]  /*b8a0*/  YIELD ;  /* 0x0000000000007946 */ /* 0x000fea0003800000 */
[----:B------:R-:W-:Y:S01]  /*b8b0*/  BSSY B1, `(.L_x_337) ;  /* 0x000007b000017945 */ /* 0x000fe20003800000 */
[----:B--2---:R-:W-:-:S05]  /*b8c0*/  VIADD R7, R3, 0x1 ;  /* 0x0000000103077836 */ /* 0x004fca0000000000 */
[----:B------:R-:W-:-:S04]  /*b8d0*/  ISETP.NE.AND P0, PT, R7, 0x2, PT ;  /* 0x000000020700780c */ /* 0x000fc80003f05270 */
[----:B------:R-:W-:Y:S02]  /*b8e0*/  SEL R8, RZ, 0x1, P0 ;  /* 0x00000001ff087807 */ /* 0x000fe40000000000 */
[----:B------:R-:W-:Y:S02]  /*b8f0*/  SEL R7, R7, RZ, P0 ;  /* 0x000000ff07077207 */ /* 0x000fe40000000000 */
[----:B---3--:R-:W-:Y:S01]  /*b900*/  LOP3.LUT R8, R2, R8, RZ, 0x3c, !PT ;  /* 0x0000000802087212 */ /* 0x008fe200078e3cff */
[----:B0-----:R-:W-:Y:S06]  /*b910*/  @!P6 BRA `(.L_x_338) ;  /* 0x0000000400d0e947 */ /* 0x001fec0003800000 */
[----:B------:R-:W-:Y:S01]  /*b920*/  ULDC.64 UR4, c[0x0][0x3f8] ;  /* 0x0000fe0000047ab9 */ /* 0x000fe20000000a00 */
[----:B------:R-:W-:Y:S01]  /*b930*/  IMAD.MOV.U32 R9, RZ, RZ, R6 ;  /* 0x000000ffff097224 */ /* 0x000fe200078e0006 */
[----:B------:R-:W-:-:S04]  /*b940*/  ISETP.NE.U32.AND P0, PT, RZ, UR4, PT ;  /* 0x00000004ff007c0c */ /* 0x000fc8000bf05070 */
[----:B------:R-:W-:-:S13]  /*b950*/  ISETP.NE.AND.EX P0, PT, RZ, UR5, PT, P0 ;  /* 0x00000005ff007c0c */ /* 0x000fda000bf05300 */
        /* <DEDUP_REMOVED lines=9> */
[----:B------:R-:W-:-:S04]  /*b9f0*/  IMAD R10, R12, UR6, RZ ;  /* 0x000000060c0a7c24 */ /* 0x000fc8000f8e02ff */
[----:B------:R-:W-:Y:S02]  /*ba00*/  IMAD.MOV R3, RZ, RZ, -R2 ;  /* 0x000000ffff037224 */ /* 0x000fe400078e0a02 */
[----:B------:R-:W-:Y:S02]  /*ba10*/  IMAD R10, R0, UR7, R10 ;  /* 0x00000007000a7c24 */ /* 0x000fe4000f8e020a */
[----:B------:R-:W-:Y:S01]  /*ba20*/  IMAD R9, R9, R3, R6 ;  /* 0x0000000309097224 */ /* 0x000fe200078e0206 */
[----:B------:R-:W-:-:S03]  /*ba30*/  SHF.R.S32.HI R3, RZ, 0x1f, R2 ;  /* 0x0000001fff037819 */ /* 0x000fc60000011402 */
[----:B------:R-:W-:-:S04]  /*ba40*/  IMAD.WIDE.U32 R2, R0, UR6, R2 ;  /* 0x0000000600027c25 */ /* 0x000fc8000f8e0002 */
[----:B------:R-:W-:Y:S01]  /*ba50*/  IMAD.IADD R3, R10, 0x1, R3 ;  /* 0x000000010a037824 */ /* 0x000fe200078e0203 */
[----:B------:R-:W-:-:S04]  /*ba60*/  LEA R10, P0, R2, UR4, 0x2 ;  /* 0x00000004020a7c11 */ /* 0x000fc8000f8010ff */
[----:B------:R-:W-:-:S05]  /*ba70*/  LEA.HI.X R11, R2, UR5, R3, 0x2, P0 ;  /* 0x00000005020b7c11 */ /* 0x000fca00080f1403 */
[----:B------:R0:W5:Y:S04]  /*ba80*/  LDG.E R10, desc[UR8][R10.64] ;  /* 0x000000080a0a7981 */ /* 0x000168000c1e1900 */
.L_x_339:
[----:B------:R-:W1:Y:S01]  /*ba90*/  S2R R3, SR_CgaCtaId ;  /* 0x0000000000037919 */ /* 0x000e620000008800 */
[----:B------:R-:W-:-:S04]  /*baa0*/  MOV R2, 0x400 ;  /* 0x0000040000027802 */ /* 0x000fc80000000f00 */
[----:B-1----:R-:W-:Y:S02]  /*bab0*/  LEA R2, R3, R2, 0x18 ;  /* 0x0000000203027211 */ /* 0x002fe400078ec0ff */
[----:B------:R-:W-:-:S03]  /*bac0*/  SHF.L.U32 R3, R8, 0x1f, RZ ;  /* 0x0000001f08037819 */ /* 0x000fc600000006ff */
[----:B------:R-:W-:-:S04]  /*bad0*/  IMAD R2, R7, 0x8, R2 ;  /* 0x0000000807027824 */ /* 0x000fc800078e0202 */
[----:B------:R-:W1:Y:S02]  /*bae0*/  SYNCS.PHASECHK.TRANS64.TRYWAIT P0, [R2+URZ+0x34840], R3 ;  /* 0x03484003020075a7 */ /* 0x000e64000800017f */
[----:B-1----:R-:W-:Y:S05]  /*baf0*/  @!P0 BRA `(.L_x_340) ;  /* 0x0000002400388947 */ /* 0x002fea0003800000 */
.L_x_396:
[----:B0-----:R-:W0:Y:S02]  /*bb00*/  S2R R11, SR_TID.X ;  /* 0x00000000000b7919 */ /* 0x001e240000002100 */
[----:B0-----:R-:W-:-:S04]  /*bb10*/  LOP3.LUT R11, R11, 0x7f, RZ, 0xc0, !PT ;  /* 0x0000007f0b0b7812 */ /* 0x001fc800078ec0ff */
[----:B------:R-:W-:-:S13]  /*bb20*/  ISETP.NE.AND P0, PT, R11, RZ, PT ;  /* 0x000000ff0b00720c */ /* 0x000fda0003f05270 */
[----:B------:R-:W-:Y:S05]  /*bb30*/  @P0 BRA `(.L_x_341) ;  /* 0x00000000001c0947 */ /* 0x000fea0003800000 */
[----:B------:R-:W0:Y:S01]  /*bb40*/  S2R R11, SR_TID.X ;  /* 0x00000000000b7919 */ /* 0x000e220000002100 */
[----:B-1----:R-:W-:-:S04]  /*bb50*/  IMAD.MOV.U32 R3, RZ, RZ, 0xc000 ;  /* 0x0000c000ff037424 */ /* 0x002fc800078e00ff */
[----:B------:R2:W-:Y:S01]  /*bb60*/  SYNCS.ARRIVE.TRANS64 RZ, [R2+URZ+0x34830], R3 ;  /* 0x0348300302ff79a7 */ /* 0x0005e2000800003f */
[----:B0-----:R-:W-:-:S04]  /*bb70*/  LOP3.LUT R11, R11, 0x1f, RZ, 0xc0, !PT ;  /* 0x0000001f0b0b7812 */ /* 0x001fc800078ec0ff */
[----:B------:R-:W-:-:S13]  /*bb80*/  ISETP.NE.AND P1, PT, R11, RZ, PT ;  /* 0x000000ff0b00720c */ /* 0x000fda0003f25270 */
[----:B--2---:R-:W-:Y:S05]  /*bb90*/  @!P1 BRA `(.L_x_341) ;  /* 0x0000000000049947 */ /* 0x004fea0003800000 */
[----:B------:R-:W-:Y:S01]  /*bba0*/  BPT.TRAP 0x1 ;  /* 0x000000040000795c */ /* 0x000fe20000300000 */
.L_x_341:
[----:B------:R-:W2:Y:S04]  /*bbb0*/  LDL R15, [R1+0x4] ;  /* 0x00000400010f7983 */ /* 0x000ea80000100800 */
[----:B-1----:R-:W3:Y:S01]  /*bbc0*/  LDL.LU R3, [R1+0x8] ;  /* 0x0000080001037983 */ /* 0x002ee20000300800 */
[----:B------:R-:W-:-:S03]  /*bbd0*/  MOV R13, 0x400 ;  /* 0x00000400000d7802 */ /* 0x000fc60000000f00 */
        /* <DEDUP_REMOVED lines=34> */
.L_x_397:
        /* <DEDUP_REMOVED lines=8> */
.L_x_343:
[----:B------:R-:W2:Y:S01]  /*be80*/  LDL.LU R15, [R1+0xc] ;  /* 0x00000c00010f7983 */ /* 0x000ea20000300800 */
[----:B------:R-:W-:-:S03]  /*be90*/  MOV R13, 0x400 ;  /* 0x00000400000d7802 */ /* 0x000fc60000000f00 */
[----:B0-----:R-:W3:Y:S04]  /*bea0*/  LDL.LU R3, [R1] ;  /* 0x0000000001037983 */ /* 0x001ee80000300800 */
[----:B------:R-:W4:Y:S01]  /*beb0*/  LDL R11, [R1+0x4] ;  /* 0x00000400010b7983 */ /* 0x000f220000100800 */
[----:B------:R-:W0:Y:S01]  /*bec0*/  S2R R14, SR_CgaCtaId ;  /* 0x00000000000e7919 */ /* 0x000e220000008800 */
[----:B------:R-:W-:Y:S01]  /*bed0*/  R2UR UR9, R2 ;  /* 0x00000000020972ca */ /* 0x000fe200000e0000 */
[----:B------:R-:W-:Y:S01]  /*bee0*/  UIADD3 UR4, UP0, UR36, 0x470, URZ ;  /* 0x0000047024047890 */ /* 0x000fe2000ff1e03f */
[----:B------:R-:W-:Y:S02]  /*bef0*/  R2UR UR13, R5 ;  /* 0x00000000050d72ca */ /* 0x000fe400000e0000 */
[----:B------:R-:W-:-:S02]  /*bf00*/  R2UR UR12, R4 ;  /* 0x00000000040c72ca */ /* 0x000fc400000e0000 */
[----:B0-----:R-:W-:-:S07]  /*bf10*/  LEA R13, R14, R13, 0x18 ;  /* 0x0000000d0e0d7211 */ /* 0x001fce00078ec0ff */
[----:B------:R-:W-:Y:S01]  /*bf20*/  UIADD3 UR9, UR9, 0x50, URZ ;  /* 0x0000005009097890 */ /* 0x000fe2000fffe03f */
[----:B------:R-:W-:Y:S01]  /*bf30*/  UMOV UR10, URZ ;  /* 0x0000003f000a7c82 */ /* 0x000fe20008000000 */
[----:B------:R-:W-:Y:S01]  /*bf40*/  UMOV UR7, 0x14f00000 ;  /* 0x14f0000000077882 */ /* 0x000fe20000000000 */
[----:B------:R-:W-:Y:S01]  /*bf50*/  UMOV UR15, 0x40 ;  /* 0x00000040000f7882 */ /* 0x000fe20000000000 */
[----:B------:R0:W-:Y:S01]  /*bf60*/  STL [R1+0xc], R9 ;  /* 0x00000c0901007387 */ /* 0x0001e20000100800 */
[----:B------:R-:W-:Y:S01]  /*bf70*/  IMAD.MOV.U32 R5, RZ, RZ, R10 ;  /* 0x000000ffff057224 */ /* 0x000fe200078e000a */
[----:B--2---:R-:W-:Y:S01]  /*bf80*/  R2UR UR11, R15 ;  /* 0x000000000f0b72ca */ /* 0x004fe200000e0000 */
[----:B---3--:R-:W-:Y:S01]  /*bf90*/  IMAD R3, R3, 0x8000, R13 ;  /* 0x0000800003037824 */ /* 0x008fe200078e020d */
[----:B----4-:R-:W-:-:S04]  /*bfa0*/  R2UR UR5, R11 ;  /* 0x000000000b0572ca */ /* 0x010fc800000e0000 */
[----:B------:R-:W-:-:S09]  /*bfb0*/  R2UR UR6, R3 ;  /* 0x00000000030672ca */ /* 0x000fd200000e0000 */
[----:B------:R-:W-:-:S04]  /*bfc0*/  ULEA UR11, UR11, UR5, 0x7 ;  /* 0x000000050b0b7291 */ /* 0x000fc8000f8e383f */
[----:B------:R-:W-:Y:S02]  /*bfd0*/  UIADD3 UR8, UR6, 0x400, URZ ;  /* 0x0000040006087890 */ /* 0x000fe4000fffe03f */
[----:B------:R-:W-:Y:S02]  /*bfe0*/  UIADD3.X UR5, URZ, UR37, URZ, UP0, !UPT ;  /* 0x000000253f057290 */ /* 0x000fe400087fe43f */
[----:B------:R-:W-:-:S03]  /*bff0*/  UIADD3 UR14, UR6, 0x4400, URZ ;  /* 0x00004400060e7890 */ /* 0x000fc6000fffe03f */
[----:B------:R-:W-:-:S04]  /*c000*/  UMOV UR6, 0x0 ;  /* 0x0000000000067882 */ /* 0x000fc80000000000 */
[----:B------:R1:W-:Y:S02]  /*c010*/  UTMALDG.4D [UR8], [UR4], desc[UR6] ;  /* 0x00000608040075b4 */ /* 0x0003e40008019000 */
[----:B-1----:R-:W-:Y:S01]  /*c020*/  UMOV UR8, UR14 ;  /* 0x0000000e00087c82 */ /* 0x002fe20008000000 */
[----:B------:R-:W-:Y:S02]  /*c030*/  UMOV UR10, UR15 ;  /* 0x0000000f000a7c82 */ /* 0x000fe40008000000 */
[----:B------:R0:W-:Y:S02]  /*c040*/  UTMALDG.4D [UR8], [UR4], desc[UR6] ;  /* 0x00000608040075b4 */ /* 0x0001e40008019000 */
[----:B0-----:R-:W-:Y:S01]  /*c050*/  NOP ;  /* 0x0000000000007918 */ /* 0x001fe20000000000 */
.L_x_338:
[----:B------:R-:W-:Y:S05]  /*c060*/  BSYNC B1 ;  /* 0x0000000000017941 */ /* 0x000fea0003800000 */
.L_x_337:
[----:B------:R-:W-:Y:S01]  /*c070*/  VIADD R2, R7, 0x1 ;  /* 0x0000000107027836 */ /* 0x000fe20000000000 */
[----:B------:R-:W-:Y:S04]  /*c080*/  BSSY B1, `(.L_x_344) ;  /* 0x000007c000017945 */ /* 0x000fe80003800000 */
[----:B------:R-:W-:-:S04]  /*c090*/  ISETP.NE.AND P0, PT, R2, 0x2, PT ;  /* 0x000000020200780c */ /* 0x000fc80003f05270 */
[----:B------:R-:W-:Y:S02]  /*c0a0*/  SEL R3, RZ, 0x1, P0 ;  /* 0x00000001ff037807 */ /* 0x000fe40000000000 */
[----:B------:R-:W-:Y:S02]  /*c0b0*/  SEL R14, R2, RZ, P0 ;  /* 0x000000ff020e7207 */ /* 0x000fe40000000000 */
[----:B------:R-:W-:-:S05]  /*c0c0*/  LOP3.LUT R13, R8, R3, RZ, 0x3c, !PT ;  /* 0x00000003080d7212 */ /* 0x000fca00078e3cff */
[----:B------:R0:W-:Y:S04]  /*c0d0*/  STL [R1+0x8], R13 ;  /* 0x0000080d01007387 */ /* 0x0001e80000100800 */
[----:B------:R0:W-:Y:S01]  /*c0e0*/  STL [R1], R14 ;  /* 0x0000000e01007387 */ /* 0x0001e20000100800 */
[----:B------:R-:W-:Y:S05]  /*c0f0*/  @!P6 BRA `(.L_x_345) ;  /* 0x0000000400d0e947 */ /* 0x000fea0003800000 */
[----:B------:R-:W-:Y:S01]  /*c100*/  ULDC.64 UR4, c[0x0][0x3f8] ;  /* 0x0000fe0000047ab9 */ /* 0x000fe20000000a00 */
[----:B------:R-:W-:Y:S01]  /*c110*/  VIADD R9, R6, 0xffffffff ;  /* 0xffffffff06097836 */ /* 0x000fe20000000000 */
[----:B------:R-:W-:-:S04]  /*c120*/  ISETP.NE.U32.AND P0, PT, RZ, UR4, PT ;  /* 0x00000004ff007c0c */ /* 0x000fc8000bf05070 */
[----:B------:R-:W-:-:S13]  /*c130*/  ISETP.NE.AND.EX P0, PT, RZ, UR5, PT, P0 ;  /* 0x00000005ff007c0c */ /* 0x000fda000bf05300 */
[----:B------:R-:W-:Y:S05]  /*c140*/  @!P0 BRA `(.L_x_346) ;  /* 0x0000000000488947 */ /* 0x000fea0003800000 */
        /* <DEDUP_REMOVED lines=18> */
.L_x_346:
[----:B------:R-:W2:Y:S01]  /*c270*/  S2R R3, SR_CgaCtaId ;  /* 0x0000000000037919 */ /* 0x000ea20000008800 */
[----:B------:R-:W-:-:S04]  /*c280*/  MOV R2, 0x400 ;  /* 0x0000040000027802 */ /* 0x000fc80000000f00 */
[----:B--2---:R-:W-:Y:S02]  /*c290*/  LEA R2, R3, R2, 0x18 ;  /* 0x0000000203027211 */ /* 0x004fe400078ec0ff */
[----:B------:R-:W-:-:S03]  /*c2a0*/  SHF.L.U32 R3, R13, 0x1f, RZ ;  /* 0x0000001f0d037819 */ /* 0x000fc600000006ff */
[----:B------:R-:W-:-:S04]  /*c2b0*/  IMAD R2, R14, 0x8, R2 ;  /* 0x000000080e027824 */ /* 0x000fc800078e0202 */
[----:B------:R-:W2:Y:S02]  /*c2c0*/  SYNCS.PHASECHK.TRANS64.TRYWAIT P0, [R2+URZ+0x34840], R3 ;  /* 0x03484003020075a7 */ /* 0x000ea4000800017f */
[----:B--2---:R-:W-:Y:S05]  /*c2d0*/  @!P0 BRA `(.L_x_347) ;  /* 0x0000001c00688947 */ /* 0x004fea0003800000 */
.L_x_398:
        /* <DEDUP_REMOVED lines=11> */
.L_x_348:
[----:B0-----:R-:W3:Y:S01]  /*c390*/  LDL R13, [R1] ;  /* 0x00000000010d7983 */ /* 0x001ee20000100800 */
[----:B------:R-:W-:-:S03]  /*c3a0*/  MOV R14, 0x400 ;  /* 0x00000400000e7802 */ /* 0x000fc60000000f00 */
[----:B------:R-:W4:Y:S01]  /*c3b0*/  LDL R11, [R1+0x4] ;  /* 0x00000400010b7983 */ /* 0x000f220000100800 */
[----:B------:R-:W0:Y:S01]  /*c3c0*/  S2R R15, SR_CgaCtaId ;  /* 0x00000000000f7919 */ /* 0x000e220000008800 */
[----:B------:R-:W-:Y:S01]  /*c3d0*/  R2UR UR11, R9 ;  /* 0x00000000090b72ca */ /* 0x000fe200000e0000 */
[----:B------:R-:W-:Y:S01]  /*c3e0*/  UIADD3 UR4, UP0, UR36, 0x370, URZ ;  /* 0x0000037024047890 */ /* 0x000fe2000ff1e03f */
[----:B------:R-:W-:Y:S02]  /*c3f0*/  R2UR UR12, R4 ;  /* 0x00000000040c72ca */ /* 0x000fe400000e0000 */
[----:B0-----:R-:W-:-:S05]  /*c400*/  LEA R14, R15, R14, 0x18 ;  /* 0x0000000e0f0e7211 */ /* 0x001fca00078ec0ff */
[----:B--2---:R-:W-:Y:S01]  /*c410*/  VIADD R2, R14, 0x34800 ;  /* 0x000348000e027836 */ /* 0x004fe20000000000 */
[----:B-----5:R-:W-:Y:S01]  /*c420*/  R2UR UR13, R10 ;  /* 0x000000000a0d72ca */ /* 0x020fe200000e0000 */
[----:B------:R-:W-:Y:S01]  /*c430*/  UMOV UR10, URZ ;  /* 0x0000003f000a7c82 */ /* 0x000fe20008000000 */
[----:B------:R-:W-:Y:S01]  /*c440*/  UMOV UR6, 0x0 ;  /* 0x0000000000067882 */ /* 0x000fe20000000000 */
[----:B------:R-:W-:Y:S01]  /*c450*/  UMOV UR7, 0x14f00000 ;  /* 0x14f0000000077882 */ /* 0x000fe20000000000 */
[----:B------:R-:W-:Y:S01]  /*c460*/  UMOV UR18, 0x40 ;  /* 0x0000004000127882 */ /* 0x000fe20000000000 */
[----:B------:R-:W-:Y:S01]  /*c470*/  UMOV UR17, 0x80 ;  /* 0x0000008000117882 */ /* 0x000fe20000000000 */
[----:B------:R-:W-:Y:S01]  /*c480*/  SHF.L.U32 R8, R8, 0x1f, RZ ;  /* 0x0000001f08087819 */ /* 0x000fe200000006ff */
        /* <DEDUP_REMOVED lines=9> */
[----:B------:R-:W-:Y:S02]  /*c520*/  UIADD3 UR15, UR8, 0x20400, URZ ;  /* 0x00020400080f7890 */ /* 0x000fe4000fffe03f */
[----:B------:R-:W-:-:S03]  /*c530*/  UIADD3 UR16, UR8, 0x24400, URZ ;  /* 0x0002440008107890 */ /* 0x000fc6000fffe03f */
[----:B------:R-:W-:Y:S02]  /*c540*/  UMOV UR8, UR14 ;  /* 0x0000000e00087c82 */ /* 0x000fe40008000000 */
[----:B------:R0:W-:Y:S01]  /*c550*/  UTMALDG.4D [UR8], [UR4], desc[UR6] ;  /* 0x00000608040075b4 */ /* 0x0001e20008019000 */
[----:B------:R-:W-:Y:S01]  /*c560*/  IMAD R2, R7, 0x8, R2 ;  /* 0x0000000807027824 */ /* 0x000fe200078e0202 */
[----:B0-----:R-:W-:Y:S01]  /*c570*/  UMOV UR8, UR15 ;  /* 0x0000000f00087c82 */ /* 0x001fe20008000000 */
[----:B------:R-:W-:Y:S02]  /*c580*/  UMOV UR10, UR18 ;  /* 0x00000012000a7c82 */ /* 0x000fe40008000000 */
[----:B------:R0:W-:Y:S02]  /*c590*/  UTMALDG.4D [UR8], [UR4], desc[UR6] ;  /* 0x00000608040075b4 */ /* 0x0001e40008019000 */
[----:B0-----:R-:W-:Y:S01]  /*c5a0*/  UMOV UR8, UR16 ;  /* 0x0000001000087c82 */ /* 0x001fe20008000000 */
[----:B------:R-:W-:-:S02]  /*c5b0*/  UMOV UR10, UR17 ;  /* 0x00000011000a7c82 */ /* 0x000fc40008000000 */
[----:B------:R0:W-:Y:S01]  /*c5c0*/  UTMALDG.4D [UR8], [UR4], desc[UR6] ;  /* 0x00000608040075b4 */ /* 0x0001e20008019000 */
[----:B------:R-:W1:Y:S02]  /*c5d0*/  SYNCS.PHASECHK.TRANS64.TRYWAIT P1, [R2+URZ+0x60], R8 ;  /* 0x00006008020075a7 */ /* 0x000e64000802017f */
[----:B01----:R-:W-:Y:S05]  /*c5e0*/  @!P1 BRA `(.L_x_349) ;  /* 0x0000001800b89947 */ /* 0x003fea0003800000 */
.L_x_399:
[----:B------:R-:W-:Y:S05]  /*c5f0*/  @P0 BRA `(.L_x_350) ;  /* 0x00000000001c0947 */ /* 0x000fea0003800000 */
[----:B------:R-:W1:Y:S02]  /*c600*/  S2R R3, SR_TID.X ;  /* 0x0000000000037919 */ /* 0x000e640000002100 */
[----:B-1----:R-:W-:-:S04]  /*c610*/  LOP3.LUT R3, R3, 0x1f, RZ, 0xc0, !PT ;  /* 0x0000001f03037812 */ /* 0x002fc800078ec0ff */
[----:B------:R-:W-:Y:S01]  /*c620*/  ISETP.NE.AND P1, PT, R3, RZ, PT ;  /* 0x000000ff0300720c */ /* 0x000fe20003f25270 */
[----:B------:R-:W-:-:S04]  /*c630*/  IMAD.MOV.U32 R3, RZ, RZ, 0x8000 ;  /* 0x00008000ff037424 */ /* 0x000fc800078e00ff */
[----:B------:R1:W-:Y:S08]  /*c640*/  SYNCS.ARRIVE.TRANS64 RZ, [R2+URZ+0x50], R3 ;  /* 0x0000500302ff79a7 */ /* 0x0003f0000800003f */
[----:B------:R-:W-:Y:S05]  /*c650*/  @!P1 BRA `(.L_x_350) ;  /* 0x0000000000049947 */ /* 0x000fea0003800000 */
[----:B------:R-:W-:Y:S01]  /*c660*/  BPT.TRAP 0x1 ;  /* 0x000000040000795c */ /* 0x000fe20000300000 */
.L_x_350:
[----:B------:R-:W2:Y:S01]  /*c670*/  LDL.LU R13, [R1+0xc] ;  /* 0x00000c00010d7983 */ /* 0x000ea20000300800 */
[----:B0-----:R-:W-:-:S03]  /*c680*/  MOV R8, 0x400 ;  /* 0x0000040000087802 */ /* 0x001fc60000000f00 */
[----:B-1----:R-:W3:Y:S01]  /*c690*/  LDL R3, [R1+0x4] ;  /* 0x0000040001037983 */ /* 0x002ee20000100800 */
[----:B------:R-:W0:Y:S01]  /*c6a0*/  S2R R11, SR_CgaCtaId ;  /* 0x00000000000b7919 */ /* 0x000e220000008800 */
[----:B------:R-:W-:Y:S01]  /*c6b0*/  R2UR UR9, R2 ;  /* 0x00000000020972ca */ /* 0x000fe200000e0000 */
[----:B------:R-:W-:Y:S01]  /*c6c0*/  UIADD3 UR4, UP0, UR36, 0x470, URZ ;  /* 0x0000047024047890 */ /* 0x000fe2000ff1e03f */
[----:B------:R-:W-:Y:S02]  /*c6d0*/  R2UR UR13, R5 ;  /* 0x00000000050d72ca */ /* 0x000fe400000e0000 */
[----:B------:R-:W-:Y:S02]  /*c6e0*/  R2UR UR12, R4 ;  /* 0x00000000040c72ca */ /* 0x000fe400000e0000 */
[----:B0-----:R-:W-:-:S04]  /*c6f0*/  LEA R8, R11, R8, 0x18 ;  /* 0x000000080b087211 */ /* 0x001fc800078ec0ff */
[----:B------:R-:W-:-:S04]  /*c700*/  LEA R7, R7, R8, 0xf ;  /* 0x0000000807077211 */ /* 0x000fc800078e78ff */
[----:B------:R-:W-:Y:S01]  /*c710*/  R2UR UR6, R7 ;  /* 0x00000000070672ca */ /* 0x000fe200000e0000 */
[----:B------:R-:W-:Y:S01]  /*c720*/  UIADD3 UR9, UR9, 0x50, URZ ;  /* 0x0000005009097890 */ /* 0x000fe2000fffe03f */
[----:B------:R-:W-:Y:S01]  /*c730*/  UMOV UR10, URZ ;  /* 0x0000003f000a7c82 */ /* 0x000fe20008000000 */
[----:B------:R-:W-:Y:S01]  /*c740*/  UMOV UR7, 0x14f00000 ;  /* 0x14f0000000077882 */ /* 0x000fe20000000000 */
[----:B------:R-:W-:-:S09]  /*c750*/  UMOV UR15, 0x40 ;  /* 0x00000040000f7882 */ /* 0x000fd20000000000 */
[----:B------:R-:W-:Y:S02]  /*c760*/  UIADD3 UR8, UR6, 0x400, URZ ;  /* 0x0000040006087890 */ /* 0x000fe4000fffe03f */
[----:B------:R-:W-:-:S03]  /*c770*/  UIADD3 UR14, UR6, 0x4400, URZ ;  /* 0x00004400060e7890 */ /* 0x000fc6000fffe03f */
[----:B------:R-:W-:Y:S01]  /*c780*/  UMOV UR6, 0x0 ;  /* 0x0000000000067882 */ /* 0x000fe20000000000 */
[----:B------:R1:W-:Y:S01]  /*c790*/  STL [R1+0xc], R9 ;  /* 0x00000c0901007387 */ /* 0x0003e20000100800 */
[----:B------:R-:W-:Y:S01]  /*c7a0*/  IMAD.MOV.U32 R5, RZ, RZ, R10 ;  /* 0x000000ffff057224 */ /* 0x000fe200078e000a */
[----:B--2---:R-:W-:Y:S02]  /*c7b0*/  R2UR UR11, R13 ;  /* 0x000000000d0b72ca */ /* 0x004fe400000e0000 */
[----:B---3--:R-:W-:-:S13]  /*c7c0*/  R2UR UR5, R3 ;  /* 0x00000000030572ca */ /* 0x008fda00000e0000 */
[----:B------:R-:W-:Y:S02]  /*c7d0*/  ULEA UR11, UR11, UR5, 0x7 ;  /* 0x000000050b0b7291 */ /* 0x000fe4000f8e383f */
[----:B------:R-:W-:-:S09]  /*c7e0*/  UIADD3.X UR5, URZ, UR37, URZ, UP0, !UPT ;  /* 0x000000253f057290 */ /* 0x000fd200087fe43f */
[----:B------:R0:W-:Y:S02]  /*c7f0*/  UTMALDG.4D [UR8], [UR4], desc[UR6] ;  /* 0x00000608040075b4 */ /* 0x0001e40008019000 */
[----:B0-----:R-:W-:Y:S01]  /*c800*/  UMOV UR8, UR14 ;  /* 0x0000000e00087c82 */ /* 0x001fe20008000000 */
[----:B------:R-:W-:Y:S02]  /*c810*/  UMOV UR10, UR15 ;  /* 0x0000000f000a7c82 */ /* 0x000fe40008000000 */
[----:B------:R1:W-:Y:S02]  /*c820*/  UTMALDG.4D [UR8], [UR4], desc[UR6] ;  /* 0x00000608040075b4 */ /* 0x0003e40008019000 */
[----:B-1----:R-:W-:Y:S01]  /*c830*/  NOP ;  /* 0x0000000000007918 */ /* 0x002fe20000000000 */
.L_x_345:
[----:B------:R-:W-:Y:S05]  /*c840*/  BSYNC B1 ;  /* 0x0000000000017941 */ /* 0x000fea0003800000 */
.L_x_344:
[C---:B------:R-:W-:Y:S01]  /*c850*/  ISETP.GT.AND P0, PT, R6.reuse, 0x1, PT ;  /* 0x000000010600780c */ /* 0x040fe20003f04270 */
[----:B------:R-:W-:-:S04]  /*c860*/  VIADD R2, R6, 0xfffffffe ;  /* 0xfffffffe06027836 */ /* 0x000fc80000000000 */
[----:B------:R-:W-:-:S08]  /*c870*/  IMAD.MOV.U32 R6, RZ, RZ, R2 ;  /* 0x000000ffff067224 */ /* 0x000fd000078e0002 */
[----:B------:R-:W-:Y:S05]  /*c880*/  @P0 BRA `(.L_x_351) ;  /* 0xffffffec00fc0947 */ /* 0x000fea000383ffff */
.L_x_327:
[----:B------:R-:W-:Y:S05]  /*c890*/  BSYNC B0 ;  /* 0x0000000000007941 */ /* 0x000fea0003800000 */
.L_x_326:
[----:B------:R-:W1:Y:S01]  /*c8a0*/  S2R R2, SR_TID.X ;  /* 0x0000000000027919 */ /* 0x000e620000002100 */
[----:B------:R-:W-:Y:S01]  /*c8b0*/  BSSY B0, `(.L_x_352) ;  /* 0x0000011000007945 */ /* 0x000fe20003800000 */
[----:B-1----:R-:W-:-:S04]  /*c8c0*/  LOP3.LUT R2, R2, 0x1f, RZ, 0xc0, !PT ;  /* 0x0000001f02027812 */ /* 0x002fc800078ec0ff */
[----:B------:R-:W-:-:S13]  /*c8d0*/  ISETP.NE.AND P0, PT, R2, RZ, PT ;  /* 0x000000ff0200720c */ /* 0x000fda0003f05270 */
[----:B------:R-:W-:Y:S05]  /*c8e0*/  @P0 BRA `(.L_x_353) ;  /* 0x0000000000340947 */ /* 0x000fea0003800000 */
[----:B------:R-:W1:Y:S01]  /*c8f0*/  S2R R9, SR_LANEID ;  /* 0x0000000000097919 */ /* 0x000e620000000000 */
[----:B------:R-:W-:Y:S01]  /*c900*/  VOTEU.ANY UR4, UPT, PT ;  /* 0x0000000000047886 */ /* 0x000fe200038e0100 */
[----:B------:R-:W2:Y:S01]  /*c910*/  LDC.64 R2, c[0x0][0xc38] ;  /* 0x00030e00ff027b82 */ /* 0x000ea20000000a00 */
[----:B------:R-:W1:Y:S01]  /*c920*/  FLO.U32 R0, UR4 ;  /* 0x0000000400007d00 */ /* 0x000e6200080e0000 */
[----:B------:R-:W-:-:S07]  /*c930*/  ULDC.64 UR6, c[0x0][0x208] ;  /* 0x0000820000067ab9 */ /* 0x000fce0000000a00 */
[----:B------:R-:W2:Y:S01]  /*c940*/  POPC R7, UR4 ;  /* 0x0000000400077d09 */ /* 0x000ea20008000000 */
[----:B-1----:R-:W-:-:S13]  /*c950*/  ISETP.EQ.U32.AND P0, PT, R0, R9, PT ;  /* 0x000000090000720c */ /* 0x002fda0003f02070 */
[----:B--2---:R-:W2:Y:S01]  /*c960*/  @P0 ATOMG.E.ADD.STRONG.GPU PT, R3, desc[UR6][R2.64], R7 ;  /* 0x00000007020309a8 */ /* 0x004ea200081ee1c6 */
[----:B------:R-:W1:Y:S02]  /*c970*/  S2R R6, SR_LTMASK ;  /* 0x0000000000067919 */ /* 0x000e640000003900 */
[----:B-1----:R-:W-:-:S04]  /*c980*/  LOP3.LUT R6, R6, UR4, RZ, 0xc0, !PT ;  /* 0x0000000406067c12 */ /* 0x002fc8000f8ec0ff */
[----:B------:R-:W1:Y:S01]  /*c990*/  POPC R9, R6 ;  /* 0x0000000600097309 */ /* 0x000e620000000000 */
[----:B--2---:R-:W1:Y:S02]  /*c9a0*/  SHFL.IDX PT, R0, R3, R0, 0x1f ;  /* 0x00001f0003007589 */ /* 0x004e6400000e0000 */
[----:B-1----:R-:W-:-:S07]  /*c9b0*/  IADD3 R16, R0, UR38, R9 ;  /* 0x0000002600107c10 */ /* 0x002fce000fffe009 */
.L_x_353:
[----:B------:R-:W-:Y:S05]  /*c9c0*/  BSYNC B0 ;  /* 0x0000000000007941 */ /* 0x000fea0003800000 */
.L_x_352:
[----:B------:R-:W-:Y:S04]  /*c9d0*/  BSSY B0, `(.L_x_354) ;  /* 0x0000032000007945 */ /* 0x000fe80003800000 */
[----:B------:R-:W-:Y:S05]  /*c9e0*/  @!P6 BRA `(.L_x_355) ;  /* 0x0000000000c0e947 */ /* 0x000fea0003800000 */
[----:B------:R-:W2:Y:S01]  /*c9f0*/  LDL R2, [R1] ;  /* 0x0000000001027983 */ /* 0x000ea20000100800 */
[----:B------:R-:W-:-:S03]  /*ca00*/  MOV R3, 0x400 ;  /* 0x0000040000037802 */ /* 0x000fc60000000f00 */
[----:B------:R-:W3:Y:S01]  /*ca10*/  LDL R0, [R1+0x8] ;  /* 0x0000080001007983 */ /* 0x000ee20000100800 */
[----:B------:R-:W1:Y:S02]  /*ca20*/  S2R R6, SR_CgaCtaId ;  /* 0x0000000000067919 */ /* 0x000e640000008800 */
[----:B-1----:R-:W-:-:S05]  /*ca30*/  LEA R3, R6, R3, 0x18 ;  /* 0x0000000306037211 */ /* 0x002fca00078ec0ff */
[----:B--2---:R-:W-:Y:S01]  /*ca40*/  IMAD R3, R2, 0x8, R3 ;  /* 0x0000000802037824 */ /* 0x004fe200078e0203 */
[----:B---3--:R-:W-:-:S04]  /*ca50*/  SHF.L.U32 R0, R0, 0x1f, RZ ;  /* 0x0000001f00007819 */ /* 0x008fc800000006ff */
[----:B------:R-:W1:Y:S02]  /*ca60*/  SYNCS.PHASECHK.TRANS64.TRYWAIT P0, [R3+URZ+0x34860], R0 ;  /* 0x03486000030075a7 */ /* 0x000e64000800017f */
[----:B-1----:R-:W-:Y:S05]  /*ca70*/  @!P0 BRA `(.L_x_356) ;  /* 0x0000001400a88947 */ /* 0x002fea0003800000 */
.L_x_400:
        /* <DEDUP_REMOVED lines=11> */
.L_x_357:
[----:B------:R-:W2:Y:S01]  /*cb30*/  LDL.LU R8, [R1+0x4] ;  /* 0x0000040001087983 */ /* 0x000ea20000300800 */
[----:B------:R-:W-:-:S03]  /*cb40*/  MOV R6, 0x400 ;  /* 0x0000040000067802 */ /* 0x000fc60000000f00 */
[----:B-1----:R-:W3:Y:S04]  /*cb50*/  LDL R0, [R1] ;  /* 0x0000000001007983 */ /* 0x002ee80000100800 */
[----:B------:R-:W4:Y:S01]  /*cb60*/  LDL R2, [R1+0xc] ;  /* 0x00000c0001027983 */ /* 0x000f220000100800 */
[----:B------:R-:W1:Y:S01]  /*cb70*/  S2R R7, SR_CgaCtaId ;  /* 0x0000000000077919 */ /* 0x000e620000008800 */
[----:B------:R-:W-:Y:S01]  /*cb80*/  R2UR UR9, R3 ;  /* 0x00000000030972ca */ /* 0x000fe200000e0000 */
[----:B------:R-:W-:Y:S01]  /*cb90*/  UIADD3 UR4, UP0, UR36, 0x470, URZ ;  /* 0x0000047024047890 */ /* 0x000fe2000ff1e03f */
[----:B------:R-:W-:Y:S02]  /*cba0*/  R2UR UR12, R4 ;  /* 0x00000000040c72ca */ /* 0x000fe400000e0000 */
[----:B------:R-:W-:-:S02]  /*cbb0*/  R2UR UR13, R5 ;  /* 0x00000000050d72ca */ /* 0x000fc400000e0000 */
[----:B-1----:R-:W-:-:S07]  /*cbc0*/  LEA R6, R7, R6, 0x18 ;  /* 0x0000000607067211 */ /* 0x002fce00078ec0ff */
[----:B------:R-:W-:Y:S01]  /*cbd0*/  UIADD3 UR9, UR9, 0x34850, URZ ;  /* 0x0003485009097890 */ /* 0x000fe2000fffe03f */
[----:B------:R-:W-:Y:S01]  /*cbe0*/  UMOV UR10, URZ ;  /* 0x0000003f000a7c82 */ /* 0x000fe20008000000 */
[----:B------:R-:W-:Y:S01]  /*cbf0*/  UMOV UR7, 0x14f00000 ;  /* 0x14f0000000077882 */ /* 0x000fe20000000000 */
[----:B------:R-:W-:Y:S01]  /*cc00*/  UMOV UR15, 0x40 ;  /* 0x00000040000f7882 */ /* 0x000fe20000000000 */
        /* <DEDUP_REMOVED lines=13> */
[----:B-1----:R-:W-:Y:S01]  /*cce0*/  NOP ;  /* 0x0000000000007918 */ /* 0x002fe20000000000 */
.L_x_355:
[----:B------:R-:W-:Y:S05]  /*ccf0*/  BSYNC B0 ;  /* 0x0000000000007941 */ /* 0x000fea0003800000 */
.L_x_354:
[----:B------:R-:W2:Y:S04]  /*cd00*/  LDL.LU R0, [R1] ;  /* 0x0000000001007983 */ /* 0x000ea80000300800 */
[----:B------:R-:W3:Y:S01]  /*cd10*/  LDL.LU R3, [R1+0x8] ;  /* 0x0000080001037983 */ /* 0x000ee20000300800 */
[----:B--2---:R-:W-:-:S05]  /*cd20*/  VIADD R0, R0, 0x1 ;  /* 0x0000000100007836 */ /* 0x004fca0000000000 */
[----:B------:R-:W-:-:S04]  /*cd30*/  ISETP.NE.AND P0, PT, R0, 0x2, PT ;  /* 0x000000020000780c */ /* 0x000fc80003f05270 */
[----:B------:R-:W-:Y:S02]  /*cd40*/  SEL R2, RZ, 0x1, P0 ;  /* 0x00000001ff027807 */ /* 0x000fe40000000000 */
[----:B------:R-:W-:Y:S02]  /*cd50*/  SEL R0, R0, RZ, P0 ;  /* 0x000000ff00007207 */ /* 0x000fe40000000000 */
[----:B---3--:R-:W-:-:S05]  /*cd60*/  LOP3.LUT R3, R3, R2, RZ, 0x3c, !PT ;  /* 0x0000000203037212 */ /* 0x008fca00078e3cff */
[----:B------:R1:W-:Y:S04]  /*cd70*/  STL [R1+0x8], R3 ;  /* 0x0000080301007387 */ /* 0x0003e80000100800 */
[----:B------:R1:W-:Y:S02]  /*cd80*/  STL [R1], R0 ;  /* 0x0000000001007387 */ /* 0x0003e40000100800 */
.L_x_311:
[----:B------:R-:W-:Y:S05]  /*cd90*/  BSYNC B6 ;  /* 0x0000000000067941 */ /* 0x000fea0003800000 */
.L_x_309:
[----:B------:R-:W-:-:S03]  /*cda0*/  UMOV UR4, 0xffffffff ;  /* 0xffffffff00047882 */ /* 0x000fc60000000000 */
[----:B------:R-:W-:Y:S05]  /*cdb0*/  BRA.DIV UR4, `(.L_x_358) ;  /* 0x0000001204ec7947 */ /* 0x000fea000b800000 */
[----:B------:R2:W3:Y:S04]  /*cdc0*/  SHFL.IDX PT, R4, R16, RZ, 0x1f ;  /* 0x00001fff10047589 */ /* 0x0004e800000e0000 */
[----:B------:R2:W4:Y:S02]  /*cdd0*/  SHFL.IDX PT, R5, R16, 0x1, 0x1f ;  /* 0x00201f0010057f89 */ /* 0x00052400000e0000 */
.L_x_404:
[----:B01----:R-:W0:Y:S01]  /*cde0*/  S2R R0, SR_TID.X ;  /* 0x0000000000007919 */ /* 0x003e220000002100 */
[----:B------:R-:W-:Y:S01]  /*cdf0*/  ULDC UR4, c[0x0][0xc14] ;  /* 0x0003050000047ab9 */ /* 0x000fe20000000800 */
[----:B------:R-:W-:Y:S01]  /*ce00*/  BSSY B0, `(.L_x_359) ;  /* 0x000000c000007945 */ /* 0x000fe20003800000 */
[----:B------:R-:W-:Y:S01]  /*ce10*/  IMAD.MOV.U32 R3, RZ, RZ, RZ ;  /* 0x000000ffff037224 */ /* 0x000fe200078e00ff */
[----:B0-----:R-:W-:Y:S01]  /*ce20*/  LOP3.LUT R9, R0, 0x1f, RZ, 0xc0, !PT ;  /* 0x0000001f00097812 */ /* 0x001fe200078ec0ff */
[----:B------:R-:W-:-:S03]  /*ce30*/  IMAD.U32 R0, RZ, RZ, UR4 ;  /* 0x00000004ff007e24 */ /* 0x000fc6000f8e00ff */
[C---:B------:R-:W-:Y:S01]  /*ce40*/  ISETP.NE.AND P0, PT, R9.reuse, 0x1f, PT ;  /* 0x0000001f0900780c */ /* 0x040fe20003f05270 */
[----:B------:R-:W-:-:S05]  /*ce50*/  IMAD.IADD R7, R9, 0x1, R19 ;  /* 0x0000000109077824 */ /* 0x000fca00078e0213 */
[----:B------:R-:W-:-:S13]  /*ce60*/  ISETP.GE.OR P0, PT, R7, R0, !P0 ;  /* 0x000000000700720c */ /* 0x000fda0004706670 */
[----:B------:R-:W-:Y:S05]  /*ce70*/  @P0 BRA `(.L_x_360) ;  /* 0x0000000000100947 */ /* 0x000fea0003800000 */
[----:B------:R-:W0:Y:S01]  /*ce80*/  LDC.64 R2, c[0x0][0xc58] ;  /* 0x00031600ff027b82 */ /* 0x000e220000000a00 */
[----:B------:R-:W-:Y:S01]  /*ce90*/  ULDC.64 UR4, c[0x0][0x208] ;  /* 0x0000820000047ab9 */ /* 0x000fe20000000a00 */
[----:B0-----:R-:W-:-:S06]  /*cea0*/  IMAD.WIDE R2, R7, 0x4, R2 ;  /* 0x0000000407027825 */ /* 0x001fcc00078e0202 */
[----:B------:R0:W5:Y:S02]  /*ceb0*/  LDG.E R3, desc[UR4][R2.64] ;  /* 0x0000000402037981 */ /* 0x000164000c1e1900 */
.L_x_360:
[----:B------:R-:W-:Y:S05]  /*cec0*/  BSYNC B0 ;  /* 0x0000000000007941 */ /* 0x000fea0003800000 */
.L_x_359:
[----:B------:R-:W-:-:S03]  /*ced0*/  UMOV UR4, 0xffffffff ;  /* 0xffffffff00047882 */ /* 0x000fc60000000000 */
[----:B------:R-:W-:Y:S05]  /*cee0*/  BRA.DIV UR4, `(.L_x_361) ;  /* 0x0000001204ec7947 */ /* 0x000fea000b800000 */
[----:B-----5:R-:W1:Y:S01]  /*cef0*/  SHFL.UP PT, R14, R3, 0x1, RZ ;  /* 0x04200000030e7989 */ /* 0x020e6200000e00ff */
[C---:B------:R-:W-:Y:S02]  /*cf00*/  ISETP.NE.AND P0, PT, R9.reuse, RZ, PT ;  /* 0x000000ff0900720c */ /* 0x040fe40003f05270 */
[C---:B------:R-:W-:Y:S02]  /*cf10*/  ISETP.GE.U32.AND P1, PT, R9.reuse, 0x2, PT ;  /* 0x000000020900780c */ /* 0x040fe40003f26070 */
[----:B-1----:R-:W-:Y:S02]  /*cf20*/  SEL R14, R14, RZ, P0 ;  /* 0x000000ff0e0e7207 */ /* 0x002fe40000000000 */
[----:B------:R-:W-:-:S03]  /*cf30*/  ISETP.GE.U32.AND P0, PT, R9, 0x4, PT ;  /* 0x000000040900780c */ /* 0x000fc60003f06070 */
[----:B------:R-:W-:-:S05]  /*cf40*/  IMAD.IADD R13, R3, 0x1, R14 ;  /* 0x00000001030d7824 */ /* 0x000fca00078e020e */
[----:B------:R-:W1:Y:S02]  /*cf50*/  SHFL.UP PT, R14, R13, 0x2, RZ ;  /* 0x044000000d0e7989 */ /* 0x000e6400000e00ff */
        /* <DEDUP_REMOVED lines=8> */
[----:B-1----:R-:W-:-:S05]  /*cfe0*/  SEL R8, R14, RZ, P1 ;  /* 0x000000ff0e087207 */ /* 0x002fca0000800000 */
[----:B------:R-:W-:-:S05]  /*cff0*/  IMAD.IADD R8, R7, 0x1, R8 ;  /* 0x0000000107087824 */ /* 0x000fca00078e0208 */
[----:B------:R-:W1:Y:S02]  /*d000*/  SHFL.UP PT, R14, R8, 0x10, RZ ;  /* 0x06000000080e7989 */ /* 0x000e6400000e00ff */
[----:B-1----:R-:W-:-:S05]  /*d010*/  SEL R9, R14, RZ, P0 ;  /* 0x000000ff0e097207 */ /* 0x002fca0000000000 */
[----:B0-----:R-:W-:-:S05]  /*d020*/  IMAD.IADD R2, R8, 0x1, R9 ;  /* 0x0000000108027824 */ /* 0x001fca00078e0209 */
[----:B------:R0:W1:Y:S02]  /*d030*/  SHFL.IDX PT, R14, R2, 0x1f, 0x1f ;  /* 0x03e01f00020e7f89 */ /* 0x00006400000e0000 */
.L_x_412:
[----:B------:R-:W-:Y:S02]  /*d040*/  ULDC UR4, c[0x0][0xc10] ;  /* 0x0003040000047ab9 */ /* 0x000fe40000000800 */
[----:B--2---:R-:W-:-:S04]  /*d050*/  IMAD.U32 R16, RZ, RZ, UR4 ;  /* 0x00000004ff107e24 */ /* 0x004fc8000f8e00ff */
[----:B-1----:R-:W-:-:S04]  /*d060*/  IMAD R6, R14, R16, RZ ;  /* 0x000000100e067224 */ /* 0x002fc800078e02ff */
[----:B----4-:R-:W-:-:S05]  /*d070*/  IMAD.IADD R5, R5, 0x1, R6 ;  /* 0x0000000105057824 */ /* 0x010fca00078e0206 */
[----:B---3--:R-:W-:-:S13]  /*d080*/  ISETP.GT.AND P0, PT, R5, R4, PT ;  /* 0x000000040500720c */ /* 0x008fda0003f04270 */
[----:B------:R-:W-:Y:S05]  /*d090*/  @P0 BRA `(.L_x_362) ;  /* 0x0000000000b80947 */ /* 0x000fea0003800000 */
[----:B------:R-:W1:Y:S02]  /*d0a0*/  LDC R0, c[0x0][0xc14] ;  /* 0x00030500ff007b82 */ /* 0x000e640000000800 */
.L_x_367:
[----:B------:R-:W-:-:S05]  /*d0b0*/  VIADD R19, R19, 0x1f ;  /* 0x0000001f13137836 */ /* 0x000fca0000000000 */
[----:B-1----:R-:W-:-:S13]  /*d0c0*/  ISETP.GE.AND P0, PT, R19, R0, PT ;  /* 0x000000001300720c */ /* 0x002fda0003f06270 */
[----:B------:R-:W-:Y:S05]  /*d0d0*/  @P0 BRA `(.L_x_363) ;  /* 0x0000000400600947 */ /* 0x000fea0003800000 */
[----:B0-----:R-:W0:Y:S01]  /*d0e0*/  S2R R2, SR_TID.X ;  /* 0x0000000000027919 */ /* 0x001e220000002100 */
[----:B------:R-:W-:Y:S01]  /*d0f0*/  BSSY B0, `(.L_x_364) ;  /* 0x000000b000007945 */ /* 0x000fe20003800000 */
[----:B------:R-:W-:Y:S01]  /*d100*/  IMAD.MOV.U32 R3, RZ, RZ, RZ ;  /* 0x000000ffff037224 */ /* 0x000fe200078e00ff */
[----:B0-----:R-:W-:-:S04]  /*d110*/  LOP3.LUT R8, R2, 0x1f, RZ, 0xc0, !PT ;  /* 0x0000001f02087812 */ /* 0x001fc800078ec0ff */
        /* <DEDUP_REMOVED lines=8> */
.L_x_365:
[----:B------:R-:W-:Y:S05]  /*d1a0*/  BSYNC B0 ;  /* 0x0000000000007941 */ /* 0x000fea0003800000 */
.L_x_364:
[----:B------:R-:W-:-:S03]  /*d1b0*/  UMOV UR4, 0xffffffff ;  /* 0xffffffff00047882 */ /* 0x000fc60000000000 */
[----:B------:R-:W-:Y:S05]  /*d1c0*/  BRA.DIV UR4, `(.L_x_366) ;  /* 0x0000001604047947 */ /* 0x000fea000b800000 */
[----:B-----5:R-:W1:Y:S01]  /*d1d0*/  SHFL.UP PT, R14, R3, 0x1, RZ ;  /* 0x04200000030e7989 */ /* 0x020e6200000e00ff */
[C---:B------:R-:W-:Y:S02]  /*d1e0*/  ISETP.NE.AND P0, PT, R8.reuse, RZ, PT ;  /* 0x000000ff0800720c */ /* 0x040fe40003f05270 */
[----:B------:R-:W-:Y:S02]  /*d1f0*/  ISETP.GE.U32.AND P1, PT, R8, 0x2, PT ;  /* 0x000000020800780c */ /* 0x000fe40003f26070 */
[----:B-1----:R-:W-:Y:S02]  /*d200*/  SEL R14, R14, RZ, P0 ;  /* 0x000000ff0e0e7207 */ /* 0x002fe40000000000 */
        /* <DEDUP_REMOVED lines=16> */
[----:B------:R0:W1:Y:S02]  /*d310*/  SHFL.IDX PT, R14, R2, 0x1f, 0x1f ;  /* 0x03e01f00020e7f89 */ /* 0x00006400000e0000 */
.L_x_420:
[----:B------:R-:W-:Y:S02]  /*d320*/  ULDC UR4, c[0x0][0xc10] ;  /* 0x0003040000047ab9 */ /* 0x000fe40000000800 */
[----:B------:R-:W-:-:S04]  /*d330*/  IMAD.U32 R16, RZ, RZ, UR4 ;  /* 0x00000004ff107e24 */ /* 0x000fc8000f8e00ff */
[----:B-1----:R-:W-:-:S04]  /*d340*/  IMAD R6, R14, R16, RZ ;  /* 0x000000100e067224 */ /* 0x002fc800078e02ff */
[----:B------:R-:W-:-:S05]  /*d350*/  IMAD.IADD R5, R6, 0x1, R5 ;  /* 0x0000000106057824 */ /* 0x000fca00078e0205 */
[----:B------:R-:W-:-:S13]  /*d360*/  ISETP.GT.AND P0, PT, R5, R4, PT ;  /* 0x000000040500720c */ /* 0x000fda0003f04270 */
[----:B------:R-:W-:Y:S05]  /*d370*/  @!P0 BRA `(.L_x_367) ;  /* 0xfffffffc004c8947 */ /* 0x000fea000383ffff */
.L_x_362:
[----:B------:R-:W-:Y:S01]  /*d380*/  IMAD.IADD R6, R5, 0x1, -R6 ;  /* 0x0000000105067824 */ /* 0x000fe200078e0a06 */
[----:B------:R-:W-:-:S03]  /*d390*/  UMOV UR4, 0xffffffff ;  /* 0xffffffff00047882 */ /* 0x000fc60000000000 */
[----:B------:R-:W-:-:S05]  /*d3a0*/  IMAD R5, R2, R16, R6 ;  /* 0x0000001002057224 */ /* 0x000fca00078e0206 */
[----:B------:R-:W-:Y:S01]  /*d3b0*/  ISETP.GT.AND P6, PT, R5, R4, PT ;  /* 0x000000040500720c */ /* 0x000fe20003fc4270 */
[----:B------:R-:W-:-:S12]  /*d3c0*/  BRA.DIV UR4, `(.L_x_368) ;  /* 0x0000001604547947 */ /* 0x000fd8000b800000 */
[----:B------:R-:W-:-:S04]  /*d3d0*/  VOTE.ANY R7, PT, !P6 ;  /* 0x0000000000077806 */ /* 0x000fc800070e0100 */
[----:B------:R-:W1:Y:S02]  /*d3e0*/  POPC R5, R7 ;  /* 0x0000000700057309 */ /* 0x000e640000000000 */
[----:B-1----:R1:W2:Y:S02]  /*d3f0*/  SHFL.IDX PT, R17, R3, R5, 0x1f ;  /* 0x00001f0503117589 */ /* 0x0022a400000e0000 */
.L_x_424:
[----:B------:R-:W-:Y:S01]  /*d400*/  ISETP.NE.AND P0, PT, R7, RZ, PT ;  /* 0x000000ff0700720c */ /* 0x000fe20003f05270 */
[----:B------:R-:W-:-:S12]  /*d410*/  IMAD.MOV.U32 R14, RZ, RZ, RZ ;  /* 0x000000ffff0e7224 */ /* 0x000fd800078e00ff */
[----:B------:R-:W-:Y:S05]  /*d420*/  @!P0 BRA `(.L_x_369) ;  /* 0x0000000000108947 */ /* 0x000fea0003800000 */
[----:B------:R-:W-:Y:S01]  /*d430*/  UMOV UR4, 0xffffffff ;  /* 0xffffffff00047882 */ /* 0x000fe20000000000 */
[----:B------:R-:W-:Y:S02]  /*d440*/  VIADD R12, R5, 0xffffffff ;  /* 0xffffffff050c7836 */ /* 0x000fe40000000000 */
[----:B------:R-:W-:Y:S05]  /*d450*/  BRA.DIV UR4, `(.L_x_370) ;  /* 0x0000001604787947 */ /* 0x000fea000b800000 */
[----:B------:R3:W4:Y:S02]  /*d460*/  SHFL.IDX PT, R14, R2, R12, 0x1f ;  /* 0x00001f0c020e7589 */ /* 0x00072400000e0000 */
.L_x_369:
[-C--:B--2---:R-:W-:Y:S01]  /*d470*/  IABS R7, R17.reuse ;  /* 0x0000001100077213 */ /* 0x084fe20000000000 */
[----:B----4-:R-:W-:Y:S01]  /*d480*/  IMAD R16, R14, R16, R6 ;  /* 0x000000100e107224 */ /* 0x010fe200078e0206 */
[----:B------:R-:W-:Y:S01]  /*d490*/  IABS R6, R17 ;  /* 0x0000001100067213 */ /* 0x000fe20000000000 */
[----:B------:R-:W-:Y:S01]  /*d4a0*/  IMAD.IADD R19, R5, 0x1, R19 ;  /* 0x0000000105137824 */ /* 0x000fe200078e0213 */
[----:B------:R-:W2:Y:S03]  /*d4b0*/  I2F.RP R8, R7 ;  /* 0x0000000700087306 */ /* 0x000ea60000209400 */
[----:B------:R-:W-:-:S05]  /*d4c0*/  IMAD.MOV R6, RZ, RZ, -R6 ;  /* 0x000000ffff067224 */ /* 0x000fca00078e0a06 */
[----:B--2---:R-:W2:Y:S02]  /*d4d0*/  MUFU.RCP R8, R8 ;  /* 0x0000000800087308 */ /* 0x004ea40000001000 */
[----:B--2---:R-:W-:-:S06]  /*d4e0*/  VIADD R9, R8, 0xffffffe ;  /* 0x0ffffffe08097836 */ /* 0x004fcc0000000000 */
[----:B-1----:R-:W0:Y:S02]  /*d4f0*/  F2I.FTZ.U32.TRUNC.NTZ R3, R9 ;  /* 0x0000000900037305 */ /* 0x002e24000021f000 */
[----:B0--3--:R-:W-:-:S04]  /*d500*/  IMAD.MOV R2, RZ, RZ, -R3 ;  /* 0x000000ffff027224 */ /* 0x009fc800078e0a03 */
[----:B------:R-:W-:Y:S02]  /*d510*/  IMAD R11, R2, R7, RZ ;  /* 0x00000007020b7224 */ /* 0x000fe400078e02ff */
[----:B------:R-:W-:-:S04]  /*d520*/  IMAD.MOV.U32 R2, RZ, RZ, RZ ;  /* 0x000000ffff027224 */ /* 0x000fc800078e00ff */
[----:B------:R-:W-:-:S04]  /*d530*/  IMAD.HI.U32 R3, R3, R11, R2 ;  /* 0x0000000b03037227 */ /* 0x000fc800078e0002 */
[----:B------:R-:W-:-:S05]  /*d540*/  IMAD.IADD R2, R4, 0x1, -R16 ;  /* 0x0000000104027824 */ /* 0x000fca00078e0a10 */
[----:B------:R-:W-:-:S05]  /*d550*/  IABS R4, R2 ;  /* 0x0000000200047213 */ /* 0x000fca0000000000 */
        /* <DEDUP_REMOVED lines=16> */
.L_x_363:
[----:B------:R-:W-:Y:S01]  /*d660*/  UMOV UR4, URZ ;  /* 0x0000003f00047c82 */ /* 0x000fe20008000000 */
[----:B------:R-:W-:Y:S01]  /*d670*/  UMOV UR5, URZ ;  /* 0x0000003f00057c82 */ /* 0x000fe20008000000 */
[----:B------:R-:W-:Y:S01]  /*d680*/  ULDC UR6, c[0x0][0xc14] ;  /* 0x0003050000067ab9 */ /* 0x000fe20000000800 */
[----:B------:R-:W-:Y:S02]  /*d690*/  IMAD.MOV.U32 R16, RZ, RZ, R4 ;  /* 0x000000ffff107224 */ /* 0x000fe400078e0004 */
[----:B------:R-:W-:Y:S02]  /*d6a0*/  IMAD.U32 R17, RZ, RZ, UR4 ;  /* 0x00000004ff117e24 */ /* 0x000fe4000f8e00ff */
[----:B------:R-:W-:Y:S02]  /*d6b0*/  IMAD.U32 R18, RZ, RZ, UR5 ;  /* 0x00000005ff127e24 */ /* 0x000fe4000f8e00ff */
[----:B------:R-:W-:-:S07]  /*d6c0*/  IMAD.U32 R19, RZ, RZ, UR6 ;  /* 0x00000006ff137e24 */ /* 0x000fce000f8e00ff */
.L_x_371:
[----:B0-----:R-:W0:Y:S01]  /*d6d0*/  S2R R2, SR_TID.X ;  /* 0x0000000000027919 */ /* 0x001e220000002100 */
[----:B------:R-:W-:Y:S05]  /*d6e0*/  WARPSYNC.ALL ;  /* 0x0000000000007948 */ /* 0x000fea0003800000 */
[----:B------:R-:W-:Y:S01]  /*d6f0*/  BAR.SYNC.DEFER_BLOCKING 0x4, 0x120 ;  /* 0x0104800000007b1d */ /* 0x000fe20000010000 */
[----:B0-----:R-:W-:-:S04]  /*d700*/  LOP3.LUT R2, R2, 0x1f, RZ, 0xc0, !PT ;  /* 0x0000001f02027812 */ /* 0x001fc800078ec0ff */
[----:B------:R-:W-:-:S13]  /*d710*/  ISETP.NE.AND P0, PT, R2, RZ, PT ;  /* 0x000000ff0200720c */ /* 0x000fda0003f05270 */
[----:B------:R-:W0:Y:S01]  /*d720*/  @!P0 S2R R3, SR_CgaCtaId ;  /* 0x0000000000038919 */ /* 0x000e220000008800 */
[----:B------:R-:W-:-:S04]  /*d730*/  @!P0 MOV R2, 0x400 ;  /* 0x0000040000028802 */ /* 0x000fc80000000f00 */
[----:B0-----:R-:W-:-:S05]  /*d740*/  @!P0 LEA R2, R3, R2, 0x18 ;  /* 0x0000000203028211 */ /* 0x001fca00078ec0ff */
[----:B------:R1:W-:Y:S01]  /*d750*/  @!P0 STS.128 [R2+0x348d0], R16 ;  /* 0x0348d01002008388 */ /* 0x0003e20000000c00 */
[----:B------:R-:W-:Y:S06]  /*d760*/  BAR.ARV 0x5, 0x120 ;  /* 0x0144800000007b1d */ /* 0x000fec0000002000 */
[----:B------:R-:W-:-:S13]  /*d770*/  ISETP.GE.AND P0, PT, R19, R0, PT ;  /* 0x000000001300720c */ /* 0x000fda0003f06270 */
[----:B------:R-:W-:Y:S05]  /*d780*/  @!P0 BRA `(.L_x_372) ;  /* 0xffffffc000488947 */ /* 0x000fea000383ffff */
.L_x_307:
[----:B0-----:R-:W2:Y:S01]  /*d790*/  LDL.LU R0, [R1+0x28] ;  /* 0x0000280001007983 */ /* 0x001ea20000300800 */
[----:B------:R-:W-:Y:S01]  /*d7a0*/  BSSY B0, `(.L_x_373) ;  /* 0x000000b000007945 */ /* 0x000fe20003800000 */
[----:B------:R-:W0:Y:S01]  /*d7b0*/  S2R R5, SR_CgaCtaId ;  /* 0x0000000000057919 */ /* 0x000e220000008800 */
[----:B--2---:R-:W-:-:S05]  /*d7c0*/  VIADD R0, R0, 0x1 ;  /* 0x0000000100007836 */ /* 0x004fca0000000000 */
[----:B-1----:R-:W-:-:S04]  /*d7d0*/  LEA.HI R2, R0, R0, RZ, 0x1 ;  /* 0x0000000000027211 */ /* 0x002fc800078f08ff */
[----:B------:R-:W-:-:S05]  /*d7e0*/  LOP3.LUT R3, R2, 0xfffffffe, RZ, 0xc0, !PT ;  /* 0xfffffffe02037812 */ /* 0x000fca00078ec0ff */
[----:B------:R-:W-:Y:S01]  /*d7f0*/  IMAD.IADD R3, R0, 0x1, -R3 ;  /* 0x0000000100037824 */ /* 0x000fe200078e0a03 */
[----:B------:R-:W-:-:S04]  /*d800*/  MOV R0, 0x400 ;  /* 0x0000040000007802 */ /* 0x000fc80000000f00 */
[----:B0-----:R-:W-:Y:S02]  /*d810*/  LEA R0, R5, R0, 0x18 ;  /* 0x0000000005007211 */ /* 0x001fe400078ec0ff */
[----:B------:R-:W-:-:S04]  /*d820*/  SHF.L.U32 R3, R3, 0x1f, RZ ;  /* 0x0000001f03037819 */ /* 0x000fc800000006ff */
[----:B------:R-:W0:Y:S02]  /*d830*/  SYNCS.PHASECHK.TRANS64.TRYWAIT P0, [R0+URZ+0x34820], R3 ;  /* 0x03482003000075a7 */ /* 0x000e24000800017f */
[----:B0-----:R-:W-:Y:S05]  /*d840*/  @!P0 BRA `(.L_x_374) ;  /* 0x0000001000a08947 */ /* 0x001fea0003800000 */
.L_x_427:
[----:B------:R-:W-:Y:S05]  /*d850*/  BSYNC B0 ;  /* 0x0000000000007941 */ /* 0x000fea0003800000 */
.L_x_373:
[----:B------:R-:W-:-:S03]  /*d860*/  UMOV UR4, 0xffffffff ;  /* 0xffffffff00047882 */ /* 0x000fc60000000000 */
[----:B------:R-:W-:Y:S05]  /*d870*/  BRA.DIV UR4, `(.L_x_375) ;  /* 0x0000001204a87947 */ /* 0x000fea000b800000 */
[----:B------:R-:W1:Y:S02]  /*d880*/  S2R R2, SR_TID.X ;  /* 0x0000000000027919 */ /* 0x000e640000002100 */
[----:B-1----:R-:W-:-:S04]  /*d890*/  SHF.R.U32.HI R2, RZ, 0x5, R2 ;  /* 0x00000005ff027819 */ /* 0x002fc80000011602 */
[----:B------:R-:W-:-:S05]  /*d8a0*/  LOP3.LUT R2, R2, 0x3, RZ, 0xc0, !PT ;  /* 0x0000000302027812 */ /* 0x000fca00078ec0ff */
[----:B------:R1:W2:Y:S02]  /*d8b0*/  SHFL.IDX PT, R14, R2, RZ, 0x1f ;  /* 0x00001fff020e7589 */ /* 0x0002a400000e0000 */
.L_x_430:
[----:B--2---:R-:W-:Y:S01]  /*d8c0*/  ISETP.NE.AND P0, PT, R14, RZ, PT ;  /* 0x000000ff0e00720c */ /* 0x004fe20003f05270 */
[----:B------:R-:W-:-:S12]  /*d8d0*/  BSSY B0, `(.L_x_376) ;  /* 0x0000029000007945 */ /* 0x000fd80003800000 */
[----:B------:R-:W-:Y:S05]  /*d8e0*/  @P0 BRA `(.L_x_377) ;  /* 0x00000000009c0947 */ /* 0x000fea0003800000 */
[----:B------:R-:W-:-:S03]  /*d8f0*/  UMOV UR4, 0xffffffff ;  /* 0xffffffff00047882 */ /* 0x000fc60000000000 */
[----:B------:R-:W-:Y:S05]  /*d900*/  BRA.DIV UR4, `(.L_x_378) ;  /* 0x0000001204b87947 */ /* 0x000fea000b800000 */
[----:B------:R-:W-:-:S13]  /*d910*/  ELECT P6, URZ, PT ;  /* 0x00000000003f782f */ /* 0x000fda00038c0000 */
.L_x_433:
[----:B------:R-:W-:Y:S05]  /*d920*/  @!P6 BRA `(.L_x_377) ;  /* 0x00000000008ce947 */ /* 0x000fea0003800000 */
[----:B-1----:R-:W2:Y:S02]  /*d930*/  LDL R2, [R1+0x30] ;  /* 0x0000300001027983 */ /* 0x002ea40000100800 */
[----:B--2---:R-:W-:-:S13]  /*d940*/  R2UR UR4, R2 ;  /* 0x00000000020472ca */ /* 0x004fda00000e0000 */
[----:B------:R-:W-:-:S06]  /*d950*/  ULOP3.LUT UR4, UR4, 0x2, URZ, 0xfc, !UPT ;  /* 0x0000000204047892 */ /* 0x000fcc000f8efc3f */
[----:B------:R-:W-:-:S05]  /*d960*/  IMAD.U32 R2, RZ, RZ, UR4 ;  /* 0x00000004ff027e24 */ /* 0x000fca000f8e00ff */
[----:B------:R-:W-:-:S13]  /*d970*/  ISETP.NE.AND P2, PT, R2, 0x3, PT ;  /* 0x000000030200780c */ /* 0x000fda0003f45270 */
[----:B------:R-:W-:Y:S05]  /*d980*/  @!P2 BRA `(.L_x_379) ;  /* 0x000000000004a947 */ /* 0x000fea0003800000 */
[----:B------:R-:W-:Y:S01]  /*d990*/  BPT.TRAP 0x1 ;  /* 0x000000040000795c */ /* 0x000fe20000300000 */
.L_x_379:
[----:B0-----:R-:W2:Y:S04]  /*d9a0*/  LDL R3, [R1] ;  /* 0x0000000001037983 */ /* 0x001ea80000100800 */
[----:B------:R-:W3:Y:S01]  /*d9b0*/  LDL.LU R7, [R1+0x8] ;  /* 0x0000080001077983 */ /* 0x000ee20000300800 */
[----:B------:R-:W-:-:S04]  /*d9c0*/  VIADD R2, R0, 0x34840 ;  /* 0x0003484000027836 */ /* 0x000fc80000000000 */
[C---:B--2---:R-:W-:Y:S02]  /*d9d0*/  IMAD R6, R3.reuse, 0x8, R2 ;  /* 0x0000000803067824 */ /* 0x044fe400078e0202 */
[----:B------:R-:W-:Y:S01]  /*d9e0*/  VIADD R3, R3, 0x1 ;  /* 0x0000000103037836 */ /* 0x000fe20000000000 */
[----:B---3--:R-:W-:-:S04]  /*d9f0*/  SHF.L.U32 R5, R7, 0x1f, RZ ;  /* 0x0000001f07057819 */ /* 0x008fc800000006ff */
[C---:B------:R-:W-:Y:S01]  /*da00*/  ISETP.NE.AND P1, PT, R3.reuse, 0x2, PT ;  /* 0x000000020300780c */ /* 0x040fe20003f25270 */
[----:B------:R-:W0:Y:S03]  /*da10*/  SYNCS.PHASECHK.TRANS64.TRYWAIT P0, [R6+URZ], R5 ;  /* 0x00000005060075a7 */ /* 0x000e26000800017f */
[----:B------:R-:W-:Y:S02]  /*da20*/  SEL R4, RZ, 0x1, P1 ;  /* 0x00000001ff047807 */ /* 0x000fe40000800000 */
[----:B------:R-:W-:Y:S02]  /*da30*/  SEL R3, R3, RZ, P1 ;  /* 0x000000ff03037207 */ /* 0x000fe40000800000 */
[----:B------:R-:W-:-:S03]  /*da40*/  LOP3.LUT R4, R7, R4, RZ, 0x3c, !PT ;  /* 0x0000000407047212 */ /* 0x000fc600078e3cff */
[----:B------:R-:W-:Y:S01]  /*da50*/  IMAD R7, R3, 0x8, R2 ;  /* 0x0000000803077824 */ /* 0x000fe200078e0202 */
[----:B------:R-:W-:Y:S01]  /*da60*/  SHF.L.U32 R2, R4, 0x1f, RZ ;  /* 0x0000001f04027819 */ /* 0x000fe200000006ff */
[----:B0-----:R-:W-:Y:S06]  /*da70*/  @!P0 BRA `(.L_x_380) ;  /* 0x00000010007c8947 */ /* 0x001fec0003800000 */
.L_x_434:
[----:B------:R-:W1:Y:S02]  /*da80*/  SYNCS.PHASECHK.TRANS64.TRYWAIT P0, [R7+URZ], R2 ;  /* 0x00000002070075a7 */ /* 0x000e64000800017f */
[----:B-1----:R-:W-:Y:S05]  /*da90*/  @!P0 BRA `(.L_x_381) ;  /* 0x0000001000888947 */ /* 0x002fea0003800000 */
.L_x_435:
[----:B------:R-:W-:Y:S05]  /*daa0*/  @!P2 BRA `(.L_x_382) ;  /* 0x000000000004a947 */ /* 0x000fea0003800000 */
[----:B------:R-:W-:Y:S01]  /*dab0*/  BPT.TRAP 0x1 ;  /* 0x000000040000795c */ /* 0x000fe20000300000 */
.L_x_382:
[----:B------:R-:W2:Y:S01]  /*dac0*/  LDL.LU R4, [R1] ;  /* 0x0000000001047983 */ /* 0x000ea20000300800 */
[----:B------:R-:W-:-:S04]  /*dad0*/  VIADD R0, R0, 0x34860 ;  /* 0x0003486000007836 */ /* 0x000fc80000000000 */
[----:B--2---:R-:W-:-:S04]  /*dae0*/  IMAD R4, R4, 0x8, R0 ;  /* 0x0000000804047824 */ /* 0x004fc800078e0200 */
[----:B------:R-:W2:Y:S02]  /*daf0*/  SYNCS.PHASECHK.TRANS64.TRYWAIT P0, [R4+URZ], R5 ;  /* 0x00000005040075a7 */ /* 0x000ea4000800017f */
[----:B--2---:R-:W-:Y:S05]  /*db00*/  @!P0 BRA `(.L_x_383) ;  /* 0x0000001000808947 */ /* 0x004fea0003800000 */
.L_x_436:
[----:B------:R-:W-:-:S07]  /*db10*/  IMAD R3, R3, 0x8, R0 ;  /* 0x0000000803037824 */ /* 0x000fce00078e0200 */
.L_x_384:
[----:B---3--:R3:W4:Y:S02]  /*db20*/  SYNCS.PHASECHK.TRANS64.TRYWAIT P0, [R3+URZ], R2 ;  /* 0x00000002030075a7 */ /* 0x008724000800017f */
[----:B----4-:R-:W-:Y:S05]  /*db30*/  @!P0 NANOSLEEP.SYNCS 0x989680 ;  /* 0x009896800000895d */ /* 0x010fea0003900000 */
[----:B------:R-:W4:Y:S02]  /*db40*/  @!P0 SYNCS.PHASECHK.TRANS64 P0, [R3+URZ], R2 ;  /* 0x00000002030085a7 */ /* 0x000f24000800007f */
[----:B----4-:R-:W-:Y:S05]  /*db50*/  @!P0 BRA `(.L_x_384) ;  /* 0xfffffffc00f08947 */ /* 0x010fea000383ffff */
.L_x_377:
[----:B------:R-:W-:Y:S05]  /*db60*/  BSYNC B0 ;  /* 0x0000000000007941 */ /* 0x000fea0003800000 */
.L_x_376:
[----:B------:R-:W-:Y:S05]  /*db70*/  EXIT ;  /* 0x000000000000794d */ /* 0x000fea0003800000 */
.L_x_261:
[----:B0-----:R0:W1:Y:S02]  /*db80*/  SYNCS.PHASECHK.TRANS64.TRYWAIT P1, [R0+URZ+0x34800], R3 ;  /* 0x03480003000075a7 */ /* 0x001064000802017f */
[----:B-1----:R-:W-:Y:S05]  /*db90*/  @!P1 NANOSLEEP.SYNCS 0x989680 ;  /* 0x009896800000995d */ /* 0x002fea0003900000 */
[----:B------:R-:W1:Y:S02]  /*dba0*/  @!P1 SYNCS.PHASECHK.TRANS64 P1, [R0+URZ+0x34800], R3 ;  /* 0x03480003000095a7 */ /* 0x000e64000802007f */
[----:B-1----:R-:W-:Y:S05]  /*dbb0*/  @!P1 BRA `(.L_x_261) ;  /* 0xfffffffc00f09947 */ /* 0x002fea000383ffff */
[----:B------:R-:W-:Y:S05]  /*dbc0*/  BRA `(.L_x_385) ;  /* 0xffffff3800b07947 */ /* 0x000fea000383ffff */
.L_x_265:
[----:B0-----:R0:W2:Y:S02]  /*dbd0*/  SYNCS.PHASECHK.TRANS64.TRYWAIT P2, [R5+URZ+0x34830], R4 ;  /* 0x03483004050075a7 */ /* 0x0010a4000804017f */
[----:B--2---:R-:W-:Y:S05]  /*dbe0*/  @!P2 NANOSLEEP.SYNCS 0x989680 ;  /* 0x009896800000a95d */ /* 0x004fea0003900000 */
[----:B------:R-:W2:Y:S02]  /*dbf0*/  @!P2 SYNCS.PHASECHK.TRANS64 P2, [R5+URZ+0x34830], R4 ;  /* 0x034830040500a5a7 */ /* 0x000ea4000804007f */
[----:B--2---:R-:W-:Y:S05]  /*dc00*/  @!P2 BRA `(.L_x_265) ;  /* 0xfffffffc00f0a947 */ /* 0x004fea000383ffff */
[----:B------:R-:W-:Y:S05]  /*dc10*/  BRA `(.L_x_264) ;  /* 0xffffff3800d47947 */ /* 0x000fea000383ffff */
.L_x_270:
[----:B-1----:R-:W-:-:S04]  /*dc20*/  IMAD.U32 R4, RZ, RZ, UR6 ;  /* 0x00000006ff047e24 */ /* 0x002fc8000f8e00ff */
[----:B------:R1:W2:Y:S03]  /*dc30*/  SYNCS.PHASECHK.TRANS64.TRYWAIT P2, [R4+URZ+0x34830], R3 ;  /* 0x03483003040075a7 */ /* 0x0002a6000804017f */
[----:B--2---:R-:W-:Y:S05]  /*dc40*/  @!P2 NANOSLEEP.SYNCS 0x989680 ;  /* 0x009896800000a95d */ /* 0x004fea0003900000 */
[----:B------:R-:W2:Y:S02]  /*dc50*/  @!P2 SYNCS.PHASECHK.TRANS64 P2, [R4+URZ+0x34830], R3 ;  /* 0x034830030400a5a7 */ /* 0x000ea4000804007f */
[----:B--2---:R-:W-:Y:S05]  /*dc60*/  @!P2 BRA `(.L_x_270) ;  /* 0xfffffffc00eca947 */ /* 0x004fea000383ffff */
[----:B------:R-:W-:Y:S05]  /*dc70*/  BRA `(.L_x_269) ;  /* 0xffffff60009c7947 */ /* 0x000fea000383ffff */
.L_x_274:
[----:B-1----:R1:W2:Y:S02]  /*dc80*/  SYNCS.PHASECHK.TRANS64.TRYWAIT P2, [R8+URZ+0x34850], R3 ;  /* 0x03485003080075a7 */ /* 0x0022a4000804017f */
[----:B--2---:R-:W-:Y:S05]  /*dc90*/  @!P2 NANOSLEEP.SYNCS 0x989680 ;  /* 0x009896800000a95d */ /* 0x004fea0003900000 */
[----:B------:R-:W2:Y:S02]  /*dca0*/  @!P2 SYNCS.PHASECHK.TRANS64 P2, [R8+URZ+0x34850], R3 ;  /* 0x034850030800a5a7 */ /* 0x000ea4000804007f */
[----:B--2---:R-:W-:Y:S05]  /*dcb0*/  @!P2 BRA `(.L_x_274) ;  /* 0xfffffffc00f0a947 */ /* 0x004fea000383ffff */
[----:B------:R-:W-:Y:S05]  /*dcc0*/  BRA `(.L_x_273) ;  /* 0xffffff6800bc7947 */ /* 0x000fea000383ffff */
.L_x_279:
[----:B-1----:R1:W2:Y:S02]  /*dcd0*/  SYNCS.PHASECHK.TRANS64.TRYWAIT P0, [R14+URZ+0x34850], R7 ;  /* 0x034850070e0075a7 */ /* 0x0022a4000800017f */
[----:B--2---:R-:W-:Y:S05]  /*dce0*/  @!P0 NANOSLEEP.SYNCS 0x989680 ;  /* 0x009896800000895d */ /* 0x004fea0003900000 */
[----:B------:R-:W2:Y:S02]  /*dcf0*/  @!P0 SYNCS.PHASECHK.TRANS64 P0, [R14+URZ+0x34850], R7 ;  /* 0x034850070e0085a7 */ /* 0x000ea4000800007f */
[----:B--2---:R-:W-:Y:S05]  /*dd00*/  @!P0 BRA `(.L_x_279) ;  /* 0xfffffffc00f08947 */ /* 0x004fea000383ffff */
[----:B------:R-:W-:Y:S05]  /*dd10*/  BRA `(.L_x_278) ;  /* 0xffffff84008c7947 */ /* 0x000fea000383ffff */
.L_x_318:
[----:B------:R-:W0:Y:S01]  /*dd20*/  S2R R7, SR_TID.X ;  /* 0x0000000000077919 */ /* 0x000e220000002100 */
[----:B------:R-:W-:Y:S01]  /*dd30*/  BSSY B0, `(.L_x_386) ;  /* 0x000000a000007945 */ /* 0x000fe20003800000 */
[----:B------:R-:W-:Y:S02]  /*dd40*/  IMAD.MOV.U32 R12, RZ, RZ, RZ ;  /* 0x000000ffff0c7224 */ /* 0x000fe400078e00ff */
[----:B------:R-:W-:Y:S02]  /*dd50*/  IMAD.MOV.U32 R11, RZ, RZ, 0x1f ;  /* 0x0000001fff0b7424 */ /* 0x000fe400078e00ff */
[----:B------:R-:W-:Y:S01]  /*dd60*/  IMAD.MOV.U32 R15, RZ, RZ, -0x1 ;  /* 0xffffffffff0f7424 */ /* 0x000fe200078e00ff */
[----:B0-----:R-:W-:-:S04]  /*dd70*/  SHF.R.U32.HI R7, RZ, 0x5, R7 ;  /* 0x00000005ff077819 */ /* 0x001fc80000011607 */
[----:B------:R-:W-:-:S05]  /*dd80*/  LOP3.LUT R7, R7, 0x3, RZ, 0xc0, !PT ;  /* 0x0000000307077812 */ /* 0x000fca00078ec0ff */
[----:B------:R-:W-:-:S07]  /*dd90*/  IMAD.MOV.U32 R13, RZ, RZ, R7 ;  /* 0x000000ffff0d7224 */ /* 0x000fce00078e0007 */
[----:B------:R-:W-:Y:S05]  /*dda0*/  WARPSYNC.COLLECTIVE R15, `(.L_x_387) ;  /* 0x000000000f087348 */ /* 0x000fea0003c00000 */
[----:B------:R0:W1:Y:S02]  /*ddb0*/  SHFL.IDX P6, R14, R13, R12, R11 ;  /* 0x0000000c0d0e7389 */ /* 0x00006400000c000b */
[----:B01----:R-:W-:Y:S01]  /*ddc0*/  ENDCOLLECTIVE ;  /* 0x000000000000791b */ /* 0x003fe20003800000 */
.L_x_387:
[----:B------:R-:W-:Y:S05]  /*ddd0*/  BSYNC B0 ;  /* 0x0000000000007941 */ /* 0x000fea0003800000 */
.L_x_386:
[----:B------:R-:W-:Y:S05]  /*dde0*/  BRA `(.L_x_388) ;  /* 0xffffffc800287947 */ /* 0x000fea000383ffff */
.L_x_319:
[----:B------:R-:W-:Y:S01]  /*ddf0*/  BSSY B0, `(.L_x_389) ;  /* 0x0000006000007945 */ /* 0x000fe20003800000 */
[----:B------:R-:W-:-:S07]  /*de00*/  IMAD.MOV.U32 R15, RZ, RZ, -0x1 ;  /* 0xffffffffff0f7424 */ /* 0x000fce00078e00ff */
[----:B------:R-:W-:Y:S05]  /*de10*/  WARPSYNC.COLLECTIVE R15, `(.L_x_390) ;  /* 0x000000000f0c7348 */ /* 0x000fea0003c00000 */
[----:B------:R-:W-:Y:S02]  /*de20*/  ELECT P6, UR62, PT ;  /* 0x00000000003e782f */ /* 0x000fe400038c0000 */
[----:B------:R-:W-:Y:S01]  /*de30*/  MOV R14, UR62 ;  /* 0x0000003e000e7c02 */ /* 0x000fe20008000f00 */
[----:B------:R-:W-:Y:S10]  /*de40*/  ENDCOLLECTIVE ;  /* 0x000000000000791b */ /* 0x000ff40003800000 */
.L_x_390:
[----:B------:R-:W-:Y:S05]  /*de50*/  BSYNC B0 ;  /* 0x0000000000007941 */ /* 0x000fea0003800000 */
.L_x_389:
[----:B------:R-:W-:Y:S05]  /*de60*/  BRA `(.L_x_391) ;  /* 0xffffffc800207947 */ /* 0x000fea000383ffff */
.L_x_322:
[----:B0-----:R0:W1:Y:S02]  /*de70*/  SYNCS.PHASECHK.TRANS64.TRYWAIT P0, [R8+URZ+0x34840], R9 ;  /* 0x03484009080075a7 */ /* 0x001064000800017f */
[----:B-1----:R-:W-:Y:S05]  /*de80*/  @!P0 NANOSLEEP.SYNCS 0x989680 ;  /* 0x009896800000895d */ /* 0x002fea0003900000 */
[----:B------:R-:W1:Y:S02]  /*de90*/  @!P0 SYNCS.PHASECHK.TRANS64 P0, [R8+URZ+0x34840], R9 ;  /* 0x03484009080085a7 */ /* 0x000e64000800007f */
[----:B-1----:R-:W-:Y:S05]  /*dea0*/  @!P0 BRA `(.L_x_322) ;  /* 0xfffffffc00f08947 */ /* 0x002fea000383ffff */
[----:B------:R-:W-:Y:S05]  /*deb0*/  BRA `(.L_x_392) ;  /* 0xffffffc800947947 */ /* 0x000fea000383ffff */
.L_x_325:
[----:B0-----:R-:W0:Y:S01]  /*dec0*/  S2R R9, SR_CgaCtaId ;  /* 0x0000000000097919 */ /* 0x001e220000008800 */
[----:B------:R-:W-:-:S04]  /*ded0*/  MOV R8, 0x400 ;  /* 0x0000040000087802 */ /* 0x000fc80000000f00 */
[----:B0-----:R-:W-:-:S04]  /*dee0*/  LEA R8, R9, R8, 0x18 ;  /* 0x0000000809087211 */ /* 0x001fc800078ec0ff */
[----:B------:R0:W1:Y:S03]  /*def0*/  SYNCS.PHASECHK.TRANS64.TRYWAIT P0, [R8+URZ+0x34820], R6 ;  /* 0x03482006080075a7 */ /* 0x000066000800017f */
[----:B-1----:R-:W-:Y:S05]  /*df00*/  @!P0 NANOSLEEP.SYNCS 0x989680 ;  /* 0x009896800000895d */ /* 0x002fea0003900000 */
[----:B------:R-:W1:Y:S02]  /*df10*/  @!P0 SYNCS.PHASECHK.TRANS64 P0, [R8+URZ+0x34820], R6 ;  /* 0x03482006080085a7 */ /* 0x000e64000800007f */
[----:B-1----:R-:W-:Y:S05]  /*df20*/  @!P0 BRA `(.L_x_325) ;  /* 0xfffffffc00e48947 */ /* 0x002fea000383ffff */
[----:B------:R-:W-:Y:S05]  /*df30*/  BRA `(.L_x_393) ;  /* 0xffffffcc00e47947 */ /* 0x000fea000383ffff */
.L_x_333:
[----:B0-----:R0:W1:Y:S02]  /*df40*/  SYNCS.PHASECHK.TRANS64.TRYWAIT P0, [R2+URZ+0x34840], R3 ;  /* 0x03484003020075a7 */ /* 0x001064000800017f */
[----:B-1----:R-:W-:Y:S05]  /*df50*/  @!P0 NANOSLEEP.SYNCS 0x989680 ;  /* 0x009896800000895d */ /* 0x002fea0003900000 */
[----:B------:R-:W1:Y:S02]  /*df60*/  @!P0 SYNCS.PHASECHK.TRANS64 P0, [R2+URZ+0x34840], R3 ;  /* 0x03484003020085a7 */ /* 0x000e64000800007f */
[----:B-1----:R-:W-:Y:S05]  /*df70*/  @!P0 BRA `(.L_x_333) ;  /* 0xfffffffc00f08947 */ /* 0x002fea000383ffff */
[----:B------:R-:W-:Y:S05]  /*df80*/  BRA `(.L_x_394) ;  /* 0xffffffd000a47947 */ /* 0x000fea000383ffff */
.L_x_335:
[----:B0-----:R0:W1:Y:S02]  /*df90*/  SYNCS.PHASECHK.TRANS64.TRYWAIT P0, [R3+URZ+0x60], R2 ;  /* 0x00006002030075a7 */ /* 0x001064000800017f */
[----:B-1----:R-:W-:Y:S05]  /*dfa0*/  @!P0 NANOSLEEP.SYNCS 0x989680 ;  /* 0x009896800000895d */ /* 0x002fea0003900000 */
[----:B------:R-:W1:Y:S02]  /*dfb0*/  @!P0 SYNCS.PHASECHK.TRANS64 P0, [R3+URZ+0x60], R2 ;  /* 0x00006002030085a7 */ /* 0x000e64000800007f */
[----:B-1----:R-:W-:Y:S05]  /*dfc0*/  @!P0 BRA `(.L_x_335) ;  /* 0xfffffffc00f08947 */ /* 0x002fea000383ffff */
[----:B------:R-:W-:Y:S05]  /*dfd0*/  BRA `(.L_x_395) ;  /* 0xffffffd400507947 */ /* 0x000fea000383ffff */
.L_x_340:
[----:B-1----:R1:W2:Y:S02]  /*dfe0*/  SYNCS.PHASECHK.TRANS64.TRYWAIT P0, [R2+URZ+0x34840], R3 ;  /* 0x03484003020075a7 */ /* 0x0022a4000800017f */
[----:B--2---:R-:W-:Y:S05]  /*dff0*/  @!P0 NANOSLEEP.SYNCS 0x989680 ;  /* 0x009896800000895d */ /* 0x004fea0003900000 */
[----:B------:R-:W2:Y:S02]  /*e000*/  @!P0 SYNCS.PHASECHK.TRANS64 P0, [R2+URZ+0x34840], R3 ;  /* 0x03484003020085a7 */ /* 0x000ea4000800007f */
[----:B--2---:R-:W-:Y:S05]  /*e010*/  @!P0 BRA `(.L_x_340) ;  /* 0xfffffffc00f08947 */ /* 0x004fea000383ffff */
[----:B------:R-:W-:Y:S05]  /*e020*/  BRA `(.L_x_396) ;  /* 0xffffffd800b47947 */ /* 0x000fea000383ffff */
.L_x_342:
[----:B0-----:R0:W1:Y:S02]  /*e030*/  SYNCS.PHASECHK.TRANS64.TRYWAIT P1, [R2+URZ+0x60], R3 ;  /* 0x00006003020075a7 */ /* 0x001064000802017f */
[----:B-1----:R-:W-:Y:S05]  /*e040*/  @!P1 NANOSLEEP.SYNCS 0x989680 ;  /* 0x009896800000995d */ /* 0x002fea0003900000 */
[----:B------:R-:W1:Y:S02]  /*e050*/  @!P1 SYNCS.PHASECHK.TRANS64 P1, [R2+URZ+0x60], R3 ;  /* 0x00006003020095a7 */ /* 0x000e64000802007f */
[----:B-1----:R-:W-:Y:S05]  /*e060*/  @!P1 BRA `(.L_x_342) ;  /* 0xfffffffc00f09947 */ /* 0x002fea000383ffff */
[----:B------:R-:W-:Y:S05]  /*e070*/  BRA `(.L_x_397) ;  /* 0xffffffdc00607947 */ /* 0x000fea000383ffff */
.L_x_347:
[----:B--2---:R2:W3:Y:S02]  /*e080*/  SYNCS.PHASECHK.TRANS64.TRYWAIT P0, [R2+URZ+0x34840], R3 ;  /* 0x03484003020075a7 */ /* 0x0044e4000800017f */
[----:B---3--:R-:W-:Y:S05]  /*e090*/  @!P0 NANOSLEEP.SYNCS 0x989680 ;  /* 0x009896800000895d */ /* 0x008fea0003900000 */
[----:B------:R-:W3:Y:S02]  /*e0a0*/  @!P0 SYNCS.PHASECHK.TRANS64 P0, [R2+URZ+0x34840], R3 ;  /* 0x03484003020085a7 */ /* 0x000ee4000800007f */
[----:B---3--:R-:W-:Y:S05]  /*e0b0*/  @!P0 BRA `(.L_x_347) ;  /* 0xfffffffc00f08947 */ /* 0x008fea000383ffff */
[----:B------:R-:W-:Y:S05]  /*e0c0*/  BRA `(.L_x_398) ;  /* 0xffffffe000847947 */ /* 0x000fea000383ffff */
.L_x_349:
[----:B0-----:R0:W1:Y:S02]  /*e0d0*/  SYNCS.PHASECHK.TRANS64.TRYWAIT P1, [R2+URZ+0x60], R8 ;  /* 0x00006008020075a7 */ /* 0x001064000802017f */
[----:B-1----:R-:W-:Y:S05]  /*e0e0*/  @!P1 NANOSLEEP.SYNCS 0x989680 ;  /* 0x009896800000995d */ /* 0x002fea0003900000 */
[----:B------:R-:W1:Y:S02]  /*e0f0*/  @!P1 SYNCS.PHASECHK.TRANS64 P1, [R2+URZ+0x60], R8 ;  /* 0x00006008020095a7 */ /* 0x000e64000802007f */
[----:B-1----:R-:W-:Y:S05]  /*e100*/  @!P1 BRA `(.L_x_349) ;  /* 0xfffffffc00f09947 */ /* 0x002fea000383ffff */
[----:B------:R-:W-:Y:S05]  /*e110*/  BRA `(.L_x_399) ;  /* 0xffffffe400347947 */ /* 0x000fea000383ffff */
.L_x_356:
[----:B-1----:R1:W2:Y:S02]  /*e120*/  SYNCS.PHASECHK.TRANS64.TRYWAIT P0, [R3+URZ+0x34860], R0 ;  /* 0x03486000030075a7 */ /* 0x0022a4000800017f */
[----:B--2---:R-:W-:Y:S05]  /*e130*/  @!P0 NANOSLEEP.SYNCS 0x989680 ;  /* 0x009896800000895d */ /* 0x004fea0003900000 */
[----:B------:R-:W2:Y:S02]  /*e140*/  @!P0 SYNCS.PHASECHK.TRANS64 P0, [R3+URZ+0x34860], R0 ;  /* 0x03486000030085a7 */ /* 0x000ea4000800007f */
[----:B--2---:R-:W-:Y:S05]  /*e150*/  @!P0 BRA `(.L_x_356) ;  /* 0xfffffffc00f08947 */ /* 0x004fea000383ffff */
[----:B------:R-:W-:Y:S05]  /*e160*/  BRA `(.L_x_400) ;  /* 0xffffffe800447947 */ /* 0x000fea000383ffff */
.L_x_358:
[----:B------:R-:W-:Y:S01]  /*e170*/  BSSY B0, `(.L_x_401) ;  /* 0x0000008000007945 */ /* 0x000fe20003800000 */
[----:B0-----:R-:W-:Y:S02]  /*e180*/  IMAD.MOV.U32 R13, RZ, RZ, R16 ;  /* 0x000000ffff0d7224 */ /* 0x001fe400078e0010 */
[----:B------:R-:W-:Y:S02]  /*e190*/  IMAD.MOV.U32 R12, RZ, RZ, RZ ;  /* 0x000000ffff0c7224 */ /* 0x000fe400078e00ff */
[----:B------:R-:W-:Y:S02]  /*e1a0*/  IMAD.MOV.U32 R11, RZ, RZ, 0x1f ;  /* 0x0000001fff0b7424 */ /* 0x000fe400078e00ff */
[----:B------:R-:W-:-:S07]  /*e1b0*/  IMAD.MOV.U32 R15, RZ, RZ, -0x1 ;  /* 0xffffffffff0f7424 */ /* 0x000fce00078e00ff */
[----:B-1----:R-:W-:Y:S05]  /*e1c0*/  WARPSYNC.COLLECTIVE R15, `(.L_x_402) ;  /* 0x000000000f087348 */ /* 0x002fea0003c00000 */
[----:B------:R0:W2:Y:S02]  /*e1d0*/  SHFL.IDX P6, R14, R13, R12, R11 ;  /* 0x0000000c0d0e7389 */ /* 0x0000a400000c000b */
[----:B012---:R-:W-:Y:S01]  /*e1e0*/  ENDCOLLECTIVE ;  /* 0x000000000000791b */ /* 0x007fe20003800000 */
.L_x_402:
[----:B------:R-:W-:Y:S05]  /*e1f0*/  BSYNC B0 ;  /* 0x0000000000007941 */ /* 0x000fea0003800000 */
.L_x_401:
[----:B------:R-:W-:Y:S02]  /*e200*/  IMAD.MOV.U32 R13, RZ, RZ, R16 ;  /* 0x000000ffff0d7224 */ /* 0x000fe400078e0010 */
[----:B------:R-:W-:Y:S02]  /*e210*/  IMAD.MOV.U32 R12, RZ, RZ, 0x1 ;  /* 0x00000001ff0c7424 */ /* 0x000fe400078e00ff */
[----:B------:R-:W-:Y:S02]  /*e220*/  IMAD.MOV.U32 R11, RZ, RZ, 0x1f ;  /* 0x0000001fff0b7424 */ /* 0x000fe400078e00ff */
[----:B------:R-:W-:Y:S02]  /*e230*/  IMAD.MOV.U32 R15, RZ, RZ, -0x1 ;  /* 0xffffffffff0f7424 */ /* 0x000fe400078e00ff */
[----:B------:R-:W-:-:S07]  /*e240*/  IMAD.MOV.U32 R4, RZ, RZ, R14 ;  /* 0x000000ffff047224 */ /* 0x000fce00078e000e */
[----:B------:R-:W-:Y:S05]  /*e250*/  WARPSYNC.COLLECTIVE R15, `(.L_x_403) ;  /* 0x000000000f087348 */ /* 0x000fea0003c00000 */
[----:B------:R0:W1:Y:S02]  /*e260*/  SHFL.IDX P6, R14, R13, R12, R11 ;  /* 0x0000000c0d0e7389 */ /* 0x00006400000c000b */
[----:B01----:R-:W-:Y:S01]  /*e270*/  ENDCOLLECTIVE ;  /* 0x000000000000791b */ /* 0x003fe20003800000 */
.L_x_403:
[----:B------:R-:W-:Y:S01]  /*e280*/  IMAD.MOV.U32 R5, RZ, RZ, R14 ;  /* 0x000000ffff057224 */ /* 0x000fe200078e000e */
[----:B------:R-:W-:Y:S06]  /*e290*/  BRA `(.L_x_404) ;  /* 0xffffffe800d07947 */ /* 0x000fec000383ffff */
.L_x_361:
[----:B------:R-:W-:Y:S01]  /*e2a0*/  BSSY B0, `(.L_x_405) ;  /* 0x0000008000007945 */ /* 0x000fe20003800000 */
[----:B-----5:R-:W-:Y:S02]  /*e2b0*/  IMAD.MOV.U32 R13, RZ, RZ, R3 ;  /* 0x000000ffff0d7224 */ /* 0x020fe400078e0003 */
[----:B------:R-:W-:Y:S02]  /*e2c0*/  IMAD.MOV.U32 R12, RZ, RZ, 0x1 ;  /* 0x00000001ff0c7424 */ /* 0x000fe400078e00ff */
[----:B------:R-:W-:Y:S02]  /*e2d0*/  IMAD.MOV.U32 R11, RZ, RZ, RZ ;  /* 0x000000ffff0b7224 */ /* 0x000fe400078e00ff */
[----:B------:R-:W-:-:S07]  /*e2e0*/  IMAD.MOV.U32 R15, RZ, RZ, -0x1 ;  /* 0xffffffffff0f7424 */ /* 0x000fce00078e00ff */
[----:B0-234-:R-:W-:Y:S05]  /*e2f0*/  WARPSYNC.COLLECTIVE R15, `(.L_x_406) ;  /* 0x000000000f087348 */ /* 0x01dfea0003c00000 */
[----:B------:R1:W0:Y:S02]  /*e300*/  SHFL.UP P6, R14, R13, R12, R11 ;  /* 0x0400000c0d0e7389 */ /* 0x00022400000c000b */
[----:B01234-:R-:W-:Y:S01]  /*e310*/  ENDCOLLECTIVE ;  /* 0x000000000000791b */ /* 0x01ffe20003800000 */
.L_x_406:
[----:B------:R-:W-:Y:S05]  /*e320*/  BSYNC B0 ;  /* 0x0000000000007941 */ /* 0x000fea0003800000 */
.L_x_405:
[C---:B------:R-:W-:Y:S01]  /*e330*/  ISETP.NE.AND P0, PT, R9.reuse, RZ, PT ;  /* 0x000000ff0900720c */ /* 0x040fe20003f05270 */
[----:B------:R-:W-:Y:S02]  /*e340*/  IMAD.MOV.U32 R12, RZ, RZ, 0x2 ;  /* 0x00000002ff0c7424 */ /* 0x000fe400078e00ff */
[----:B------:R-:W-:Y:S01]  /*e350*/  IMAD.MOV.U32 R11, RZ, RZ, RZ ;  /* 0x000000ffff0b7224 */ /* 0x000fe200078e00ff */
[----:B------:R-:W-:Y:S01]  /*e360*/  SEL R14, R14, RZ, P0 ;  /* 0x000000ff0e0e7207 */ /* 0x000fe20000000000 */
[----:B------:R-:W-:Y:S01]  /*e370*/  IMAD.MOV.U32 R15, RZ, RZ, -0x1 ;  /* 0xffffffffff0f7424 */ /* 0x000fe200078e00ff */
[----:B------:R-:W-:-:S03]  /*e380*/  ISETP.GE.U32.AND P0, PT, R9, 0x2, PT ;  /* 0x000000020900780c */ /* 0x000fc60003f06070 */
[----:B------:R-:W-:-:S10]  /*e390*/  IMAD.IADD R13, R3, 0x1, R14 ;  /* 0x00000001030d7824 */ /* 0x000fd400078e020e */
[----:B------:R-:W-:Y:S05]  /*e3a0*/  WARPSYNC.COLLECTIVE R15, `(.L_x_407) ;  /* 0x000000000f087348 */ /* 0x000fea0003c00000 */
[----:B------:R0:W1:Y:S02]  /*e3b0*/  SHFL.UP P6, R14, R13, R12, R11 ;  /* 0x0400000c0d0e7389 */ /* 0x00006400000c000b */
[----:B01----:R-:W-:Y:S01]  /*e3c0*/  ENDCOLLECTIVE ;  /* 0x000000000000791b */ /* 0x003fe20003800000 */
.L_x_407:
[----:B------:R-:W-:Y:S01]  /*e3d0*/  IMAD.MOV.U32 R12, RZ, RZ, 0x4 ;  /* 0x00000004ff0c7424 */ /* 0x000fe200078e00ff */
[----:B------:R-:W-:Y:S02]  /*e3e0*/  SEL R6, R14, RZ, P0 ;  /* 0x000000ff0e067207 */ /* 0x000fe40000000000 */
[----:B------:R-:W-:-:S03]  /*e3f0*/  ISETP.GE.U32.AND P0, PT, R9, 0x4, PT ;  /* 0x000000040900780c */ /* 0x000fc60003f06070 */
[----:B------:R-:W-:-:S04]  /*e400*/  IMAD.IADD R6, R13, 0x1, R6 ;  /* 0x000000010d067824 */ /* 0x000fc800078e0206 */
[----:B------:R-:W-:-:S07]  /*e410*/  IMAD.MOV.U32 R13, RZ, RZ, R6 ;  /* 0x000000ffff0d7224 */ /* 0x000fce00078e0006 */
[----:B------:R-:W-:Y:S05]  /*e420*/  WARPSYNC.COLLECTIVE R15, `(.L_x_408) ;  /* 0x000000000f087348 */ /* 0x000fea0003c00000 */
[----:B------:R0:W1:Y:S02]  /*e430*/  SHFL.UP P6, R14, R13, R12, R11 ;  /* 0x0400000c0d0e7389 */ /* 0x00006400000c000b */
[----:B01----:R-:W-:Y:S01]  /*e440*/  ENDCOLLECTIVE ;  /* 0x000000000000791b */ /* 0x003fe20003800000 */
.L_x_408:
        /* <DEDUP_REMOVED lines=8> */
.L_x_409:
        /* <DEDUP_REMOVED lines=8> */
.L_x_410:
[----:B------:R-:W-:Y:S02]  /*e550*/  IMAD.MOV.U32 R12, RZ, RZ, 0x1f ;  /* 0x0000001fff0c7424 */ /* 0x000fe400078e00ff */
[----:B------:R-:W-:Y:S01]  /*e560*/  IMAD.MOV.U32 R11, RZ, RZ, 0x1f ;  /* 0x0000001fff0b7424 */ /* 0x000fe200078e00ff */
[----:B------:R-:W-:-:S05]  /*e570*/  SEL R7, R14, RZ, P0 ;  /* 0x000000ff0e077207 */ /* 0x000fca0000000000 */
[----:B------:R-:W-:-:S04]  /*e580*/  IMAD.IADD R2, R8, 0x1, R7 ;  /* 0x0000000108027824 */ /* 0x000fc800078e0207 */
[----:B------:R-:W-:-:S07]  /*e590*/  IMAD.MOV.U32 R13, RZ, RZ, R2 ;  /* 0x000000ffff0d7224 */ /* 0x000fce00078e0002 */
[----:B------:R-:W-:Y:S05]  /*e5a0*/  WARPSYNC.COLLECTIVE R15, `(.L_x_411) ;  /* 0x000000000f087348 */ /* 0x000fea0003c00000 */
[----:B------:R0:W1:Y:S02]  /*e5b0*/  SHFL.IDX P6, R14, R13, R12, R11 ;  /* 0x0000000c0d0e7389 */ /* 0x00006400000c000b */
[----:B01----:R-:W-:Y:S01]  /*e5c0*/  ENDCOLLECTIVE ;  /* 0x000000000000791b */ /* 0x003fe20003800000 */
.L_x_411:
[----:B------:R-:W-:Y:S05]  /*e5d0*/  BRA `(.L_x_412) ;  /* 0xffffffe800987947 */ /* 0x000fea000383ffff */
.L_x_366:
[----:B------:R-:W-:Y:S01]  /*e5e0*/  BSSY B0, `(.L_x_413) ;  /* 0x0000008000007945 */ /* 0x000fe20003800000 */
[----:B-----5:R-:W-:Y:S02]  /*e5f0*/  IMAD.MOV.U32 R13, RZ, RZ, R3 ;  /* 0x000000ffff0d7224 */ /* 0x020fe400078e0003 */
[----:B------:R-:W-:Y:S02]  /*e600*/  IMAD.MOV.U32 R12, RZ, RZ, 0x1 ;  /* 0x00000001ff0c7424 */ /* 0x000fe400078e00ff */
[----:B------:R-:W-:Y:S02]  /*e610*/  IMAD.MOV.U32 R11, RZ, RZ, RZ ;  /* 0x000000ffff0b7224 */ /* 0x000fe400078e00ff */
[----:B------:R-:W-:-:S07]  /*e620*/  IMAD.MOV.U32 R15, RZ, RZ, -0x1 ;  /* 0xffffffffff0f7424 */ /* 0x000fce00078e00ff */
[----:B0-----:R-:W-:Y:S05]  /*e630*/  WARPSYNC.COLLECTIVE R15, `(.L_x_414) ;  /* 0x000000000f087348 */ /* 0x001fea0003c00000 */
[----:B------:R1:W2:Y:S02]  /*e640*/  SHFL.UP P6, R14, R13, R12, R11 ;  /* 0x0400000c0d0e7389 */ /* 0x0002a400000c000b */
[----:B012---:R-:W-:Y:S01]  /*e650*/  ENDCOLLECTIVE ;  /* 0x000000000000791b */ /* 0x007fe20003800000 */
.L_x_414:
[----:B------:R-:W-:Y:S05]  /*e660*/  BSYNC B0 ;  /* 0x0000000000007941 */ /* 0x000fea0003800000 */
.L_x_413:
[----:B------:R-:W-:Y:S01]  /*e670*/  ISETP.NE.AND P0, PT, R8, RZ, PT ;  /* 0x000000ff0800720c */ /* 0x000fe20003f05270 */
        /* <DEDUP_REMOVED lines=9> */
.L_x_415:
        /* <DEDUP_REMOVED lines=8> */
.L_x_416:
        /* <DEDUP_REMOVED lines=8> */
.L_x_417:
        /* <DEDUP_REMOVED lines=8> */
.L_x_418:
        /* <DEDUP_REMOVED lines=8> */
.L_x_419:
[----:B------:R-:W-:Y:S05]  /*e910*/  BRA `(.L_x_420) ;  /* 0xffffffe800807947 */ /* 0x000fea000383ffff */
.L_x_368:
[----:B------:R-:W-:Y:S01]  /*e920*/  BSSY B0, `(.L_x_421) ;  /* 0x0000006000007945 */ /* 0x000fe20003800000 */
[----:B------:R-:W-:Y:S01]  /*e930*/  PLOP3.LUT P6, PT, P6, PT, PT, 0x8, 0x0 ;  /* 0x000000000000781c */ /* 0x000fe200037ce170 */
[----:B------:R-:W-:-:S12]  /*e940*/  IMAD.MOV.U32 R15, RZ, RZ, -0x1 ;  /* 0xffffffffff0f7424 */ /* 0x000fd800078e00ff */
[----:B0-----:R-:W-:Y:S05]  /*e950*/  WARPSYNC.COLLECTIVE R15, `(.L_x_422) ;  /* 0x000000000f087348 */ /* 0x001fea0003c00000 */
[----:B------:R-:W-:Y:S01]  /*e960*/  VOTE.ANY R14, PT, P6 ;  /* 0x00000000000e7806 */ /* 0x000fe200030e0100 */
[----:B0-----:R-:W-:Y:S06]  /*e970*/  ENDCOLLECTIVE ;  /* 0x000000000000791b */ /* 0x001fec0003800000 */
.L_x_422:
[----:B------:R-:W-:Y:S05]  /*e980*/  BSYNC B0 ;  /* 0x0000000000007941 */ /* 0x000fea0003800000 */
.L_x_421:
[----:B------:R-:W-:Y:S02]  /*e990*/  IMAD.MOV.U32 R7, RZ, RZ, R14 ;  /* 0x000000ffff077224 */ /* 0x000fe400078e000e */
[----:B------:R-:W-:Y:S02]  /*e9a0*/  IMAD.MOV.U32 R13, RZ, RZ, R3 ;  /* 0x000000ffff0d7224 */ /* 0x000fe400078e0003 */
[----:B------:R-:W0:Y:S01]  /*e9b0*/  POPC R5, R7 ;  /* 0x0000000700057309 */ /* 0x000e220000000000 */
[----:B------:R-:W-:Y:S02]  /*e9c0*/  IMAD.MOV.U32 R11, RZ, RZ, 0x1f ;  /* 0x0000001fff0b7424 */ /* 0x000fe400078e00ff */
[----:B------:R-:W-:Y:S02]  /*e9d0*/  IMAD.MOV.U32 R15, RZ, RZ, -0x1 ;  /* 0xffffffffff0f7424 */ /* 0x000fe400078e00ff */
[----:B0-----:R-:W-:-:S07]  /*e9e0*/  IMAD.MOV.U32 R12, RZ, RZ, R5 ;  /* 0x000000ffff0c7224 */ /* 0x001fce00078e0005 */
[----:B------:R-:W-:Y:S05]  /*e9f0*/  WARPSYNC.COLLECTIVE R15, `(.L_x_423) ;  /* 0x000000000f087348 */ /* 0x000fea0003c00000 */
[----:B------:R0:W1:Y:S02]  /*ea00*/  SHFL.IDX P6, R14, R13, R12, R11 ;  /* 0x0000000c0d0e7389 */ /* 0x00006400000c000b */
[----:B01----:R-:W-:Y:S01]  /*ea10*/  ENDCOLLECTIVE ;  /* 0x000000000000791b */ /* 0x003fe20003800000 */
.L_x_423:
[----:B------:R-:W-:Y:S01]  /*ea20*/  IMAD.MOV.U32 R17, RZ, RZ, R14 ;  /* 0x000000ffff117224 */ /* 0x000fe200078e000e */
[----:B------:R-:W-:Y:S06]  /*ea30*/  BRA `(.L_x_424) ;  /* 0xffffffe800707947 */ /* 0x000fec000383ffff */
.L_x_370:
[----:B------:R-:W-:Y:S01]  /*ea40*/  BSSY B0, `(.L_x_425) ;  /* 0x0000007000007945 */ /* 0x000fe20003800000 */
[----:B------:R-:W-:Y:S02]  /*ea50*/  IMAD.MOV.U32 R13, RZ, RZ, R2 ;  /* 0x000000ffff0d7224 */ /* 0x000fe400078e0002 */
[----:B------:R-:W-:Y:S02]  /*ea60*/  IMAD.MOV.U32 R11, RZ, RZ, 0x1f ;  /* 0x0000001fff0b7424 */ /* 0x000fe400078e00ff */
[----:B------:R-:W-:-:S07]  /*ea70*/  IMAD.MOV.U32 R15, RZ, RZ, -0x1 ;  /* 0xffffffffff0f7424 */ /* 0x000fce00078e00ff */
[----:B012---:R-:W-:Y:S05]  /*ea80*/  WARPSYNC.COLLECTIVE R15, `(.L_x_426) ;  /* 0x000000000f087348 */ /* 0x007fea0003c00000 */
[----:B------:R3:W4:Y:S02]  /*ea90*/  SHFL.IDX P6, R14, R13, R12, R11 ;  /* 0x0000000c0d0e7389 */ /* 0x00072400000c000b */
[----:B01234-:R-:W-:Y:S01]  /*eaa0*/  ENDCOLLECTIVE ;  /* 0x000000000000791b */ /* 0x01ffe20003800000 */
.L_x_426:
[----:B------:R-:W-:Y:S05]  /*eab0*/  BSYNC B0 ;  /* 0x0000000000007941 */ /* 0x000fea0003800000 */
.L_x_425:
[----:B------:R-:W-:Y:S05]  /*eac0*/  BRA `(.L_x_369) ;  /* 0xffffffe800687947 */ /* 0x000fea000383ffff */
.L_x_374:
[----:B0-----:R0:W1:Y:S02]  /*ead0*/  SYNCS.PHASECHK.TRANS64.TRYWAIT P0, [R0+URZ+0x34820], R3 ;  /* 0x03482003000075a7 */ /* 0x001064000800017f */
[----:B-1----:R-:W-:Y:S05]  /*eae0*/  @!P0 NANOSLEEP.SYNCS 0x989680 ;  /* 0x009896800000895d */ /* 0x002fea0003900000 */
[----:B------:R-:W1:Y:S02]  /*eaf0*/  @!P0 SYNCS.PHASECHK.TRANS64 P0, [R0+URZ+0x34820], R3 ;  /* 0x03482003000085a7 */ /* 0x000e64000800007f */
[----:B-1----:R-:W-:Y:S05]  /*eb00*/  @!P0 BRA `(.L_x_374) ;  /* 0xfffffffc00f08947 */ /* 0x002fea000383ffff */
[----:B------:R-:W-:Y:S05]  /*eb10*/  BRA `(.L_x_427) ;  /* 0xffffffec004c7947 */ /* 0x000fea000383ffff */
.L_x_375:
        /* <DEDUP_REMOVED lines=8> */
[----:B0-----:R-:W-:Y:S05]  /*eba0*/  WARPSYNC.COLLECTIVE R15, `(.L_x_429) ;  /* 0x000000000f087348 */ /* 0x001fea0003c00000 */
[----:B------:R1:W2:Y:S02]  /*ebb0*/  SHFL.IDX P6, R14, R13, R12, R11 ;  /* 0x0000000c0d0e7389 */ /* 0x0002a400000c000b */
[----:B012---:R-:W-:Y:S01]  /*ebc0*/  ENDCOLLECTIVE ;  /* 0x000000000000791b */ /* 0x007fe20003800000 */
.L_x_429:
[----:B------:R-:W-:Y:S05]  /*ebd0*/  BSYNC B0 ;  /* 0x0000000000007941 */ /* 0x000fea0003800000 */
.L_x_428:
[----:B------:R-:W-:Y:S05]  /*ebe0*/  BRA `(.L_x_430) ;  /* 0xffffffec00347947 */ /* 0x000fea000383ffff */
.L_x_378:
[----:B------:R-:W-:Y:S01]  /*ebf0*/  BSSY B1, `(.L_x_431) ;  /* 0x0000006000017945 */ /* 0x000fe20003800000 */
[----:B------:R-:W-:-:S07]  /*ec00*/  IMAD.MOV.U32 R15, RZ, RZ, -0x1 ;  /* 0xffffffffff0f7424 */ /* 0x000fce00078e00ff */
[----:B01----:R-:W-:Y:S05]  /*ec10*/  WARPSYNC.COLLECTIVE R15, `(.L_x_432) ;  /* 0x000000000f0c7348 */ /* 0x003fea0003c00000 */
[----:B------:R-:W-:Y:S02]  /*ec20*/  ELECT P6, UR62, PT ;  /* 0x00000000003e782f */ /* 0x000fe400038c0000 */
[----:B------:R-:W-:Y:S01]  /*ec30*/  MOV R14, UR62 ;  /* 0x0000003e000e7c02 */ /* 0x000fe20008000f00 */
[----:B01----:R-:W-:Y:S10]  /*ec40*/  ENDCOLLECTIVE ;  /* 0x000000000000791b */ /* 0x003ff40003800000 */
.L_x_432:
[----:B------:R-:W-:Y:S05]  /*ec50*/  BSYNC B1 ;  /* 0x0000000000017941 */ /* 0x000fea0003800000 */
.L_x_431:
[----:B------:R-:W-:Y:S05]  /*ec60*/  BRA `(.L_x_433) ;  /* 0xffffffec002c7947 */ /* 0x000fea000383ffff */
.L_x_380:
[----:B0-----:R0:W1:Y:S02]  /*ec70*/  SYNCS.PHASECHK.TRANS64.TRYWAIT P0, [R6+URZ], R5 ;  /* 0x00000005060075a7 */ /* 0x001064000800017f */
[----:B-1----:R-:W-:Y:S05]  /*ec80*/  @!P0 NANOSLEEP.SYNCS 0x989680 ;  /* 0x009896800000895d */ /* 0x002fea0003900000 */
[----:B------:R-:W1:Y:S02]  /*ec90*/  @!P0 SYNCS.PHASECHK.TRANS64 P0, [R6+URZ], R5 ;  /* 0x00000005060085a7 */ /* 0x000e64000800007f */
[----:B-1----:R-:W-:Y:S05]  /*eca0*/  @!P0 BRA `(.L_x_380) ;  /* 0xfffffffc00f08947 */ /* 0x002fea000383ffff */
[----:B------:R-:W-:Y:S05]  /*ecb0*/  BRA `(.L_x_434) ;  /* 0xffffffec00707947 */ /* 0x000fea000383ffff */
.L_x_381:
[----:B-1----:R1:W2:Y:S02]  /*ecc0*/  SYNCS.PHASECHK.TRANS64.TRYWAIT P0, [R7+URZ], R2 ;  /* 0x00000002070075a7 */ /* 0x0022a4000800017f */
[----:B--2---:R-:W-:Y:S05]  /*ecd0*/  @!P0 NANOSLEEP.SYNCS 0x989680 ;  /* 0x009896800000895d */ /* 0x004fea0003900000 */
[----:B------:R-:W2:Y:S02]  /*ece0*/  @!P0 SYNCS.PHASECHK.TRANS64 P0, [R7+URZ], R2 ;  /* 0x00000002070085a7 */ /* 0x000ea4000800007f */
[----:B--2---:R-:W-:Y:S05]  /*ecf0*/  @!P0 BRA `(.L_x_381) ;  /* 0xfffffffc00f08947 */ /* 0x004fea000383ffff */
[----:B------:R-:W-:Y:S05]  /*ed00*/  BRA `(.L_x_435) ;  /* 0xffffffec00647947 */ /* 0x000fea000383ffff */
.L_x_383:
[----:B--2---:R2:W3:Y:S02]  /*ed10*/  SYNCS.PHASECHK.TRANS64.TRYWAIT P0, [R4+URZ], R5 ;  /* 0x00000005040075a7 */ /* 0x0044e4000800017f */
[----:B---3--:R-:W-:Y:S05]  /*ed20*/  @!P0 NANOSLEEP.SYNCS 0x989680 ;  /* 0x009896800000895d */ /* 0x008fea0003900000 */
[----:B------:R-:W3:Y:S02]  /*ed30*/  @!P0 SYNCS.PHASECHK.TRANS64 P0, [R4+URZ], R5 ;  /* 0x00000005040085a7 */ /* 0x000ee4000800007f */
[----:B---3--:R-:W-:Y:S05]  /*ed40*/  @!P0 BRA `(.L_x_383) ;  /* 0xfffffffc00f08947 */ /* 0x008fea000383ffff */
[----:B------:R-:W-:Y:S05]  /*ed50*/  BRA `(.L_x_436) ;  /* 0xffffffec006c7947 */ /* 0x000fea000383ffff */
.L_x_437:
        /* <DEDUP_REMOVED lines=10> */
.L_x_2657:


//--------------------- .text._ZN7cutlass13device_kernelIN5flash11enable_sm90INS1_16FlashAttnFwdSm90INS1_25CollectiveMainloopFwdSm90ILi2EN4cute5tupleIJNS5_1CILi1EEES8_S8_EEENS6_IJNS7_ILi128EEESA_NS7_ILi192EEEEEELi128ENS_6half_tEfNS_4arch4Sm90ELb0ELb0ELb0ELb1ELb0ELb1ELb0ELb1ELb1ELb0ELb0ELb0EEENS1_21CollectiveEpilogueFwdINS6_IJSA_SA_SA_EEES9_SD_SF_Li256ELb1ELb0ELb0ELb0EEENS1_36VarlenDynamicPersistentTileSchedulerILi128ELi128ELi256ELi32ELb0ELb0ELb1ELb0ELb1ELb1EEEEEEEEEvNT_6ParamsE --------------------------
	.section	.text._ZN7cutlass13device_kernelIN5flash11enable_sm90INS1_16FlashAttnFwdSm90INS1_25CollectiveMainloopFwdSm90ILi2EN4cute5tupleIJNS5_1CILi1EEES8_S8_EEENS6_IJNS7_ILi128EEESA_NS7_ILi192EEEEEELi128ENS_6half_tEfNS_4arch4Sm90ELb0ELb0ELb0ELb1ELb0ELb1ELb0ELb1ELb1ELb0ELb0ELb0EEENS1_21CollectiveEpilogueFwdINS6_IJSA_SA_SA_EEES9_SD_SF_Li256ELb1ELb0ELb0ELb0EEENS1_36VarlenDynamicPersistentTileSchedulerILi128ELi128ELi256ELi32ELb0ELb0ELb1ELb0ELb1ELb1EEEEEEEEEvNT_6ParamsE,"ax",@progbits
	.align	128
.text._ZN7cutlass13device_kernelIN5flash11enable_sm90INS1_16FlashAttnFwdSm90INS1_25CollectiveMainloopFwdSm90ILi2EN4cute5tupleIJNS5_1CILi1EEES8_S8_EEENS6_IJNS7_ILi128EEESA_NS7_ILi192EEEEEELi128ENS_6half_tEfNS_4arch4Sm90ELb0ELb0ELb0ELb1ELb0ELb1ELb0ELb1ELb1ELb0ELb0ELb0EEENS1_21CollectiveEpilogueFwdINS6_IJSA_SA_SA_EEES9_SD_SF_Li256ELb1ELb0ELb0ELb0EEENS1_36VarlenDynamicPersistentTileSchedulerILi128ELi128ELi256ELi32ELb0ELb0ELb1ELb0ELb1ELb1EEEEEEEEEvNT_6ParamsE:
        .type           _ZN7cutlass13device_kernelIN5flash11enable_sm90INS1_16FlashAttnFwdSm90INS1_25CollectiveMainloopFwdSm90ILi2EN4cute5tupleIJNS5_1CILi1EEES8_S8_EEENS6_IJNS7_ILi128EEESA_NS7_ILi192EEEEEELi128ENS_6half_tEfNS_4arch4Sm90ELb0ELb0ELb0ELb1ELb0ELb1ELb0ELb1ELb1ELb0ELb0ELb0EEENS1_21CollectiveEpilogueFwdINS6_IJSA_SA_SA_EEES9_SD_SF_Li256ELb1ELb0ELb0ELb0EEENS1_36VarlenDynamicPersistentTileSchedulerILi128ELi128ELi256ELi32ELb0ELb0ELb1ELb0ELb1ELb1EEEEEEEEEvNT_6ParamsE,@function
        .size           _ZN7cutlass13device_kernelIN5flash11enable_sm90INS1_16FlashAttnFwdSm90INS1_25CollectiveMainloopFwdSm90ILi2EN4cute5tupleIJNS5_1CILi1EEES8_S8_EEENS6_IJNS7_ILi128EEESA_NS7_ILi192EEEEEELi128ENS_6half_tEfNS_4arch4Sm90ELb0ELb0ELb0ELb1ELb0ELb1ELb0ELb1ELb1ELb0ELb0ELb0EEENS1_21CollectiveEpilogueFwdINS6_IJSA_SA_SA_EEES9_SD_SF_Li256ELb1ELb0ELb0ELb0EEENS1_36VarlenDynamicPersistentTileSchedulerILi128ELi128ELi256ELi32ELb0ELb0ELb1ELb0ELb1ELb1EEEEEEEEEvNT_6ParamsE,(.L_x_2658 - _ZN7cutlass13device_kernelIN5flash11enable_sm90INS1_16FlashAttnFwdSm90INS1_25CollectiveMainloopFwdSm90ILi2EN4cute5tupleIJNS5_1CILi1EEES8_S8_EEENS6_IJNS7_ILi128EEESA_NS7_ILi192EEEEEELi128ENS_6half_tEfNS_4arch4Sm90ELb0ELb0ELb0ELb1ELb0ELb1ELb0ELb1ELb1ELb0ELb0ELb0EEENS1_21CollectiveEpilogueFwdINS6_IJSA_SA_SA_EEES9_SD_SF_Li256ELb1ELb0ELb0ELb0EEENS1_36VarlenDynamicPersistentTileSchedulerILi128ELi128ELi256ELi32ELb0ELb0ELb1ELb0ELb1ELb1EEEEEEEEEvNT_6ParamsE)
        .other          _ZN7cutlass13device_kernelIN5flash11enable_sm90INS1_16FlashAttnFwdSm90INS1_25CollectiveMainloopFwdSm90ILi2EN4cute5tupleIJNS5_1CILi1EEES8_S8_EEENS6_IJNS7_ILi128EEESA_NS7_ILi192EEEEEELi128ENS_6half_tEfNS_4arch4Sm90ELb0ELb0ELb0ELb1ELb0ELb1ELb0ELb1ELb1ELb0ELb0ELb0EEENS1_21CollectiveEpilogueFwdINS6_IJSA_SA_SA_EEES9_SD_SF_Li256ELb1ELb0ELb0ELb0EEENS1_36VarlenDynamicPersistentTileSchedulerILi128ELi128ELi256ELi32ELb0ELb0ELb1ELb0ELb1ELb1EEEEEEEEEvNT_6ParamsE,@"STO_CUDA_ENTRY STV_DEFAULT"
_ZN7cutlass13device_kernelIN5flash11enable_sm90INS1_16FlashAttnFwdSm90INS1_25CollectiveMainloopFwdSm90ILi2EN4cute5tupleIJNS5_1CILi1EEES8_S8_EEENS6_IJNS7_ILi128EEESA_NS7_ILi192EEEEEELi128ENS_6half_tEfNS_4arch4Sm90ELb0ELb0ELb0ELb1ELb0ELb1ELb0ELb1ELb1ELb0ELb0ELb0EEENS1_21CollectiveEpilogueFwdINS6_IJSA_SA_SA_EEES9_SD_SF_Li256ELb1ELb0ELb0ELb0EEENS1_36VarlenDynamicPersistentTileSchedulerILi128ELi128ELi256ELi32ELb0ELb0ELb1ELb0ELb1ELb1EEEEEEEEEvNT_6ParamsE:
[----:B------:R-:W0:Y:S02]  /*0000*/  LDC R1, c[0x0][0x28] ;  /* 0x00000a00ff017b82 */ /* 0x000e240000000800 */
[----:B0-----:R-:W-:Y:S01]  /*0010*/  VIADD R1, R1, 0xffffffc0 ;  /* 0xffffffc001017836 */ /* 0x001fe20000000000 */
[----:B------:R-:W0:Y:S01]  /*0020*/  S2R R3, SR_TID.X ;  /* 0x0000000000037919 */ /* 0x000e220000002100 */
[----:B------:R-:W-:Y:S01]  /*0030*/  ELECT P0, URZ, PT ;  /* 0x00000000003f782f */ /* 0x000fe20003800000 */
[----:B------:R-:W-:Y:S01]  /*0040*/  BSSY B0, `(.L_x_438) ;  /* 0x0000016000007945 */ /* 0x000fe20003800000 */
[----:B0-----:R-:W-:-:S05]  /*0050*/  SHF.R.U32.HI R0, RZ, 0x5, R3 ;  /* 0x00000005ff007819 */ /* 0x001fca0000011603 */
[----:B------:R-:W0:Y:S02]  /*0060*/  SHFL.IDX PT, R2, R0, RZ, 0x1f ;  /* 0x00001fff00027589 */ /* 0x000e2400000e0000 */
[----:B0-----:R-:W-:-:S13]  /*0070*/  ISETP.EQ.AND P0, PT, R2, RZ, P0 ;  /* 0x000000ff0200720c */ /* 0x001fda0000702270 */
[----:B------:R-:W-:Y:S05]  /*0080*/  @!P0 BRA `(.L_x_439) ;  /* 0x0000000000448947 */ /* 0x000fea0003800000 */
[----:B------:R-:W-:Y:S02]  /*0090*/  ULDC.64 UR4, c[0x0][0x198] ;  /* 0x0000660000047ab9 */ /* 0x000fe40000000a00 */
[----:B------:R-:W-:Y:S02]  /*00a0*/  UIADD3 UR6, UP0, UR4, 0x270, URZ ;  /* 0x0000027004067890 */ /* 0x000fe4000ff1e03f */
[----:B------:R-:W-:Y:S02]  /*00b0*/  UIADD3 UR8, UP1, UR4, 0x370, URZ ;  /* 0x0000037004087890 */ /* 0x000fe4000ff3e03f */
[----:B------:R-:W-:Y:S02]  /*00c0*/  UIADD3 UR10, UP2, UR4, 0x470, URZ ;  /* 0x00000470040a7890 */ /* 0x000fe4000ff5e03f */
[----:B------:R-:W-:Y:S02]  /*00d0*/  UIADD3 UR12, UP3, UR4, 0x570, URZ ;  /* 0x00000570040c7890 */ /* 0x000fe4000ff7e03f */
[----:B------:R-:W-:-:S02]  /*00e0*/  UIADD3 UR4, UP4, UR4, 0x670, URZ ;  /* 0x0000067004047890 */ /* 0x000fc4000ff9e03f */
[----:B------:R-:W-:Y:S02]  /*00f0*/  UIADD3.X UR7, URZ, UR5, URZ, UP0, !UPT ;  /* 0x000000053f077290 */ /* 0x000fe400087fe43f */
[----:B------:R-:W-:Y:S02]  /*0100*/  UIADD3.X UR9, URZ, UR5, URZ, UP1, !UPT ;  /* 0x000000053f097290 */ /* 0x000fe40008ffe43f */
[----:B------:R-:W-:Y:S02]  /*0110*/  UIADD3.X UR11, URZ, UR5, URZ, UP2, !UPT ;  /* 0x000000053f0b7290 */ /* 0x000fe400097fe43f */
[----:B------:R-:W-:Y:S02]  /*0120*/  UIADD3.X UR13, URZ, UR5, URZ, UP3, !UPT ;  /* 0x000000053f0d7290 */ /* 0x000fe40009ffe43f */
[----:B------:R-:W-:Y:S01]  /*0130*/  UIADD3.X UR5, URZ, UR5, URZ, UP4, !UPT ;  /* 0x000000053f057290 */ /* 0x000fe2000a7fe43f */
[----:B------:R0:W-:Y:S02]  /*0140*/  UTMACCTL.PF [UR6] ;  /* 0x00000000060079b9 */ /* 0x0001e40008040000 */
[----:B------:R0:W-:Y:S02]  /*0150*/  UTMACCTL.PF [UR8] ;  /* 0x00000000080079b9 */ /* 0x0001e40008040000 */
[----:B------:R0:W-:Y:S02]  /*0160*/  UTMACCTL.PF [UR10] ;  /* 0x000000000a0079b9 */ /* 0x0001e40008040000 */
[----:B------:R0:W-:Y:S02]  /*0170*/  UTMACCTL.PF [UR12] ;  /* 0x000000000c0079b9 */ /* 0x0001e40008040000 */
[----:B------:R0:W-:Y:S02]  /*0180*/  UTMACCTL.PF [UR4] ;  /* 0x00000000040079b9 */ /* 0x0001e40008040000 */
[----:B0-----:R-:W-:Y:S01]  /*0190*/  NOP ;  /* 0x0000000000007918 */ /* 0x001fe20000000000 */
.L_x_439:
[----:B------:R-:W-:Y:S05]  /*01a0*/  BSYNC B0 ;  /* 0x0000000000007941 */ /* 0x000fea0003800000 */
.L_x_438:
[----:B------:R-:W-:Y:S01]  /*01b0*/  VOTEU.ANY UP0, P0 ;  /* 0x00000000003f7886 */ /* 0x000fe20000000100 */
[----:B------:R-:W0:Y:S01]  /*01c0*/  SHFL.IDX PT, R2, R0, RZ, 0x1f ;  /* 0x00001fff00027589 */ /* 0x000e2200000e0000 */
[----:B------:R-:W-:Y:S01]  /*01d0*/  UMOV UR4, 0x1 ;  /* 0x0000000100047882 */ /* 0x000fe20000000000 */
[----:B------:R-:W-:Y:S01]  /*01e0*/  UMOV UR7, 0x100 ;  /* 0x0000010000077882 */ /* 0x000fe20000000000 */
[----:B------:R-:W-:Y:S01]  /*01f0*/  VOTEU.ANY UP1, P0 ;  /* 0x00000000003f7886 */ /* 0x000fe20000020100 */
[----:B------:R-:W1:Y:S01]  /*0200*/  @UP0 S2UR UR8, SR_CgaCtaId ;  /* 0x00000000000809c3 */ /* 0x000e620000008800 */
[----:B------:R-:W-:Y:S01]  /*0210*/  @UP0 UMOV UR6, 0x400 ;  /* 0x0000040000060882 */ /* 0x000fe20000000000 */
[----:B------:R-:W-:-:S04]  /*0220*/  @UP0 UIADD3 UR4, -UR4, 0x100000, URZ ;  /* 0x0010000004040890 */ /* 0x000fc8000fffe13f */
[----:B------:R-:W-:Y:S02]  /*0230*/  @UP0 USHF.L.U32 UR5, UR4, 0xb, URZ ;  /* 0x0000000b04050899 */ /* 0x000fe4000800063f */
[----:B------:R-:W-:Y:S01]  /*0240*/  @UP0 USHF.L.U32 UR4, UR4, 0x1, URZ ;  /* 0x0000000104040899 */ /* 0x000fe2000800063f */
[----:B0-----:R-:W-:Y:S02]  /*0250*/  ISETP.NE.AND P1, PT, R2, RZ, PT ;  /* 0x000000ff0200720c */ /* 0x001fe40003f25270 */
[----:B------:R-:W-:Y:S01]  /*0260*/  SHF.R.U32.HI R2, RZ, 0x7, R3 ;  /* 0x00000007ff027819 */ /* 0x000fe20000011603 */
[----:B-1----:R-:W-:Y:S02]  /*0270*/  @UP0 ULEA UR8, UR8, UR6, 0x18 ;  /* 0x0000000608080291 */ /* 0x002fe4000f8ec03f */
[----:B------:R-:W-:-:S04]  /*0280*/  @UP0 UIADD3 UR6, -UR7, 0x100000, URZ ;  /* 0x0010000007060890 */ /* 0x000fc8000fffe13f */
[----:B------:R-:W-:Y:S02]  /*0290*/  @UP0 USHF.L.U32 UR7, UR6, 0xb, URZ ;  /* 0x0000000b06070899 */ /* 0x000fe4000800063f */
[----:B------:R-:W-:Y:S01]  /*02a0*/  @UP0 USHF.L.U32 UR6, UR6, 0x1, URZ ;  /* 0x0000000106060899 */ /* 0x000fe2000800063f */
[----:B------:R-:W-:Y:S01]  /*02b0*/  VOTEU.ANY UP0, P0 ;  /* 0x00000000003f7886 */ /* 0x000fe20000000100 */
[----:B------:R-:W0:Y:S04]  /*02c0*/  SHFL.IDX PT, R2, R2, RZ, 0x1f ;  /* 0x00001fff02027589 */ /* 0x000e2800000e0000 */
[----:B------:R-:W1:Y:S02]  /*02d0*/  FENCE.VIEW.ASYNC.S ;  /* 0x00000000000073c6 */ /* 0x000e640000000000 */
[----:B-1----:R1:W2:Y:S04]  /*02e0*/  @UP0 SYNCS.EXCH.64 URZ, [UR8+0x34800], UR4 ;  /* 0x03480004083f05b2 */ /* 0x0022a80008000100 */
        /* <DEDUP_REMOVED lines=16> */
[----:B------:R4:W0:Y:S01]  /*03f0*/  SYNCS.EXCH.64 URZ, [UR8+0x34840], UR4 ;  /* 0x03484004083f75b2 */ /* 0x0008220008000100 */
[----:B------:R4:W0:Y:S01]  /*0400*/  SYNCS.EXCH.64 URZ, [UR8+0x34838], UR6 ;  /* 0x03483806083f75b2 */ /* 0x0008220008000100 */
[----:B------:R4:W0:Y:S02]  /*0410*/  SYNCS.EXCH.64 URZ, [UR8+0x34848], UR4 ;  /* 0x03484804083f75b2 */ /* 0x0008240008000100 */
[----:B----4-:R-:W-:Y:S01]  /*0420*/  NOP ;  /* 0x0000000000007918 */ /* 0x010fe20000000000 */
.L_x_440:
[----:B------:R-:W4:Y:S01]  /*0430*/  SHFL.IDX PT, R4, R0, RZ, 0x1f ;  /* 0x00001fff00047589 */ /* 0x000f2200000e0000 */
[----:B------:R-:W-:Y:S01]  /*0440*/  NOP ;  /* 0x0000000000007918 */ /* 0x000fe20000000000 */
[----:B----4-:R-:W-:-:S13]  /*0450*/  ISETP.NE.AND P0, PT, R4, RZ, PT ;  /* 0x000000ff0400720c */ /* 0x010fda0003f05270 */
        /* <DEDUP_REMOVED lines=19> */
.L_x_441:
[----:B------:R-:W4:Y:S01]  /*0590*/  SHFL.IDX PT, R4, R0, RZ, 0x1f ;  /* 0x00001fff00047589 */ /* 0x000f2200000e0000 */
[----:B------:R-:W-:Y:S01]  /*05a0*/  NOP ;  /* 0x0000000000007918 */ /* 0x000fe20000000000 */
[----:B----4-:R-:W-:-:S13]  /*05b0*/  ISETP.NE.AND P0, PT, R4, RZ, PT ;  /* 0x000000ff0400720c */ /* 0x010fda0003f05270 */
[----:B------:R-:W-:Y:S05]  /*05c0*/  @P0 BRA `(.L_x_442) ;  /* 0x0000000000380947 */ /* 0x000fea0003800000 */
[----:B-1----:R-:W1:Y:S01]  /*05d0*/  S2UR UR5, SR_CgaCtaId ;  /* 0x00000000000579c3 */ /* 0x002e620000008800 */
[----:B------:R-:W-:Y:S01]  /*05e0*/  UMOV UR4, 0x400 ;  /* 0x0000040000047882 */ /* 0x000fe20000000000 */
[----:B------:R-:W-:Y:S01]  /*05f0*/  UMOV UR7, 0x1 ;  /* 0x0000000100077882 */ /* 0x000fe20000000000 */
[----:B------:R-:W-:Y:S01]  /*0600*/  ELECT P0, URZ, PT ;  /* 0x00000000003f782f */ /* 0x000fe20003800000 */
[----:B-1----:R-:W-:Y:S02]  /*0610*/  ULEA UR6, UR5, UR4, 0x18 ;  /* 0x0000000405067291 */ /* 0x002fe4000f8ec03f */
[----:B------:R-:W-:-:S04]  /*0620*/  UIADD3 UR4, -UR7, 0x100000, URZ ;  /* 0x0010000007047890 */ /* 0x000fc8000fffe13f */
[----:B------:R-:W-:Y:S02]  /*0630*/  USHF.L.U32 UR5, UR4, 0xb, URZ ;  /* 0x0000000b04057899 */ /* 0x000fe4000800063f */
[----:B------:R-:W-:Y:S01]  /*0640*/  USHF.L.U32 UR4, UR4, 0x1, URZ ;  /* 0x0000000104047899 */ /* 0x000fe2000800063f */
[----:B------:R-:W1:Y:S11]  /*0650*/  FENCE.VIEW.ASYNC.S ;  /* 0x00000000000073c6 */ /* 0x000e760000000000 */
[----:B-1----:R4:W1:Y:S01]  /*0660*/  SYNCS.EXCH.64 URZ, [UR6+0x34870], UR4 ;  /* 0x03487004063f75b2 */ /* 0x0028620008000100 */
[----:B------:R4:W0:Y:S01]  /*0670*/  SYNCS.EXCH.64 URZ, [UR6+0x34880], UR4 ;  /* 0x03488004063f75b2 */ /* 0x0008220008000100 */
[----:B------:R4:W0:Y:S01]  /*0680*/  SYNCS.EXCH.64 URZ, [UR6+0x34878], UR4 ;  /* 0x03487804063f75b2 */ /* 0x0008220008000100 */
[----:B------:R4:W0:Y:S02]  /*0690*/  SYNCS.EXCH.64 URZ, [UR6+0x34888], UR4 ;  /* 0x03488804063f75b2 */ /* 0x0008240008000100 */
[----:B----4-:R-:W-:Y:S01]  /*06a0*/  NOP ;  /* 0x0000000000007918 */ /* 0x010fe20000000000 */
.L_x_442:
        /* <DEDUP_REMOVED lines=22> */
.L_x_443:
        /* <DEDUP_REMOVED lines=22> */
.L_x_444:
[----:B0-----:R-:W-:Y:S01]  /*0970*/  ISETP.NE.AND P0, PT, R2, RZ, PT ;  /* 0x000000ff0200720c */ /* 0x001fe20003f05270 */
[----:B------:R-:W-:Y:S01]  /*0980*/  IMAD.MOV.U32 R2, RZ, RZ, 0x1 ;  /* 0x00000001ff027424 */ /* 0x000fe200078e00ff */
[----:B------:R-:W-:Y:S01]  /*0990*/  NOP ;  /* 0x0000000000007918 */ /* 0x000fe20000000000 */
[----:B------:R-:W-:Y:S01]  /*09a0*/  ULDC.64 UR36, c[0x0][0x208] ;  /* 0x0000820000247ab9 */ /* 0x000fe20000000a00 */
[----:B------:R-:W-:Y:S02]  /*09b0*/  BSSY B7, `(.L_x_445) ;  /* 0x0001cbf000077945 */ /* 0x000fe40003800000 */
[----:B------:R-:W-:-:S05]  /*09c0*/  SEL R2, R2, 0x2, !P0 ;  /* 0x0000000202027807 */ /* 0x000fca0004000000 */
[----:B------:R0:W-:Y:S01]  /*09d0*/  STL [R1+0x3c], R2 ;  /* 0x00003c0201007387 */ /* 0x0001e20000100800 */
[----:B-123--:R-:W-:Y:S06]  /*09e0*/  BAR.SYNC.DEFER_BLOCKING 0x0 ;  /* 0x0000000000007b1d */ /* 0x00efec0000010000 */
[----:B------:R-:W-:Y:S05]  /*09f0*/  @!P0 BRA `(.L_x_446) ;  /* 0x0000016c00ec8947 */ /* 0x000fea0003800000 */
.L_x_447:
        /* <DEDUP_REMOVED lines=8> */
[----:B-1----:R-:W-:-:S06]  /*0a80*/  ULEA UR4, UR5, UR4, 0x18 ;  /* 0x0000000405047291 */ /* 0x002fcc000f8ec03f */
[----:B0-----:R-:W-:Y:S01]  /*0a90*/  MOV R2, UR4 ;  /* 0x0000000400027c02 */ /* 0x001fe20008000f00 */
[----:B------:R-:W-:-:S04]  /*0aa0*/  ULDC UR4, c[0x0][0xc14] ;  /* 0x0003050000047ab9 */ /* 0x000fc80000000800 */
[----:B------:R-:W0:Y:S01]  /*0ab0*/  LDS.128 R148, [R2+0x348d0] ;  /* 0x0348d00002947984 */ /* 0x000e220000000c00 */
[----:B------:R-:W-:Y:S06]  /*0ac0*/  BAR.ARV 0x4, 0x120 ;  /* 0x0104800000007b1d */ /* 0x000fec0000002000 */
[----:B0-----:R-:W-:-:S13]  /*0ad0*/  ISETP.GE.AND P0, PT, R151, UR4, PT ;  /* 0x0000000497007c0c */ /* 0x001fda000bf06270 */
[----:B------:R-:W-:Y:S05]  /*0ae0*/  @P0 BRA `(.L_x_448) ;  /* 0x000001c800ac0947 */ /* 0x000fea0003800000 */
[----:B------:R-:W2:Y:S01]  /*0af0*/  LDL.LU R12, [R1+0x3c] ;  /* 0x00003c00010c7983 */ /* 0x000ea20000300800 */
[----:B------:R-:W-:Y:S01]  /*0b00*/  VIADD R224, R3, 0xffffff80 ;  /* 0xffffff8003e07836 */ /* 0x000fe20000000000 */
[----:B------:R-:W-:Y:S01]  /*0b10*/  MOV R186, RZ ;  /* 0x000000ff00ba7202 */ /* 0x000fe20000000f00 */
[----:B------:R-:W-:Y:S02]  /*0b20*/  VIADD R209, R2, 0x10400 ;  /* 0x0001040002d17836 */ /* 0x000fe40000000000 */
[----:B------:R-:W-:Y:S01]  /*0b30*/  IMAD.MOV.U32 R205, RZ, RZ, RZ ;  /* 0x000000ffffcd7224 */ /* 0x000fe200078e00ff */
[----:B------:R-:W-:Y:S01]  /*0b40*/  SHF.R.S32.HI R3, RZ, 0x1f, R224 ;  /* 0x0000001fff037819 */ /* 0x000fe200000114e0 */
[----:B------:R-:W-:Y:S02]  /*0b50*/  IMAD.MOV.U32 R18, RZ, RZ, RZ ;  /* 0x000000ffff127224 */ /* 0x000fe400078e00ff */
[----:B------:R-:W-:Y:S01]  /*0b60*/  IMAD.MOV.U32 R194, RZ, RZ, RZ ;  /* 0x000000ffffc27224 */ /* 0x000fe200078e00ff */
[CC--:B------:R-:W-:Y:S01]  /*0b70*/  LEA.HI R5, R3.reuse, R224.reuse, RZ, 0x7 ;  /* 0x000000e003057211 */ /* 0x0c0fe200078f38ff */
[----:B------:R-:W-:Y:S01]  /*0b80*/  IMAD.MOV.U32 R192, RZ, RZ, RZ ;  /* 0x000000ffffc07224 */ /* 0x000fe200078e00ff */
[----:B------:R-:W-:-:S02]  /*0b90*/  LEA.HI R0, R3, R224, RZ, 0x4 ;  /* 0x000000e003007211 */ /* 0x000fc400078f20ff */
[----:B------:R-:W-:Y:S02]  /*0ba0*/  LOP3.LUT R7, R5, 0xffffff80, RZ, 0xc0, !PT ;  /* 0xffffff8005077812 */ /* 0x000fe400078ec0ff */
[----:B------:R-:W-:Y:S02]  /*0bb0*/  SHF.R.S32.HI R9, RZ, 0x4, R0 ;  /* 0x00000004ff097819 */ /* 0x000fe40000011400 */
[----:B------:R-:W-:Y:S01]  /*0bc0*/  LEA.HI R190, R3, R224, RZ, 0x5 ;  /* 0x000000e003be7211 */ /* 0x000fe200078f28ff */
[----:B------:R-:W-:Y:S01]  /*0bd0*/  IMAD.IADD R212, R224, 0x1, -R7 ;  /* 0x00000001e0d47824 */ /* 0x000fe200078e0a07 */
[C---:B------:R-:W-:Y:S02]  /*0be0*/  LEA.HI R4, R0.reuse, R9, RZ, 0x1 ;  /* 0x0000000900047211 */ /* 0x040fe400078f08ff */
[----:B------:R-:W-:Y:S02]  /*0bf0*/  LOP3.LUT R7, R0, 0x3fffff0, RZ, 0xc0, !PT ;  /* 0x03fffff000077812 */ /* 0x000fe400078ec0ff */
[----:B------:R-:W-:-:S02]  /*0c00*/  SHF.R.S32.HI R11, RZ, 0x1f, R212 ;  /* 0x0000001fff0b7819 */ /* 0x000fc400000114d4 */
[----:B------:R-:W-:Y:S01]  /*0c10*/  LOP3.LUT R4, R4, 0x1ffffffe, RZ, 0xc0, !PT ;  /* 0x1ffffffe04047812 */ /* 0x000fe200078ec0ff */
[----:B------:R-:W-:Y:S01]  /*0c20*/  IMAD.IADD R7, R224, 0x1, -R7 ;  /* 0x00000001e0077824 */ /* 0x000fe200078e0a07 */
[----:B------:R-:W-:Y:S02]  /*0c30*/  LEA.HI R0, R11, R212, RZ, 0x2 ;  /* 0x000000d40b007211 */ /* 0x000fe400078f10ff */
[----:B------:R-:W-:Y:S02]  /*0c40*/  IADD3 R4, R9, -R4, RZ ;  /* 0x8000000409047210 */ /* 0x000fe40007ffe0ff */
[----:B------:R-:W-:Y:S02]  /*0c50*/  LOP3.LUT R13, R0, 0x7ffffffc, RZ, 0xc0, !PT ;  /* 0x7ffffffc000d7812 */ /* 0x000fe400078ec0ff */
[----:B------:R-:W-:Y:S02]  /*0c60*/  SHF.R.S32.HI R190, RZ, 0x5, R190 ;  /* 0x00000005ffbe7819 */ /* 0x000fe400000114be */
[--C-:B------:R-:W-:Y:S01]  /*0c70*/  SHF.R.S32.HI R6, RZ, 0x2, R0.reuse ;  /* 0x00000002ff067819 */ /* 0x100fe20000011400 */
[----:B------:R-:W-:Y:S01]  /*0c80*/  IMAD.IADD R13, R212, 0x1, -R13 ;  /* 0x00000001d40d7824 */ /* 0x000fe200078e0a0d */
[----:B------:R-:W-:Y:S01]  /*0c90*/  SHF.R.S32.HI R9, RZ, 0x1f, R0 ;  /* 0x0000001fff097819 */ /* 0x000fe20000011400 */
[----:B------:R-:W-:Y:S01]  /*0ca0*/  IMAD.MOV.U32 R0, RZ, RZ, -0x2 ;  /* 0xfffffffeff007424 */ /* 0x000fe200078e00ff */
[----:B------:R-:W-:-:S02]  /*0cb0*/  LEA R7, R190, R7, 0x4 ;  /* 0x00000007be077211 */ /* 0x000fc400078e20ff */
[----:B------:R-:W-:Y:S01]  /*0cc0*/  LEA.HI R9, R9, R6, RZ, 0x3 ;  /* 0x0000000609097211 */ /* 0x000fe200078f18ff */
[----:B------:R-:W-:Y:S01]  /*0cd0*/  IMAD R221, R13, R0, 0x80 ;  /* 0x000000800ddd7424 */ /* 0x000fe200078e0200 */
[----:B------:R-:W-:Y:S01]  /*0ce0*/  LEA.HI R0, R3, R224, RZ, 0x2 ;  /* 0x000000e003007211 */ /* 0x000fe200078f10ff */
[----:B------:R-:W-:Y:S01]  /*0cf0*/  IMAD R223, R7, 0x8, R4 ;  /* 0x0000000807df7824 */ /* 0x000fe200078e0204 */
[----:B------:R-:W-:Y:S02]  /*0d00*/  LOP3.LUT R9, R9, 0xfffffff8, RZ, 0xc0, !PT ;  /* 0xfffffff809097812 */ /* 0x000fe400078ec0ff */
[----:B------:R-:W-:Y:S01]  /*0d10*/  LOP3.LUT R7, R0, 0xfffffffc, RZ, 0xc0, !PT ;  /* 0xfffffffc00077812 */ /* 0x000fe200078ec0ff */
[----:B------:R-:W-:Y:S01]  /*0d20*/  IMAD.SHL.U32 R223, R223, 0x8, RZ ;  /* 0x00000008dfdf7824 */ /* 0x000fe200078e00ff */
[--C-:B------:R-:W-:Y:S02]  /*0d30*/  SHF.R.S32.HI R19, RZ, 0x2, R0.reuse ;  /* 0x00000002ff137819 */ /* 0x100fe40000011400 */
[----:B------:R-:W-:Y:S01]  /*0d40*/  SHF.R.S32.HI R4, RZ, 0x1f, R0 ;  /* 0x0000001fff047819 */ /* 0x000fe20000011400 */
[----:B------:R-:W-:Y:S01]  /*0d50*/  IMAD.IADD R208, R224, 0x1, -R7 ;  /* 0x00000001e0d07824 */ /* 0x000fe200078e0a07 */
[----:B------:R-:W-:-:S02]  /*0d60*/  IADD3 R204, R19, 0x40, RZ ;  /* 0x0000004013cc7810 */ /* 0x000fc40007ffe0ff */
[----:B------:R-:W-:Y:S01]  /*0d70*/  LEA.HI R4, R4, R19, RZ, 0x3 ;  /* 0x0000001304047211 */ /* 0x000fe200078f18ff */
[----:B------:R-:W-:Y:S01]  /*0d80*/  IMAD.SHL.U32 R22, R208, 0x8, RZ ;  /* 0x00000008d0167824 */ /* 0x000fe200078e00ff */
[----:B------:R-:W-:Y:S01]  /*0d90*/  SHF.R.S32.HI R7, RZ, 0x1f, R204 ;  /* 0x0000001fff077819 */ /* 0x000fe200000114cc */
[----:B------:R-:W-:Y:S01]  /*0da0*/  IMAD.SHL.U32 R187, R204, 0x40, RZ ;  /* 0x00000040ccbb7824 */ /* 0x000fe200078e00ff */
[----:B------:R-:W-:Y:S01]  /*0db0*/  LOP3.LUT R4, R4, 0xfffffff8, RZ, 0xc0, !PT ;  /* 0xfffffff804047812 */ /* 0x000fe200078ec0ff */
[C---:B------:R-:W-:Y:S01]  /*0dc0*/  VIADD R184, R22.reuse, 0x20 ;  /* 0x0000002016b87836 */ /* 0x040fe20000000000 */
[----:B------:R-:W-:Y:S02]  /*0dd0*/  IADD3 R185, R22, 0x40, RZ ;  /* 0x0000004016b97810 */ /* 0x000fe40007ffe0ff */
[----:B------:R-:W-:Y:S01]  /*0de0*/  LEA.HI R7, R7, R204, RZ, 0x3 ;  /* 0x000000cc07077211 */ /* 0x000fe200078f18ff */
[----:B------:R-:W-:Y:S01]  /*0df0*/  IMAD.IADD R211, R19, 0x1, -R4 ;  /* 0x0000000113d37824 */ /* 0x000fe200078e0a04 */
[----:B------:R-:W-:-:S02]  /*0e00*/  SHF.R.S32.HI R0, RZ, 0x1f, R185 ;  /* 0x0000001fff007819 */ /* 0x000fc400000114b9 */
[----:B------:R-:W-:Y:S01]  /*0e10*/  SHF.R.S32.HI R220, RZ, 0x7, R5 ;  /* 0x00000007ffdc7819 */ /* 0x000fe20000011405 */
[----:B------:R-:W-:Y:S01]  /*0e20*/  IMAD.SHL.U32 R7, R7, 0x40, RZ ;  /* 0x0000004007077824 */ /* 0x000fe200078e00ff */
[----:B------:R-:W-:Y:S01]  /*0e30*/  LEA.HI R4, R0, R185, RZ, 0x6 ;  /* 0x000000b900047211 */ /* 0x000fe200078f30ff */
[----:B------:R-:W-:Y:S01]  /*0e40*/  IMAD.SHL.U32 R189, R211, 0x40, RZ ;  /* 0x00000040d3bd7824 */ /* 0x000fe200078e00ff */
[----:B------:R-:W-:Y:S02]  /*0e50*/  IADD3 R6, R6, -R9, RZ ;  /* 0x8000000906067210 */ /* 0x000fe40007ffe0ff */
[----:B------:R-:W-:Y:S02]  /*0e60*/  SHF.R.S32.HI R9, RZ, 0x1f, R184 ;  /* 0x0000001fff097819 */ /* 0x000fe400000114b8 */
[----:B------:R-:W-:Y:S02]  /*0e70*/  LEA.HI R11, R11, R212, RZ, 0x5 ;  /* 0x000000d40b0b7211 */ /* 0x000fe400078f28ff */
[----:B------:R-:W-:-:S02]  /*0e80*/  LEA.HI R5, R5, R220, RZ, 0x1 ;  /* 0x000000dc05057211 */ /* 0x000fc400078f08ff */
[----:B------:R-:W-:Y:S01]  /*0e90*/  LOP3.LUT R193, R7, 0xfffffe00, RZ, 0xc0, !PT ;  /* 0xfffffe0007c17812 */ /* 0x000fe200078ec0ff */
[----:B------:R-:W-:Y:S01]  /*0ea0*/  IMAD.SHL.U32 R7, R4, 0x80, RZ ;  /* 0x0000008004077824 */ /* 0x000fe200078e00ff */
[----:B------:R-:W-:Y:S02]  /*0eb0*/  LOP3.LUT R189, R189, 0x1c0, RZ, 0xc0, !PT ;  /* 0x000001c0bdbd7812 */ /* 0x000fe400078ec0ff */
[----:B------:R-:W-:Y:S02]  /*0ec0*/  LEA.HI R216, R0, R185, RZ, 0x3 ;  /* 0x000000b900d87211 */ /* 0x000fe400078f18ff */
[----:B------:R-:W-:Y:S02]  /*0ed0*/  LEA.HI R210, R9, R184, RZ, 0x3 ;  /* 0x000000b809d27211 */ /* 0x000fe400078f18ff */
[----:B------:R-:W-:Y:S02]  /*0ee0*/  SHF.R.S32.HI R11, RZ, 0x5, R11 ;  /* 0x00000005ff0b7819 */ /* 0x000fe4000001140b */
[----:B------:R-:W-:-:S02]  /*0ef0*/  LOP3.LUT R187, R187, 0x1c0, RZ, 0xc0, !PT ;  /* 0x000001c0bbbb7812 */ /* 0x000fc400078ec0ff */
[----:B------:R-:W-:Y:S01]  /*0f00*/  LEA.HI R9, R9, R184, RZ, 0x6 ;  /* 0x000000b809097211 */ /* 0x000fe200078f30ff */
[----:B------:R-:W-:Y:S01]  /*0f10*/  IMAD R6, R11, 0x10, R6 ;  /* 0x000000100b067824 */ /* 0x000fe200078e0206 */
[----:B------:R-:W-:Y:S02]  /*0f20*/  LOP3.LUT R5, R5, 0x3fffffe, RZ, 0xc0, !PT ;  /* 0x03fffffe05057812 */ /* 0x000fe400078ec0ff */
[----:B------:R-:W-:Y:S02]  /*0f30*/  SHF.R.U32.HI R191, RZ, 0x3, R189 ;  /* 0x00000003ffbf7819 */ /* 0x000fe400000116bd */
[----:B------:R-:W-:Y:S02]  /*0f40*/  LOP3.LUT R4, R189, 0x38, R216, 0xf8, !PT ;  /* 0x00000038bd047812 */ /* 0x000fe400078ef8d8 */
[----:B------:R-:W-:Y:S02]  /*0f50*/  LOP3.LUT R7, R7, 0xffffe000, RZ, 0xc0, !PT ;  /* 0xffffe00007077812 */ /* 0x000fe400078ec0ff */
[----:B------:R-:W-:-:S02]  /*0f60*/  SHF.R.U32.HI R219, RZ, 0x3, R187 ;  /* 0x00000003ffdb7819 */ /* 0x000fc400000116bb */
[----:B------:R-:W-:Y:S02]  /*0f70*/  SHF.L.U32 R9, R9, 0x7, RZ ;  /* 0x0000000709097819 */ /* 0x000fe400000006ff */
[----:B------:R-:W-:Y:S02]  /*0f80*/  LOP3.LUT R8, R187, 0x38, R210, 0xf8, !PT ;  /* 0x00000038bb087812 */ /* 0x000fe400078ef8d2 */
[----:B------:R-:W-:Y:S02]  /*0f90*/  IADD3 R5, R220, -R5, RZ ;  /* 0x80000005dc057210 */ /* 0x000fe40007ffe0ff */
[----:B------:R-:W-:Y:S02]  /*0fa0*/  LOP3.LUT R11, R4, R191, RZ, 0x3c, !PT ;  /* 0x000000bf040b7212 */ /* 0x000fe400078e3cff */
[----:B------:R-:W-:Y:S01]  /*0fb0*/  LEA R4, R190, R7, 0x9 ;  /* 0x00000007be047211 */ /* 0x000fe200078e48ff */
[----:B------:R-:W-:Y:S01]  /*0fc0*/  IMAD R222, R5, 0x40, R6 ;  /* 0x0000004005de7824 */ /* 0x000fe200078e0206 */
[----:B------:R-:W-:-:S02]  /*0fd0*/  LOP3.LUT R0, R189, 0x38, R210, 0xf8, !PT ;  /* 0x00000038bd007812 */ /* 0x000fc400078ef8d2 */
[----:B------:R-:W-:Y:S02]  /*0fe0*/  LOP3.LUT R10, R187, 0x38, R216, 0xf8, !PT ;  /* 0x00000038bb0a7812 */ /* 0x000fe400078ef8d8 */
[----:B------:R-:W-:Y:S02]  /*0ff0*/  LOP3.LUT R9, R9, 0xffffe000, RZ, 0xc0, !PT ;  /* 0xffffe00009097812 */ /* 0x000fe400078ec0ff */
[----:B------:R-:W-:Y:S02]  /*1000*/  LOP3.LUT R8, R8, R219, RZ, 0x3c, !PT ;  /* 0x000000db08087212 */ /* 0x000fe400078e3cff */
[----:B------:R-:W-:Y:S02]  /*1010*/  LEA.HI R3, R3, R224, RZ, 0x3 ;  /* 0x000000e003037211 */ /* 0x000fe400078f18ff */
[----:B------:R-:W-:Y:S02]  /*1020*/  IADD3 R6, R4, R11, RZ ;  /* 0x0000000b04067210 */ /* 0x000fe40007ffe0ff */
[----:B------:R-:W-:-:S02]  /*1030*/  LOP3.LUT R0, R0, R191, RZ, 0x3c, !PT ;  /* 0x000000bf00007212 */ /* 0x000fc400078e3cff */
[----:B------:R-:W-:Y:S02]  /*1040*/  LOP3.LUT R10, R10, R219, RZ, 0x3c, !PT ;  /* 0x000000db0a0a7212 */ /* 0x000fe400078e3cff */
[----:B------:R-:W-:Y:S01]  /*1050*/  IADD3 R8, R8, R9, R193 ;  /* 0x0000000908087210 */ /* 0x000fe20007ffe0c1 */
[----:B------:R-:W-:Y:S01]  /*1060*/  IMAD R9, R190, 0x200, R9 ;  /* 0x00000200be097824 */ /* 0x000fe200078e0209 */
[----:B------:R-:W-:Y:S02]  /*1070*/  LOP3.LUT R5, R3, 0x1ffffff8, RZ, 0xc0, !PT ;  /* 0x1ffffff803057812 */ /* 0x000fe400078ec0ff */
[----:B------:R-:W-:Y:S01]  /*1080*/  LOP3.LUT R4, R187, 0x38, R22, 0xf8, !PT ;  /* 0x00000038bb047812 */ /* 0x000fe200078ef816 */
[----:B------:R-:W-:Y:S01]  /*1090*/  IMAD.IADD R0, R9, 0x1, R0 ;  /* 0x0000000109007824 */ /* 0x000fe200078e0200 */
[----:B------:R-:W-:Y:S02]  /*10a0*/  IADD3 R10, R10, R7, R193 ;  /* 0x000000070a0a7210 */ /* 0x000fe40007ffe0c1 */
[----:B------:R-:W-:Y:S01]  /*10b0*/  IADD3 R5, R224, -R5, RZ ;  /* 0x80000005e0057210 */ /* 0x000fe20007ffe0ff */
[----:B------:R-:W-:Y:S01]  /*10c0*/  IMAD R218, R0, 0x2, R209 ;  /* 0x0000000200da7824 */ /* 0x000fe200078e02d1 */
[----:B------:R-:W-:Y:S01]  /*10d0*/  LOP3.LUT R4, R193, R4, R219, 0xf6, !PT ;  /* 0x00000004c1047212 */ /* 0x000fe200078ef6db */
[----:B------:R-:W-:Y:S01]  /*10e0*/  IMAD R213, R10, 0x2, R209 ;  /* 0x000000020ad57824 */ /* 0x000fe200078e02d1 */
[----:B------:R-:W-:Y:S01]  /*10f0*/  SHF.R.S32.HI R196, RZ, 0x3, R3 ;  /* 0x00000003ffc47819 */ /* 0x000fe20000011403 */
[----:B------:R-:W-:Y:S01]  /*1100*/  IMAD.SHL.U32 R195, R5, 0x8, RZ ;  /* 0x0000000805c37824 */ /* 0x000fe200078e00ff */
[----:B------:R-:W-:Y:S01]  /*1110*/  SHF.L.U32 R16, R208, 0x2, RZ ;  /* 0x00000002d0107819 */ /* 0x000fe200000006ff */
[----:B------:R-:W-:Y:S01]  /*1120*/  IMAD R217, R4, 0x2, R209 ;  /* 0x0000000204d97824 */ /* 0x000fe200078e02d1 */
[----:B------:R-:W-:-:S02]  /*1130*/  SHF.R.S32.HI R210, RZ, 0x3, R210 ;  /* 0x00000003ffd27819 */ /* 0x000fc400000114d2 */
[----:B------:R-:W-:Y:S02]  /*1140*/  SHF.R.S32.HI R216, RZ, 0x3, R216 ;  /* 0x00000003ffd87819 */ /* 0x000fe400000114d8 */
[-C--:B------:R-:W-:Y:S02]  /*1150*/  LEA R214, R8, R209.reuse, 0x1 ;  /* 0x000000d108d67211 */ /* 0x080fe400078e08ff */
[----:B------:R-:W-:Y:S02]  /*1160*/  LEA R215, R6, R209, 0x1 ;  /* 0x000000d106d77211 */ /* 0x000fe400078e08ff */
[----:B--2---:R-:W-:-:S07]  /*1170*/  LOP3.LUT R188, R12, 0x1, RZ, 0xfc, !PT ;  /* 0x000000010cbc7812 */ /* 0x004fce00078efcff */
.L_x_659:
[----:B0-2--5:R-:W0:Y:S01]  /*1180*/  LDC.64 R4, c[0x0][0xc60] ;  /* 0x00031800ff047b82 */ /* 0x025e220000000a00 */
[----:B------:R-:W-:Y:S01]  /*1190*/  ULDC.64 UR4, c[0x0][0xa28] ;  /* 0x00028a0000047ab9 */ /* 0x000fe20000000a00 */
[----:B------:R-:W-:Y:S01]  /*11a0*/  ULDC.64 UR8, c[0x0][0xa18] ;  /* 0x0002860000087ab9 */ /* 0x000fe20000000a00 */
[----:B------:R-:W-:Y:S01]  /*11b0*/  ULDC.64 UR6, c[0x0][0xa08] ;  /* 0x0002820000067ab9 */ /* 0x000fe20000000a00 */
[----:B0-----:R-:W-:-:S05]  /*11c0*/  IMAD.WIDE R4, R151, 0x4, R4 ;  /* 0x0000000497047825 */ /* 0x001fca00078e0204 */
[----:B------:R-:W2:Y:S01]  /*11d0*/  LDG.E R201, desc[UR36][R4.64] ;  /* 0x0000002404c97981 */ /* 0x000ea2000c1e1900 */
[----:B------:R-:W-:Y:S01]  /*11e0*/  ISETP.NE.U32.AND P2, PT, RZ, UR4, PT ;  /* 0x00000004ff007c0c */ /* 0x000fe2000bf45070 */
[----:B------:R-:W-:Y:S01]  /*11f0*/  IMAD.MOV.U32 R3, RZ, RZ, RZ ;  /* 0x000000ffff037224 */ /* 0x000fe200078e00ff */
[----:B------:R-:W-:Y:S02]  /*1200*/  ISETP.NE.U32.AND P1, PT, RZ, UR8, PT ;  /* 0x00000008ff007c0c */ /* 0x000fe4000bf25070 */
[----:B------:R-:W-:Y:S02]  /*1210*/  ISETP.NE.AND.EX P2, PT, RZ, UR5, PT, P2 ;  /* 0x00000005ff007c0c */ /* 0x000fe4000bf45320 */
[----:B------:R-:W-:Y:S02]  /*1220*/  ISETP.NE.AND.EX P1, PT, RZ, UR9, PT, P1 ;  /* 0x00000009ff007c0c */ /* 0x000fe4000bf25310 */
[----:B------:R-:W-:Y:S02]  /*1230*/  ISETP.NE.U32.AND P0, PT, RZ, UR6, PT ;  /* 0x00000006ff007c0c */ /* 0x000fe4000bf05070 */
[----:B------:R-:W-:-:S02]  /*1240*/  MOV R31, RZ ;  /* 0x000000ff001f7202 */ /* 0x000fc40000000f00 */
[----:B------:R-:W-:Y:S02]  /*1250*/  ISETP.NE.AND.EX P0, PT, RZ, UR7, PT, P0 ;  /* 0x00000007ff007c0c */ /* 0x000fe4000bf05300 */
[----:B--2---:R-:W-:Y:S01]  /*1260*/  SHF.R.S32.HI R207, RZ, 0x1f, R201 ;  /* 0x0000001fffcf7819 */ /* 0x004fe200000114c9 */
[C---:B------:R-:W-:Y:S02]  /*1270*/  IMAD.SHL.U32 R199, R201.reuse, 0x4, RZ ;  /* 0x00000004c9c77824 */ /* 0x040fe400078e00ff */
[C---:B------:R-:W-:Y:S02]  /*1280*/  @P2 LEA R4, P3, R201.reuse, UR4, 0x2 ;  /* 0x00000004c9042c11 */ /* 0x040fe4000f8610ff */
[C-C-:B------:R-:W-:Y:S02]  /*1290*/  SHF.L.U64.HI R200, R201.reuse, 0x2, R207.reuse ;  /* 0x00000002c9c87819 */ /* 0x140fe400000102cf */
[----:B------:R-:W-:Y:S01]  /*12a0*/  @P2 LEA.HI.X R5, R201, UR5, R207, 0x2, P3 ;  /* 0x00000005c9052c11 */ /* 0x000fe200098f14cf */
[----:B------:R-:W-:Y:S01]  /*12b0*/  ULDC UR4, c[0x0][0x288] ;  /* 0x0000a20000047ab9 */ /* 0x000fe20000000800 */
[----:B---3--:R-:W-:-:S03]  /*12c0*/  IADD3 R8, P4, R199, UR6, RZ ;  /* 0x00000006c7087c10 */ /* 0x008fc6000ff9e0ff */
[----:B------:R0:W5:Y:S01]  /*12d0*/  @P2 LDG.E R3, desc[UR36][R4.64] ;  /* 0x0000002404032981 */ /* 0x000162000c1e1900 */
[----:B----4-:R-:W-:Y:S01]  /*12e0*/  @P1 IADD3 R6, P2, R199, UR8, RZ ;  /* 0x00000008c7061c10 */ /* 0x010fe2000ff5e0ff */
[----:B------:R-:W-:Y:S01]  /*12f0*/  IMAD.U32 R154, RZ, RZ, UR4 ;  /* 0x00000004ff9a7e24 */ /* 0x000fe2000f8e00ff */
[C---:B------:R-:W-:Y:S01]  /*1300*/  IADD3.X R9, R200.reuse, UR7, RZ, P4, !PT ;  /* 0x00000007c8097c10 */ /* 0x040fe2000a7fe4ff */
[----:B------:R-:W-:Y:S01]  /*1310*/  ULDC.64 UR4, c[0x0][0x3f8] ;  /* 0x0000fe0000047ab9 */ /* 0x000fe20000000a00 */
[----:B------:R-:W-:-:S03]  /*1320*/  @P1 IADD3.X R7, R200, UR9, RZ, P2, !PT ;  /* 0x00000009c8071c10 */ /* 0x000fc600097fe4ff */
[----:B------:R0:W5:Y:S01]  /*1330*/  @P0 LDG.E R31, desc[UR36][R8.64] ;  /* 0x00000024081f0981 */ /* 0x000162000c1e1900 */
[----:B------:R-:W-:Y:S01]  /*1340*/  UISETP.NE.U32.AND UP0, UPT, UR4, URZ, UPT ;  /* 0x0000003f0400728c */ /* 0x000fe2000bf05070 */
[----:B------:R-:W-:Y:S02]  /*1350*/  ULDC.64 UR8, c[0x0][0xa20] ;  /* 0x0002880000087ab9 */ /* 0x000fe40000000a00 */
[----:B------:R0:W5:Y:S01]  /*1360*/  @P1 LDG.E R154, desc[UR36][R6.64] ;  /* 0x00000024069a1981 */ /* 0x000162000c1e1900 */
[----:B------:R-:W-:Y:S01]  /*1370*/  UISETP.NE.AND.EX UP0, UPT, UR5, URZ, UPT, UP0 ;  /* 0x0000003f0500728c */ /* 0x000fe2000bf05300 */
[----:B------:R-:W-:Y:S01]  /*1380*/  ULDC UR4, c[0x0][0x404] ;  /* 0x0001010000047ab9 */ /* 0x000fe20000000800 */
[----:B------:R-:W-:Y:S02]  /*1390*/  ISETP.NE.U32.AND P2, PT, RZ, UR8, PT ;  /* 0x00000008ff007c0c */ /* 0x000fe4000bf45070 */
[----:B------:R-:W-:Y:S01]  /*13a0*/  USEL UR4, UR4, 0x1, UP0 ;  /* 0x0000000104047887 */ /* 0x000fe20008000000 */
[----:B------:R-:W-:Y:S01]  /*13b0*/  ULDC UR5, c[0x0][0x2e0] ;  /* 0x0000b80000057ab9 */ /* 0x000fe20000000800 */
[----:B------:R-:W-:-:S02]  /*13c0*/  ISETP.NE.AND.EX P2, PT, RZ, UR9, PT, P2 ;  /* 0x00000009ff007c0c */ /* 0x000fc4000bf45320 */
[----:B------:R-:W-:-:S03]  /*13d0*/  UIMAD UR4, UR4, UR5, URZ ;  /* 0x00000005040472a4 */ /* 0x000fc6000f8e023f */
[----:B------:R-:W-:Y:S01]  /*13e0*/  ULDC UR5, c[0x0][0x338] ;  /* 0x0000ce0000057ab9 */ /* 0x000fe20000000800 */
[----:B------:R-:W-:Y:S01]  /*13f0*/  IMAD.MOV.U32 R206, RZ, RZ, R149 ;  /* 0x000000ffffce7224 */ /* 0x000fe200078e0095 */
[----:B------:R-:W-:Y:S01]  /*1400*/  MOV R198, R150 ;  /* 0x0000009600c67202 */ /* 0x000fe20000000f00 */
[----:B------:R-:W-:Y:S01]  /*1410*/  IMAD.MOV.U32 R29, RZ, RZ, R201 ;  /* 0x000000ffff1d7224 */ /* 0x000fe200078e00c9 */
[----:B0-----:R-:W-:Y:S06]  /*1420*/  @P1 BRA `(.L_x_449) ;  /* 0x0000000000241947 */ /* 0x001fec0003800000 */
[----:B------:R-:W-:Y:S02]  /*1430*/  ULDC.64 UR6, c[0x0][0xa00] ;  /* 0x0002800000067ab9 */ /* 0x000fe40000000a00 */
[----:B------:R-:W-:-:S04]  /*1440*/  ISETP.NE.U32.AND P1, PT, RZ, UR6, PT ;  /* 0x00000006ff007c0c */ /* 0x000fc8000bf25070 */
[----:B------:R-:W-:-:S13]  /*1450*/  ISETP.NE.AND.EX P1, PT, RZ, UR7, PT, P1 ;  /* 0x00000007ff007c0c */ /* 0x000fda000bf25310 */
[----:B------:R-:W-:Y:S05]  /*1460*/  @!P1 BRA `(.L_x_449) ;  /* 0x0000000000149947 */ /* 0x000fea0003800000 */
[----:B------:R-:W0:Y:S02]  /*1470*/  LDC.64 R4, c[0x0][0xa00] ;  /* 0x00028000ff047b82 */ /* 0x000e240000000a00 */
[----:B0-----:R-:W-:-:S05]  /*1480*/  IMAD.WIDE R4, R29, 0x4, R4 ;  /* 0x000000041d047825 */ /* 0x001fca00078e0204 */
[----:B-----5:R-:W2:Y:S04]  /*1490*/  LDG.E R154, desc[UR36][R4.64] ;  /* 0x00000024049a7981 */ /* 0x020ea8000c1e1900 */
[----:B------:R-:W2:Y:S02]  /*14a0*/  LDG.E R7, desc[UR36][R4.64+0x4] ;  /* 0x0000042404077981 */ /* 0x000ea4000c1e1900 */
[----:B--2---:R-:W-:-:S07]  /*14b0*/  IMAD.IADD R154, R7, 0x1, -R154 ;  /* 0x00000001079a7824 */ /* 0x004fce00078e0a9a */
.L_x_449:
[----:B------:R-:W-:Y:S01]  /*14c0*/  MOV R27, UR5 ;  /* 0x00000005001b7c02 */ /* 0x000fe20008000f00 */
[----:B------:R-:W-:Y:S01]  /*14d0*/  IMAD.U32 R28, RZ, RZ, UR4 ;  /* 0x00000004ff1c7e24 */ /* 0x000fe2000f8e00ff */
[----:B------:R-:W-:Y:S06]  /*14e0*/  @!P2 BRA `(.L_x_450) ;  /* 0x000000000010a947 */ /* 0x000fec0003800000 */
[----:B------:R-:W-:-:S04]  /*14f0*/  IADD3 R4, P0, R199, UR8, RZ ;  /* 0x00000008c7047c10 */ /* 0x000fc8000ff1e0ff */
[----:B------:R-:W-:-:S05]  /*1500*/  IADD3.X R5, R200, UR9, RZ, P0, !PT ;  /* 0x00000009c8057c10 */ /* 0x000fca00087fe4ff */
[----:B------:R0:W5:Y:S01]  /*1510*/  LDG.E R28, desc[UR36][R4.64] ;  /* 0x00000024041c7981 */ /* 0x000162000c1e1900 */
[----:B------:R-:W-:Y:S05]  /*1520*/  BRA `(.L_x_451) ;  /* 0x0000000000107947 */ /* 0x000fea0003800000 */
.L_x_450:
[----:B------:R-:W-:Y:S05]  /*1530*/  @!P0 BRA `(.L_x_451) ;  /* 0x00000000000c8947 */ /* 0x000fea0003800000 */
[----:B------:R-:W2:Y:S04]  /*1540*/  LDG.E R5, desc[UR36][R8.64] ;  /* 0x0000002408057981 */ /* 0x000ea8000c1e1900 */
[----:B------:R-:W2:Y:S02]  /*1550*/  LDG.E R28, desc[UR36][R8.64+0x4] ;  /* 0x00000424081c7981 */ /* 0x000ea4000c1e1900 */
[----:B--2---:R-:W-:-:S07]  /*1560*/  IMAD.IADD R28, R28, 0x1, -R5 ;  /* 0x000000011c1c7824 */ /* 0x004fce00078e0a05 */
.L_x_451:
[----:B------:R-:W-:Y:S02]  /*1570*/  ULDC.64 UR4, c[0x0][0xa10] ;  /* 0x0002840000047ab9 */ /* 0x000fe40000000a00 */
[----:B------:R-:W-:-:S04]  /*1580*/  ISETP.NE.U32.AND P0, PT, RZ, UR4, PT ;  /* 0x00000004ff007c0c */ /* 0x000fc8000bf05070 */
[----:B------:R-:W-:Y:S01]  /*1590*/  ISETP.NE.AND.EX P0, PT, RZ, UR5, PT, P0 ;  /* 0x00000005ff007c0c */ /* 0x000fe2000bf05300 */
[----:B-----5:R-:W-:Y:S01]  /*15a0*/  IMAD.IADD R8, R28, 0x1, -R3 ;  /* 0x000000011c087824 */ /* 0x020fe200078e0a03 */
[----:B------:R-:W-:-:S11]  /*15b0*/  ULDC.64 UR4, c[0x0][0xa30] ;  /* 0x00028c0000047ab9 */ /* 0x000fd60000000a00 */
[----:B0-----:R-:W0:Y:S02]  /*15c0*/  @P0 LDC.64 R4, c[0x0][0xa10] ;  /* 0x00028400ff040b82 */ /* 0x001e240000000a00 */
[----:B0-----:R-:W-:-:S05]  /*15d0*/  @P0 IMAD.WIDE R4, R29, 0x4, R4 ;  /* 0x000000041d040825 */ /* 0x001fca00078e0204 */
[----:B------:R-:W2:Y:S04]  /*15e0*/  @P0 LDG.E R0, desc[UR36][R4.64] ;  /* 0x0000002404000981 */ /* 0x000ea8000c1e1900 */
[----:B------:R-:W2:Y:S01]  /*15f0*/  @P0 LDG.E R9, desc[UR36][R4.64+0x4] ;  /* 0x0000042404090981 */ /* 0x000ea2000c1e1900 */
[----:B------:R-:W-:Y:S01]  /*1600*/  IMAD.MOV R123, RZ, RZ, -R8 ;  /* 0x000000ffff7b7224 */ /* 0x000fe200078e0a08 */
[----:B------:R-:W-:Y:S02]  /*1610*/  ISETP.NE.U32.AND P1, PT, RZ, UR4, PT ;  /* 0x00000004ff007c0c */ /* 0x000fe4000bf25070 */
[----:B------:R-:W-:Y:S02]  /*1620*/  MOV R147, R28 ;  /* 0x0000001c00937202 */ /* 0x000fe40000000f00 */
[----:B------:R-:W-:-:S02]  /*1630*/  VIMNMX R123, RZ, R123, !PT ;  /* 0x0000007bff7b7248 */ /* 0x000fc40007fe0100 */
[----:B------:R-:W-:-:S13]  /*1640*/  ISETP.NE.AND.EX P1, PT, RZ, UR5, PT, P1 ;  /* 0x00000005ff007c0c */ /* 0x000fda000bf25310 */
[----:B------:R-:W-:-:S04]  /*1650*/  @P1 IADD3 R6, P2, R199, UR4, RZ ;  /* 0x00000004c7061c10 */ /* 0x000fc8000ff5e0ff */
[----:B------:R-:W-:-:S05]  /*1660*/  @P1 IADD3.X R7, R200, UR5, RZ, P2, !PT ;  /* 0x00000005c8071c10 */ /* 0x000fca00097fe4ff */
[----:B------:R0:W5:Y:S01]  /*1670*/  @P1 LDG.E R147, desc[UR36][R6.64] ;  /* 0x0000002406931981 */ /* 0x000162000c1e1900 */
[----:B--2---:R-:W-:-:S05]  /*1680*/  @P0 IMAD.IADD R27, R9, 0x1, -R0 ;  /* 0x00000001091b0824 */ /* 0x004fca00078e0a00 */
[----:B------:R-:W-:-:S05]  /*1690*/  IADD3 R152, R8, R27, RZ ;  /* 0x0000001b08987210 */ /* 0x000fca0007ffe0ff */
[----:B------:R-:W-:-:S05]  /*16a0*/  VIADD R0, R152, 0x7f ;  /* 0x0000007f98007836 */ /* 0x000fca0000000000 */
[----:B------:R-:W-:-:S04]  /*16b0*/  SHF.R.S32.HI R3, RZ, 0x1f, R0 ;  /* 0x0000001fff037819 */ /* 0x000fc80000011400 */
[----:B------:R-:W-:-:S04]  /*16c0*/  LEA.HI R3, R3, R0, RZ, 0x7 ;  /* 0x0000000003037211 */ /* 0x000fc800078f38ff */
[----:B------:R-:W-:Y:S02]  /*16d0*/  LOP3.LUT R0, R3, 0xffffff80, RZ, 0xc0, !PT ;  /* 0xffffff8003007812 */ /* 0x000fe400078ec0ff */
[----:B------:R-:W-:Y:S02]  /*16e0*/  SHF.R.S32.HI R202, RZ, 0x7, R3 ;  /* 0x00000007ffca7819 */ /* 0x000fe40000011403 */
[----:B------:R-:W-:-:S04]  /*16f0*/  VIADDMNMX R0, R0, -R8, R27, PT ;  /* 0x8000000800007246 */ /* 0x000fc8000380011b */
[----:B------:R-:W-:Y:S02]  /*1700*/  ISETP.GT.AND P0, PT, R0, R123, PT ;  /* 0x0000007b0000720c */ /* 0x000fe40003f04270 */
[----:B------:R-:W-:-:S05]  /*1710*/  SHF.R.U32.HI R123, RZ, 0x7, R123 ;  /* 0x00000007ff7b7819 */ /* 0x000fca000001167b */
[----:B------:R-:W-:-:S06]  /*1720*/  IMAD.MOV.U32 R26, RZ, RZ, R123 ;  /* 0x000000ffff1a7224 */ /* 0x000fcc00078e007b */
[----:B------:R-:W-:-:S04]  /*1730*/  @P0 IADD3 R0, R0, 0x7f, RZ ;  /* 0x0000007f00000810 */ /* 0x000fc80007ffe0ff */
[----:B------:R-:W-:-:S04]  /*1740*/  @P0 SHF.R.S32.HI R5, RZ, 0x1f, R0 ;  /* 0x0000001fff050819 */ /* 0x000fc80000011400 */
[----:B------:R-:W-:-:S04]  /*1750*/  @P0 LEA.HI R5, R5, R0, RZ, 0x7 ;  /* 0x0000000005050211 */ /* 0x000fc800078f38ff */
[----:B------:R-:W-:Y:S02]  /*1760*/  @P0 SHF.R.S32.HI R26, RZ, 0x7, R5 ;  /* 0x00000007ff1a0819 */ /* 0x000fe40000011405 */
[----:B------:R-:W-:Y:S02]  /*1770*/  PLOP3.LUT P0, PT, PT, PT, PT, 0x80, 0x0 ;  /* 0x000000000000781c */ /* 0x000fe40003f0f070 */
[----:B------:R-:W-:-:S13]  /*1780*/  ISETP.GT.AND P1, PT, R26, R123, PT ;  /* 0x0000007b1a00720c */ /* 0x000fda0003f24270 */
[----:B0-----:R-:W-:Y:S05]  /*1790*/  @!P1 BRA `(.L_x_452) ;  /* 0x0000008800289947 */ /* 0x001fea0003800000 */
[----:B------:R-:W-:Y:S01]  /*17a0*/  VIADD R25, R2, 0x1c400 ;  /* 0x0001c40002197836 */ /* 0x000fe20000000000 */
[----:B------:R-:W-:Y:S04]  /*17b0*/  BSSY B6, `(.L_x_453) ;  /* 0x0000013000067945 */ /* 0x000fe80003800000 */
[----:B------:R-:W-:-:S13]  /*17c0*/  LOP3.LUT P0, RZ, R25, 0x3ff, RZ, 0xc0, !PT ;  /* 0x000003ff19ff7812 */ /* 0x000fda000780c0ff */
[----:B------:R-:W-:Y:S05]  /*17d0*/  @!P0 BRA `(.L_x_454) ;  /* 0x0000000000408947 */ /* 0x000fea0003800000 */
[----:B------:R-:W-:Y:S01]  /*17e0*/  MOV R0, 0x0 ;  /* 0x0000000000007802 */ /* 0x000fe20000000f00 */
[----:B------:R-:W-:Y:S01]  /*17f0*/  ULDC.64 UR4, c[0x4][0xb8] ;  /* 0x01002e0000047ab9 */ /* 0x000fe20000000a00 */
[----:B------:R-:W-:Y:S01]  /*1800*/  ULDC.64 UR6, c[0x4][0x20] ;  /* 0x0100080000067ab9 */ /* 0x000fe20000000a00 */
[----:B------:R-:W-:Y:S01]  /*1810*/  MOV R4, UR4 ;  /* 0x0000000400047c02 */ /* 0x000fe20008000f00 */
[----:B------:R0:W1:Y:S01]  /*1820*/  LDC.64 R14, c[0x4][R0] ;  /* 0x01000000000e7b82 */ /* 0x0000620000000a00 */
[----:B------:R-:W-:Y:S01]  /*1830*/  IMAD.U32 R5, RZ, RZ, UR5 ;  /* 0x00000005ff057e24 */ /* 0x000fe2000f8e00ff */
[----:B------:R-:W-:Y:S01]  /*1840*/  ULDC.64 UR4, c[0x4][0xc0] ;  /* 0x0100300000047ab9 */ /* 0x000fe20000000a00 */
[----:B------:R-:W-:Y:S01]  /*1850*/  IMAD.U32 R10, RZ, RZ, UR6 ;  /* 0x00000006ff0a7e24 */ /* 0x000fe2000f8e00ff */
[----:B------:R-:W-:Y:S01]  /*1860*/  MOV R7, UR5 ;  /* 0x0000000500077c02 */ /* 0x000fe20008000f00 */
[----:B------:R-:W-:Y:S01]  /*1870*/  IMAD.U32 R6, RZ, RZ, UR4 ;  /* 0x00000004ff067e24 */ /* 0x000fe2000f8e00ff */
[----:B------:R-:W-:Y:S01]  /*1880*/  MOV R8, 0x70 ;  /* 0x0000007000087802 */ /* 0x000fe20000000f00 */
[----:B------:R-:W-:-:S02]  /*1890*/  IMAD.U32 R11, RZ, RZ, UR7 ;  /* 0x00000007ff0b7e24 */ /* 0x000fc4000f8e00ff */
[----:B------:R-:W-:Y:S02]  /*18a0*/  IMAD.MOV.U32 R12, RZ, RZ, 0x1 ;  /* 0x00000001ff0c7424 */ /* 0x000fe400078e00ff */
[----:B0-----:R-:W-:-:S07]  /*18b0*/  IMAD.MOV.U32 R13, RZ, RZ, RZ ;  /* 0x000000ffff0d7224 */ /* 0x001fce00078e00ff */
[----:B------:R-:W-:-:S07]  /*18c0*/  LEPC R20, `(.L_x_454) ;  /* 0x000000001014794e */ /* 0x000fce0000000000 */
[----:B-1---5:R-:W-:Y:S05]  /*18d0*/  CALL.ABS.NOINC R14 ;  /* 0x000000000e007343 */ /* 0x022fea0003c00000 */
.L_x_454:
[----:B------:R-:W-:Y:S05]  /*18e0*/  BSYNC B6 ;  /* 0x0000000000067941 */ /* 0x000fea0003800000 */
.L_x_453:
[----:B------:R-:W-:Y:S01]  /*18f0*/  IADD3 R24, R2, 0x400, RZ ;  /* 0x0000040002187810 */ /* 0x000fe20007ffe0ff */
[----:B------:R-:W-:Y:S03]  /*1900*/  BSSY B6, `(.L_x_455) ;  /* 0x0000013000067945 */ /* 0x000fe60003800000 */
[----:B------:R-:W-:-:S13]  /*1910*/  LOP3.LUT P0, RZ, R24, 0x3ff, RZ, 0xc0, !PT ;  /* 0x000003ff18ff7812 */ /* 0x000fda000780c0ff */
[----:B------:R-:W-:Y:S05]  /*1920*/  @!P0 BRA `(.L_x_456) ;  /* 0x0000000000408947 */ /* 0x000fea0003800000 */
[----:B------:R-:W-:Y:S01]  /*1930*/  MOV R0, 0x0 ;  /* 0x0000000000007802 */ /* 0x000fe20000000f00 */
[----:B------:R-:W-:Y:S01]  /*1940*/  ULDC.64 UR4, c[0x4][0xb8] ;  /* 0x01002e0000047ab9 */ /* 0x000fe20000000a00 */
[----:B------:R-:W-:Y:S01]  /*1950*/  ULDC.64 UR6, c[0x4][0xc0] ;  /* 0x0100300000067ab9 */ /* 0x000fe20000000a00 */
[----:B------:R-:W-:Y:S01]  /*1960*/  IMAD.U32 R4, RZ, RZ, UR4 ;  /* 0x00000004ff047e24 */ /* 0x000fe2000f8e00ff */
[----:B------:R0:W1:Y:S01]  /*1970*/  LDC.64 R14, c[0x4][R0] ;  /* 0x01000000000e7b82 */ /* 0x0000620000000a00 */
[----:B------:R-:W-:Y:S01]  /*1980*/  IMAD.U32 R5, RZ, RZ, UR5 ;  /* 0x00000005ff057e24 */ /* 0x000fe2000f8e00ff */
[----:B------:R-:W-:Y:S01]  /*1990*/  ULDC.64 UR4, c[0x4][0x18] ;  /* 0x0100060000047ab9 */ /* 0x000fe20000000a00 */
[----:B------:R-:W-:Y:S01]  /*19a0*/  MOV R6, UR6 ;  /* 0x0000000600067c02 */ /* 0x000fe20008000f00 */
[----:B------:R-:W-:Y:S01]  /*19b0*/  IMAD.U32 R7, RZ, RZ, UR7 ;  /* 0x00000007ff077e24 */ /* 0x000fe2000f8e00ff */
[----:B------:R-:W-:Y:S01]  /*19c0*/  MOV R11, UR5 ;  /* 0x00000005000b7c02 */ /* 0x000fe20008000f00 */
[----:B------:R-:W-:Y:S01]  /*19d0*/  IMAD.U32 R10, RZ, RZ, UR4 ;  /* 0x00000004ff0a7e24 */ /* 0x000fe2000f8e00ff */
[----:B------:R-:W-:Y:S01]  /*19e0*/  MOV R13, RZ ;  /* 0x000000ff000d7202 */ /* 0x000fe20000000f00 */
[----:B------:R-:W-:-:S02]  /*19f0*/  IMAD.MOV.U32 R8, RZ, RZ, 0x70 ;  /* 0x00000070ff087424 */ /* 0x000fc400078e00ff */
[----:B0-----:R-:W-:-:S07]  /*1a00*/  IMAD.MOV.U32 R12, RZ, RZ, 0x1 ;  /* 0x00000001ff0c7424 */ /* 0x001fce00078e00ff */
[----:B------:R-:W-:-:S07]  /*1a10*/  LEPC R20, `(.L_x_456) ;  /* 0x000000001014794e */ /* 0x000fce0000000000 */
[----:B-1---5:R-:W-:Y:S05]  /*1a20*/  CALL.ABS.NOINC R14 ;  /* 0x000000000e007343 */ /* 0x022fea0003c00000 */
.L_x_456:
[----:B------:R-:W-:Y:S05]  /*1a30*/  BSYNC B6 ;  /* 0x0000000000067941 */ /* 0x000fea0003800000 */
.L_x_455:
[----:B------:R-:W-:Y:S01]  /*1a40*/  ULDC.64 UR4, c[0x0][0x9f8] ;  /* 0x00027e0000047ab9 */ /* 0x000fe20000000a00 */
[----:B------:R-:W0:Y:S01]  /*1a50*/  LDC R0, c[0x0][0x428] ;  /* 0x00010a00ff007b82 */ /* 0x000e220000000800 */
[----:B------:R-:W-:-:S07]  /*1a60*/  ISETP.NE.U32.AND P0, PT, RZ, UR4, PT ;  /* 0x00000004ff007c0c */ /* 0x000fce000bf05070 */
[----:B------:R-:W1:Y:S01]  /*1a70*/  LDC.64 R4, c[0x0][0x2f0] ;  /* 0x0000bc00ff047b82 */ /* 0x000e620000000a00 */
[----:B------:R-:W-:Y:S01]  /*1a80*/  ISETP.NE.AND.EX P0, PT, RZ, UR5, PT, P0 ;  /* 0x00000005ff007c0c */ /* 0x000fe2000bf05300 */
[C---:B------:R-:W-:Y:S01]  /*1a90*/  VIADD R102, R22.reuse, 0x60 ;  /* 0x0000006016667836 */ /* 0x040fe20000000000 */
[----:B------:R-:W-:Y:S01]  /*1aa0*/  IADD3 R3, R22, 0xa0, RZ ;  /* 0x000000a016037810 */ /* 0x000fe20007ffe0ff */
[----:B------:R-:W-:Y:S01]  /*1ab0*/  IMAD.IADD R116, R31, 0x1, R28 ;  /* 0x000000011f747824 */ /* 0x000fe200078e021c */
[----:B------:R-:W-:Y:S01]  /*1ac0*/  SHF.R.S32.HI R23, RZ, 0x1f, R22 ;  /* 0x0000001fff177819 */ /* 0x000fe20000011416 */
[----:B------:R-:W-:Y:S02]  /*1ad0*/  ULDC.64 UR6, c[0x0][0xa08] ;  /* 0x0002820000067ab9 */ /* 0x000fe40000000a00 */
[----:B------:R-:W2:Y:S06]  /*1ae0*/  LDC.64 R36, c[0x0][0x3d8] ;  /* 0x0000f600ff247b82 */ /* 0x000eac0000000a00 */
[----:B------:R-:W-:Y:S01]  /*1af0*/  @P0 IADD3 R6, P1, R199, UR4, RZ ;  /* 0x00000004c7060c10 */ /* 0x000fe2000ff3e0ff */
[----:B------:R-:W-:Y:S01]  /*1b00*/  ULDC UR4, c[0x0][0x2e4] ;  /* 0x0000b90000047ab9 */ /* 0x000fe20000000800 */
[----:B------:R-:W3:Y:S02]  /*1b10*/  LDC R119, c[0x0][0x3d4] ;  /* 0x0000f500ff777b82 */ /* 0x000ee40000000800 */
[----:B------:R-:W-:-:S05]  /*1b20*/  @P0 IADD3.X R7, R200, UR5, RZ, P1, !PT ;  /* 0x00000005c8070c10 */ /* 0x000fca0008ffe4ff */
[----:B------:R4:W3:Y:S01]  /*1b30*/  @P0 LDG.E R29, desc[UR36][R6.64] ;  /* 0x00000024061d0981 */ /* 0x0008e2000c1e1900 */
[----:B0-----:R-:W-:Y:S01]  /*1b40*/  ISETP.NE.AND P0, PT, R0, 0x1, PT ;  /* 0x000000010000780c */ /* 0x001fe20003f05270 */
[----:B------:R-:W-:Y:S01]  /*1b50*/  VIADD R0, R22, 0x80 ;  /* 0x0000008016007836 */ /* 0x000fe20000000000 */
[----:B------:R-:W-:Y:S01]  /*1b60*/  ISETP.GE.AND P3, PT, R184, UR4, PT ;  /* 0x00000004b8007c0c */ /* 0x000fe2000bf66270 */
[----:B------:R-:W0:Y:S01]  /*1b70*/  S2R R155, SR_TID.X ;  /* 0x00000000009b7919 */ /* 0x000e220000002100 */
[----:B------:R-:W-:Y:S01]  /*1b80*/  ISETP.GE.AND P2, PT, R22, UR4, PT ;  /* 0x0000000416007c0c */ /* 0x000fe2000bf46270 */
[----:B------:R-:W-:Y:S01]  /*1b90*/  IMAD.MOV.U32 R124, RZ, RZ, 0x20 ;  /* 0x00000020ff7c7424 */ /* 0x000fe200078e00ff */
[----:B------:R-:W-:Y:S01]  /*1ba0*/  ISETP.GE.AND P4, PT, R0, UR4, PT ;  /* 0x0000000400007c0c */ /* 0x000fe2000bf86270 */
[----:B-1----:R-:W-:Y:S01]  /*1bb0*/  IMAD.SHL.U32 R42, R4, 0x80, RZ ;  /* 0x00000080042a7824 */ /* 0x002fe200078e00ff */
[----:B------:R-:W-:Y:S01]  /*1bc0*/  ISETP.GE.AND P1, PT, R3, UR4, PT ;  /* 0x0000000403007c0c */ /* 0x000fe2000bf26270 */
[----:B--2---:R-:W-:Y:S01]  /*1bd0*/  IMAD.WIDE.U32 R114, R19, R36, R22 ;  /* 0x0000002413727225 */ /* 0x004fe200078e0016 */
[----:B----4-:R-:W-:-:S02]  /*1be0*/  SEL R6, RZ, 0xffffffff, P3 ;  /* 0xffffffffff067807 */ /* 0x010fc40001800000 */
[----:B------:R-:W-:Y:S01]  /*1bf0*/  SEL R3, RZ, 0x1, P2 ;  /* 0x00000001ff037807 */ /* 0x000fe20001000000 */
[----:B------:R-:W1:Y:S01]  /*1c00*/  @P0 LDC R9, c[0x0][0x42c] ;  /* 0x00010b00ff090b82 */ /* 0x000e620000000800 */
[----:B------:R-:W-:Y:S01]  /*1c10*/  ISETP.GE.AND P2, PT, R185, UR4, PT ;  /* 0x00000004b9007c0c */ /* 0x000fe2000bf46270 */
[----:B------:R-:W-:Y:S01]  /*1c20*/  IMAD.SHL.U32 R6, R6, 0x2, RZ ;  /* 0x0000000206067824 */ /* 0x000fe200078e00ff */
[----:B------:R-:W-:Y:S01]  /*1c30*/  ISETP.GE.AND P3, PT, R102, UR4, PT ;  /* 0x0000000466007c0c */ /* 0x000fe2000bf66270 */
[----:B------:R-:W-:Y:S01]  /*1c40*/  ULDC.64 UR4, c[0x0][0x320] ;  /* 0x0000c80000047ab9 */ /* 0x000fe20000000a00 */
[----:B------:R-:W-:Y:S02]  /*1c50*/  SHF.R.S32.HI R21, RZ, 0x1f, R116 ;  /* 0x0000001fff157819 */ /* 0x000fe40000011474 */
[----:B------:R-:W-:Y:S01]  /*1c60*/  LOP3.LUT R3, R6, 0x2, R3, 0xe2, !PT ;  /* 0x0000000206037812 */ /* 0x000fe200078ee203 */
[----:B------:R-:W2:Y:S01]  /*1c70*/  @P0 LDC R11, c[0x0][0x430] ;  /* 0x00010c00ff0b0b82 */ /* 0x000ea20000000800 */
[----:B------:R-:W-:-:S02]  /*1c80*/  SEL R6, RZ, 0x8, P3 ;  /* 0x00000008ff067807 */ /* 0x000fc40001800000 */
[----:B------:R-:W-:Y:S02]  /*1c90*/  SHF.R.S32.HI R148, RZ, 0x1f, R19 ;  /* 0x0000001fff947819 */ /* 0x000fe40000011413 */
[--C-:B------:R-:W-:Y:S02]  /*1ca0*/  SHF.R.S32.HI R17, RZ, 0x1f, R16.reuse ;  /* 0x0000001fff117819 */ /* 0x100fe40000011410 */
[-C--:B---3--:R-:W-:Y:S02]  /*1cb0*/  ISETP.GE.AND P3, PT, R22, R119.reuse, PT ;  /* 0x000000771600720c */ /* 0x088fe40003f66270 */
[----:B------:R-:W-:Y:S01]  /*1cc0*/  ISETP.GE.AND P5, PT, R185, R119, PT ;  /* 0x00000077b900720c */ /* 0x000fe20003fa6270 */
[----:B------:R-:W-:Y:S01]  /*1cd0*/  IMAD.WIDE.U32 R112, R19, R36, R16 ;  /* 0x0000002413707225 */ /* 0x000fe200078e0010 */
[C-C-:B------:R-:W-:Y:S02]  /*1ce0*/  SHF.L.U64.HI R126, R36.reuse, 0x7, R37.reuse ;  /* 0x00000007247e7819 */ /* 0x140fe40000010225 */
[----:B------:R-:W-:-:S02]  /*1cf0*/  SHF.L.U64.HI R38, R36, 0x6, R37 ;  /* 0x0000000624267819 */ /* 0x000fc40000010225 */
[--C-:B------:R-:W-:Y:S01]  /*1d00*/  SHF.L.U64.HI R125, R4, 0x7, R5.reuse ;  /* 0x00000007047d7819 */ /* 0x100fe20000010205 */
[----:B-1----:R-:W-:Y:S01]  /*1d10*/  @P0 IMAD.HI.U32 R0, R150, R9, RZ ;  /* 0x0000000996000227 */ /* 0x002fe200078e00ff */
[----:B------:R-:W-:Y:S02]  /*1d20*/  SHF.L.U64.HI R128, R4, 0x6, R5 ;  /* 0x0000000604807819 */ /* 0x000fe40000010205 */
[----:B------:R-:W-:Y:S01]  /*1d30*/  P2R R103, PR, RZ, 0x20 ;  /* 0x00000020ff677803 */ /* 0x000fe20000000000 */
[----:B------:R-:W-:Y:S01]  /*1d40*/  IMAD.WIDE.U32 R8, R116, R4, RZ ;  /* 0x0000000474087225 */ /* 0x000fe200078e00ff */
[----:B------:R-:W-:Y:S02]  /*1d50*/  SHF.L.U32 R129, R4, 0x6, RZ ;  /* 0x0000000604817819 */ /* 0x000fe400000006ff */
[----:B0-----:R-:W-:Y:S02]  /*1d60*/  LEA.HI R155, R155, 0x8, RZ, 0x19 ;  /* 0x000000089b9b7811 */ /* 0x001fe400078fc8ff */
[----:B--2---:R-:W-:-:S02]  /*1d70*/  @P0 SHF.R.U32.HI R150, RZ, R11, R0 ;  /* 0x0000000bff960219 */ /* 0x004fc40000011600 */
[----:B------:R-:W-:Y:S02]  /*1d80*/  SEL R0, RZ, 0x4, P2 ;  /* 0x00000004ff007807 */ /* 0x000fe40001000000 */
[----:B------:R-:W-:Y:S01]  /*1d90*/  SHF.R.S32.HI R12, RZ, 0x1f, R150 ;  /* 0x0000001fff0c7819 */ /* 0x000fe20000011496 */
[----:B------:R-:W-:Y:S01]  /*1da0*/  IMAD.WIDE.U32 R10, R150, UR4, R22 ;  /* 0x00000004960a7c25 */ /* 0x000fe2000f8e0016 */
[----:B------:R-:W-:Y:S02]  /*1db0*/  LOP3.LUT R0, R6, R3, R0, 0xfe, !PT ;  /* 0x0000000306007212 */ /* 0x000fe400078efe00 */
[----:B------:R-:W-:Y:S01]  /*1dc0*/  ISETP.NE.U32.AND P0, PT, RZ, UR6, PT ;  /* 0x00000006ff007c0c */ /* 0x000fe2000bf05070 */
[----:B------:R-:W-:Y:S01]  /*1dd0*/  IMAD R6, R21, R4, RZ ;  /* 0x0000000415067224 */ /* 0x000fe200078e02ff */
[----:B------:R-:W-:Y:S01]  /*1de0*/  ISETP.GE.AND P2, PT, R184, R119, PT ;  /* 0x00000077b800720c */ /* 0x000fe20003f46270 */
[----:B------:R-:W-:Y:S01]  /*1df0*/  IMAD R3, R12, UR4, RZ ;  /* 0x000000040c037c24 */ /* 0x000fe2000f8e02ff */
[----:B------:R-:W-:Y:S01]  /*1e00*/  ISETP.NE.AND.EX P0, PT, RZ, UR7, PT, P0 ;  /* 0x00000007ff007c0c */ /* 0x000fe2000bf05300 */
[----:B------:R-:W-:-:S02]  /*1e10*/  IMAD R13, R116, R5, R6 ;  /* 0x00000005740d7224 */ /* 0x000fc400078e0206 */
[----:B------:R-:W-:Y:S01]  /*1e20*/  IMAD R15, R150, UR5, R3 ;  /* 0x00000005960f7c24 */ /* 0x000fe2000f8e0203 */
[----:B------:R-:W-:Y:S01]  /*1e30*/  ULDC.64 UR4, c[0x0][0x2f8] ;  /* 0x0000be0000047ab9 */ /* 0x000fe20000000a00 */
[----:B------:R-:W-:Y:S01]  /*1e40*/  IMAD.IADD R9, R9, 0x1, R13 ;  /* 0x0000000109097824 */ /* 0x000fe200078e020d */
[----:B------:R-:W-:Y:S01]  /*1e50*/  SEL R3, RZ, 0x10, P4 ;  /* 0x00000010ff037807 */ /* 0x000fe20002000000 */
[----:B------:R-:W-:Y:S01]  /*1e60*/  IMAD R13, R12, UR4, RZ ;  /* 0x000000040c0d7c24 */ /* 0x000fe2000f8e02ff */
[----:B------:R-:W0:Y:S01]  /*1e70*/  LDC.64 R6, c[0x0][0x3e8] ;  /* 0x0000fa00ff067b82 */ /* 0x000e220000000a00 */
[----:B------:R-:W-:Y:S01]  /*1e80*/  IMAD.WIDE.U32 R8, R150, UR4, R8 ;  /* 0x0000000496087c25 */ /* 0x000fe2000f8e0008 */
[----:B------:R-:W-:Y:S02]  /*1e90*/  LOP3.LUT R3, R0, R3, RZ, 0xfc, !PT ;  /* 0x0000000300037212 */ /* 0x000fe400078efcff */
[----:B------:R-:W-:Y:S01]  /*1ea0*/  IADD3 R11, R11, R15, RZ ;  /* 0x0000000f0b0b7210 */ /* 0x000fe20007ffe0ff */
[----:B------:R-:W-:Y:S01]  /*1eb0*/  IMAD R13, R150, UR5, R13 ;  /* 0x00000005960d7c24 */ /* 0x000fe2000f8e020d */
[----:B------:R-:W-:Y:S01]  /*1ec0*/  ULDC.64 UR4, c[0x0][0x300] ;  /* 0x0000c00000047ab9 */ /* 0x000fe20000000a00 */
[----:B------:R-:W-:-:S02]  /*1ed0*/  IADD3 R116, P4, R19, R116, RZ ;  /* 0x0000007413747210 */ /* 0x000fc40007f9e0ff */
[----:B------:R-:W-:Y:S01]  /*1ee0*/  IMAD.IADD R9, R9, 0x1, R13 ;  /* 0x0000000109097824 */ /* 0x000fe200078e020d */
[----:B------:R-:W-:Y:S02]  /*1ef0*/  SHF.R.S32.HI R150, RZ, 0x1f, R204 ;  /* 0x0000001fff967819 */ /* 0x000fe400000114cc */
[----:B------:R-:W-:Y:S02]  /*1f00*/  IMAD.X R117, R21, 0x1, R148, P4 ;  /* 0x0000000115757824 */ /* 0x000fe400020e0694 */
[-C--:B0-----:R-:W-:Y:S01]  /*1f10*/  IMAD R12, R148, R6.reuse, RZ ;  /* 0x00000006940c7224 */ /* 0x081fe200078e02ff */
[C---:B------:R-:W-:Y:S01]  /*1f20*/  SHF.L.U64.HI R127, R6.reuse, 0x7, R7 ;  /* 0x00000007067f7819 */ /* 0x040fe20000010207 */
[----:B------:R-:W-:Y:S01]  /*1f30*/  IMAD.WIDE.U32 R108, R19, R6, R16 ;  /* 0x00000006136c7225 */ /* 0x000fe200078e0010 */
[----:B------:R-:W-:-:S03]  /*1f40*/  SHF.L.U64.HI R41, R6, 0x6, R7 ;  /* 0x0000000606297819 */ /* 0x000fc60000010207 */
[C---:B------:R-:W-:Y:S02]  /*1f50*/  IMAD R15, R19.reuse, R7, R12 ;  /* 0x00000007130f7224 */ /* 0x040fe400078e020c */
[----:B------:R-:W-:-:S03]  /*1f60*/  IMAD.WIDE.U32 R110, R19, R6, R22 ;  /* 0x00000006136e7225 */ /* 0x000fc600078e0016 */
[----:B------:R-:W-:Y:S01]  /*1f70*/  IADD3 R109, R109, R15, RZ ;  /* 0x0000000f6d6d7210 */ /* 0x000fe20007ffe0ff */
[----:B------:R-:W-:Y:S02]  /*1f80*/  IMAD.IADD R111, R15, 0x1, R111 ;  /* 0x000000010f6f7824 */ /* 0x000fe400078e026f */
[----:B------:R-:W-:Y:S02]  /*1f90*/  IMAD.SHL.U32 R40, R6, 0x80, RZ ;  /* 0x0000008006287824 */ /* 0x000fe400078e00ff */
[----:B-----5:R-:W-:-:S04]  /*1fa0*/  IMAD.WIDE.U32 R108, R147, R6, R108 ;  /* 0x00000006936c7225 */ /* 0x020fc800078e006c */
[----:B------:R-:W-:-:S04]  /*1fb0*/  IMAD.WIDE.U32 R110, R147, R6, R110 ;  /* 0x00000006936e7225 */ /* 0x000fc800078e006e */
[----:B------:R-:W-:Y:S01]  /*1fc0*/  IMAD.SHL.U32 R39, R6, 0x40, RZ ;  /* 0x0000004006277824 */ /* 0x000fe200078e00ff */
[----:B------:R-:W-:Y:S02]  /*1fd0*/  SHF.R.S32.HI R0, RZ, 0x1f, R29 ;  /* 0x0000001fff007819 */ /* 0x000fe4000001141d */
[----:B------:R-:W-:Y:S02]  /*1fe0*/  SEL R13, R29, RZ, !P0 ;  /* 0x000000ff1d0d7207 */ /* 0x000fe40004000000 */
[----:B------:R-:W-:-:S03]  /*1ff0*/  SEL R0, R0, RZ, !P0 ;  /* 0x000000ff00007207 */ /* 0x000fc60004000000 */
[----:B------:R-:W-:-:S04]  /*2000*/  IMAD.WIDE.U32 R104, R13, UR4, R8 ;  /* 0x000000040d687c25 */ /* 0x000fc8000f8e0008 */
[----:B------:R-:W-:Y:S02]  /*2010*/  IMAD R14, R0, UR4, RZ ;  /* 0x00000004000e7c24 */ /* 0x000fe4000f8e02ff */
[-C--:B------:R-:W-:Y:S02]  /*2020*/  IMAD R8, R148, R4.reuse, RZ ;  /* 0x0000000494087224 */ /* 0x080fe400078e02ff */
[----:B------:R-:W-:Y:S01]  /*2030*/  IMAD R101, R13, UR5, R14 ;  /* 0x000000050d657c24 */ /* 0x000fe2000f8e020e */
[----:B------:R-:W-:Y:S01]  /*2040*/  ULDC.64 UR4, c[0x0][0x328] ;  /* 0x0000ca0000047ab9 */ /* 0x000fe20000000a00 */
[C---:B------:R-:W-:Y:S02]  /*2050*/  IMAD R43, R19.reuse, R5, R8 ;  /* 0x00000005132b7224 */ /* 0x040fe400078e0208 */
[----:B------:R-:W-:-:S04]  /*2060*/  IMAD.WIDE.U32 R8, R19, R4, R22 ;  /* 0x0000000413087225 */ /* 0x000fc800078e0016 */
[----:B------:R-:W-:Y:S01]  /*2070*/  IMAD R0, R0, UR4, RZ ;  /* 0x0000000400007c24 */ /* 0x000fe2000f8e02ff */
[----:B------:R-:W-:Y:S01]  /*2080*/  IADD3 R100, P0, R104, R8, RZ ;  /* 0x0000000868647210 */ /* 0x000fe20007f1e0ff */
[----:B------:R-:W-:Y:S02]  /*2090*/  IMAD.IADD R101, R105, 0x1, R101 ;  /* 0x0000000169657824 */ /* 0x000fe400078e0265 */
[----:B------:R-:W-:Y:S02]  /*20a0*/  IMAD R45, R13, UR5, R0 ;  /* 0x000000050d2d7c24 */ /* 0x000fe4000f8e0200 */
[-C--:B------:R-:W-:Y:S01]  /*20b0*/  IMAD R0, R148, R36.reuse, RZ ;  /* 0x0000002494007224 */ /* 0x080fe200078e02ff */
[----:B------:R-:W-:Y:S01]  /*20c0*/  IADD3.X R43, R101, R9, R43, P0, !PT ;  /* 0x00000009652b7210 */ /* 0x000fe200007fe42b */
[----:B------:R-:W-:Y:S01]  /*20d0*/  IMAD.WIDE.U32 R106, R13, UR4, R10 ;  /* 0x000000040d6a7c25 */ /* 0x000fe2000f8e000a */
[C---:B------:R-:W-:Y:S02]  /*20e0*/  SEL R9, R119.reuse, RZ, P3 ;  /* 0x000000ff77097207 */ /* 0x040fe40001800000 */
[----:B------:R-:W-:Y:S01]  /*20f0*/  SEL R11, R119, RZ, P2 ;  /* 0x000000ff770b7207 */ /* 0x000fe20001000000 */
[----:B------:R-:W-:Y:S01]  /*2100*/  IMAD R13, R19, R37, R0 ;  /* 0x00000025130d7224 */ /* 0x000fe200078e0200 */
[----:B------:R-:W-:Y:S01]  /*2110*/  SEL R0, R119, RZ, P5 ;  /* 0x000000ff77007207 */ /* 0x000fe20002800000 */
[----:B------:R-:W-:Y:S01]  /*2120*/  IMAD.IADD R9, R22, 0x1, R9 ;  /* 0x0000000116097824 */ /* 0x000fe200078e0209 */
[----:B------:R-:W-:Y:S01]  /*2130*/  IADD3 R11, R184, R11, RZ ;  /* 0x0000000bb80b7210 */ /* 0x000fe20007ffe0ff */
[----:B------:R-:W-:Y:S01]  /*2140*/  IMAD.IADD R115, R13, 0x1, R115 ;  /* 0x000000010d737824 */ /* 0x000fe200078e0273 */
[----:B------:R-:W-:Y:S01]  /*2150*/  IADD3 R113, R113, R13, RZ ;  /* 0x0000000d71717210 */ /* 0x000fe20007ffe0ff */
[----:B------:R-:W-:Y:S01]  /*2160*/  IMAD.IADD R13, R185, 0x1, R0 ;  /* 0x00000001b90d7824 */ /* 0x000fe200078e0200 */
[----:B------:R-:W-:Y:S01]  /*2170*/  SHF.R.S32.HI R0, RZ, 0x1f, R9 ;  /* 0x0000001fff007819 */ /* 0x000fe20000011409 */
[----:B------:R-:W-:Y:S01]  /*2180*/  IMAD.WIDE.U32 R114, R147, R36, R114 ;  /* 0x0000002493727225 */ /* 0x000fe200078e0072 */
[----:B------:R-:W-:-:S02]  /*2190*/  SHF.R.S32.HI R10, RZ, 0x1f, R11 ;  /* 0x0000001fff0a7819 */ /* 0x000fc4000001140b */
[----:B------:R-:W-:Y:S01]  /*21a0*/  SHF.R.S32.HI R14, RZ, 0x1f, R13 ;  /* 0x0000001fff0e7819 */ /* 0x000fe2000001140d */
[----:B------:R-:W-:Y:S01]  /*21b0*/  IMAD.WIDE.U32 R112, R147, R36, R112 ;  /* 0x0000002493707225 */ /* 0x000fe200078e0070 */
[CC--:B------:R-:W-:Y:S02]  /*21c0*/  LEA.HI R8, R0.reuse, R9.reuse, RZ, 0x3 ;  /* 0x0000000900087211 */ /* 0x0c0fe400078f18ff */
[----:B------:R-:W-:Y:S01]  /*21d0*/  LEA.HI R0, R0, R9, RZ, 0x6 ;  /* 0x0000000900007211 */ /* 0x000fe200078f30ff */
[----:B------:R-:W-:Y:S01]  /*21e0*/  IMAD.SHL.U32 R119, R119, 0x2, RZ ;  /* 0x0000000277777824 */ /* 0x000fe200078e00ff */
[CC--:B------:R-:W-:Y:S01]  /*21f0*/  LEA.HI R44, R14.reuse, R13.reuse, RZ, 0x3 ;  /* 0x0000000d0e2c7211 */ /* 0x0c0fe200078f18ff */
[----:B------:R-:W-:Y:S01]  /*2200*/  IMAD.IADD R5, R107, 0x1, R45 ;  /* 0x000000016b057824 */ /* 0x000fe200078e022d */
[----:B------:R-:W-:Y:S01]  /*2210*/  LEA.HI R14, R14, R13, RZ, 0x6 ;  /* 0x0000000d0e0e7211 */ /* 0x000fe200078f30ff */
[----:B------:R-:W-:Y:S01]  /*2220*/  IMAD.SHL.U32 R9, R0, 0x80, RZ ;  /* 0x0000008000097824 */ /* 0x000fe200078e00ff */
[----:B------:R-:W-:-:S02]  /*2230*/  LOP3.LUT R0, R189, 0x38, R8, 0xf8, !PT ;  /* 0x00000038bd007812 */ /* 0x000fc400078ef808 */
[----:B------:R-:W-:Y:S01]  /*2240*/  LEA.HI R12, R10, R11, RZ, 0x3 ;  /* 0x0000000b0a0c7211 */ /* 0x000fe200078f18ff */
[----:B------:R-:W-:Y:S01]  /*2250*/  IMAD.SHL.U32 R15, R14, 0x80, RZ ;  /* 0x000000800e0f7824 */ /* 0x000fe200078e00ff */
[----:B------:R-:W-:Y:S02]  /*2260*/  LOP3.LUT R14, R187, 0x38, R8, 0xf8, !PT ;  /* 0x00000038bb0e7812 */ /* 0x000fe400078ef808 */
[----:B------:R-:W-:Y:S02]  /*2270*/  LOP3.LUT R9, R9, 0xffffe000, RZ, 0xc0, !PT ;  /* 0xffffe00009097812 */ /* 0x000fe400078ec0ff */
[----:B------:R-:W-:Y:S02]  /*2280*/  LOP3.LUT R14, R14, R219, RZ, 0x3c, !PT ;  /* 0x000000db0e0e7212 */ /* 0x000fe400078e3cff */
[----:B------:R-:W-:Y:S01]  /*2290*/  LEA.HI R10, R10, R11, RZ, 0x6 ;  /* 0x0000000b0a0a7211 */ /* 0x000fe200078f30ff */
[----:B------:R-:W-:Y:S01]  /*22a0*/  IMAD R146, R190, 0x200, R9 ;  /* 0x00000200be927824 */ /* 0x000fe200078e0209 */
[----:B------:R-:W-:-:S02]  /*22b0*/  IADD3 R144, R14, R9, R193 ;  /* 0x000000090e907210 */ /* 0x000fc40007ffe0c1 */
[----:B------:R-:W-:Y:S02]  /*22c0*/  SHF.R.S32.HI R9, RZ, 0x1f, R147 ;  /* 0x0000001fff097819 */ /* 0x000fe40000011493 */
[----:B------:R-:W-:Y:S02]  /*22d0*/  LOP3.LUT R11, R0, R191, RZ, 0x3c, !PT ;  /* 0x000000bf000b7212 */ /* 0x000fe400078e3cff */
[----:B------:R-:W-:Y:S01]  /*22e0*/  SHF.L.U32 R13, R10, 0x7, RZ ;  /* 0x000000070a0d7819 */ /* 0x000fe200000006ff */
[----:B------:R-:W-:Y:S01]  /*22f0*/  IMAD R0, R9, R6, RZ ;  /* 0x0000000609007224 */ /* 0x000fe200078e02ff */
[C---:B------:R-:W-:Y:S01]  /*2300*/  LOP3.LUT R30, R187.reuse, 0x38, R44, 0xf8, !PT ;  /* 0x00000038bb1e7812 */ /* 0x040fe200078ef82c */
[----:B------:R-:W-:Y:S01]  /*2310*/  IMAD.IADD R146, R146, 0x1, R11 ;  /* 0x0000000192927824 */ /* 0x000fe200078e020b */
[----:B------:R-:W-:Y:S01]  /*2320*/  LOP3.LUT R28, R187, 0x38, R12, 0xf8, !PT ;  /* 0x00000038bb1c7812 */ /* 0x000fe200078ef80c */
[----:B------:R-:W-:Y:S01]  /*2330*/  IMAD R33, R147, R7, R0 ;  /* 0x0000000793217224 */ /* 0x000fe200078e0200 */
[----:B------:R-:W-:Y:S01]  /*2340*/  LOP3.LUT R20, R189, 0x38, R44, 0xf8, !PT ;  /* 0x00000038bd147812 */ /* 0x000fe200078ef82c */
[----:B------:R-:W-:Y:S01]  /*2350*/  IMAD R0, R9, R36, RZ ;  /* 0x0000002409007224 */ /* 0x000fe200078e02ff */
[----:B------:R-:W-:Y:S01]  /*2360*/  LOP3.LUT R15, R15, 0xffffe000, RZ, 0xc0, !PT ;  /* 0xffffe0000f0f7812 */ /* 0x000fe200078ec0ff */
[----:B------:R-:W-:Y:S01]  /*2370*/  IMAD.IADD R34, R109, 0x1, R33 ;  /* 0x000000016d227824 */ /* 0x000fe200078e0221 */
[----:B------:R-:W-:Y:S01]  /*2380*/  LOP3.LUT R10, R189, 0x38, R12, 0xf8, !PT ;  /* 0x00000038bd0a7812 */ /* 0x000fe200078ef80c */
[----:B------:R-:W-:Y:S01]  /*2390*/  IMAD R31, R147, R37, R0 ;  /* 0x00000025931f7224 */ /* 0x000fe200078e0200 */
[----:B------:R-:W-:Y:S01]  /*23a0*/  LOP3.LUT R0, R189, 0x18, R22, 0xf8, !PT ;  /* 0x00000018bd007812 */ /* 0x000fe200078ef816 */
[----:B------:R-:W-:Y:S01]  /*23b0*/  IMAD R139, R190, 0x200, R15 ;  /* 0x00000200be8b7824 */ /* 0x000fe200078e020f */
[----:B------:R-:W-:Y:S01]  /*23c0*/  LOP3.LUT R13, R13, 0xffffe000, RZ, 0xc0, !PT ;  /* 0xffffe0000d0d7812 */ /* 0x000fe200078ec0ff */
[----:B------:R-:W-:Y:S01]  /*23d0*/  IMAD.IADD R33, R33, 0x1, R111 ;  /* 0x0000000121217824 */ /* 0x000fe200078e026f */
[----:B------:R-:W-:-:S02]  /*23e0*/  LOP3.LUT R30, R30, R219, RZ, 0x3c, !PT ;  /* 0x000000db1e1e7212 */ /* 0x000fc400078e3cff */
[----:B------:R-:W-:Y:S02]  /*23f0*/  LOP3.LUT R35, R0, R191, RZ, 0x3c, !PT ;  /* 0x000000bf00237212 */ /* 0x000fe400078e3cff */
[----:B------:R-:W-:Y:S02]  /*2400*/  LOP3.LUT P0, RZ, R211, 0x4, RZ, 0xc0, !PT ;  /* 0x00000004d3ff7812 */ /* 0x000fe4000780c0ff */
[----:B------:R-:W-:Y:S02]  /*2410*/  SEL R0, RZ, 0x20, P1 ;  /* 0x00000020ff007807 */ /* 0x000fe40000800000 */
[----:B------:R-:W-:Y:S02]  /*2420*/  LOP3.LUT R28, R28, R219, RZ, 0x3c, !PT ;  /* 0x000000db1c1c7212 */ /* 0x000fe400078e3cff */
[-C--:B------:R-:W-:Y:S02]  /*2430*/  LOP3.LUT R20, R20, R191.reuse, RZ, 0x3c, !PT ;  /* 0x000000bf14147212 */ /* 0x080fe400078e3cff */
[----:B------:R-:W-:-:S02]  /*2440*/  LOP3.LUT R10, R10, R191, RZ, 0x3c, !PT ;  /* 0x000000bf0a0a7212 */ /* 0x000fc400078e3cff */
[----:B------:R-:W-:Y:S01]  /*2450*/  LEA R145, R190, R13, 0x9 ;  /* 0x0000000dbe917211 */ /* 0x000fe200078e48ff */
[----:B------:R-:W-:Y:S01]  /*2460*/  IMAD.IADD R139, R139, 0x1, R20 ;  /* 0x000000018b8b7824 */ /* 0x000fe200078e0214 */
[----:B------:R-:W-:Y:S02]  /*2470*/  IADD3 R135, R30, R15, R193 ;  /* 0x0000000f1e877210 */ /* 0x000fe40007ffe0c1 */
[----:B------:R-:W-:Y:S02]  /*2480*/  SEL R124, R124, 0xffffffe0, !P0 ;  /* 0xffffffe07c7c7807 */ /* 0x000fe40004000000 */
[----:B------:R-:W-:Y:S02]  /*2490*/  LEA R35, R190, R35, 0x9 ;  /* 0x00000023be237211 */ /* 0x000fe400078e48ff */
[----:B------:R-:W-:Y:S02]  /*24a0*/  LOP3.LUT R29, R8, 0xfffffff8, RZ, 0xc0, !PT ;  /* 0xfffffff8081d7812 */ /* 0x000fe400078ec0ff */
[----:B------:R-:W-:-:S02]  /*24b0*/  LOP3.LUT R21, R12, 0xfffffff8, RZ, 0xc0, !PT ;  /* 0xfffffff80c157812 */ /* 0x000fc400078ec0ff */
[----:B------:R-:W-:Y:S02]  /*24c0*/  LOP3.LUT R15, R44, 0xfffffff8, RZ, 0xc0, !PT ;  /* 0xfffffff82c0f7812 */ /* 0x000fe400078ec0ff */
[----:B------:R-:W-:Y:S02]  /*24d0*/  LOP3.LUT R0, R3, R0, RZ, 0xfc, !PT ;  /* 0x0000000003007212 */ /* 0x000fe400078efcff */
[----:B------:R-:W-:Y:S02]  /*24e0*/  IADD3 R138, R28, R13, R193 ;  /* 0x0000000d1c8a7210 */ /* 0x000fe40007ffe0c1 */
[----:B------:R-:W-:Y:S02]  /*24f0*/  IADD3 R145, R145, R10, RZ ;  /* 0x0000000a91917210 */ /* 0x000fe40007ffe0ff */
[C---:B------:R-:W-:Y:S01]  /*2500*/  SHF.L.U32 R37, R36.reuse, 0x7, RZ ;  /* 0x0000000724257819 */ /* 0x040fe200000006ff */
[----:B------:R-:W-:Y:S01]  /*2510*/  IMAD.SHL.U32 R36, R36, 0x40, RZ ;  /* 0x0000004024247824 */ /* 0x000fe200078e00ff */
[----:B------:R-:W-:Y:S01]  /*2520*/  IADD3 R32, R113, R31, RZ ;  /* 0x0000001f71207210 */ /* 0x000fe20007ffe0ff */
[----:B------:R-:W-:Y:S01]  /*2530*/  IMAD.IADD R31, R31, 0x1, R115 ;  /* 0x000000011f1f7824 */ /* 0x000fe200078e0273 */
[----:B------:R-:W-:-:S02]  /*2540*/  SHF.R.S32.HI R30, RZ, 0x3, R8 ;  /* 0x00000003ff1e7819 */ /* 0x000fc40000011408 */
[----:B------:R-:W-:Y:S02]  /*2550*/  SHF.R.S32.HI R28, RZ, 0x3, R12 ;  /* 0x00000003ff1c7819 */ /* 0x000fe4000001140c */
[----:B------:R-:W-:Y:S02]  /*2560*/  IADD3 R134, R124, R35, RZ ;  /* 0x000000237c867210 */ /* 0x000fe40007ffe0ff */
[----:B------:R-:W-:Y:S02]  /*2570*/  SHF.R.S32.HI R20, RZ, 0x3, R44 ;  /* 0x00000003ff147819 */ /* 0x000fe4000001142c */
[----:B------:R-:W-:Y:S02]  /*2580*/  LOP3.LUT R14, R3, 0x1, RZ, 0xc0, !PT ;  /* 0x00000001030e7812 */ /* 0x000fe400078ec0ff */
[----:B------:R-:W-:Y:S02]  /*2590*/  SHF.R.S32.HI R13, RZ, 0x1f, R29 ;  /* 0x0000001fff0d7819 */ /* 0x000fe4000001141d */
[----:B------:R-:W-:-:S02]  /*25a0*/  SHF.R.S32.HI R12, RZ, 0x1f, R21 ;  /* 0x0000001fff0c7819 */ /* 0x000fc40000011415 */
[----:B------:R-:W-:Y:S02]  /*25b0*/  SHF.R.S32.HI R11, RZ, 0x1f, R15 ;  /* 0x0000001fff0b7819 */ /* 0x000fe4000001140f */
[C---:B------:R-:W-:Y:S02]  /*25c0*/  LOP3.LUT R10, R0.reuse, 0x2, RZ, 0xc0, !PT ;  /* 0x00000002000a7812 */ /* 0x040fe400078ec0ff */
[C---:B------:R-:W-:Y:S02]  /*25d0*/  LOP3.LUT R9, R0.reuse, 0x4, RZ, 0xc0, !PT ;  /* 0x0000000400097812 */ /* 0x040fe400078ec0ff */
[C---:B------:R-:W-:Y:S02]  /*25e0*/  LOP3.LUT R8, R0.reuse, 0x8, RZ, 0xc0, !PT ;  /* 0x0000000800087812 */ /* 0x040fe400078ec0ff */
[C---:B------:R-:W-:Y:S02]  /*25f0*/  LOP3.LUT R7, R0.reuse, 0x10, RZ, 0xc0, !PT ;  /* 0x0000001000077812 */ /* 0x040fe400078ec0ff */
[----:B------:R-:W-:-:S07]  /*2600*/  LOP3.LUT R6, R0, 0x20, RZ, 0xc0, !PT ;  /* 0x0000002000067812 */ /* 0x000fce00078ec0ff */
.L_x_556:
[----:B0-----:R-:W0:Y:S01]  /*2610*/  LDC.64 R120, c[0x0][0x2d8] ;  /* 0x0000b600ff787b82 */ /* 0x001e220000000a00 */
[----:B-12---:R-:W-:Y:S01]  /*2620*/  IADD3 R44, R26, -0x1, RZ ;  /* 0xffffffff1a2c7810 */ /* 0x006fe20007ffe0ff */
[----:B------:R-:W-:Y:S01]  /*2630*/  IMAD R54, R18, 0x6000, R134 ;  /* 0x0000600012367824 */ /* 0x000fe200078e0286 */
[----:B------:R-:W-:Y:S05]  /*2640*/  YIELD ;  /* 0x0000000000007946 */ /* 0x000fea0003800000 */
[----:B------:R-:W1:Y:S01]  /*2650*/  LDC R122, c[0x0][0x3d4] ;  /* 0x0000f500ff7a7b82 */ /* 0x000e620000000800 */
[----:B------:R-:W-:Y:S01]  /*2660*/  SHF.R.S32.HI R46, RZ, 0x1f, R44 ;  /* 0x0000001fff2e7819 */ /* 0x000fe2000001142c */
[-C--:B------:R-:W-:Y:S01]  /*2670*/  IMAD R3, R125, R44.reuse, RZ ;  /* 0x0000002c7d037224 */ /* 0x080fe200078e02ff */
[----:B------:R-:W-:Y:S01]  /*2680*/  BSSY B0, `(.L_x_457) ;  /* 0x0000739000007945 */ /* 0x000fe20003800000 */
[----:B------:R-:W-:-:S04]  /*2690*/  IMAD.WIDE.U32 R132, R42, R44, RZ ;  /* 0x0000002c2a847225 */ /* 0x000fc800078e00ff */
[----:B------:R-:W-:Y:S01]  /*26a0*/  IMAD R3, R46, R42, R3 ;  /* 0x0000002a2e037224 */ /* 0x000fe200078e0203 */
[-C--:B------:R-:W-:Y:S01]  /*26b0*/  IADD3 R4, P5, R100, R132.reuse, RZ ;  /* 0x0000008464047210 */ /* 0x080fe20007fbe0ff */
[----:B------:R-:W-:Y:S01]  /*26c0*/  IMAD R54, R54, 0x2, R25 ;  /* 0x0000000236367824 */ /* 0x000fe200078e0219 */
[----:B------:R-:W-:Y:S01]  /*26d0*/  IADD3 R0, P1, P4, R100, R132, R129 ;  /* 0x0000008464007210 */ /* 0x000fe20007c3e081 */
[----:B------:R-:W-:-:S04]  /*26e0*/  IMAD.IADD R96, R133, 0x1, R3 ;  /* 0x0000000185607824 */ /* 0x000fc800078e0203 */
[----:B------:R-:W-:Y:S01]  /*26f0*/  IMAD.X R26, R96, 0x1, R43, P5 ;  /* 0x00000001601a7824 */ /* 0x000fe200028e062b */
[-C--:B0-----:R-:W-:Y:S02]  /*2700*/  LEA R56, P0, R4, R120.reuse, 0x1 ;  /* 0x0000007804387211 */ /* 0x081fe400078008ff */
[----:B------:R-:W-:Y:S02]  /*2710*/  LEA R52, P5, R0, R120, 0x1 ;  /* 0x0000007800347211 */ /* 0x000fe400078a08ff */
[-C--:B------:R-:W-:Y:S01]  /*2720*/  LEA.HI.X R57, R4, R121.reuse, R26, 0x1, P0 ;  /* 0x0000007904397211 */ /* 0x080fe200000f0c1a */
[----:B------:R-:W-:Y:S01]  /*2730*/  IMAD.MOV.U32 R26, RZ, RZ, R44 ;  /* 0x000000ffff1a7224 */ /* 0x000fe200078e002c */
[----:B------:R-:W-:Y:S02]  /*2740*/  IADD3.X R3, R43, R96, R128, P1, P4 ;  /* 0x000000602b037210 */ /* 0x000fe40000fe8480 */
[----:B-1----:R-:W-:Y:S02]  /*2750*/  ISETP.GE.AND P0, PT, R122, 0x1, PT ;  /* 0x000000017a00780c */ /* 0x002fe40003f06270 */
[----:B------:R-:W-:Y:S01]  /*2760*/  LEA.HI.X R53, R0, R121, R3, 0x1, P5 ;  /* 0x0000007900357211 */ /* 0x000fe200028f0c03 */
[----:B------:R-:W-:Y:S01]  /*2770*/  IMAD R0, R18, 0x6000, R35 ;  /* 0x0000600012007824 */ /* 0x000fe200078e0223 */
[----:B------:R-:W-:-:S04]  /*2780*/  ISETP.GT.AND P1, PT, R44, R123, PT ;  /* 0x0000007b2c00720c */ /* 0x000fc80003f24270 */
[----:B------:R-:W-:Y:S02]  /*2790*/  P2R R118, PR, RZ, 0x2 ;  /* 0x00000002ff767803 */ /* 0x000fe40000000000 */
[----:B------:R-:W-:-:S03]  /*27a0*/  LEA R55, R0, R25, 0x1 ;  /* 0x0000001900377211 */ /* 0x000fc600078e08ff */
[----:B------:R-:W-:Y:S05]  /*27b0*/  @!P0 BRA `(.L_x_458) ;  /* 0x0000006c00c08947 */ /* 0x000fea0003800000 */
[----:B------:R-:W-:Y:S01]  /*27c0*/  ULDC.U8 UR4, c[0x0][0x3f0] ;  /* 0x0000fc0000047ab9 */ /* 0x000fe20000000000 */
[-C--:B------:R-:W-:Y:S01]  /*27d0*/  IMAD R0, R126, R44.reuse, RZ ;  /* 0x0000002c7e007224 */ /* 0x080fe200078e02ff */
[----:B------:R-:W-:Y:S01]  /*27e0*/  ISETP.NE.AND P0, PT, RZ, UR4, PT ;  /* 0x00000004ff007c0c */ /* 0x000fe2000bf05270 */
[-C--:B------:R-:W-:Y:S02]  /*27f0*/  IMAD R45, R127, R44.reuse, RZ ;  /* 0x0000002c7f2d7224 */ /* 0x080fe400078e02ff */
[----:B------:R-:W-:Y:S02]  /*2800*/  IMAD R3, R46, R37, R0 ;  /* 0x000000252e037224 */ /* 0x000fe400078e0200 */
[----:B------:R-:W-:-:S04]  /*2810*/  IMAD.WIDE.U32 R94, R37, R44, RZ ;  /* 0x0000002c255e7225 */ /* 0x000fc800078e00ff */
[----:B------:R-:W-:Y:S01]  /*2820*/  IMAD R4, R26, -0x80, R27 ;  /* 0xffffff801a047824 */ /* 0x000fe200078e021b */
[----:B------:R-:W-:Y:S01]  /*2830*/  IADD3 R0, R95, R3, RZ ;  /* 0x000000035f007210 */ /* 0x000fe20007ffe0ff */
[----:B------:R-:W-:Y:S02]  /*2840*/  IMAD R45, R46, R40, R45 ;  /* 0x000000282e2d7224 */ /* 0x000fe400078e022d */
[----:B------:R-:W-:Y:S01]  /*2850*/  IMAD.WIDE.U32 R92, R40, R44, RZ ;  /* 0x0000002c285c7225 */ /* 0x000fe200078e00ff */
[----:B------:R-:W-:-:S03]  /*2860*/  VIMNMX R4, R4, 0x80, PT ;  /* 0x0000008004047848 */ /* 0x000fc60003fe0100 */
[----:B------:R-:W-:Y:S01]  /*2870*/  IMAD.IADD R3, R93, 0x1, R45 ;  /* 0x000000015d037824 */ /* 0x000fe200078e022d */
[----:B------:R-:W-:Y:S06]  /*2880*/  @!P0 BRA `(.L_x_459) ;  /* 0x0000003000f08947 */ /* 0x000fec0003800000 */
[----:B------:R-:W-:Y:S01]  /*2890*/  ISETP.GE.AND P0, PT, R19, R4, PT ;  /* 0x000000041300720c */ /* 0x000fe20003f06270 */
[----:B------:R-:W-:Y:S01]  /*28a0*/  BSSY B1, `(.L_x_460) ;  /* 0x000003c000017945 */ /* 0x000fe20003800000 */
        /* <DEDUP_REMOVED lines=13> */
[----:B------:R-:W-:Y:S06]  /*2980*/  @P0 BRA `(.L_x_461) ;  /* 0x0000000000b40947 */ /* 0x000fec0003800000 */
[----:B------:R-:W-:Y:S01]  /*2990*/  IADD3 R45, P4, R112, R94, RZ ;  /* 0x0000005e702d7210 */ /* 0x000fe20007f9e0ff */
[----:B------:R-:W-:Y:S01]  /*29a0*/  ULDC.64 UR4, c[0x0][0x3c8] ;  /* 0x0000f20000047ab9 */ /* 0x000fe20000000a00 */
[----:B------:R-:W-:Y:S01]  /*29b0*/  IADD3 R47, P1, R108, R92, RZ ;  /* 0x0000005c6c2f7210 */ /* 0x000fe20007f3e0ff */
[----:B------:R-:W-:Y:S01]  /*29c0*/  ULDC.64 UR6, c[0x0][0x3e0] ;  /* 0x0000f80000067ab9 */ /* 0x000fe20000000a00 */
[----:B------:R-:W-:Y:S01]  /*29d0*/  VIADD R51, R16, 0x10 ;  /* 0x0000001010337836 */ /* 0x000fe20000000000 */
[----:B------:R-:W-:Y:S01]  /*29e0*/  CS2R R130, SRZ ;  /* 0x0000000000827805 */ /* 0x000fe2000001ff00 */
[----:B------:R-:W-:Y:S01]  /*29f0*/  IMAD.X R46, R0, 0x1, R32, P4 ;  /* 0x00000001002e7824 */ /* 0x000fe200020e0620 */
[----:B------:R-:W-:Y:S02]  /*2a00*/  LEA R44, P4, R45, UR4, 0x1 ;  /* 0x000000042d2c7c11 */ /* 0x000fe4000f8808ff */
[----:B------:R-:W-:Y:S02]  /*2a10*/  CS2R R98, SRZ ;  /* 0x0000000000627805 */ /* 0x000fe4000001ff00 */
[----:B------:R-:W-:-:S02]  /*2a20*/  IADD3.X R50, R3, R34, RZ, P1, !PT ;  /* 0x0000002203327210 */ /* 0x000fc40000ffe4ff */
[----:B------:R-:W-:Y:S02]  /*2a30*/  CS2R R132, SRZ ;  /* 0x0000000000847805 */ /* 0x000fe4000001ff00 */
[----:B------:R-:W-:Y:S02]  /*2a40*/  LEA.HI.X R45, R45, UR5, R46, 0x1, P4 ;  /* 0x000000052d2d7c11 */ /* 0x000fe4000a0f0c2e */
[----:B------:R-:W-:Y:S02]  /*2a50*/  CS2R R120, SRZ ;  /* 0x0000000000787805 */ /* 0x000fe4000001ff00 */
[C---:B------:R-:W-:Y:S02]  /*2a60*/  LEA R46, P4, R47.reuse, UR6, 0x1 ;  /* 0x000000062f2e7c11 */ /* 0x040fe4000f8808ff */
[----:B------:R-:W-:Y:S02]  /*2a70*/  ISETP.GE.AND P1, PT, R16, R122, PT ;  /* 0x0000007a1000720c */ /* 0x000fe40003f26270 */
[----:B------:R-:W-:-:S02]  /*2a80*/  LEA.HI.X R47, R47, UR7, R50, 0x1, P4 ;  /* 0x000000072f2f7c11 */ /* 0x000fc4000a0f0c32 */
[----:B------:R-:W-:Y:S01]  /*2a90*/  ISETP.GE.AND P4, PT, R51, R122, PT ;  /* 0x0000007a3300720c */ /* 0x000fe20003f86270 */
[C---:B------:R-:W-:Y:S01]  /*2aa0*/  VIADD R51, R16.reuse, 0x20 ;  /* 0x0000002010337836 */ /* 0x040fe20000000000 */
[----:B------:R-:W-:-:S07]  /*2ab0*/  IADD3 R59, R16, 0x30, RZ ;  /* 0x00000030103b7810 */ /* 0x000fce0007ffe0ff */
[----:B------:R0:W5:Y:S04]  /*2ac0*/  @!P1 LDG.E.64 R130, desc[UR36][R44.64] ;  /* 0x000000242c829981 */ /* 0x000168000c1e1b00 */
[----:B------:R0:W5:Y:S01]  /*2ad0*/  @!P1 LDG.E.64 R132, desc[UR36][R46.64] ;  /* 0x000000242e849981 */ /* 0x000162000c1e1b00 */
[----:B------:R-:W-:-:S03]  /*2ae0*/  ISETP.GE.AND P1, PT, R51, R122, PT ;  /* 0x0000007a3300720c */ /* 0x000fc60003f26270 */
[----:B------:R0:W5:Y:S04]  /*2af0*/  @!P4 LDG.E.64 R98, desc[UR36][R44.64+0x20] ;  /* 0x000020242c62c981 */ /* 0x000168000c1e1b00 */
[----:B------:R0:W5:Y:S01]  /*2b00*/  @!P4 LDG.E.64 R120, desc[UR36][R46.64+0x20] ;  /* 0x000020242e78c981 */ /* 0x000162000c1e1b00 */
[----:B------:R-:W-:Y:S02]  /*2b10*/  ISETP.GE.AND P4, PT, R59, R122, PT ;  /* 0x0000007a3b00720c */ /* 0x000fe40003f86270 */
[----:B------:R-:W-:Y:S02]  /*2b20*/  CS2R R90, SRZ ;  /* 0x00000000005a7805 */ /* 0x000fe4000001ff00 */
[----:B------:R-:W-:Y:S02]  /*2b30*/  CS2R R96, SRZ ;  /* 0x0000000000607805 */ /* 0x000fe4000001ff00 */
[----:B------:R-:W-:-:S02]  /*2b40*/  CS2R R86, SRZ ;  /* 0x0000000000567805 */ /* 0x000fc4000001ff00 */
[----:B------:R-:W-:Y:S01]  /*2b50*/  CS2R R88, SRZ ;  /* 0x0000000000587805 */ /* 0x000fe2000001ff00 */
[C---:B------:R-:W-:Y:S02]  /*2b60*/  VIADD R51, R16.reuse, 0x40 ;  /* 0x0000004010337836 */ /* 0x040fe40000000000 */
[----:B------:R-:W-:Y:S01]  /*2b70*/  VIADD R59, R16, 0x50 ;  /* 0x00000050103b7836 */ /* 0x000fe20000000000 */
        /* <DEDUP_REMOVED lines=10> */
[----:B------:R0:W5:Y:S04]  /*2c20*/  @!P1 LDG.E.64 R82, desc[UR36][R44.64+0x80] ;  /* 0x000080242c529981 */ /* 0x000168000c1e1b00 */
[----:B------:R0:W5:Y:S04]  /*2c30*/  @!P1 LDG.E.64 R84, desc[UR36][R46.64+0x80] ;  /* 0x000080242e549981 */ /* 0x000168000c1e1b00 */
[----:B------:R0:W5:Y:S04]  /*2c40*/  @!P4 LDG.E.64 R78, desc[UR36][R44.64+0xa0] ;  /* 0x0000a0242c4ec981 */ /* 0x000168000c1e1b00 */
[----:B------:R0:W5:Y:S02]  /*2c50*/  @!P4 LDG.E.64 R80, desc[UR36][R46.64+0xa0] ;  /* 0x0000a0242e50c981 */ /* 0x000164000c1e1b00 */
.L_x_461:
[----:B------:R-:W-:Y:S05]  /*2c60*/  BSYNC B1 ;  /* 0x0000000000017941 */ /* 0x000fea0003800000 */
.L_x_460:
        /* <DEDUP_REMOVED lines=12> */
[----:B-----5:R-:W-:Y:S01]  /*2d30*/  MOV R136, R78 ;  /* 0x0000004e00887202 */ /* 0x020fe20000000f00 */
[----:B------:R-:W-:Y:S01]  /*2d40*/  IMAD.MOV.U32 R137, RZ, RZ, R79 ;  /* 0x000000ffff897224 */ /* 0x000fe200078e004f */
[----:B------:R-:W-:Y:S01]  /*2d50*/  CS2R R76, SRZ ;  /* 0x00000000004c7805 */ /* 0x000fe2000001ff00 */
[----:B------:R-:W-:Y:S06]  /*2d60*/  @P4 BRA `(.L_x_463) ;  /* 0x0000000000b44947 */ /* 0x000fec0003800000 */
[----:B------:R-:W-:Y:S01]  /*2d70*/  IADD3 R94, P1, P5, R112, R94, R36 ;  /* 0x0000005e705e7210 */ /* 0x000fe20007d3e024 */
[----:B------:R-:W-:Y:S01]  /*2d80*/  ULDC.64 UR4, c[0x0][0x3c8] ;  /* 0x0000f20000047ab9 */ /* 0x000fe20000000a00 */
[----:B------:R-:W-:Y:S01]  /*2d90*/  ULDC.64 UR6, c[0x0][0x3e0] ;  /* 0x0000f80000067ab9 */ /* 0x000fe20000000a00 */
[----:B------:R-:W-:Y:S02]  /*2da0*/  CS2R R74, SRZ ;  /* 0x00000000004a7805 */ /* 0x000fe4000001ff00 */
[----:B0-----:R-:W-:Y:S02]  /*2db0*/  IADD3.X R45, R32, R0, R38, P1, P5 ;  /* 0x00000000202d7210 */ /* 0x001fe40000fea426 */
[----:B------:R-:W-:Y:S02]  /*2dc0*/  CS2R R76, SRZ ;  /* 0x00000000004c7805 */ /* 0x000fe4000001ff00 */
[----:B------:R-:W-:-:S04]  /*2dd0*/  IADD3 R92, P1, P5, R108, R92, R39 ;  /* 0x0000005c6c5c7210 */ /* 0x000fc80007d3e027 */
[----:B------:R-:W-:Y:S02]  /*2de0*/  IADD3.X R3, R34, R3, R41, P1, P5 ;  /* 0x0000000322037210 */ /* 0x000fe40000fea429 */
[----:B------:R-:W-:-:S04]  /*2df0*/  LEA R44, P1, R94, UR4, 0x1 ;  /* 0x000000045e2c7c11 */ /* 0x000fc8000f8208ff */
[----:B------:R-:W-:Y:S02]  /*2e00*/  LEA.HI.X R45, R94, UR5, R45, 0x1, P1 ;  /* 0x000000055e2d7c11 */ /* 0x000fe400088f0c2d */
[----:B------:R-:W-:-:S04]  /*2e10*/  LEA R46, P1, R92, UR6, 0x1 ;  /* 0x000000065c2e7c11 */ /* 0x000fc8000f8208ff */
[----:B------:R-:W-:Y:S01]  /*2e20*/  LEA.HI.X R47, R92, UR7, R3, 0x1, P1 ;  /* 0x000000075c2f7c11 */ /* 0x000fe200088f0c03 */
[C---:B------:R-:W-:Y:S01]  /*2e30*/  VIADD R3, R16.reuse, 0x10 ;  /* 0x0000001010037836 */ /* 0x040fe20000000000 */
[----:B------:R-:W-:Y:S02]  /*2e40*/  ISETP.GE.AND P1, PT, R16, R122, PT ;  /* 0x0000007a1000720c */ /* 0x000fe40003f26270 */
[----:B------:R-:W-:Y:S02]  /*2e50*/  CS2R R70, SRZ ;  /* 0x0000000000467805 */ /* 0x000fe4000001ff00 */
[----:B------:R-:W-:-:S09]  /*2e60*/  CS2R R72, SRZ ;  /* 0x0000000000487805 */ /* 0x000fd2000001ff00 */
[----:B------:R1:W5:Y:S04]  /*2e70*/  @!P1 LDG.E.64 R74, desc[UR36][R44.64] ;  /* 0x000000242c4a9981 */ /* 0x000368000c1e1b00 */
[----:B------:R1:W5:Y:S01]  /*2e80*/  @!P1 LDG.E.64 R76, desc[UR36][R46.64] ;  /* 0x000000242e4c9981 */ /* 0x000362000c1e1b00 */
[----:B------:R-:W-:Y:S02]  /*2e90*/  ISETP.GE.AND P1, PT, R3, R122, PT ;  /* 0x0000007a0300720c */ /* 0x000fe40003f26270 */
[----:B------:R-:W-:Y:S02]  /*2ea0*/  IADD3 R3, R16, 0x20, RZ ;  /* 0x0000002010037810 */ /* 0x000fe40007ffe0ff */
[----:B------:R-:W-:Y:S02]  /*2eb0*/  CS2R R66, SRZ ;  /* 0x0000000000427805 */ /* 0x000fe4000001ff00 */
[----:B------:R-:W-:-:S07]  /*2ec0*/  CS2R R68, SRZ ;  /* 0x0000000000447805 */ /* 0x000fce000001ff00 */
[----:B------:R1:W5:Y:S04]  /*2ed0*/  @!P1 LDG.E.64 R70, desc[UR36][R44.64+0x20] ;  /* 0x000020242c469981 */ /* 0x000368000c1e1b00 */
[----:B------:R1:W5:Y:S01]  /*2ee0*/  @!P1 LDG.E.64 R72, desc[UR36][R46.64+0x20] ;  /* 0x000020242e489981 */ /* 0x000362000c1e1b00 */
[----:B------:R-:W-:Y:S01]  /*2ef0*/  ISETP.GE.AND P1, PT, R3, R122, PT ;  /* 0x0000007a0300720c */ /* 0x000fe20003f26270 */
[----:B------:R-:W-:Y:S01]  /*2f00*/  VIADD R3, R16, 0x30 ;  /* 0x0000003010037836 */ /* 0x000fe20000000000 */
[----:B------:R-:W-:Y:S02]  /*2f10*/  CS2R R62, SRZ ;  /* 0x00000000003e7805 */ /* 0x000fe4000001ff00 */
[----:B------:R-:W-:-:S09]  /*2f20*/  CS2R R64, SRZ ;  /* 0x0000000000407805 */ /* 0x000fd2000001ff00 */
        /* <DEDUP_REMOVED lines=14> */
[----:B------:R-:W-:-:S13]  /*3010*/  ISETP.GE.AND P1, PT, R3, R122, PT ;  /* 0x0000007a0300720c */ /* 0x000fda0003f26270 */
[----:B------:R1:W5:Y:S04]  /*3020*/  @!P1 LDG.E.64 R48, desc[UR36][R44.64+0xa0] ;  /* 0x0000a0242c309981 */ /* 0x000368000c1e1b00 */
[----:B------:R1:W5:Y:S02]  /*3030*/  @!P1 LDG.E.64 R50, desc[UR36][R46.64+0xa0] ;  /* 0x0000a0242e329981 */ /* 0x000364000c1e1b00 */
.L_x_463:
[----:B------:R-:W-:Y:S05]  /*3040*/  BSYNC B1 ;  /* 0x0000000000017941 */ /* 0x000fea0003800000 */
.L_x_462:
[----:B------:R-:W-:Y:S01]  /*3050*/  IMAD.MOV.U32 R0, RZ, RZ, R82 ;  /* 0x000000ffff007224 */ /* 0x000fe200078e0052 */
[----:B01----:R-:W-:Y:S01]  /*3060*/  MOV R45, R91 ;  /* 0x0000005b002d7202 */ /* 0x003fe20000000f00 */
[----:B------:R-:W-:Y:S01]  /*3070*/  IMAD.MOV.U32 R3, RZ, RZ, R83 ;  /* 0x000000ffff037224 */ /* 0x000fe200078e0053 */
[----:B------:R-:W-:Y:S01]  /*3080*/  PRMT R156, R136, 0x5410, R137 ;  /* 0x00005410889c7816 */ /* 0x000fe20000000089 */
[----:B------:R-:W-:Y:S01]  /*3090*/  IMAD.MOV.U32 R44, RZ, RZ, R90 ;  /* 0x000000ffff2c7224 */ /* 0x000fe200078e005a */
[----:B------:R-:W-:Y:S02]  /*30a0*/  ISETP.NE.AND P1, PT, R188, 0x3, PT ;  /* 0x00000003bc00780c */ /* 0x000fe40003f25270 */
[----:B------:R-:W-:Y:S01]  /*30b0*/  PRMT R158, R0, 0x5410, R3 ;  /* 0x00005410009e7816 */ /* 0x000fe20000000003 */
[----:B------:R-:W-:Y:S01]  /*30c0*/  IMAD.MOV.U32 R3, RZ, RZ, R87 ;  /* 0x000000ffff037224 */ /* 0x000fe200078e0057 */
[----:B------:R-:W-:Y:S02]  /*30d0*/  MOV R0, R86 ;  /* 0x0000005600007202 */ /* 0x000fe40000000f00 */
[----:B------:R-:W-:Y:S01]  /*30e0*/  PRMT R168, R44, 0x5410, R45 ;  /* 0x000054102ca87816 */ /* 0x000fe2000000002d */
[----:B------:R-:W-:Y:S01]  /*30f0*/  IMAD.MOV.U32 R45, RZ, RZ, R131 ;  /* 0x000000ffff2d7224 */ /* 0x000fe200078e0083 */
[----:B------:R-:W-:Y:S01]  /*3100*/  PRMT R160, R0, 0x5410, R3 ;  /* 0x0000541000a07816 */ /* 0x000fe20000000003 */
[----:B------:R-:W-:Y:S01]  /*3110*/  IMAD.MOV.U32 R0, RZ, RZ, R98 ;  /* 0x000000ffff007224 */ /* 0x000fe200078e0062 */
[----:B------:R-:W-:Y:S01]  /*3120*/  MOV R44, R130 ;  /* 0x00000082002c7202 */ /* 0x000fe20000000f00 */
[----:B------:R-:W-:-:S03]  /*3130*/  IMAD.MOV.U32 R3, RZ, RZ, R99 ;  /* 0x000000ffff037224 */ /* 0x000fc600078e0063 */
        /* <DEDUP_REMOVED lines=10> */
[----:B------:R-:W-:Y:S02]  /*31e0*/  MOV R0, R88 ;  /* 0x0000005800007202 */ /* 0x000fe40000000f00 */
        /* <DEDUP_REMOVED lines=8> */
[----:B-----5:R-:W-:Y:S01]  /*3270*/  IMAD.MOV.U32 R0, RZ, RZ, R48 ;  /* 0x000000ffff007224 */ /* 0x020fe200078e0030 */
        /* <DEDUP_REMOVED lines=34> */
[----:B------:R-:W-:Y:S02]  /*34a0*/  PRMT R143, R45, 0x5410, R44 ;  /* 0x000054102d8f7816 */ /* 0x000fe4000000002c */
[----:B------:R-:W-:Y:S01]  /*34b0*/  PRMT R153, R3, 0x5410, R0 ;  /* 0x0000541003997816 */ /* 0x000fe20000000000 */
[----:B------:R-:W-:Y:S06]  /*34c0*/  @!P1 BRA `(.L_x_464) ;  /* 0x0000000000049947 */ /* 0x000fec0003800000 */
[----:B------:R-:W-:Y:S01]  /*34d0*/  BPT.TRAP 0x1 ;  /* 0x000000040000795c */ /* 0x000fe20000300000 */
.L_x_464:
[----:B------:R-:W-:Y:S01]  /*34e0*/  IMAD R3, R18, 0x8, R2 ;  /* 0x0000000812037824 */ /* 0x000fe200078e0202 */
[----:B------:R-:W-:Y:S01]  /*34f0*/  SHF.L.U32 R0, R186, 0x1f, RZ ;  /* 0x0000001fba007819 */ /* 0x000fe200000006ff */
[----:B------:R-:W-:Y:S03]  /*3500*/  BSSY B1, `(.L_x_465) ;  /* 0x0000003000017945 */ /* 0x000fe60003800000 */
[----:B------:R-:W0:Y:S02]  /*3510*/  SYNCS.PHASECHK.TRANS64.TRYWAIT P5, [R3+URZ+0x34890], R0 ;  /* 0x03489000030075a7 */ /* 0x000e2400080a017f */
[----:B0-----:R-:W-:Y:S05]  /*3520*/  @!P5 BRA `(.L_x_466) ;  /* 0x000001a00024d947 */ /* 0x001fea0003800000 */
.L_x_762:
[----:B------:R-:W-:Y:S05]  /*3530*/  BSYNC B1 ;  /* 0x0000000000017941 */ /* 0x000fea0003800000 */
.L_x_465:
[----:B------:R-:W-:Y:S04]  /*3540*/  BSSY B1, `(.L_x_467) ;  /* 0x0000139000017945 */ /* 0x000fe80003800000 */
[----:B------:R-:W-:Y:S05]  /*3550*/  @P0 BRA `(.L_x_468) ;  /* 0x0000001000dc0947 */ /* 0x000fea0003800000 */
[----:B------:R-:W-:Y:S01]  /*3560*/  ISETP.NE.AND P0, PT, R14, RZ, PT ;  /* 0x000000ff0e00720c */ /* 0x000fe20003f05270 */
[----:B------:R-:W-:-:S12]  /*3570*/  BSSY B2, `(.L_x_469) ;  /* 0x0000031000027945 */ /* 0x000fd80003800000 */
[----:B------:R-:W-:Y:S05]  /*3580*/  @!P0 BRA `(.L_x_470) ;  /* 0x0000000000bc8947 */ /* 0x000fea0003800000 */
[----:B------:R1:W2:Y:S01]  /*3590*/  LDS.128 R44, [R55] ;  /* 0x00000000372c7984 */ /* 0x0002a20000000c00 */
[----:B------:R-:W-:Y:S01]  /*35a0*/  ISETP.GE.AND P0, PT, R16, R122, PT ;  /* 0x0000007a1000720c */ /* 0x000fe20003f06270 */
[----:B------:R-:W-:-:S12]  /*35b0*/  BSSY B3, `(.L_x_471) ;  /* 0x000002b000037945 */ /* 0x000fd80003800000 */
[----:B-1----:R-:W-:Y:S05]  /*35c0*/  @P0 BRA `(.L_x_472) ;  /* 0x0000000000a40947 */ /* 0x002fea0003800000 */
[--C-:B------:R-:W-:Y:S01]  /*35d0*/  SHF.R.U64 R161, R130, 0x10, R131.reuse ;  /* 0x0000001082a17819 */ /* 0x100fe20000001283 */
[--C-:B--2---:R-:W-:Y:S01]  /*35e0*/  HADD2.F32 R162, -RZ, R45.reuse.H1_H1 ;  /* 0x3000002dffa27230 */ /* 0x104fe20000004100 */
[----:B------:R-:W-:Y:S01]  /*35f0*/  SHF.R.U32.HI R130, RZ, 0x10, R131 ;  /* 0x00000010ff827819 */ /* 0x000fe20000011683 */
[----:B------:R-:W-:Y:S01]  /*3600*/  HADD2.F32 R166, -RZ, R45.H0_H0 ;  /* 0x2000002dffa67230 */ /* 0x000fe20000004100 */
[--C-:B------:R-:W-:Y:S01]  /*3610*/  SHF.R.U64 R131, R132, 0x10, R133.reuse ;  /* 0x0000001084837819 */ /* 0x100fe20000001285 */
[--C-:B------:R-:W-:Y:S01]  /*3620*/  HADD2.F32 R132, -RZ, R47.reuse.H1_H1 ;  /* 0x3000002fff847230 */ /* 0x100fe20000004100 */
[----:B------:R-:W-:Y:S01]  /*3630*/  SHF.R.U32.HI R133, RZ, 0x10, R133 ;  /* 0x00000010ff857819 */ /* 0x000fe20000011685 */
[----:B------:R-:W-:Y:S02]  /*3640*/  HADD2.F32 R164, -RZ, R47.H0_H0 ;  /* 0x2000002fffa47230 */ /* 0x000fe40000004100 */
[----:B------:R-:W-:Y:S02]  /*3650*/  HADD2.F32 R163, -RZ, R131.H0_H0 ;  /* 0x20000083ffa37230 */ /* 0x000fe40000004100 */
[----:B------:R-:W-:-:S02]  /*3660*/  HADD2.F32 R133, -RZ, R133.H0_H0 ;  /* 0x20000085ff857230 */ /* 0x000fc40000004100 */
[----:B------:R-:W-:Y:S02]  /*3670*/  HADD2.F32 R161, -RZ, R161.H0_H0 ;  /* 0x200000a1ffa17230 */ /* 0x000fe40000004100 */
[----:B------:R-:W-:Y:S01]  /*3680*/  FMUL.FTZ R45, R162, R163 ;  /* 0x000000a3a22d7220 */ /* 0x000fe20000410000 */
[----:B------:R-:W-:Y:S02]  /*3690*/  HADD2.F32 R131, -RZ, R130.H0_H0 ;  /* 0x20000082ff837230 */ /* 0x000fe40000004100 */
[----:B------:R-:W-:Y:S01]  /*36a0*/  FMUL.FTZ R47, R132, R133 ;  /* 0x00000085842f7220 */ /* 0x000fe20000410000 */
[----:B------:R-:W-:Y:S01]  /*36b0*/  FMUL.FTZ R163, R166, R163 ;  /* 0x000000a3a6a37220 */ /* 0x000fe20000410000 */
[----:B------:R-:W-:Y:S01]  /*36c0*/  FMUL.FTZ R133, R164, R133 ;  /* 0x00000085a4857220 */ /* 0x000fe20000410000 */
[----:B------:R-:W-:Y:S01]  /*36d0*/  FFMA.FTZ R45, R166, R161, -R45 ;  /* 0x000000a1a62d7223 */ /* 0x000fe2000001082d */
[----:B------:R-:W-:Y:S01]  /*36e0*/  FFMA.FTZ R47, R164, R131, -R47 ;  /* 0x00000083a42f7223 */ /* 0x000fe2000001082f */
[----:B------:R-:W-:Y:S01]  /*36f0*/  FFMA.FTZ R130, R162, R161, R163 ;  /* 0x000000a1a2827223 */ /* 0x000fe200000100a3 */
[----:B------:R-:W-:Y:S01]  /*3700*/  FFMA.FTZ R132, R132, R131, R133 ;  /* 0x0000008384847223 */ /* 0x000fe20000010085 */
[----:B------:R-:W-:-:S02]  /*3710*/  HADD2.F32 R133, -RZ, R167.H0_H0 ;  /* 0x200000a7ff857230 */ /* 0x000fc40000004100 */
[--C-:B------:R-:W-:Y:S01]  /*3720*/  HADD2.F32 R162, -RZ, R44.reuse.H1_H1 ;  /* 0x3000002cffa27230 */ /* 0x100fe20000004100 */
[----:B------:R-:W-:Y:S01]  /*3730*/  F2FP.F16.F32.PACK_AB R45, R130, R45 ;  /* 0x0000002d822d723e */ /* 0x000fe200000000ff */
[----:B------:R-:W-:Y:S01]  /*3740*/  HADD2.F32 R164, -RZ, R44.H0_H0 ;  /* 0x2000002cffa47230 */ /* 0x000fe20000004100 */
[----:B------:R-:W-:Y:S01]  /*3750*/  F2FP.F16.F32.PACK_AB R47, R132, R47 ;  /* 0x0000002f842f723e */ /* 0x000fe200000000ff */
[----:B------:R-:W-:Y:S02]  /*3760*/  HADD2.F32 R131, -RZ, R167.H1_H1 ;  /* 0x300000a7ff837230 */ /* 0x000fe40000004100 */
[-C--:B------:R-:W-:Y:S01]  /*3770*/  FMUL.FTZ R163, R162, R133.reuse ;  /* 0x00000085a2a37220 */ /* 0x080fe20000410000 */
[--C-:B------:R-:W-:Y:S02]  /*3780*/  HADD2.F32 R44, -RZ, R46.reuse.H1_H1 ;  /* 0x3000002eff2c7230 */ /* 0x100fe40000004100 */
[----:B------:R-:W-:Y:S01]  /*3790*/  FMUL.FTZ R167, R164, R133 ;  /* 0x00000085a4a77220 */ /* 0x000fe20000410000 */
[----:B------:R-:W-:-:S02]  /*37a0*/  HADD2.F32 R46, -RZ, R46.H0_H0 ;  /* 0x2000002eff2e7230 */ /* 0x000fc40000004100 */
[--C-:B------:R-:W-:Y:S02]  /*37b0*/  HADD2.F32 R161, -RZ, R165.reuse.H0_H0 ;  /* 0x200000a5ffa17230 */ /* 0x100fe40000004100 */
[-C--:B------:R-:W-:Y:S01]  /*37c0*/  FMUL.FTZ R133, R44, R131.reuse ;  /* 0x000000832c857220 */ /* 0x080fe20000410000 */
[----:B------:R-:W-:Y:S02]  /*37d0*/  HADD2.F32 R165, -RZ, R165.H1_H1 ;  /* 0x300000a5ffa57230 */ /* 0x000fe40000004100 */
[----:B------:R-:W-:Y:S01]  /*37e0*/  FMUL.FTZ R131, R46, R131 ;  /* 0x000000832e837220 */ /* 0x000fe20000410000 */
[-C--:B------:R-:W-:Y:S01]  /*37f0*/  FFMA.FTZ R163, R164, R161.reuse, -R163 ;  /* 0x000000a1a4a37223 */ /* 0x080fe200000108a3 */
[----:B------:R-:W-:Y:S01]  /*3800*/  FFMA.FTZ R162, R162, R161, R167 ;  /* 0x000000a1a2a27223 */ /* 0x000fe200000100a7 */
[-C--:B------:R-:W-:Y:S01]  /*3810*/  FFMA.FTZ R133, R46, R165.reuse, -R133 ;  /* 0x000000a52e857223 */ /* 0x080fe20000010885 */
[----:B------:R-:W-:-:S03]  /*3820*/  FFMA.FTZ R44, R44, R165, R131 ;  /* 0x000000a52c2c7223 */ /* 0x000fc60000010083 */
[----:B------:R-:W-:Y:S02]  /*3830*/  F2FP.F16.F32.PACK_AB R162, R162, R163 ;  /* 0x000000a3a2a2723e */ /* 0x000fe400000000ff */
[----:B------:R-:W-:Y:S02]  /*3840*/  F2FP.F16.F32.PACK_AB R46, R44, R133 ;  /* 0x000000852c2e723e */ /* 0x000fe400000000ff */
[----:B------:R-:W-:-:S07]  /*3850*/  MOV R44, R162 ;  /* 0x000000a2002c7202 */ /* 0x000fce0000000f00 */
.L_x_472:
[----:B------:R-:W-:Y:S05]  /*3860*/  BSYNC B3 ;  /* 0x0000000000037941 */ /* 0x000fea0003800000 */
.L_x_471:
[----:B--2---:R1:W-:Y:S02]  /*3870*/  STG.E.128 desc[UR36][R56.64], R44 ;  /* 0x0000002c38007986 */ /* 0x0043e4000c101d24 */
.L_x_470:
[----:B------:R-:W-:Y:S05]  /*3880*/  BSYNC B2 ;  /* 0x0000000000027941 */ /* 0x000fea0003800000 */
.L_x_469:
[----:B------:R-:W-:Y:S01]  /*3890*/  ISETP.NE.AND P0, PT, R10, RZ, PT ;  /* 0x000000ff0a00720c */ /* 0x000fe20003f05270 */
[----:B------:R-:W-:-:S12]  /*38a0*/  BSSY B2, `(.L_x_473) ;  /* 0x0000031000027945 */ /* 0x000fd80003800000 */
[----:B------:R-:W-:Y:S05]  /*38b0*/  @!P0 BRA `(.L_x_474) ;  /* 0x0000000000bc8947 */ /* 0x000fea0003800000 */
[----:B-1----:R1:W2:Y:S01]  /*38c0*/  LDS.128 R44, [R54] ;  /* 0x00000000362c7984 */ /* 0x0022a20000000c00 */
[----:B------:R-:W-:Y:S01]  /*38d0*/  VIADD R131, R16, 0x10 ;  /* 0x0000001010837836 */ /* 0x000fe20000000000 */
[----:B------:R-:W-:Y:S04]  /*38e0*/  BSSY B3, `(.L_x_475) ;  /* 0x000002b000037945 */ /* 0x000fe80003800000 */
[----:B------:R-:W-:-:S13]  /*38f0*/  ISETP.GE.AND P0, PT, R131, R122, PT ;  /* 0x0000007a8300720c */ /* 0x000fda0003f06270 */
[----:B-1----:R-:W-:Y:S05]  /*3900*/  @P0 BRA `(.L_x_476) ;  /* 0x0000000000a00947 */ /* 0x002fea0003800000 */
[--C-:B------:R-:W-:Y:S01]  /*3910*/  SHF.R.U64 R120, R120, 0x10, R121.reuse ;  /* 0x0000001078787819 */ /* 0x100fe20000001279 */
[--C-:B--2---:R-:W-:Y:S01]  /*3920*/  HADD2.F32 R131, -RZ, R45.reuse.H1_H1 ;  /* 0x3000002dff837230 */ /* 0x104fe20000004100 */
[----:B------:R-:W-:Y:S01]  /*3930*/  SHF.R.U32.HI R121, RZ, 0x10, R121 ;  /* 0x00000010ff797819 */ /* 0x000fe20000011679 */
[----:B------:R-:W-:Y:S01]  /*3940*/  HADD2.F32 R45, -RZ, R45.H0_H0 ;  /* 0x2000002dff2d7230 */ /* 0x000fe20000004100 */
[--C-:B------:R-:W-:Y:S01]  /*3950*/  SHF.R.U64 R98, R98, 0x10, R99.reuse ;  /* 0x0000001062627819 */ /* 0x100fe20000001263 */
[----:B------:R-:W-:Y:S01]  /*3960*/  HADD2.F32 R120, -RZ, R120.H0_H0 ;  /* 0x20000078ff787230 */ /* 0x000fe20000004100 */
[----:B------:R-:W-:Y:S01]  /*3970*/  SHF.R.U32.HI R99, RZ, 0x10, R99 ;  /* 0x00000010ff637819 */ /* 0x000fe20000011663 */
[----:B------:R-:W-:Y:S02]  /*3980*/  HADD2.F32 R121, -RZ, R121.H0_H0 ;  /* 0x20000079ff797230 */ /* 0x000fe40000004100 */
[--C-:B------:R-:W-:Y:S02]  /*3990*/  HADD2.F32 R130, -RZ, R47.reuse.H1_H1 ;  /* 0x3000002fff827230 */ /* 0x100fe40000004100 */
[----:B------:R-:W-:Y:S01]  /*39a0*/  FMUL.FTZ R162, R131, R120 ;  /* 0x0000007883a27220 */ /* 0x000fe20000410000 */
[----:B------:R-:W-:-:S02]  /*39b0*/  HADD2.F32 R132, -RZ, R47.H0_H0 ;  /* 0x2000002fff847230 */ /* 0x000fc40000004100 */
[C---:B------:R-:W-:Y:S01]  /*39c0*/  FMUL.FTZ R120, R45.reuse, R120 ;  /* 0x000000782d787220 */ /* 0x040fe20000410000 */
[----:B------:R-:W-:Y:S02]  /*39d0*/  HADD2.F32 R98, -RZ, R98.H0_H0 ;  /* 0x20000062ff627230 */ /* 0x000fe40000004100 */
[-C--:B------:R-:W-:Y:S01]  /*39e0*/  FMUL.FTZ R47, R130, R121.reuse ;  /* 0x00000079822f7220 */ /* 0x080fe20000410000 */
[----:B------:R-:W-:Y:S02]  /*39f0*/  HADD2.F32 R99, -RZ, R99.H0_H0 ;  /* 0x20000063ff637230 */ /* 0x000fe40000004100 */
[----:B------:R-:W-:Y:S01]  /*3a00*/  FMUL.FTZ R121, R132, R121 ;  /* 0x0000007984797220 */ /* 0x000fe20000410000 */
[-C--:B------:R-:W-:Y:S01]  /*3a10*/  FFMA.FTZ R162, R45, R98.reuse, -R162 ;  /* 0x000000622da27223 */ /* 0x080fe200000108a2 */
[----:B------:R-:W-:Y:S02]  /*3a20*/  FFMA.FTZ R131, R131, R98, R120 ;  /* 0x0000006283837223 */ /* 0x000fe40000010078 */
[----:B------:R-:W-:Y:S01]  /*3a30*/  FFMA.FTZ R130, R130, R99, R121 ;  /* 0x0000006382827223 */ /* 0x000fe20000010079 */
[----:B------:R-:W-:-:S02]  /*3a40*/  HADD2.F32 R98, -RZ, R44.H1_H1 ;  /* 0x3000002cff627230 */ /* 0x000fc40000004100 */
[----:B------:R-:W-:Y:S01]  /*3a50*/  FFMA.FTZ R47, R132, R99, -R47 ;  /* 0x00000063842f7223 */ /* 0x000fe2000001082f */
[----:B------:R-:W-:Y:S02]  /*3a60*/  HADD2.F32 R121, -RZ, R172.H0_H0 ;  /* 0x200000acff797230 */ /* 0x000fe40000004100 */
[----:B------:R-:W-:Y:S02]  /*3a70*/  HADD2.F32 R44, -RZ, R44.H0_H0 ;  /* 0x2000002cff2c7230 */ /* 0x000fe40000004100 */
[----:B------:R-:W-:Y:S02]  /*3a80*/  HADD2.F32 R45, -RZ, R172.H1_H1 ;  /* 0x300000acff2d7230 */ /* 0x000fe40000004100 */
[-C--:B------:R-:W-:Y:S01]  /*3a90*/  FMUL.FTZ R133, R98, R121.reuse ;  /* 0x0000007962857220 */ /* 0x080fe20000410000 */
[--C-:B------:R-:W-:Y:S02]  /*3aa0*/  HADD2.F32 R120, -RZ, R46.reuse.H1_H1 ;  /* 0x3000002eff787230 */ /* 0x100fe40000004100 */
[----:B------:R-:W-:Y:S01]  /*3ab0*/  FMUL.FTZ R161, R44, R121 ;  /* 0x000000792ca17220 */ /* 0x000fe20000410000 */
[----:B------:R-:W-:Y:S01]  /*3ac0*/  HADD2.F32 R46, -RZ, R46.H0_H0 ;  /* 0x2000002eff2e7230 */ /* 0x000fe20000004100 */
[----:B------:R-:W-:Y:S01]  /*3ad0*/  F2FP.F16.F32.PACK_AB R47, R130, R47 ;  /* 0x0000002f822f723e */ /* 0x000fe200000000ff */
[----:B------:R-:W-:-:S02]  /*3ae0*/  HADD2.F32 R99, -RZ, R169.H0_H0 ;  /* 0x200000a9ff637230 */ /* 0x000fc40000004100 */
[-C--:B------:R-:W-:Y:S01]  /*3af0*/  FMUL.FTZ R121, R120, R45.reuse ;  /* 0x0000002d78797220 */ /* 0x080fe20000410000 */
[----:B------:R-:W-:Y:S02]  /*3b00*/  HADD2.F32 R169, -RZ, R169.H1_H1 ;  /* 0x300000a9ffa97230 */ /* 0x000fe40000004100 */
[----:B------:R-:W-:Y:S01]  /*3b10*/  FMUL.FTZ R45, R46, R45 ;  /* 0x0000002d2e2d7220 */ /* 0x000fe20000410000 */
[-C--:B------:R-:W-:Y:S01]  /*3b20*/  FFMA.FTZ R133, R44, R99.reuse, -R133 ;  /* 0x000000632c857223 */ /* 0x080fe20000010885 */
[----:B------:R-:W-:Y:S01]  /*3b30*/  FFMA.FTZ R98, R98, R99, R161 ;  /* 0x0000006362627223 */ /* 0x000fe200000100a1 */
[-C--:B------:R-:W-:Y:S01]  /*3b40*/  FFMA.FTZ R121, R46, R169.reuse, -R121 ;  /* 0x000000a92e797223 */ /* 0x080fe20000010879 */
[----:B------:R-:W-:Y:S01]  /*3b50*/  FFMA.FTZ R120, R120, R169, R45 ;  /* 0x000000a978787223 */ /* 0x000fe2000001002d */
[----:B------:R-:W-:Y:S02]  /*3b60*/  F2FP.F16.F32.PACK_AB R45, R131, R162 ;  /* 0x000000a2832d723e */ /* 0x000fe400000000ff */
[----:B------:R-:W-:-:S02]  /*3b70*/  F2FP.F16.F32.PACK_AB R44, R98, R133 ;  /* 0x00000085622c723e */ /* 0x000fc400000000ff */
[----:B------:R-:W-:-:S07]  /*3b80*/  F2FP.F16.F32.PACK_AB R46, R120, R121 ;  /* 0x00000079782e723e */ /* 0x000fce00000000ff */
.L_x_476:
[----:B------:R-:W-:Y:S05]  /*3b90*/  BSYNC B3 ;  /* 0x0000000000037941 */ /* 0x000fea0003800000 */
.L_x_475:
[----:B--2---:R2:W-:Y:S02]  /*3ba0*/  STG.E.128 desc[UR36][R56.64+0x40], R44 ;  /* 0x0000402c38007986 */ /* 0x0045e4000c101d24 */
.L_x_474:
[----:B------:R-:W-:Y:S05]  /*3bb0*/  BSYNC B2 ;  /* 0x0000000000027941 */ /* 0x000fea0003800000 */
.L_x_473:
[----:B------:R-:W-:Y:S01]  /*3bc0*/  ISETP.NE.AND P0, PT, R9, RZ, PT ;  /* 0x000000ff0900720c */ /* 0x000fe20003f05270 */
[----:B------:R-:W-:-:S12]  /*3bd0*/  BSSY B2, `(.L_x_477) ;  /* 0x0000034000027945 */ /* 0x000fd80003800000 */
[----:B------:R-:W-:Y:S05]  /*3be0*/  @!P0 BRA `(.L_x_478) ;  /* 0x0000000000c88947 */ /* 0x000fea0003800000 */
[----:B-12---:R1:W2:Y:S01]  /*3bf0*/  LDS.128 R44, [R55+0x4000] ;  /* 0x00400000372c7984 */ /* 0x0062a20000000c00 */
[----:B------:R-:W-:Y:S01]  /*3c00*/  VIADD R99, R16, 0x20 ;  /* 0x0000002010637836 */ /* 0x000fe20000000000 */
[----:B------:R-:W-:Y:S04]  /*3c10*/  BSSY B3, `(.L_x_479) ;  /* 0x000002e000037945 */ /* 0x000fe80003800000 */
[----:B------:R-:W-:-:S13]  /*3c20*/  ISETP.GE.AND P0, PT, R99, R122, PT ;  /* 0x0000007a6300720c */ /* 0x000fda0003f06270 */
[----:B-1----:R-:W-:Y:S05]  /*3c30*/  @P0 BRA `(.L_x_480) ;  /* 0x0000000000ac0947 */ /* 0x002fea0003800000 */
[----:B------:R-:W-:Y:S01]  /*3c40*/  SHF.R.U64 R130, R96, 0x10, R97 ;  /* 0x0000001060827819 */ /* 0x000fe20000001261 */
[----:B--2---:R-:W-:Y:S01]  /*3c50*/  IMAD.MOV.U32 R120, RZ, RZ, R47 ;  /* 0x000000ffff787224 */ /* 0x004fe200078e002f */
[----:B------:R-:W-:Y:S02]  /*3c60*/  SHF.R.U32.HI R96, RZ, 0x10, R97 ;  /* 0x00000010ff607819 */ /* 0x000fe40000011661 */
[----:B------:R-:W-:Y:S01]  /*3c70*/  MOV R97, R45 ;  /* 0x0000002d00617202 */ /* 0x000fe20000000f00 */
[----:B------:R-:W-:Y:S01]  /*3c80*/  HADD2.F32 R130, -RZ, R130.H0_H0 ;  /* 0x20000082ff827230 */ /* 0x000fe20000004100 */
[--C-:B------:R-:W-:Y:S01]  /*3c90*/  SHF.R.U64 R98, R90, 0x10, R91.reuse ;  /* 0x000000105a627819 */ /* 0x100fe2000000125b */
[----:B------:R-:W-:Y:S01]  /*3ca0*/  HADD2.F32 R45, -RZ, R96.H0_H0 ;  /* 0x20000060ff2d7230 */ /* 0x000fe20000004100 */
[----:B------:R-:W-:Y:S01]  /*3cb0*/  SHF.R.U32.HI R90, RZ, 0x10, R91 ;  /* 0x00000010ff5a7819 */ /* 0x000fe2000001165b */
[--C-:B------:R-:W-:Y:S02]  /*3cc0*/  HADD2.F32 R47, -RZ, R97.reuse.H1_H1 ;  /* 0x30000061ff2f7230 */ /* 0x100fe40000004100 */
[----:B------:R-:W-:-:S02]  /*3cd0*/  HADD2.F32 R97, -RZ, R97.H0_H0 ;  /* 0x20000061ff617230 */ /* 0x000fc40000004100 */
[--C-:B------:R-:W-:Y:S02]  /*3ce0*/  HADD2.F32 R96, -RZ, R120.reuse.H1_H1 ;  /* 0x30000078ff607230 */ /* 0x100fe40000004100 */
[----:B------:R-:W-:Y:S02]  /*3cf0*/  HADD2.F32 R120, -RZ, R120.H0_H0 ;  /* 0x20000078ff787230 */ /* 0x000fe40000004100 */
[----:B------:R-:W-:Y:S02]  /*3d00*/  HADD2.F32 R98, -RZ, R98.H0_H0 ;  /* 0x20000062ff627230 */ /* 0x000fe40000004100 */
[-C--:B------:R-:W-:Y:S01]  /*3d10*/  FMUL.FTZ R99, R96, R45.reuse ;  /* 0x0000002d60637220 */ /* 0x080fe20000410000 */
[----:B------:R-:W-:Y:S02]  /*3d20*/  HADD2.F32 R91, -RZ, R90.H0_H0 ;  /* 0x2000005aff5b7230 */ /* 0x000fe40000004100 */
[-C--:B------:R-:W-:Y:S01]  /*3d30*/  FMUL.FTZ R90, R47, R130.reuse ;  /* 0x000000822f5a7220 */ /* 0x080fe20000410000 */
[----:B------:R-:W-:Y:S01]  /*3d40*/  FMUL.FTZ R130, R97, R130 ;  /* 0x0000008261827220 */ /* 0x000fe20000410000 */
[----:B------:R-:W-:-:S02]  /*3d50*/  FMUL.FTZ R121, R120, R45 ;  /* 0x0000002d78797220 */ /* 0x000fc40000410000 */
[-C--:B------:R-:W-:Y:S01]  /*3d60*/  FFMA.FTZ R45, R97, R98.reuse, -R90 ;  /* 0x00000062612d7223 */ /* 0x080fe2000001085a */
[----:B------:R-:W-:Y:S01]  /*3d70*/  FFMA.FTZ R90, R47, R98, R130 ;  /* 0x000000622f5a7223 */ /* 0x000fe20000010082 */
[-C--:B------:R-:W-:Y:S01]  /*3d80*/  FFMA.FTZ R47, R120, R91.reuse, -R99 ;  /* 0x0000005b782f7223 */ /* 0x080fe20000010863 */
[--C-:B------:R-:W-:Y:S02]  /*3d90*/  HADD2.F32 R99, -RZ, R171.reuse.H0_H0 ;  /* 0x200000abff637230 */ /* 0x100fe40000004100 */
[----:B------:R-:W-:Y:S01]  /*3da0*/  FFMA.FTZ R96, R96, R91, R121 ;  /* 0x0000005b60607223 */ /* 0x000fe20000010079 */
[--C-:B------:R-:W-:Y:S01]  /*3db0*/  HADD2.F32 R98, -RZ, R44.reuse.H1_H1 ;  /* 0x3000002cff627230 */ /* 0x100fe20000004100 */
[----:B------:R-:W-:Y:S01]  /*3dc0*/  F2FP.F16.F32.PACK_AB R45, R90, R45 ;  /* 0x0000002d5a2d723e */ /* 0x000fe200000000ff */
[----:B------:R-:W-:Y:S02]  /*3dd0*/  HADD2.F32 R120, -RZ, R44.H0_H0 ;  /* 0x2000002cff787230 */ /* 0x000fe40000004100 */
[----:B------:R-:W-:-:S02]  /*3de0*/  HADD2.F32 R171, -RZ, R171.H1_H1 ;  /* 0x300000abffab7230 */ /* 0x000fc40000004100 */
[-C--:B------:R-:W-:Y:S01]  /*3df0*/  FMUL.FTZ R121, R98, R99.reuse ;  /* 0x0000006362797220 */ /* 0x080fe20000410000 */
[----:B------:R-:W-:Y:S02]  /*3e00*/  HADD2.F32 R44, -RZ, R46.H1_H1 ;  /* 0x3000002eff2c7230 */ /* 0x000fe40000004100 */
[----:B------:R-:W-:Y:S01]  /*3e10*/  FMUL.FTZ R99, R120, R99 ;  /* 0x0000006378637220 */ /* 0x000fe20000410000 */
[----:B------:R-:W-:Y:S01]  /*3e20*/  HADD2.F32 R91, -RZ, R168.H0_H0 ;  /* 0x200000a8ff5b7230 */ /* 0x000fe20000004100 */
[----:B------:R-:W-:Y:S01]  /*3e30*/  F2FP.F16.F32.PACK_AB R47, R96, R47 ;  /* 0x0000002f602f723e */ /* 0x000fe200000000ff */
[----:B------:R-:W-:Y:S02]  /*3e40*/  HADD2.F32 R46, -RZ, R46.H0_H0 ;  /* 0x2000002eff2e7230 */ /* 0x000fe40000004100 */
[----:B------:R-:W-:Y:S01]  /*3e50*/  FMUL.FTZ R131, R44, R171 ;  /* 0x000000ab2c837220 */ /* 0x000fe20000410000 */
[----:B------:R-:W-:Y:S02]  /*3e60*/  HADD2.F32 R97, -RZ, R168.H1_H1 ;  /* 0x300000a8ff617230 */ /* 0x000fe40000004100 */
[-C--:B------:R-:W-:Y:S01]  /*3e70*/  FFMA.FTZ R121, R120, R91.reuse, -R121 ;  /* 0x0000005b78797223 */ /* 0x080fe20000010879 */
[----:B------:R-:W-:Y:S01]  /*3e80*/  FFMA.FTZ R98, R98, R91, R99 ;  /* 0x0000005b62627223 */ /* 0x000fe20000010063 */
[C---:B------:R-:W-:Y:S01]  /*3e90*/  FMUL.FTZ R171, R46.reuse, R171 ;  /* 0x000000ab2eab7220 */ /* 0x040fe20000410000 */
[----:B------:R-:W-:-:S03]  /*3ea0*/  FFMA.FTZ R131, R46, R97, -R131 ;  /* 0x000000612e837223 */ /* 0x000fc60000010883 */
[----:B------:R-:W-:Y:S01]  /*3eb0*/  FFMA.FTZ R44, R44, R97, R171 ;  /* 0x000000612c2c7223 */ /* 0x000fe200000100ab */
[----:B------:R-:W-:-:S04]  /*3ec0*/  F2FP.F16.F32.PACK_AB R98, R98, R121 ;  /* 0x000000796262723e */ /* 0x000fc800000000ff */
[----:B------:R-:W-:Y:S01]  /*3ed0*/  F2FP.F16.F32.PACK_AB R46, R44, R131 ;  /* 0x000000832c2e723e */ /* 0x000fe200000000ff */
[----:B------:R-:W-:-:S07]  /*3ee0*/  IMAD.MOV.U32 R44, RZ, RZ, R98 ;  /* 0x000000ffff2c7224 */ /* 0x000fce00078e0062 */
.L_x_480:
[----:B------:R-:W-:Y:S05]  /*3ef0*/  BSYNC B3 ;  /* 0x0000000000037941 */ /* 0x000fea0003800000 */
.L_x_479:
[----:B--2---:R3:W-:Y:S02]  /*3f00*/  STG.E.128 desc[UR36][R56.64+0x80], R44 ;  /* 0x0000802c38007986 */ /* 0x0047e4000c101d24 */
.L_x_478:
[----:B------:R-:W-:Y:S05]  /*3f10*/  BSYNC B2 ;  /* 0x0000000000027941 */ /* 0x000fea0003800000 */
.L_x_477:
[----:B------:R-:W-:Y:S01]  /*3f20*/  ISETP.NE.AND P0, PT, R8, RZ, PT ;  /* 0x000000ff0800720c */ /* 0x000fe20003f05270 */
[----:B------:R-:W-:-:S12]  /*3f30*/  BSSY B2, `(.L_x_481) ;  /* 0x0000033000027945 */ /* 0x000fd80003800000 */
[----:B------:R-:W-:Y:S05]  /*3f40*/  @!P0 BRA `(.L_x_482) ;  /* 0x0000000000c48947 */ /* 0x000fea0003800000 */
[----:B-123--:R1:W2:Y:S01]  /*3f50*/  LDS.128 R44, [R54+0x4000] ;  /* 0x00400000362c7984 */ /* 0x00e2a20000000c00 */
[----:B------:R-:W-:Y:S01]  /*3f60*/  IADD3 R91, R16, 0x30, RZ ;  /* 0x00000030105b7810 */ /* 0x000fe20007ffe0ff */
[----:B------:R-:W-:Y:S03]  /*3f70*/  BSSY B3, `(.L_x_483) ;  /* 0x000002d000037945 */ /* 0x000fe60003800000 */
[----:B------:R-:W-:-:S13]  /*3f80*/  ISETP.GE.AND P0, PT, R91, R122, PT ;  /* 0x0000007a5b00720c */ /* 0x000fda0003f06270 */
[----:B-1----:R-:W-:Y:S05]  /*3f90*/  @P0 BRA `(.L_x_484) ;  /* 0x0000000000a80947 */ /* 0x002fea0003800000 */
[--C-:B------:R-:W-:Y:S01]  /*3fa0*/  SHF.R.U64 R97, R86, 0x10, R87.reuse ;  /* 0x0000001056617819 */ /* 0x100fe20000001257 */
[----:B--2---:R-:W-:Y:S01]  /*3fb0*/  IMAD.MOV.U32 R86, RZ, RZ, R44 ;  /* 0x000000ffff567224 */ /* 0x004fe200078e002c */
[----:B------:R-:W-:Y:S01]  /*3fc0*/  SHF.R.U32.HI R90, RZ, 0x10, R87 ;  /* 0x00000010ff5a7819 */ /* 0x000fe20000011657 */
[----:B------:R-:W-:Y:S01]  /*3fd0*/  IMAD.MOV.U32 R87, RZ, RZ, R47 ;  /* 0x000000ffff577224 */ /* 0x000fe200078e002f */
[--C-:B------:R-:W-:Y:S01]  /*3fe0*/  SHF.R.U64 R91, R88, 0x10, R89.reuse ;  /* 0x00000010585b7819 */ /* 0x100fe20000001259 */
[--C-:B------:R-:W-:Y:S01]  /*3ff0*/  HADD2.F32 R47, -RZ, R45.reuse.H1_H1 ;  /* 0x3000002dff2f7230 */ /* 0x100fe20000004100 */
[----:B------:R-:W-:Y:S01]  /*4000*/  SHF.R.U32.HI R96, RZ, 0x10, R89 ;  /* 0x00000010ff607819 */ /* 0x000fe20000011659 */
[----:B------:R-:W-:Y:S02]  /*4010*/  HADD2.F32 R44, -RZ, R45.H0_H0 ;  /* 0x2000002dff2c7230 */ /* 0x000fe40000004100 */
[----:B------:R-:W-:Y:S02]  /*4020*/  HADD2.F32 R91, -RZ, R91.H0_H0 ;  /* 0x2000005bff5b7230 */ /* 0x000fe40000004100 */
[----:B------:R-:W-:-:S02]  /*4030*/  HADD2.F32 R88, -RZ, R87.H1_H1 ;  /* 0x30000057ff587230 */ /* 0x000fc40000004100 */
[----:B------:R-:W-:Y:S02]  /*4040*/  HADD2.F32 R96, -RZ, R96.H0_H0 ;  /* 0x20000060ff607230 */ /* 0x000fe40000004100 */
[-C--:B------:R-:W-:Y:S01]  /*4050*/  FMUL.FTZ R45, R47, R91.reuse ;  /* 0x0000005b2f2d7220 */ /* 0x080fe20000410000 */
[----:B------:R-:W-:Y:S02]  /*4060*/  HADD2.F32 R87, -RZ, R87.H0_H0 ;  /* 0x20000057ff577230 */ /* 0x000fe40000004100 */
[----:B------:R-:W-:Y:S01]  /*4070*/  FMUL.FTZ R98, R44, R91 ;  /* 0x0000005b2c627220 */ /* 0x000fe20000410000 */
[----:B------:R-:W-:Y:S02]  /*4080*/  HADD2.F32 R89, -RZ, R97.H0_H0 ;  /* 0x20000061ff597230 */ /* 0x000fe40000004100 */
[-C--:B------:R-:W-:Y:S01]  /*4090*/  FMUL.FTZ R120, R88, R96.reuse ;  /* 0x0000006058787220 */ /* 0x080fe20000410000 */
[----:B------:R-:W-:Y:S02]  /*40a0*/  HADD2.F32 R90, -RZ, R90.H0_H0 ;  /* 0x2000005aff5a7230 */ /* 0x000fe40000004100 */
[----:B------:R-:W-:Y:S01]  /*40b0*/  FMUL.FTZ R91, R87, R96 ;  /* 0x00000060575b7220 */ /* 0x000fe20000410000 */
[----:B------:R-:W-:-:S02]  /*40c0*/  HADD2.F32 R97, -RZ, R170.H1_H1 ;  /* 0x300000aaff617230 */ /* 0x000fc40000004100 */
[-C--:B------:R-:W-:Y:S01]  /*40d0*/  FFMA.FTZ R44, R44, R89.reuse, -R45 ;  /* 0x000000592c2c7223 */ /* 0x080fe2000001082d */
[----:B------:R-:W-:Y:S01]  /*40e0*/  FFMA.FTZ R45, R47, R89, R98 ;  /* 0x000000592f2d7223 */ /* 0x000fe20000010062 */
[-C--:B------:R-:W-:Y:S01]  /*40f0*/  FFMA.FTZ R47, R87, R90.reuse, -R120 ;  /* 0x0000005a572f7223 */ /* 0x080fe20000010878 */
[----:B------:R-:W-:Y:S01]  /*4100*/  FFMA.FTZ R96, R88, R90, R91 ;  /* 0x0000005a58607223 */ /* 0x000fe2000001005b */
[----:B------:R-:W-:Y:S02]  /*4110*/  HADD2.F32 R90, -RZ, R170.H0_H0 ;  /* 0x200000aaff5a7230 */ /* 0x000fe40000004100 */
[----:B------:R-:W-:Y:S01]  /*4120*/  HADD2.F32 R87, -RZ, R86.H1_H1 ;  /* 0x30000056ff577230 */ /* 0x000fe20000004100 */
[----:B------:R-:W-:Y:S01]  /*4130*/  F2FP.F16.F32.PACK_AB R45, R45, R44 ;  /* 0x0000002c2d2d723e */ /* 0x000fe200000000ff */
[----:B------:R-:W-:Y:S01]  /*4140*/  HADD2.F32 R88, -RZ, R46.H1_H1 ;  /* 0x3000002eff587230 */ /* 0x000fe20000004100 */
[----:B------:R-:W-:Y:S01]  /*4150*/  F2FP.F16.F32.PACK_AB R47, R96, R47 ;  /* 0x0000002f602f723e */ /* 0x000fe200000000ff */
[----:B------:R-:W-:-:S02]  /*4160*/  HADD2.F32 R86, -RZ, R86.H0_H0 ;  /* 0x20000056ff567230 */ /* 0x000fc40000004100 */
[CC--:B------:R-:W-:Y:S01]  /*4170*/  FMUL.FTZ R99, R87.reuse, R90.reuse ;  /* 0x0000005a57637220 */ /* 0x0c0fe20000410000 */
[----:B------:R-:W-:Y:S02]  /*4180*/  HADD2.F32 R46, -RZ, R46.H0_H0 ;  /* 0x2000002eff2e7230 */ /* 0x000fe40000004100 */
[-C--:B------:R-:W-:Y:S01]  /*4190*/  FMUL.FTZ R121, R88, R97.reuse ;  /* 0x0000006158797220 */ /* 0x080fe20000410000 */
[--C-:B------:R-:W-:Y:S02]  /*41a0*/  HADD2.F32 R89, -RZ, R160.reuse.H0_H0 ;  /* 0x200000a0ff597230 */ /* 0x100fe40000004100 */
[----:B------:R-:W-:Y:S01]  /*41b0*/  FMUL.FTZ R90, R86, R90 ;  /* 0x0000005a565a7220 */ /* 0x000fe20000410000 */
[----:B------:R-:W-:Y:S02]  /*41c0*/  HADD2.F32 R91, -RZ, R160.H1_H1 ;  /* 0x300000a0ff5b7230 */ /* 0x000fe40000004100 */
[----:B------:R-:W-:Y:S01]  /*41d0*/  FMUL.FTZ R97, R46, R97 ;  /* 0x000000612e617220 */ /* 0x000fe20000410000 */
[-C--:B------:R-:W-:Y:S01]  /*41e0*/  FFMA.FTZ R99, R86, R89.reuse, -R99 ;  /* 0x0000005956637223 */ /* 0x080fe20000010863 */
[----:B------:R-:W-:Y:S01]  /*41f0*/  FFMA.FTZ R90, R87, R89, R90 ;  /* 0x00000059575a7223 */ /* 0x000fe2000001005a */
[-C--:B------:R-:W-:Y:S01]  /*4200*/  FFMA.FTZ R121, R46, R91.reuse, -R121 ;  /* 0x0000005b2e797223 */ /* 0x080fe20000010879 */
[----:B------:R-:W-:-:S03]  /*4210*/  FFMA.FTZ R88, R88, R91, R97 ;  /* 0x0000005b58587223 */ /* 0x000fc60000010061 */
[----:B------:R-:W-:Y:S02]  /*4220*/  F2FP.F16.F32.PACK_AB R44, R90, R99 ;  /* 0x000000635a2c723e */ /* 0x000fe400000000ff */
[----:B------:R-:W-:-:S07]  /*4230*/  F2FP.F16.F32.PACK_AB R46, R88, R121 ;  /* 0x00000079582e723e */ /* 0x000fce00000000ff */
.L_x_484:
[----:B------:R-:W-:Y:S05]  /*4240*/  BSYNC B3 ;  /* 0x0000000000037941 */ /* 0x000fea0003800000 */
.L_x_483:
[----:B--2---:R4:W-:Y:S02]  /*4250*/  STG.E.128 desc[UR36][R56.64+0xc0], R44 ;  /* 0x0000c02c38007986 */ /* 0x0049e4000c101d24 */
.L_x_482:
[----:B------:R-:W-:Y:S05]  /*4260*/  BSYNC B2 ;  /* 0x0000000000027941 */ /* 0x000fea0003800000 */
.L_x_481:
[----:B------:R-:W-:Y:S01]  /*4270*/  ISETP.NE.AND P0, PT, R7, RZ, PT ;  /* 0x000000ff0700720c */ /* 0x000fe20003f05270 */
[----:B------:R-:W-:-:S12]  /*4280*/  BSSY B2, `(.L_x_485) ;  /* 0x0000032000027945 */ /* 0x000fd80003800000 */
[----:B------:R-:W-:Y:S05]  /*4290*/  @!P0 BRA `(.L_x_486) ;  /* 0x0000000000c08947 */ /* 0x000fea0003800000 */
[----:B-1234-:R1:W2:Y:S01]  /*42a0*/  LDS.128 R44, [R55+0x8000] ;  /* 0x00800000372c7984 */ /* 0x01e2a20000000c00 */
[----:B------:R-:W-:Y:S01]  /*42b0*/  IADD3 R87, R16, 0x40, RZ ;  /* 0x0000004010577810 */ /* 0x000fe20007ffe0ff */
[----:B------:R-:W-:Y:S03]  /*42c0*/  BSSY B3, `(.L_x_487) ;  /* 0x000002c000037945 */ /* 0x000fe60003800000 */
[----:B------:R-:W-:-:S13]  /*42d0*/  ISETP.GE.AND P0, PT, R87, R122, PT ;  /* 0x0000007a5700720c */ /* 0x000fda0003f06270 */
[----:B-1----:R-:W-:Y:S05]  /*42e0*/  @P0 BRA `(.L_x_488) ;  /* 0x0000000000a40947 */ /* 0x002fea0003800000 */
[--C-:B------:R-:W-:Y:S01]  /*42f0*/  SHF.R.U64 R87, R82, 0x10, R83.reuse ;  /* 0x0000001052577819 */ /* 0x100fe20000001253 */
[----:B--2---:R-:W-:Y:S01]  /*4300*/  IMAD.MOV.U32 R82, RZ, RZ, R46 ;  /* 0x000000ffff527224 */ /* 0x004fe200078e002e */
[----:B------:R-:W-:Y:S01]  /*4310*/  SHF.R.U32.HI R86, RZ, 0x10, R83 ;  /* 0x00000010ff567819 */ /* 0x000fe20000011653 */
[--C-:B------:R-:W-:Y:S01]  /*4320*/  HADD2.F32 R46, -RZ, R45.reuse.H1_H1 ;  /* 0x3000002dff2e7230 */ /* 0x100fe20000004100 */
[--C-:B------:R-:W-:Y:S01]  /*4330*/  SHF.R.U64 R83, R84, 0x10, R85.reuse ;  /* 0x0000001054537819 */ /* 0x100fe20000001255 */
[----:B------:R-:W-:Y:S01]  /*4340*/  HADD2.F32 R45, -RZ, R45.H0_H0 ;  /* 0x2000002dff2d7230 */ /* 0x000fe20000004100 */
[----:B------:R-:W-:Y:S01]  /*4350*/  SHF.R.U32.HI R88, RZ, 0x10, R85 ;  /* 0x00000010ff587819 */ /* 0x000fe20000011655 */
[----:B------:R-:W-:Y:S02]  /*4360*/  HADD2.F32 R84, -RZ, R87.H0_H0 ;  /* 0x20000057ff547230 */ /* 0x000fe40000004100 */
[----:B------:R-:W-:Y:S02]  /*4370*/  HADD2.F32 R85, -RZ, R83.H0_H0 ;  /* 0x20000053ff557230 */ /* 0x000fe40000004100 */
[----:B------:R-:W-:-:S02]  /*4380*/  HADD2.F32 R88, -RZ, R88.H0_H0 ;  /* 0x20000058ff587230 */ /* 0x000fc40000004100 */
[--C-:B------:R-:W-:Y:S02]  /*4390*/  HADD2.F32 R83, -RZ, R47.reuse.H1_H1 ;  /* 0x3000002fff537230 */ /* 0x100fe40000004100 */
[CC--:B------:R-:W-:Y:S01]  /*43a0*/  FMUL.FTZ R90, R46.reuse, R85.reuse ;  /* 0x000000552e5a7220 */ /* 0x0c0fe20000410000 */
[C---:B------:R-:W-:Y:S01]  /*43b0*/  FMUL.FTZ R85, R45.reuse, R85 ;  /* 0x000000552d557220 */ /* 0x040fe20000410000 */
[----:B------:R-:W-:Y:S02]  /*43c0*/  HADD2.F32 R47, -RZ, R47.H0_H0 ;  /* 0x2000002fff2f7230 */ /* 0x000fe40000004100 */
[-C--:B------:R-:W-:Y:S01]  /*43d0*/  FFMA.FTZ R90, R45, R84.reuse, -R90 ;  /* 0x000000542d5a7223 */ /* 0x080fe2000001085a */
[----:B------:R-:W-:Y:S01]  /*43e0*/  FFMA.FTZ R87, R46, R84, R85 ;  /* 0x000000542e577223 */ /* 0x000fe20000010055 */
[----:B------:R-:W-:Y:S02]  /*43f0*/  HADD2.F32 R86, -RZ, R86.H0_H0 ;  /* 0x20000056ff567230 */ /* 0x000fe40000004100 */
[----:B------:R-:W-:Y:S01]  /*4400*/  FMUL.FTZ R96, R83, R88 ;  /* 0x0000005853607220 */ /* 0x000fe20000410000 */
[----:B------:R-:W-:-:S02]  /*4410*/  HADD2.F32 R84, -RZ, R159.H0_H0 ;  /* 0x2000009fff547230 */ /* 0x000fc40000004100 */
[C---:B------:R-:W-:Y:S01]  /*4420*/  FMUL.FTZ R88, R47.reuse, R88 ;  /* 0x000000582f587220 */ /* 0x040fe20000410000 */
[----:B------:R-:W-:Y:S02]  /*4430*/  HADD2.F32 R159, -RZ, R159.H1_H1 ;  /* 0x3000009fff9f7230 */ /* 0x000fe40000004100 */
[-C--:B------:R-:W-:Y:S01]  /*4440*/  FFMA.FTZ R96, R47, R86.reuse, -R96 ;  /* 0x000000562f607223 */ /* 0x080fe20000010860 */
[----:B------:R-:W-:Y:S02]  /*4450*/  HADD2.F32 R45, -RZ, R44.H1_H1 ;  /* 0x3000002cff2d7230 */ /* 0x000fe40000004100 */
[----:B------:R-:W-:Y:S01]  /*4460*/  FFMA.FTZ R91, R83, R86, R88 ;  /* 0x00000056535b7223 */ /* 0x000fe20000010058 */
[----:B------:R-:W-:Y:S02]  /*4470*/  HADD2.F32 R46, -RZ, R82.H1_H1 ;  /* 0x30000052ff2e7230 */ /* 0x000fe40000004100 */
[----:B------:R-:W-:Y:S02]  /*4480*/  HADD2.F32 R44, -RZ, R44.H0_H0 ;  /* 0x2000002cff2c7230 */ /* 0x000fe40000004100 */
[----:B------:R-:W-:Y:S01]  /*4490*/  FMUL.FTZ R85, R45, R84 ;  /* 0x000000542d557220 */ /* 0x000fe20000410000 */
[----:B------:R-:W-:-:S02]  /*44a0*/  HADD2.F32 R82, -RZ, R82.H0_H0 ;  /* 0x20000052ff527230 */ /* 0x000fc40000004100 */
        /* <DEDUP_REMOVED lines=8> */
[----:B------:R-:W-:Y:S01]  /*4530*/  FFMA.FTZ R46, R46, R83, R159 ;  /* 0x000000532e2e7223 */ /* 0x000fe2000001009f */
[----:B------:R-:W-:-:S02]  /*4540*/  F2FP.F16.F32.PACK_AB R45, R87, R90 ;  /* 0x0000005a572d723e */ /* 0x000fc400000000ff */
[----:B------:R-:W-:Y:S02]  /*4550*/  F2FP.F16.F32.PACK_AB R47, R91, R96 ;  /* 0x000000605b2f723e */ /* 0x000fe400000000ff */
[----:B------:R-:W-:Y:S02]  /*4560*/  F2FP.F16.F32.PACK_AB R44, R84, R85 ;  /* 0x00000055542c723e */ /* 0x000fe400000000ff */
[----:B------:R-:W-:-:S07]  /*4570*/  F2FP.F16.F32.PACK_AB R46, R46, R89 ;  /* 0x000000592e2e723e */ /* 0x000fce00000000ff */
.L_x_488:
[----:B------:R-:W-:Y:S05]  /*4580*/  BSYNC B3 ;  /* 0x0000000000037941 */ /* 0x000fea0003800000 */
.L_x_487:
[----:B--2---:R1:W-:Y:S02]  /*4590*/  STG.E.128 desc[UR36][R56.64+0x100], R44 ;  /* 0x0001002c38007986 */ /* 0x0043e4000c101d24 */
.L_x_486:
[----:B------:R-:W-:Y:S05]  /*45a0*/  BSYNC B2 ;  /* 0x0000000000027941 */ /* 0x000fea0003800000 */
.L_x_485:
[----:B------:R-:W-:-:S13]  /*45b0*/  ISETP.NE.AND P0, PT, R6, RZ, PT ;  /* 0x000000ff0600720c */ /* 0x000fda0003f05270 */
[----:B------:R-:W-:Y:S05]  /*45c0*/  @!P0 BRA `(.L_x_468) ;  /* 0x0000000000c08947 */ /* 0x000fea0003800000 */
[----:B-1234-:R1:W2:Y:S01]  /*45d0*/  LDS.128 R44, [R54+0x8000] ;  /* 0x00800000362c7984 */ /* 0x01e2a20000000c00 */
[----:B------:R-:W-:Y:S01]  /*45e0*/  VIADD R83, R16, 0x50 ;  /* 0x0000005010537836 */ /* 0x000fe20000000000 */
[----:B------:R-:W-:Y:S04]  /*45f0*/  BSSY B2, `(.L_x_489) ;  /* 0x000002c000027945 */ /* 0x000fe80003800000 */
[----:B------:R-:W-:-:S13]  /*4600*/  ISETP.GE.AND P0, PT, R83, R122, PT ;  /* 0x0000007a5300720c */ /* 0x000fda0003f06270 */
[----:B-1----:R-:W-:Y:S05]  /*4610*/  @P0 BRA `(.L_x_490) ;  /* 0x0000000000a40947 */ /* 0x002fea0003800000 */
[--C-:B------:R-:W-:Y:S02]  /*4620*/  SHF.R.U64 R83, R78, 0x10, R79.reuse ;  /* 0x000000104e537819 */ /* 0x100fe4000000124f */
[----:B------:R-:W-:Y:S02]  /*4630*/  SHF.R.U32.HI R82, RZ, 0x10, R79 ;  /* 0x00000010ff527819 */ /* 0x000fe4000001164f */
[--C-:B------:R-:W-:Y:S01]  /*4640*/  SHF.R.U64 R79, R80, 0x10, R81.reuse ;  /* 0x00000010504f7819 */ /* 0x100fe20000001251 */
[----:B------:R-:W-:Y:S01]  /*4650*/  HADD2.F32 R80, -RZ, R83.H0_H0 ;  /* 0x20000053ff507230 */ /* 0x000fe20000004100 */
[----:B------:R-:W-:Y:S01]  /*4660*/  SHF.R.U32.HI R84, RZ, 0x10, R81 ;  /* 0x00000010ff547819 */ /* 0x000fe20000011651 */
[----:B------:R-:W-:Y:S01]  /*4670*/  HADD2.F32 R82, -RZ, R82.H0_H0 ;  /* 0x20000052ff527230 */ /* 0x000fe20000004100 */
[----:B--2---:R-:W-:Y:S01]  /*4680*/  MOV R78, R46 ;  /* 0x0000002e004e7202 */ /* 0x004fe20000000f00 */
[----:B------:R-:W-:Y:S02]  /*4690*/  HADD2.F32 R81, -RZ, R79.H0_H0 ;  /* 0x2000004fff517230 */ /* 0x000fe40000004100 */
[----:B------:R-:W-:-:S02]  /*46a0*/  HADD2.F32 R46, -RZ, R45.H1_H1 ;  /* 0x3000002dff2e7230 */ /* 0x000fc40000004100 */
[----:B------:R-:W-:Y:S02]  /*46b0*/  HADD2.F32 R45, -RZ, R45.H0_H0 ;  /* 0x2000002dff2d7230 */ /* 0x000fe40000004100 */
[----:B------:R-:W-:Y:S02]  /*46c0*/  HADD2.F32 R84, -RZ, R84.H0_H0 ;  /* 0x20000054ff547230 */ /* 0x000fe40000004100 */
[-C--:B------:R-:W-:Y:S01]  /*46d0*/  FMUL.FTZ R86, R46, R81.reuse ;  /* 0x000000512e567220 */ /* 0x080fe20000410000 */
[--C-:B------:R-:W-:Y:S02]  /*46e0*/  HADD2.F32 R79, -RZ, R47.reuse.H1_H1 ;  /* 0x3000002fff4f7230 */ /* 0x100fe40000004100 */
[C---:B------:R-:W-:Y:S01]  /*46f0*/  FMUL.FTZ R81, R45.reuse, R81 ;  /* 0x000000512d517220 */ /* 0x040fe20000410000 */
[----:B------:R-:W-:Y:S02]  /*4700*/  HADD2.F32 R47, -RZ, R47.H0_H0 ;  /* 0x2000002fff2f7230 */ /* 0x000fe40000004100 */
[----:B------:R-:W-:Y:S01]  /*4710*/  FFMA.FTZ R86, R45, R80, -R86 ;  /* 0x000000502d567223 */ /* 0x000fe20000010856 */
[----:B------:R-:W-:-:S02]  /*4720*/  HADD2.F32 R45, -RZ, R44.H1_H1 ;  /* 0x3000002cff2d7230 */ /* 0x000fc40000004100 */
[----:B------:R-:W-:Y:S01]  /*4730*/  FFMA.FTZ R83, R46, R80, R81 ;  /* 0x000000502e537223 */ /* 0x000fe20000010051 */
[-C--:B------:R-:W-:Y:S01]  /*4740*/  FMUL.FTZ R88, R79, R84.reuse ;  /* 0x000000544f587220 */ /* 0x080fe20000410000 */
[--C-:B------:R-:W-:Y:S02]  /*4750*/  HADD2.F32 R80, -RZ, R157.reuse.H0_H0 ;  /* 0x2000009dff507230 */ /* 0x100fe40000004100 */
[C---:B------:R-:W-:Y:S01]  /*4760*/  FMUL.FTZ R84, R47.reuse, R84 ;  /* 0x000000542f547220 */ /* 0x040fe20000410000 */
[----:B------:R-:W-:Y:S02]  /*4770*/  HADD2.F32 R157, -RZ, R157.H1_H1 ;  /* 0x3000009dff9d7230 */ /* 0x000fe40000004100 */
[-C--:B------:R-:W-:Y:S01]  /*4780*/  FFMA.FTZ R88, R47, R82.reuse, -R88 ;  /* 0x000000522f587223 */ /* 0x080fe20000010858 */
[----:B------:R-:W-:Y:S02]  /*4790*/  HADD2.F32 R46, -RZ, R78.H1_H1 ;  /* 0x3000004eff2e7230 */ /* 0x000fe40000004100 */
[----:B------:R-:W-:Y:S01]  /*47a0*/  FFMA.FTZ R87, R79, R82, R84 ;  /* 0x000000524f577223 */ /* 0x000fe20000010054 */
        /* <DEDUP_REMOVED lines=16> */
.L_x_490:
[----:B------:R-:W-:Y:S05]  /*48b0*/  BSYNC B2 ;  /* 0x0000000000027941 */ /* 0x000fea0003800000 */
.L_x_489:
[----:B--2---:R1:W-:Y:S02]  /*48c0*/  STG.E.128 desc[UR36][R56.64+0x140], R44 ;  /* 0x0001402c38007986 */ /* 0x0043e4000c101d24 */
.L_x_468:
[----:B------:R-:W-:Y:S05]  /*48d0*/  BSYNC B1 ;  /* 0x0000000000017941 */ /* 0x000fea0003800000 */
.L_x_467:
[----:B------:R-:W-:Y:S05]  /*48e0*/  @P4 BRA `(.L_x_491) ;  /* 0x0000005000484947 */ /* 0x000fea0003800000 */
[----:B------:R-:W-:Y:S01]  /*48f0*/  ISETP.NE.AND P0, PT, R14, RZ, PT ;  /* 0x000000ff0e00720c */ /* 0x000fe20003f05270 */
[----:B------:R-:W-:-:S12]  /*4900*/  BSSY B1, `(.L_x_492) ;  /* 0x0000031000017945 */ /* 0x000fd80003800000 */
[----:B------:R-:W-:Y:S05]  /*4910*/  @!P0 BRA `(.L_x_493) ;  /* 0x0000000000bc8947 */ /* 0x000fea0003800000 */
[----:B-1234-:R1:W2:Y:S01]  /*4920*/  LDS.128 R44, [R55+0x2000] ;  /* 0x00200000372c7984 */ /* 0x01e2a20000000c00 */
[----:B------:R-:W-:Y:S01]  /*4930*/  ISETP.GE.AND P0, PT, R16, R122, PT ;  /* 0x0000007a1000720c */ /* 0x000fe20003f06270 */
[----:B------:R-:W-:-:S12]  /*4940*/  BSSY B2, `(.L_x_494) ;  /* 0x000002b000027945 */ /* 0x000fd80003800000 */
[----:B-1----:R-:W-:Y:S05]  /*4950*/  @P0 BRA `(.L_x_495) ;  /* 0x0000000000a40947 */ /* 0x002fea0003800000 */
[--C-:B------:R-:W-:Y:S01]  /*4960*/  SHF.R.U64 R74, R74, 0x10, R75.reuse ;  /* 0x000000104a4a7819 */ /* 0x100fe2000000124b */
[----:B--2---:R-:W-:Y:S01]  /*4970*/  IMAD.MOV.U32 R56, RZ, RZ, R46 ;  /* 0x000000ffff387224 */ /* 0x004fe200078e002e */
[----:B------:R-:W-:Y:S01]  /*4980*/  SHF.R.U32.HI R79, RZ, 0x10, R75 ;  /* 0x00000010ff4f7819 */ /* 0x000fe2000001164b */
[----:B------:R-:W-:Y:S01]  /*4990*/  HADD2.F32 R46, -RZ, R45.H1_H1 ;  /* 0x3000002dff2e7230 */ /* 0x000fe20000004100 */
[--C-:B------:R-:W-:Y:S01]  /*49a0*/  SHF.R.U64 R75, R76, 0x10, R77.reuse ;  /* 0x000000104c4b7819 */ /* 0x100fe2000000124d */
[--C-:B------:R-:W-:Y:S01]  /*49b0*/  HADD2.F32 R57, -RZ, R47.reuse.H1_H1 ;  /* 0x3000002fff397230 */ /* 0x100fe20000004100 */
[----:B------:R-:W-:Y:S01]  /*49c0*/  SHF.R.U32.HI R78, RZ, 0x10, R77 ;  /* 0x00000010ff4e7819 */ /* 0x000fe2000001164d */
[----:B------:R-:W-:Y:S02]  /*49d0*/  HADD2.F32 R47, -RZ, R47.H0_H0 ;  /* 0x2000002fff2f7230 */ /* 0x000fe40000004100 */
[----:B------:R-:W-:Y:S02]  /*49e0*/  HADD2.F32 R75, -RZ, R75.H0_H0 ;  /* 0x2000004bff4b7230 */ /* 0x000fe40000004100 */
[----:B------:R-:W-:-:S02]  /*49f0*/  HADD2.F32 R78, -RZ, R78.H0_H0 ;  /* 0x2000004eff4e7230 */ /* 0x000fc40000004100 */
[----:B------:R-:W-:Y:S02]  /*4a00*/  HADD2.F32 R45, -RZ, R45.H0_H0 ;  /* 0x2000002dff2d7230 */ /* 0x000fe40000004100 */
[-C--:B------:R-:W-:Y:S01]  /*4a10*/  FMUL.FTZ R80, R46, R75.reuse ;  /* 0x0000004b2e507220 */ /* 0x080fe20000410000 */
[----:B------:R-:W-:Y:S02]  /*4a20*/  HADD2.F32 R74, -RZ, R74.H0_H0 ;  /* 0x2000004aff4a7230 */ /* 0x000fe40000004100 */
[-C--:B------:R-:W-:Y:S01]  /*4a30*/  FMUL.FTZ R82, R57, R78.reuse ;  /* 0x0000004e39527220 */ /* 0x080fe20000410000 */
[----:B------:R-:W-:Y:S02]  /*4a40*/  HADD2.F32 R76, -RZ, R79.H0_H0 ;  /* 0x2000004fff4c7230 */ /* 0x000fe40000004100 */
[----:B------:R-:W-:Y:S01]  /*4a50*/  FMUL.FTZ R78, R47, R78 ;  /* 0x0000004e2f4e7220 */ /* 0x000fe20000410000 */
[C---:B------:R-:W-:Y:S01]  /*4a60*/  FMUL.FTZ R75, R45.reuse, R75 ;  /* 0x0000004b2d4b7220 */ /* 0x040fe20000410000 */
[----:B------:R-:W-:Y:S01]  /*4a70*/  FFMA.FTZ R80, R45, R74, -R80 ;  /* 0x0000004a2d507223 */ /* 0x000fe20000010850 */
[----:B------:R-:W-:-:S02]  /*4a80*/  HADD2.F32 R45, -RZ, R44.H1_H1 ;  /* 0x3000002cff2d7230 */ /* 0x000fc40000004100 */
[----:B------:R-:W-:Y:S01]  /*4a90*/  FFMA.FTZ R79, R57, R76, R78 ;  /* 0x0000004c394f7223 */ /* 0x000fe2000001004e */
[----:B------:R-:W-:Y:S01]  /*4aa0*/  FFMA.FTZ R77, R46, R74, R75 ;  /* 0x0000004a2e4d7223 */ /* 0x000fe2000001004b */
[--C-:B------:R-:W-:Y:S02]  /*4ab0*/  HADD2.F32 R57, -RZ, R153.reuse.H0_H0 ;  /* 0x20000099ff397230 */ /* 0x100fe40000004100 */
[----:B------:R-:W-:Y:S01]  /*4ac0*/  FFMA.FTZ R82, R47, R76, -R82 ;  /* 0x0000004c2f527223 */ /* 0x000fe20000010852 */
[----:B------:R-:W-:Y:S02]  /*4ad0*/  HADD2.F32 R44, -RZ, R44.H0_H0 ;  /* 0x2000002cff2c7230 */ /* 0x000fe40000004100 */
[----:B------:R-:W-:Y:S02]  /*4ae0*/  HADD2.F32 R153, -RZ, R153.H1_H1 ;  /* 0x30000099ff997230 */ /* 0x000fe40000004100 */
[----:B------:R-:W-:Y:S01]  /*4af0*/  FMUL.FTZ R75, R45, R57 ;  /* 0x000000392d4b7220 */ /* 0x000fe20000410000 */
[----:B------:R-:W-:-:S02]  /*4b00*/  HADD2.F32 R46, -RZ, R56.H1_H1 ;  /* 0x30000038ff2e7230 */ /* 0x000fc40000004100 */
[----:B------:R-:W-:Y:S01]  /*4b10*/  FMUL.FTZ R74, R44, R57 ;  /* 0x000000392c4a7220 */ /* 0x000fe20000410000 */
[----:B------:R-:W-:Y:S02]  /*4b20*/  HADD2.F32 R56, -RZ, R56.H0_H0 ;  /* 0x20000038ff387230 */ /* 0x000fe40000004100 */
[--C-:B------:R-:W-:Y:S02]  /*4b30*/  HADD2.F32 R47, -RZ, R151.reuse.H0_H0 ;  /* 0x20000097ff2f7230 */ /* 0x100fe40000004100 */
[-C--:B------:R-:W-:Y:S01]  /*4b40*/  FMUL.FTZ R57, R46, R153.reuse ;  /* 0x000000992e397220 */ /* 0x080fe20000410000 */
        /* <DEDUP_REMOVED lines=10> */
.L_x_495:
[----:B------:R-:W-:Y:S05]  /*4bf0*/  BSYNC B2 ;  /* 0x0000000000027941 */ /* 0x000fea0003800000 */
.L_x_494:
[----:B--2---:R1:W-:Y:S02]  /*4c00*/  STG.E.128 desc[UR36][R52.64], R44 ;  /* 0x0000002c34007986 */ /* 0x0043e4000c101d24 */
.L_x_493:
[----:B------:R-:W-:Y:S05]  /*4c10*/  BSYNC B1 ;  /* 0x0000000000017941 */ /* 0x000fea0003800000 */
.L_x_492:
[----:B------:R-:W-:Y:S01]  /*4c20*/  ISETP.NE.AND P0, PT, R10, RZ, PT ;  /* 0x000000ff0a00720c */ /* 0x000fe20003f05270 */
[----:B------:R-:W-:-:S12]  /*4c30*/  BSSY B1, `(.L_x_496) ;  /* 0x0000032000017945 */ /* 0x000fd80003800000 */
[----:B------:R-:W-:Y:S05]  /*4c40*/  @!P0 BRA `(.L_x_497) ;  /* 0x0000000000c08947 */ /* 0x000fea0003800000 */
[----:B-1234-:R1:W2:Y:S01]  /*4c50*/  LDS.128 R44, [R54+0x2000] ;  /* 0x00200000362c7984 */ /* 0x01e2a20000000c00 */
        /* <DEDUP_REMOVED lines=10> */
[----:B------:R-:W-:Y:S01]  /*4d00*/  MOV R56, R46 ;  /* 0x0000002e00387202 */ /* 0x000fe20000000f00 */
[----:B------:R-:W-:Y:S01]  /*4d10*/  HADD2.F32 R46, -RZ, R45.H1_H1 ;  /* 0x3000002dff2e7230 */ /* 0x000fe20000004100 */
[----:B------:R-:W-:Y:S01]  /*4d20*/  SHF.R.U32.HI R74, RZ, 0x10, R73 ;  /* 0x00000010ff4a7819 */ /* 0x000fe20000011649 */
[----:B------:R-:W-:Y:S02]  /*4d30*/  HADD2.F32 R71, -RZ, R71.H0_H0 ;  /* 0x20000047ff477230 */ /* 0x000fe40000004100 */
[----:B------:R-:W-:-:S02]  /*4d40*/  HADD2.F32 R45, -RZ, R45.H0_H0 ;  /* 0x2000002dff2d7230 */ /* 0x000fc40000004100 */
[----:B------:R-:W-:Y:S02]  /*4d50*/  HADD2.F32 R74, -RZ, R74.H0_H0 ;  /* 0x2000004aff4a7230 */ /* 0x000fe40000004100 */
[CC--:B------:R-:W-:Y:S01]  /*4d60*/  FMUL.FTZ R76, R46.reuse, R71.reuse ;  /* 0x000000472e4c7220 */ /* 0x0c0fe20000410000 */
[----:B------:R-:W-:Y:S02]  /*4d70*/  HADD2.F32 R72, -RZ, R75.H0_H0 ;  /* 0x2000004bff487230 */ /* 0x000fe40000004100 */
[C---:B------:R-:W-:Y:S01]  /*4d80*/  FMUL.FTZ R71, R45.reuse, R71 ;  /* 0x000000472d477220 */ /* 0x040fe20000410000 */
[----:B------:R-:W-:Y:S01]  /*4d90*/  FFMA.FTZ R76, R45, R70, -R76 ;  /* 0x000000462d4c7223 */ /* 0x000fe2000001084c */
[----:B------:R-:W-:Y:S02]  /*4da0*/  FMUL.FTZ R78, R57, R74 ;  /* 0x0000004a394e7220 */ /* 0x000fe40000410000 */
[----:B------:R-:W-:Y:S01]  /*4db0*/  FFMA.FTZ R73, R46, R70, R71 ;  /* 0x000000462e497223 */ /* 0x000fe20000010047 */
        /* <DEDUP_REMOVED lines=23> */
.L_x_499:
[----:B------:R-:W-:Y:S05]  /*4f30*/  BSYNC B2 ;  /* 0x0000000000027941 */ /* 0x000fea0003800000 */
.L_x_498:
[----:B--2---:R1:W-:Y:S02]  /*4f40*/  STG.E.128 desc[UR36][R52.64+0x40], R44 ;  /* 0x0000402c34007986 */ /* 0x0043e4000c101d24 */
.L_x_497:
[----:B------:R-:W-:Y:S05]  /*4f50*/  BSYNC B1 ;  /* 0x0000000000017941 */ /* 0x000fea0003800000 */
.L_x_496:
        /* <DEDUP_REMOVED lines=29> */
[----:B------:R-:W-:Y:S02]  /*5130*/  HADD2.F32 R57, -RZ, R140.H1_H1 ;  /* 0x3000008cff397230 */ /* 0x000fe40000004100 */
[----:B------:R-:W-:Y:S01]  /*5140*/  FFMA.FTZ R74, R47, R68, -R74 ;  /* 0x000000442f4a7223 */ /* 0x000fe2000001084a */
[----:B------:R-:W-:Y:S02]  /*5150*/  HADD2.F32 R44, -RZ, R44.H0_H0 ;  /* 0x2000002cff2c7230 */ /* 0x000fe40000004100 */
[----:B------:R-:W-:Y:S02]  /*5160*/  HADD2.F32 R67, -RZ, R140.H0_H0 ;  /* 0x2000008cff437230 */ /* 0x000fe40000004100 */
[----:B------:R-:W-:Y:S01]  /*5170*/  FMUL.FTZ R69, R45, R57 ;  /* 0x000000392d457220 */ /* 0x000fe20000410000 */
[----:B------:R-:W-:-:S02]  /*5180*/  HADD2.F32 R46, -RZ, R56.H1_H1 ;  /* 0x30000038ff2e7230 */ /* 0x000fc40000004100 */
[----:B------:R-:W-:Y:S01]  /*5190*/  FMUL.FTZ R66, R44, R57 ;  /* 0x000000392c427220 */ /* 0x000fe20000410000 */
[----:B------:R-:W-:Y:S02]  /*51a0*/  HADD2.F32 R56, -RZ, R56.H0_H0 ;  /* 0x20000038ff387230 */ /* 0x000fe40000004100 */
[--C-:B------:R-:W-:Y:S02]  /*51b0*/  HADD2.F32 R47, -RZ, R141.reuse.H1_H1 ;  /* 0x3000008dff2f7230 */ /* 0x100fe40000004100 */
[-C--:B------:R-:W-:Y:S01]  /*51c0*/  FMUL.FTZ R57, R46, R67.reuse ;  /* 0x000000432e397220 */ /* 0x080fe20000410000 */
[----:B------:R-:W-:Y:S02]  /*51d0*/  HADD2.F32 R141, -RZ, R141.H0_H0 ;  /* 0x2000008dff8d7230 */ /* 0x000fe40000004100 */
        /* <DEDUP_REMOVED lines=9> */
.L_x_503:
[----:B------:R-:W-:Y:S05]  /*5270*/  BSYNC B2 ;  /* 0x0000000000027941 */ /* 0x000fea0003800000 */
.L_x_502:
[----:B--2---:R1:W-:Y:S02]  /*5280*/  STG.E.128 desc[UR36][R52.64+0x80], R44 ;  /* 0x0000802c34007986 */ /* 0x0043e4000c101d24 */
.L_x_501:
[----:B------:R-:W-:Y:S05]  /*5290*/  BSYNC B1 ;  /* 0x0000000000017941 */ /* 0x000fea0003800000 */
.L_x_500:
        /* <DEDUP_REMOVED lines=49> */
.L_x_507:
[----:B------:R-:W-:Y:S05]  /*55b0*/  BSYNC B2 ;  /* 0x0000000000027941 */ /* 0x000fea0003800000 */
.L_x_506:
[----:B--2---:R1:W-:Y:S02]  /*55c0*/  STG.E.128 desc[UR36][R52.64+0xc0], R44 ;  /* 0x0000c02c34007986 */ /* 0x0043e4000c101d24 */
.L_x_505:
[----:B------:R-:W-:Y:S05]  /*55d0*/  BSYNC B1 ;  /* 0x0000000000017941 */ /* 0x000fea0003800000 */
.L_x_504:
        /* <DEDUP_REMOVED lines=15> */
[----:B------:R-:W-:Y:S01]  /*56d0*/  HADD2.F32 R58, -RZ, R58.H0_H0 ;  /* 0x2000003aff3a7230 */ /* 0x000fe20000004100 */
[----:B------:R-:W-:Y:S01]  /*56e0*/  MOV R55, R46 ;  /* 0x0000002e00377202 */ /* 0x000fe20000000f00 */
[----:B------:R-:W-:Y:S02]  /*56f0*/  HADD2.F32 R59, -RZ, R59.H0_H0 ;  /* 0x2000003bff3b7230 */ /* 0x000fe40000004100 */
[----:B------:R-:W-:-:S02]  /*5700*/  HADD2.F32 R60, -RZ, R60.H0_H0 ;  /* 0x2000003cff3c7230 */ /* 0x000fc40000004100 */
[--C-:B------:R-:W-:Y:S02]  /*5710*/  HADD2.F32 R46, -RZ, R45.reuse.H1_H1 ;  /* 0x3000002dff2e7230 */ /* 0x100fe40000004100 */
[----:B------:R-:W-:Y:S02]  /*5720*/  HADD2.F32 R45, -RZ, R45.H0_H0 ;  /* 0x2000002dff2d7230 */ /* 0x000fe40000004100 */
[-C--:B------:R-:W-:Y:S01]  /*5730*/  FMUL.FTZ R61, R47, R60.reuse ;  /* 0x0000003c2f3d7220 */ /* 0x080fe20000410000 */
[----:B------:R-:W-:Y:S01]  /*5740*/  FMUL.FTZ R64, R56, R60 ;  /* 0x0000003c38407220 */ /* 0x000fe20000410000 */
[-C--:B------:R-:W-:Y:S01]  /*5750*/  FMUL.FTZ R62, R46, R59.reuse ;  /* 0x0000003b2e3e7220 */ /* 0x080fe20000410000 */
[C---:B------:R-:W-:Y:S01]  /*5760*/  FMUL.FTZ R59, R45.reuse, R59 ;  /* 0x0000003b2d3b7220 */ /* 0x040fe20000410000 */
[----:B------:R-:W-:Y:S02]  /*5770*/  FFMA.FTZ R61, R56, R58, R61 ;  /* 0x0000003a383d7223 */ /* 0x000fe4000001003d */
[----:B------:R-:W-:Y:S01]  /*5780*/  FFMA.FTZ R62, R45, R57, -R62 ;  /* 0x000000392d3e7223 */ /* 0x000fe2000001083e */
[----:B------:R-:W-:-:S02]  /*5790*/  HADD2.F32 R56, -RZ, R95.H0_H0 ;  /* 0x2000005fff387230 */ /* 0x000fc40000004100 */
[----:B------:R-:W-:Y:S01]  /*57a0*/  FFMA.FTZ R59, R46, R57, R59 ;  /* 0x000000392e3b7223 */ /* 0x000fe2000001003b */
[----:B------:R-:W-:Y:S02]  /*57b0*/  HADD2.F32 R95, -RZ, R95.H1_H1 ;  /* 0x3000005fff5f7230 */ /* 0x000fe40000004100 */
[----:B------:R-:W-:Y:S01]  /*57c0*/  FFMA.FTZ R64, R47, R58, -R64 ;  /* 0x0000003a2f407223 */ /* 0x000fe20000010840 */
[--C-:B------:R-:W-:Y:S02]  /*57d0*/  HADD2.F32 R45, -RZ, R44.reuse.H1_H1 ;  /* 0x3000002cff2d7230 */ /* 0x100fe40000004100 */
[--C-:B------:R-:W-:Y:S02]  /*57e0*/  HADD2.F32 R46, -RZ, R55.reuse.H1_H1 ;  /* 0x30000037ff2e7230 */ /* 0x100fe40000004100 */
[----:B------:R-:W-:Y:S02]  /*57f0*/  HADD2.F32 R44, -RZ, R44.H0_H0 ;  /* 0x2000002cff2c7230 */ /* 0x000fe40000004100 */
[----:B------:R-:W-:Y:S01]  /*5800*/  FMUL.FTZ R57, R45, R56 ;  /* 0x000000382d397220 */ /* 0x000fe20000410000 */
[----:B------:R-:W-:-:S02]  /*5810*/  HADD2.F32 R55, -RZ, R55.H0_H0 ;  /* 0x20000037ff377230 */ /* 0x000fc40000004100 */
[-C--:B------:R-:W-:Y:S01]  /*5820*/  FMUL.FTZ R58, R46, R95.reuse ;  /* 0x0000005f2e3a7220 */ /* 0x080fe20000410000 */
[--C-:B------:R-:W-:Y:S02]  /*5830*/  HADD2.F32 R47, -RZ, R94.reuse.H1_H1 ;  /* 0x3000005eff2f7230 */ /* 0x100fe40000004100 */
[C---:B------:R-:W-:Y:S01]  /*5840*/  FMUL.FTZ R56, R44.reuse, R56 ;  /* 0x000000382c387220 */ /* 0x040fe20000410000 */
        /* <DEDUP_REMOVED lines=10> */
.L_x_511:
[----:B------:R-:W-:Y:S05]  /*58f0*/  BSYNC B2 ;  /* 0x0000000000027941 */ /* 0x000fea0003800000 */
.L_x_510:
[----:B--2---:R1:W-:Y:S02]  /*5900*/  STG.E.128 desc[UR36][R52.64+0x100], R44 ;  /* 0x0001002c34007986 */ /* 0x0043e4000c101d24 */
.L_x_509:
[----:B------:R-:W-:Y:S05]  /*5910*/  BSYNC B1 ;  /* 0x0000000000017941 */ /* 0x000fea0003800000 */
.L_x_508:
[----:B------:R-:W-:-:S13]  /*5920*/  ISETP.NE.AND P0, PT, R6, RZ, PT ;  /* 0x000000ff0600720c */ /* 0x000fda0003f05270 */
        /* <DEDUP_REMOVED lines=35> */
[--C-:B------:R-:W-:Y:S02]  /*5b60*/  HADD2.F32 R47, -RZ, R92.reuse.H1_H1 ;  /* 0x3000005cff2f7230 */ /* 0x100fe40000004100 */
[----:B------:R-:W-:Y:S01]  /*5b70*/  FMUL.FTZ R50, R44, R50 ;  /* 0x000000322c327220 */ /* 0x000fe20000410000 */
        /* <DEDUP_REMOVED lines=10> */
.L_x_513:
[----:B------:R-:W-:Y:S05]  /*5c20*/  BSYNC B1 ;  /* 0x0000000000017941 */ /* 0x000fea0003800000 */
.L_x_512:
[----:B--2---:R1:W-:Y:S01]  /*5c30*/  STG.E.128 desc[UR36][R52.64+0x140], R44 ;  /* 0x0001402c34007986 */ /* 0x0043e2000c101d24 */
[----:B------:R-:W-:Y:S05]  /*5c40*/  BRA `(.L_x_491) ;  /* 0x0000003c00707947 */ /* 0x000fea0003800000 */
.L_x_459:
        /* <DEDUP_REMOVED lines=18> */
[----:B------:R-:W-:Y:S02]  /*5d70*/  IADD3 R44, P1, R110, R92, RZ ;  /* 0x0000005c6e2c7210 */ /* 0x000fe40007f3e0ff */
[----:B------:R-:W-:Y:S02]  /*5d80*/  CS2R R54, SRZ ;  /* 0x0000000000367805 */ /* 0x000fe4000001ff00 */
[----:B------:R-:W-:Y:S02]  /*5d90*/  IADD3.X R46, R0, R31, RZ, P0, !PT ;  /* 0x0000001f002e7210 */ /* 0x000fe400007fe4ff */
[----:B------:R-:W-:Y:S02]  /*5da0*/  CS2R R52, SRZ ;  /* 0x0000000000347805 */ /* 0x000fe4000001ff00 */
[----:B------:R-:W-:-:S02]  /*5db0*/  LEA R68, P0, R45, UR4, 0x1 ;  /* 0x000000042d447c11 */ /* 0x000fc4000f8008ff */
[----:B------:R-:W-:Y:S02]  /*5dc0*/  CS2R R66, SRZ ;  /* 0x0000000000427805 */ /* 0x000fe4000001ff00 */
[----:B------:R-:W-:Y:S02]  /*5dd0*/  CS2R R64, SRZ ;  /* 0x0000000000407805 */ /* 0x000fe4000001ff00 */
[----:B------:R-:W-:Y:S01]  /*5de0*/  LEA.HI.X R69, R45, UR5, R46, 0x1, P0 ;  /* 0x000000052d457c11 */ /* 0x000fe200080f0c2e */
[----:B------:R-:W-:Y:S01]  /*5df0*/  ULDC.64 UR4, c[0x0][0x3e0] ;  /* 0x0000f80000047ab9 */ /* 0x000fe20000000a00 */
[----:B------:R-:W-:Y:S01]  /*5e00*/  ISETP.GE.AND P0, PT, R22, R122, PT ;  /* 0x0000007a1600720c */ /* 0x000fe20003f06270 */
[----:B------:R-:W-:Y:S01]  /*5e10*/  IMAD.X R45, R3, 0x1, R33, P1 ;  /* 0x00000001032d7824 */ /* 0x000fe200008e0621 */
[----:B------:R-:W-:-:S04]  /*5e20*/  LEA R72, P1, R44, UR4, 0x1 ;  /* 0x000000042c487c11 */ /* 0x000fc8000f8208ff */
[----:B------:R-:W-:Y:S02]  /*5e30*/  LEA.HI.X R73, R44, UR5, R45, 0x1, P1 ;  /* 0x000000052c497c11 */ /* 0x000fe400088f0c2d */
[----:B------:R-:W-:-:S05]  /*5e40*/  ISETP.GE.AND P1, PT, R184, R122, PT ;  /* 0x0000007ab800720c */ /* 0x000fca0003f26270 */
[----:B------:R0:W5:Y:S04]  /*5e50*/  @!P0 LDG.E.128 R52, desc[UR36][R68.64] ;  /* 0x0000002444348981 */ /* 0x000168000c1e1d00 */
[----:B------:R0:W5:Y:S01]  /*5e60*/  @!P0 LDG.E.128 R64, desc[UR36][R72.64] ;  /* 0x0000002448408981 */ /* 0x000162000c1e1d00 */
[----:B------:R-:W-:Y:S02]  /*5e70*/  ISETP.GE.AND P0, PT, R185, R122, PT ;  /* 0x0000007ab900720c */ /* 0x000fe40003f06270 */
[----:B------:R-:W-:Y:S02]  /*5e80*/  CS2R R50, SRZ ;  /* 0x0000000000327805 */ /* 0x000fe4000001ff00 */
[----:B------:R-:W-:Y:S02]  /*5e90*/  CS2R R48, SRZ ;  /* 0x0000000000307805 */ /* 0x000fe4000001ff00 */
[----:B------:R-:W-:-:S02]  /*5ea0*/  CS2R R46, SRZ ;  /* 0x00000000002e7805 */ /* 0x000fc4000001ff00 */
[----:B------:R-:W-:Y:S02]  /*5eb0*/  CS2R R44, SRZ ;  /* 0x00000000002c7805 */ /* 0x000fe4000001ff00 */
[----:B------:R-:W-:Y:S02]  /*5ec0*/  CS2R R62, SRZ ;  /* 0x00000000003e7805 */ /* 0x000fe4000001ff00 */
[----:B------:R-:W-:Y:S02]  /*5ed0*/  CS2R R60, SRZ ;  /* 0x00000000003c7805 */ /* 0x000fe4000001ff00 */
[----:B------:R-:W-:Y:S02]  /*5ee0*/  CS2R R58, SRZ ;  /* 0x00000000003a7805 */ /* 0x000fe4000001ff00 */
[----:B------:R-:W-:Y:S01]  /*5ef0*/  CS2R R56, SRZ ;  /* 0x0000000000387805 */ /* 0x000fe2000001ff00 */
[----:B------:R0:W5:Y:S04]  /*5f00*/  @!P1 LDG.E.128 R48, desc[UR36][R68.64+0x40] ;  /* 0x0000402444309981 */ /* 0x000168000c1e1d00 */
[----:B------:R0:W5:Y:S04]  /*5f10*/  @!P0 LDG.E.128 R44, desc[UR36][R68.64+0x80] ;  /* 0x00008024442c8981 */ /* 0x000168000c1e1d00 */
[----:B------:R0:W5:Y:S04]  /*5f20*/  @!P1 LDG.E.128 R60, desc[UR36][R72.64+0x40] ;  /* 0x00004024483c9981 */ /* 0x000168000c1e1d00 */
[----:B------:R0:W5:Y:S02]  /*5f30*/  @!P0 LDG.E.128 R56, desc[UR36][R72.64+0x80] ;  /* 0x0000802448388981 */ /* 0x000164000c1e1d00 */
.L_x_515:
[----:B------:R-:W-:Y:S05]  /*5f40*/  BSYNC B1 ;  /* 0x0000000000017941 */ /* 0x000fea0003800000 */
.L_x_514:
[----:B------:R-:W-:Y:S01]  /*5f50*/  ISETP.GE.AND P0, PT, R204, R4, PT ;  /* 0x00000004cc00720c */ /* 0x000fe20003f06270 */
[----:B------:R-:W-:Y:S01]  /*5f60*/  BSSY B1, `(.L_x_516) ;  /* 0x000002e000017945 */ /* 0x000fe20003800000 */
[----:B0-----:R-:W-:Y:S02]  /*5f70*/  CS2R R68, SRZ ;  /* 0x0000000000447805 */ /* 0x001fe4000001ff00 */
        /* <DEDUP_REMOVED lines=9> */
[----:B-----5:R-:W-:Y:S01]  /*6010*/  IMAD.MOV.U32 R97, RZ, RZ, R46 ;  /* 0x000000ffff617224 */ /* 0x020fe200078e002e */
[----:B------:R-:W-:-:S02]  /*6020*/  MOV R98, R47 ;  /* 0x0000002f00627202 */ /* 0x000fc40000000f00 */
[----:B------:R-:W-:Y:S01]  /*6030*/  CS2R R88, SRZ ;  /* 0x0000000000587805 */ /* 0x000fe2000001ff00 */
[----:B------:R-:W-:Y:S06]  /*6040*/  @P0 BRA `(.L_x_517) ;  /* 0x00000000007c0947 */ /* 0x000fec0003800000 */
[----:B------:R-:W-:Y:S01]  /*6050*/  IADD3 R94, P1, P5, R114, R94, R36 ;  /* 0x0000005e725e7210 */ /* 0x000fe20007d3e024 */
[----:B------:R-:W-:Y:S01]  /*6060*/  ULDC.64 UR4, c[0x0][0x3c8] ;  /* 0x0000f20000047ab9 */ /* 0x000fe20000000a00 */
[----:B------:R-:W-:Y:S01]  /*6070*/  ULDC.64 UR6, c[0x0][0x3e0] ;  /* 0x0000f80000067ab9 */ /* 0x000fe20000000a00 */
[----:B------:R-:W-:Y:S02]  /*6080*/  CS2R R78, SRZ ;  /* 0x00000000004e7805 */ /* 0x000fe4000001ff00 */
[----:B------:R-:W-:Y:S02]  /*6090*/  IADD3.X R69, R31, R0, R38, P1, P5 ;  /* 0x000000001f457210 */ /* 0x000fe40000fea426 */
[----:B------:R-:W-:Y:S02]  /*60a0*/  CS2R R76, SRZ ;  /* 0x00000000004c7805 */ /* 0x000fe4000001ff00 */
[----:B------:R-:W-:Y:S02]  /*60b0*/  IADD3 R0, P1, P5, R110, R92, R39 ;  /* 0x0000005c6e007210 */ /* 0x000fe40007d3e027 */
[----:B------:R-:W-:-:S02]  /*60c0*/  CS2R R90, SRZ ;  /* 0x00000000005a7805 */ /* 0x000fc4000001ff00 */
[----:B------:R-:W-:Y:S02]  /*60d0*/  CS2R R88, SRZ ;  /* 0x0000000000587805 */ /* 0x000fe4000001ff00 */
[----:B------:R-:W-:Y:S02]  /*60e0*/  IADD3.X R3, R33, R3, R41, P1, P5 ;  /* 0x0000000321037210 */ /* 0x000fe40000fea429 */
[----:B------:R-:W-:-:S04]  /*60f0*/  LEA R92, P1, R94, UR4, 0x1 ;  /* 0x000000045e5c7c11 */ /* 0x000fc8000f8208ff */
[----:B------:R-:W-:Y:S02]  /*6100*/  LEA.HI.X R93, R94, UR5, R69, 0x1, P1 ;  /* 0x000000055e5d7c11 */ /* 0x000fe400088f0c45 */
[----:B------:R-:W-:-:S04]  /*6110*/  LEA R94, P1, R0, UR6, 0x1 ;  /* 0x00000006005e7c11 */ /* 0x000fc8000f8208ff */
[----:B------:R-:W-:Y:S02]  /*6120*/  LEA.HI.X R95, R0, UR7, R3, 0x1, P1 ;  /* 0x00000007005f7c11 */ /* 0x000fe400088f0c03 */
[----:B------:R-:W-:Y:S02]  /*6130*/  ISETP.GE.AND P1, PT, R22, R122, PT ;  /* 0x0000007a1600720c */ /* 0x000fe40003f26270 */
[----:B------:R-:W-:Y:S02]  /*6140*/  CS2R R74, SRZ ;  /* 0x00000000004a7805 */ /* 0x000fe4000001ff00 */
[----:B------:R-:W-:Y:S02]  /*6150*/  CS2R R72, SRZ ;  /* 0x0000000000487805 */ /* 0x000fe4000001ff00 */
[----:B------:R-:W-:Y:S02]  /*6160*/  CS2R R86, SRZ ;  /* 0x0000000000567805 */ /* 0x000fe4000001ff00 */
[----:B------:R-:W-:-:S05]  /*6170*/  CS2R R84, SRZ ;  /* 0x0000000000547805 */ /* 0x000fca000001ff00 */
[----:B------:R0:W5:Y:S04]  /*6180*/  @!P1 LDG.E.128 R76, desc[UR36][R92.64] ;  /* 0x000000245c4c9981 */ /* 0x000168000c1e1d00 */
[----:B------:R0:W5:Y:S01]  /*6190*/  @!P1 LDG.E.128 R88, desc[UR36][R94.64] ;  /* 0x000000245e589981 */ /* 0x000162000c1e1d00 */
[----:B------:R-:W-:Y:S02]  /*61a0*/  ISETP.GE.AND P1, PT, R184, R122, PT ;  /* 0x0000007ab800720c */ /* 0x000fe40003f26270 */
[----:B------:R-:W-:Y:S02]  /*61b0*/  CS2R R70, SRZ ;  /* 0x0000000000467805 */ /* 0x000fe4000001ff00 */
[----:B------:R-:W-:Y:S02]  /*61c0*/  CS2R R68, SRZ ;  /* 0x0000000000447805 */ /* 0x000fe4000001ff00 */
[----:B------:R-:W-:-:S02]  /*61d0*/  CS2R R82, SRZ ;  /* 0x0000000000527805 */ /* 0x000fc4000001ff00 */
[----:B------:R-:W-:-:S05]  /*61e0*/  CS2R R80, SRZ ;  /* 0x0000000000507805 */ /* 0x000fca000001ff00 */
[----:B------:R0:W5:Y:S04]  /*61f0*/  @!P1 LDG.E.128 R72, desc[UR36][R92.64+0x40] ;  /* 0x000040245c489981 */ /* 0x000168000c1e1d00 */
[----:B------:R0:W5:Y:S01]  /*6200*/  @!P1 LDG.E.128 R84, desc[UR36][R94.64+0x40] ;  /* 0x000040245e549981 */ /* 0x000162000c1e1d00 */
[----:B------:R-:W-:-:S13]  /*6210*/  ISETP.GE.AND P1, PT, R185, R122, PT ;  /* 0x0000007ab900720c */ /* 0x000fda0003f26270 */
[----:B------:R0:W5:Y:S04]  /*6220*/  @!P1 LDG.E.128 R68, desc[UR36][R92.64+0x80] ;  /* 0x000080245c449981 */ /* 0x000168000c1e1d00 */
[----:B------:R0:W5:Y:S02]  /*6230*/  @!P1 LDG.E.128 R80, desc[UR36][R94.64+0x80] ;  /* 0x000080245e509981 */ /* 0x000164000c1e1d00 */
.L_x_517:
[----:B------:R-:W-:Y:S05]  /*6240*/  BSYNC B1 ;  /* 0x0000000000017941 */ /* 0x000fea0003800000 */
.L_x_516:
[----:B------:R-:W-:Y:S01]  /*6250*/  IMAD.MOV.U32 R0, RZ, RZ, R44 ;  /* 0x000000ffff007224 */ /* 0x000fe200078e002c */
[----:B0-----:R-:W-:Y:S01]  /*6260*/  MOV R93, R49 ;  /* 0x00000031005d7202 */ /* 0x001fe20000000f00 */
[----:B------:R-:W-:Y:S01]  /*6270*/  IMAD.MOV.U32 R3, RZ, RZ, R45 ;  /* 0x000000ffff037224 */ /* 0x000fe200078e002d */
[----:B------:R-:W-:Y:S01]  /*6280*/  ISETP.NE.AND P1, PT, R188, 0x3, PT ;  /* 0x00000003bc00780c */ /* 0x000fe20003f25270 */
[----:B------:R-:W-:Y:S01]  /*6290*/  IMAD.MOV.U32 R92, RZ, RZ, R48 ;  /* 0x000000ffff5c7224 */ /* 0x000fe200078e0030 */
[----:B------:R-:W-:Y:S02]  /*62a0*/  PRMT R176, R97, 0x5410, R98 ;  /* 0x0000541061b07816 */ /* 0x000fe40000000062 */
[----:B------:R-:W-:Y:S01]  /*62b0*/  PRMT R177, R0, 0x5410, R3 ;  /* 0x0000541000b17816 */ /* 0x000fe20000000003 */
[----:B------:R-:W-:Y:S01]  /*62c0*/  IMAD.MOV.U32 R3, RZ, RZ, R51 ;  /* 0x000000ffff037224 */ /* 0x000fe200078e0033 */
[----:B------:R-:W-:Y:S02]  /*62d0*/  MOV R0, R50 ;  /* 0x0000003200007202 */ /* 0x000fe40000000f00 */
[----:B------:R-:W-:-:S02]  /*62e0*/  PRMT R181, R92, 0x7610, R181 ;  /* 0x000076105cb57816 */ /* 0x000fc400000000b5 */
[----:B------:R-:W-:Y:S01]  /*62f0*/  PRMT R180, R180, 0x5410, R0 ;  /* 0x00005410b4b47816 */ /* 0x000fe20000000000 */
[----:B------:R-:W-:Y:S01]  /*6300*/  IMAD.MOV.U32 R0, RZ, RZ, R54 ;  /* 0x000000ffff007224 */ /* 0x000fe200078e0036 */
[----:B------:R-:W-:Y:S01]  /*6310*/  PRMT R182, R3, 0x5410, R93 ;  /* 0x0000541003b67816 */ /* 0x000fe2000000005d */
[----:B------:R-:W-:Y:S01]  /*6320*/  IMAD.MOV.U32 R3, RZ, RZ, R55 ;  /* 0x000000ffff037224 */ /* 0x000fe200078e0037 */
[----:B------:R-:W-:Y:S01]  /*6330*/  MOV R92, R52 ;  /* 0x00000034005c7202 */ /* 0x000fe20000000f00 */
[----:B------:R-:W-:Y:S01]  /*6340*/  IMAD.MOV.U32 R93, RZ, RZ, R53 ;  /* 0x000000ffff5d7224 */ /* 0x000fe200078e0035 */
[----:B------:R-:W-:Y:S01]  /*6350*/  PRMT R183, R0, 0x7610, R183 ;  /* 0x0000761000b77816 */ /* 0x000fe200000000b7 */
[----:B------:R-:W-:Y:S01]  /*6360*/  IMAD.MOV.U32 R0, RZ, RZ, R58 ;  /* 0x000000ffff007224 */ /* 0x000fe200078e003a */
[----:B------:R-:W-:Y:S01]  /*6370*/  PRMT R173, R3, 0x5410, R92 ;  /* 0x0000541003ad7816 */ /* 0x000fe2000000005c */
[----:B------:R-:W-:Y:S01]  /*6380*/  IMAD.MOV.U32 R92, RZ, RZ, R56 ;  /* 0x000000ffff5c7224 */ /* 0x000fe200078e0038 */
[----:B------:R-:W-:Y:S01]  /*6390*/  PRMT R169, R93, 0x7610, R169 ;  /* 0x000076105da97816 */ /* 0x000fe200000000a9 */
[----:B------:R-:W-:Y:S01]  /*63a0*/  IMAD.MOV.U32 R93, RZ, RZ, R57 ;  /* 0x000000ffff5d7224 */ /* 0x000fe200078e0039 */
[----:B------:R-:W-:-:S04]  /*63b0*/  MOV R3, R59 ;  /* 0x0000003b00037202 */ /* 0x000fc80000000f00 */
        /* <DEDUP_REMOVED lines=10> */
[----:B------:R-:W-:Y:S01]  /*6460*/  PRMT R180, R0, 0x7610, R180 ;  /* 0x0000761000b47816 */ /* 0x000fe200000000b4 */
[----:B------:R-:W-:Y:S01]  /*6470*/  IMAD.MOV.U32 R0, RZ, RZ, R66 ;  /* 0x000000ffff007224 */ /* 0x000fe200078e0042 */
[----:B------:R-:W-:-:S02]  /*6480*/  PRMT R181, R181, 0x5410, R92 ;  /* 0x00005410b5b57816 */ /* 0x000fc4000000005c */
[----:B------:R-:W-:Y:S02]  /*6490*/  MOV R92, R64 ;  /* 0x00000040005c7202 */ /* 0x000fe40000000f00 */
[----:B------:R-:W-:Y:S01]  /*64a0*/  PRMT R171, R93, 0x7610, R171 ;  /* 0x000076105dab7816 */ /* 0x000fe200000000ab */
[----:B-----5:R-:W-:Y:S01]  /*64b0*/  IMAD.MOV.U32 R93, RZ, RZ, R69 ;  /* 0x000000ffff5d7224 */ /* 0x020fe200078e0045 */
[----:B------:R-:W-:Y:S01]  /*64c0*/  PRMT R225, R3, 0x5410, R92 ;  /* 0x0000541003e17816 */ /* 0x000fe2000000005c */
[----:B------:R-:W-:Y:S01]  /*64d0*/  IMAD.MOV.U32 R92, RZ, RZ, R68 ;  /* 0x000000ffff5c7224 */ /* 0x000fe200078e0044 */
[----:B------:R-:W-:Y:S01]  /*64e0*/  PRMT R203, R203, 0x5410, R0 ;  /* 0x00005410cbcb7816 */ /* 0x000fe20000000000 */
[----:B------:R-:W-:Y:S01]  /*64f0*/  IMAD.MOV.U32 R0, RZ, RZ, R70 ;  /* 0x000000ffff007224 */ /* 0x000fe200078e0046 */
[----:B------:R-:W-:Y:S02]  /*6500*/  MOV R3, R71 ;  /* 0x0000004700037202 */ /* 0x000fe40000000f00 */
[----:B------:R-:W-:Y:S01]  /*6510*/  PRMT R157, R92, 0x5410, R93 ;  /* 0x000054105c9d7816 */ /* 0x000fe2000000005d */
[----:B------:R-:W-:Y:S01]  /*6520*/  IMAD.MOV.U32 R92, RZ, RZ, R72 ;  /* 0x000000ffff5c7224 */ /* 0x000fe200078e0048 */
[----:B------:R-:W-:Y:S01]  /*6530*/  PRMT R156, R0, 0x5410, R3 ;  /* 0x00005410009c7816 */ /* 0x000fe20000000003 */
[----:B------:R-:W-:Y:S01]  /*6540*/  IMAD.MOV.U32 R3, RZ, RZ, R75 ;  /* 0x000000ffff037224 */ /* 0x000fe200078e004b */
[----:B------:R-:W-:-:S02]  /*6550*/  MOV R93, R73 ;  /* 0x00000049005d7202 */ /* 0x000fc40000000f00 */
        /* <DEDUP_REMOVED lines=29> */
.L_x_518:
[----:B------:R-:W-:Y:S01]  /*6730*/  IMAD R3, R18, 0x8, R2 ;  /* 0x0000000812037824 */ /* 0x000fe200078e0202 */
[----:B------:R-:W-:Y:S01]  /*6740*/  SHF.L.U32 R0, R186, 0x1f, RZ ;  /* 0x0000001fba007819 */ /* 0x000fe200000006ff */
[----:B------:R-:W0:Y:S01]  /*6750*/  LDC R151, c[0x0][0x2e4] ;  /* 0x0000b900ff977b82 */ /* 0x000e220000000800 */
[----:B------:R-:W-:Y:S02]  /*6760*/  BSSY B1, `(.L_x_519) ;  /* 0x0000004000017945 */ /* 0x000fe40003800000 */
[----:B------:R-:W1:Y:S05]  /*6770*/  SYNCS.PHASECHK.TRANS64.TRYWAIT P5, [R3+URZ+0x34890], R0 ;  /* 0x03489000030075a7 */ /* 0x000e6a00080a017f */
[----:B------:R-:W2:Y:S01]  /*6780*/  LDC.64 R130, c[0x0][0x2f0] ;  /* 0x0000bc00ff827b82 */ /* 0x000ea20000000a00 */
[----:B-1----:R-:W-:Y:S05]  /*6790*/  @!P5 BRA `(.L_x_520) ;  /* 0x0000016c009cd947 */ /* 0x002fea0003800000 */
.L_x_763:
[----:B------:R-:W-:Y:S05]  /*67a0*/  BSYNC B1 ;  /* 0x0000000000017941 */ /* 0x000fea0003800000 */
.L_x_519:
[----:B------:R-:W-:Y:S01]  /*67b0*/  BSSY B1, `(.L_x_521) ;  /* 0x0000175000017945 */ /* 0x000fe20003800000 */
[----:B0-----:R-:W-:Y:S01]  /*67c0*/  IADD3 R153, -R119, R151, RZ ;  /* 0x0000009777997210 */ /* 0x001fe20007ffe1ff */
[----:B------:R-:W-:Y:S02]  /*67d0*/  IMAD.MOV.U32 R133, RZ, RZ, R96 ;  /* 0x000000ffff857224 */ /* 0x000fe400078e0060 */
[----:B------:R-:W-:Y:S05]  /*67e0*/  @P4 BRA `(.L_x_522) ;  /* 0x0000001400c44947 */ /* 0x000fea0003800000 */
[----:B------:R-:W-:Y:S01]  /*67f0*/  ISETP.NE.AND P4, PT, R14, RZ, PT ;  /* 0x000000ff0e00720c */ /* 0x000fe20003f85270 */
[-C--:B--2---:R-:W-:Y:S01]  /*6800*/  IMAD R92, R148, R130.reuse, RZ ;  /* 0x00000082945c7224 */ /* 0x084fe200078e02ff */
[----:B------:R-:W-:Y:S01]  /*6810*/  BSSY B2, `(.L_x_523) ;  /* 0x0000079000027945 */ /* 0x000fe20003800000 */
[----:B------:R-:W-:-:S04]  /*6820*/  IMAD.WIDE.U32 R136, R19, R130, R132 ;  /* 0x0000008213887225 */ /* 0x000fc800078e0084 */
[----:B------:R-:W-:-:S04]  /*6830*/  IMAD R93, R19, R131, R92 ;  /* 0x00000083135d7224 */ /* 0x000fc800078e025c */
[----:B------:R-:W-:Y:S02]  /*6840*/  IMAD.IADD R164, R93, 0x1, R137 ;  /* 0x000000015da47824 */ /* 0x000fe400078e0289 */
[----:B------:R-:W-:Y:S05]  /*6850*/  @!P4 BRA `(.L_x_524) ;  /* 0x0000000400d0c947 */ /* 0x000fea0003800000 */
[----:B------:R-:W-:Y:S01]  /*6860*/  SEL R92, R119, R153, !P3 ;  /* 0x00000099775c7207 */ /* 0x000fe20005800000 */
[----:B------:R-:W-:Y:S01]  /*6870*/  BSSY B3, `(.L_x_525) ;  /* 0x0000070000037945 */ /* 0x000fe20003800000 */
[----:B------:R-:W-:Y:S02]  /*6880*/  IADD3 R96, P4, P5, R104, R136, R29 ;  /* 0x0000008868607210 */ /* 0x000fe40007d9e01d */
[----:B------:R-:W-:Y:S02]  /*6890*/  SHF.R.S32.HI R93, RZ, 0x1f, R92 ;  /* 0x0000001fff5d7819 */ /* 0x000fe4000001145c */
[----:B------:R-:W-:Y:S02]  /*68a0*/  IADD3.X R97, R101, R164, R13, P4, P5 ;  /* 0x000000a465617210 */ /* 0x000fe400027ea40d */
[----:B------:R-:W-:-:S04]  /*68b0*/  LEA.HI R93, R93, R92, RZ, 0x4 ;  /* 0x0000005c5d5d7211 */ /* 0x000fc800078f20ff */
[----:B------:R-:W-:-:S04]  /*68c0*/  LEA.HI.SX32 R92, R93, R30, 0x1c ;  /* 0x0000001e5d5c7211 */ /* 0x000fc800078fe2ff */
[----:B------:R-:W-:-:S04]  /*68d0*/  SHF.L.U32 R93, R92, 0x3, RZ ;  /* 0x000000035c5d7819 */ /* 0x000fc800000006ff */
[----:B------:R-:W-:-:S13]  /*68e0*/  ISETP.GE.AND P4, PT, R93, R151, PT ;  /* 0x000000975d00720c */ /* 0x000fda0003f86270 */
[--C-:B------:R-:W-:Y:S02]  /*68f0*/  @!P4 SHF.R.S32.HI R95, RZ, 0x1f, R93.reuse ;  /* 0x0000001fff5fc819 */ /* 0x100fe4000001145d */
[----:B------:R-:W-:-:S04]  /*6900*/  @!P4 IADD3 R94, P5, P6, R104, R136, R93 ;  /* 0x00000088685ec210 */ /* 0x000fc80007ebe05d */
[----:B------:R-:W-:Y:S02]  /*6910*/  @!P4 IADD3.X R95, R101, R164, R95, P5, P6 ;  /* 0x000000a4655fc210 */ /* 0x000fe40002fec45f */
[----:B------:R-:W-:-:S04]  /*6920*/  LEA R140, P5, R96, R120, 0x1 ;  /* 0x00000078608c7211 */ /* 0x000fc800078a08ff */
[----:B------:R-:W-:Y:S02]  /*6930*/  LEA.HI.X R141, R96, R121, R97, 0x1, P5 ;  /* 0x00000079608d7211 */ /* 0x000fe400028f0c61 */
[----:B------:R-:W-:-:S04]  /*6940*/  @!P4 LEA R142, P5, R94, R120, 0x1 ;  /* 0x000000785e8ec211 */ /* 0x000fc800078a08ff */
[----:B------:R-:W-:Y:S02]  /*6950*/  @!P4 LEA.HI.X R143, R94, R121, R95, 0x1, P5 ;  /* 0x000000795e8fc211 */ /* 0x000fe400028f0c5f */
[----:B------:R-:W-:Y:S02]  /*6960*/  SHF.R.S32.HI R95, RZ, 0x1f, R92 ;  /* 0x0000001fff5f7819 */ /* 0x000fe4000001145c */
[----:B------:R-:W-:Y:S02]  /*6970*/  LOP3.LUT R94, R189, 0x38, R93, 0xf8, !PT ;  /* 0x00000038bd5e7812 */ /* 0x000fe400078ef85d */
[----:B------:R-:W-:Y:S01]  /*6980*/  LEA.HI R92, R95, R92, RZ, 0x3 ;  /* 0x0000005c5f5c7211 */ /* 0x000fe200078f18ff */
[----:B------:R-:W-:Y:S01]  /*6990*/  IMAD R95, R18, 0x6000, R146 ;  /* 0x00006000125f7824 */ /* 0x000fe200078e0292 */
[----:B------:R-:W-:Y:S02]  /*69a0*/  LOP3.LUT R94, R94, R191, RZ, 0x3c, !PT ;  /* 0x000000bf5e5e7212 */ /* 0x000fe400078e3cff */
[----:B------:R-:W-:Y:S01]  /*69b0*/  ISETP.GE.AND P5, PT, R22, R122, PT ;  /* 0x0000007a1600720c */ /* 0x000fe20003fa6270 */
[----:B------:R-:W-:-:S05]  /*69c0*/  IMAD.SHL.U32 R92, R92, 0x400, RZ ;  /* 0x000004005c5c7824 */ /* 0x000fca00078e00ff */
[----:B------:R-:W-:Y:S01]  /*69d0*/  LOP3.LUT R93, R92, 0x7fffe000, RZ, 0xc0, !PT ;  /* 0x7fffe0005c5d7812 */ /* 0x000fe200078ec0ff */
[----:B------:R-:W-:-:S04]  /*69e0*/  IMAD R92, R95, 0x2, R2 ;  /* 0x000000025f5c7824 */ /* 0x000fc800078e0202 */
[----:B------:R-:W-:-:S05]  /*69f0*/  IMAD R93, R190, 0x200, R93 ;  /* 0x00000200be5d7824 */ /* 0x000fca00078e025d */
[----:B------:R-:W-:-:S05]  /*6a00*/  IADD3 R93, R93, R94, RZ ;  /* 0x0000005e5d5d7210 */ /* 0x000fca0007ffe0ff */
[----:B------:R-:W-:-:S04]  /*6a10*/  IMAD R93, R18, 0x6000, R93 ;  /* 0x00006000125d7824 */ /* 0x000fc800078e025d */
[----:B------:R-:W-:Y:S02]  /*6a20*/  IMAD R96, R93, 0x2, R2 ;  /* 0x000000025d607824 */ /* 0x000fe400078e0202 */
[----:B------:R-:W0:Y:S04]  /*6a30*/  LDS.128 R92, [R92+0x1c400] ;  /* 0x01c400005c5c7984 */ /* 0x000e280000000c00 */
[----:B------:R-:W2:Y:S01]  /*6a40*/  LDS.128 R96, [R96+0x1c400] ;  /* 0x01c4000060607984 */ /* 0x000ea20000000c00 */
[----:B------:R-:W-:Y:S05]  /*6a50*/  @P5 BRA `(.L_x_526) ;  /* 0x0000000400445947 */ /* 0x000fea0003800000 */
[--C-:B------:R-:W-:Y:S01]  /*6a60*/  SHF.R.U64 R52, R52, 0x10, R53.reuse ;  /* 0x0000001034347819 */ /* 0x100fe20000001235 */
[----:B------:R-:W-:Y:S01]  /*6a70*/  HADD2.F32 R171, -RZ, R171.H0_H0 ;  /* 0x200000abffab7230 */ /* 0x000fe20000004100 */
[----:B------:R-:W-:Y:S01]  /*6a80*/  SHF.R.U32.HI R167, RZ, 0x10, R53 ;  /* 0x00000010ffa77819 */ /* 0x000fe20000011635 */
[----:B--2---:R-:W-:Y:S01]  /*6a90*/  HADD2.F32 R168, -RZ, R97.H0_H0 ;  /* 0x20000061ffa87230 */ /* 0x004fe20000004100 */
[--C-:B------:R-:W-:Y:S01]  /*6aa0*/  SHF.R.U64 R53, R64, 0x10, R65.reuse ;  /* 0x0000001040357819 */ /* 0x100fe20000001241 */
[----:B0-----:R-:W-:Y:S01]  /*6ab0*/  HADD2.F32 R170, -RZ, R93.H0_H0 ;  /* 0x2000005dffaa7230 */ /* 0x001fe20000004100 */
[----:B------:R-:W-:Y:S01]  /*6ac0*/  SHF.R.U32.HI R64, RZ, 0x10, R65 ;  /* 0x00000010ff407819 */ /* 0x000fe20000011641 */
[----:B------:R-:W-:Y:S01]  /*6ad0*/  HADD2.F32 R169, -RZ, R169.H0_H0 ;  /* 0x200000a9ffa97230 */ /* 0x000fe20000004100 */
[--C-:B------:R-:W-:Y:S01]  /*6ae0*/  SHF.R.U64 R54, R54, 0x10, R55.reuse ;  /* 0x0000001036367819 */ /* 0x100fe20000001237 */
[----:B------:R-:W-:Y:S01]  /*6af0*/  HADD2.F32 R97, -RZ, R97.H1_H1 ;  /* 0x30000061ff617230 */ /* 0x000fe20000004100 */
[----:B------:R-:W-:Y:S01]  /*6b00*/  SHF.R.U32.HI R65, RZ, 0x10, R55 ;  /* 0x00000010ff417819 */ /* 0x000fe20000011637 */
[----:B------:R-:W-:Y:S01]  /*6b10*/  HADD2.F32 R172, -RZ, R167.H0_H0 ;  /* 0x200000a7ffac7230 */ /* 0x000fe20000004100 */
[--C-:B------:R-:W-:Y:S01]  /*6b20*/  SHF.R.U64 R55, R66, 0x10, R67.reuse ;  /* 0x0000001042377819 */ /* 0x100fe20000001243 */
[----:B------:R-:W-:Y:S01]  /*6b30*/  HADD2.F32 R167, -RZ, R225.H0_H0 ;  /* 0x200000e1ffa77230 */ /* 0x000fe20000004100 */
[----:B------:R-:W-:Y:S01]  /*6b40*/  SHF.R.U32.HI R66, RZ, 0x10, R67 ;  /* 0x00000010ff427819 */ /* 0x000fe20000011643 */
[-C--:B------:R-:W-:Y:S01]  /*6b50*/  FMUL.FTZ R67, R168, R171.reuse ;  /* 0x000000aba8437220 */ /* 0x080fe20000410000 */
[----:B------:R-:W-:Y:S01]  /*6b60*/  FMUL.FTZ R171, R170, R171 ;  /* 0x000000abaaab7220 */ /* 0x000fe20000410000 */
[----:B------:R-:W-:-:S02]  /*6b70*/  HADD2.F32 R53, -RZ, R53.H0_H0 ;  /* 0x20000035ff357230 */ /* 0x000fc40000004100 */
[-C--:B------:R-:W-:Y:S01]  /*6b80*/  FFMA.FTZ R67, R170, R169.reuse, -R67 ;  /* 0x000000a9aa437223 */ /* 0x080fe20000010843 */
[----:B------:R-:W-:Y:S02]  /*6b90*/  HADD2.F32 R170, -RZ, R64.H0_H0 ;  /* 0x20000040ffaa7230 */ /* 0x000fe40000004100 */
[----:B------:R-:W-:Y:S01]  /*6ba0*/  FFMA.FTZ R64, R168, R169, R171 ;  /* 0x000000a9a8407223 */ /* 0x000fe200000100ab */
[----:B------:R-:W-:Y:S01]  /*6bb0*/  HADD2.F32 R169, -RZ, R93.H1_H1 ;  /* 0x3000005dffa97230 */ /* 0x000fe20000004100 */
[----:B------:R-:W-:Y:S01]  /*6bc0*/  MOV R93, R98 ;  /* 0x00000062005d7202 */ /* 0x000fe20000000f00 */
[----:B------:R-:W-:Y:S02]  /*6bd0*/  HADD2.F32 R171, -RZ, R99.H1_H1 ;  /* 0x30000063ffab7230 */ /* 0x000fe40000004100 */
[-C--:B------:R-:W-:Y:S01]  /*6be0*/  FMUL.FTZ R168, R97, R170.reuse ;  /* 0x000000aa61a87220 */ /* 0x080fe20000410000 */
[----:B------:R-:W-:Y:S02]  /*6bf0*/  HADD2.F32 R66, -RZ, R66.H0_H0 ;  /* 0x20000042ff427230 */ /* 0x000fe40000004100 */
[----:B------:R-:W-:Y:S01]  /*6c00*/  FMUL.FTZ R170, R169, R170 ;  /* 0x000000aaa9aa7220 */ /* 0x000fe20000410000 */
[----:B------:R-:W-:-:S02]  /*6c10*/  HADD2.F32 R55, -RZ, R55.H0_H0 ;  /* 0x20000037ff377230 */ /* 0x000fc40000004100 */
[-C--:B------:R-:W-:Y:S01]  /*6c20*/  FFMA.FTZ R98, R169, R172.reuse, -R168 ;  /* 0x000000aca9627223 */ /* 0x080fe200000108a8 */
[----:B------:R-:W-:Y:S02]  /*6c30*/  HADD2.F32 R168, -RZ, R99.H0_H0 ;  /* 0x20000063ffa87230 */ /* 0x000fe40000004100 */
[----:B------:R-:W-:Y:S01]  /*6c40*/  FFMA.FTZ R97, R97, R172, R170 ;  /* 0x000000ac61617223 */ /* 0x000fe200000100aa */
[----:B------:R-:W-:Y:S02]  /*6c50*/  HADD2.F32 R169, -RZ, R173.H0_H0 ;  /* 0x200000adffa97230 */ /* 0x000fe40000004100 */
[----:B------:R-:W-:Y:S01]  /*6c60*/  FMUL.FTZ R172, R171, R66 ;  /* 0x00000042abac7220 */ /* 0x000fe20000410000 */
[--C-:B------:R-:W-:Y:S02]  /*6c70*/  HADD2.F32 R170, -RZ, R95.reuse.H0_H0 ;  /* 0x2000005fffaa7230 */ /* 0x100fe40000004100 */
[-C--:B------:R-:W-:Y:S01]  /*6c80*/  FMUL.FTZ R99, R168, R167.reuse ;  /* 0x000000a7a8637220 */ /* 0x080fe20000410000 */
[----:B------:R-:W-:Y:S01]  /*6c90*/  HADD2.F32 R95, -RZ, R95.H1_H1 ;  /* 0x3000005fff5f7230 */ /* 0x000fe20000004100 */
[----:B------:R-:W-:Y:S01]  /*6ca0*/  F2FP.F16.F32.PACK_AB R97, R97, R64 ;  /* 0x000000406161723e */ /* 0x000fe200000000ff */
[C---:B------:R-:W-:Y:S01]  /*6cb0*/  FMUL.FTZ R167, R170.reuse, R167 ;  /* 0x000000a7aaa77220 */ /* 0x040fe20000410000 */
[----:B------:R-:W-:Y:S01]  /*6cc0*/  FFMA.FTZ R99, R170, R169, -R99 ;  /* 0x000000a9aa637223 */ /* 0x000fe20000010863 */
[----:B------:R-:W-:-:S02]  /*6cd0*/  HADD2.F32 R170, -RZ, R65.H0_H0 ;  /* 0x20000041ffaa7230 */ /* 0x000fc40000004100 */
[C---:B------:R-:W-:Y:S01]  /*6ce0*/  FMUL.FTZ R66, R95.reuse, R66 ;  /* 0x000000425f427220 */ /* 0x040fe20000410000 */
[----:B------:R-:W-:Y:S01]  /*6cf0*/  FFMA.FTZ R167, R168, R169, R167 ;  /* 0x000000a9a8a77223 */ /* 0x000fe200000100a7 */
[----:B------:R-:W-:Y:S02]  /*6d00*/  HADD2.F32 R65, -RZ, R225.H1_H1 ;  /* 0x300000e1ff417230 */ /* 0x000fe40000004100 */
[-C--:B------:R-:W-:Y:S01]  /*6d10*/  FFMA.FTZ R172, R95, R170.reuse, -R172 ;  /* 0x000000aa5fac7223 */ /* 0x080fe200000108ac */
[----:B------:R-:W-:Y:S01]  /*6d20*/  FFMA.FTZ R66, R171, R170, R66 ;  /* 0x000000aaab427223 */ /* 0x000fe20000010042 */
[----:B------:R-:W-:Y:S02]  /*6d30*/  HADD2.F32 R170, -RZ, R96.H0_H0 ;  /* 0x20000060ffaa7230 */ /* 0x000fe40000004100 */
[----:B------:R-:W-:Y:S02]  /*6d40*/  HADD2.F32 R168, -RZ, R92.H0_H0 ;  /* 0x2000005cffa87230 */ /* 0x000fe40000004100 */
[----:B------:R-:W-:-:S02]  /*6d50*/  HADD2.F32 R96, -RZ, R96.H1_H1 ;  /* 0x30000060ff607230 */ /* 0x000fc40000004100 */
[-C--:B------:R-:W-:Y:S01]  /*6d60*/  FMUL.FTZ R169, R170, R65.reuse ;  /* 0x00000041aaa97220 */ /* 0x080fe20000410000 */
[----:B------:R-:W-:Y:S02]  /*6d70*/  HADD2.F32 R95, -RZ, R173.H1_H1 ;  /* 0x300000adff5f7230 */ /* 0x000fe40000004100 */
[----:B------:R-:W-:Y:S01]  /*6d80*/  FMUL.FTZ R173, R168, R65 ;  /* 0x00000041a8ad7220 */ /* 0x000fe20000410000 */
[----:B------:R-:W-:Y:S02]  /*6d90*/  HADD2.F32 R92, -RZ, R92.H1_H1 ;  /* 0x3000005cff5c7230 */ /* 0x000fe40000004100 */
[----:B------:R-:W-:Y:S01]  /*6da0*/  FMUL.FTZ R65, R96, R53 ;  /* 0x0000003560417220 */ /* 0x000fe20000410000 */
[----:B------:R-:W-:Y:S02]  /*6db0*/  HADD2.F32 R171, -RZ, R52.H0_H0 ;  /* 0x20000034ffab7230 */ /* 0x000fe40000004100 */
[-C--:B------:R-:W-:Y:S01]  /*6dc0*/  FFMA.FTZ R169, R168, R95.reuse, -R169 ;  /* 0x0000005fa8a97223 */ /* 0x080fe200000108a9 */
[----:B------:R-:W-:Y:S01]  /*6dd0*/  FFMA.FTZ R173, R170, R95, R173 ;  /* 0x0000005faaad7223 */ /* 0x000fe200000100ad */
[----:B------:R-:W-:Y:S01]  /*6de0*/  FMUL.FTZ R53, R92, R53 ;  /* 0x000000355c357220 */ /* 0x000fe20000410000 */
[----:B------:R-:W-:-:S02]  /*6df0*/  HADD2.F32 R52, -RZ, R203.H1_H1 ;  /* 0x300000cbff347230 */ /* 0x000fc40000004100 */
[-C--:B------:R-:W-:Y:S01]  /*6e00*/  FFMA.FTZ R92, R92, R171.reuse, -R65 ;  /* 0x000000ab5c5c7223 */ /* 0x080fe20000010841 */
[--C-:B------:R-:W-:Y:S02]  /*6e10*/  HADD2.F32 R95, -RZ, R93.reuse.H0_H0 ;  /* 0x2000005dff5f7230 */ /* 0x100fe40000004100 */
[----:B------:R-:W-:Y:S01]  /*6e20*/  FFMA.FTZ R96, R96, R171, R53 ;  /* 0x000000ab60607223 */ /* 0x000fe20000010035 */
[--C-:B------:R-:W-:Y:S02]  /*6e30*/  HADD2.F32 R65, -RZ, R94.reuse.H0_H0 ;  /* 0x2000005eff417230 */ /* 0x100fe40000004100 */
[----:B------:R-:W-:Y:S01]  /*6e40*/  HADD2.F32 R168, -RZ, R93.H1_H1 ;  /* 0x3000005dffa87230 */ /* 0x000fe20000004100 */
[----:B------:R-:W-:Y:S01]  /*6e50*/  F2FP.F16.F32.PACK_AB R92, R92, R169 ;  /* 0x000000a95c5c723e */ /* 0x000fe200000000ff */
[----:B------:R-:W-:Y:S01]  /*6e60*/  HADD2.F32 R94, -RZ, R94.H1_H1 ;  /* 0x3000005eff5e7230 */ /* 0x000fe20000004100 */
[----:B------:R-:W-:Y:S01]  /*6e70*/  F2FP.F16.F32.PACK_AB R96, R96, R173 ;  /* 0x000000ad6060723e */ /* 0x000fe200000000ff */
[----:B------:R-:W-:-:S02]  /*6e80*/  HADD2.F32 R93, -RZ, R54.H0_H0 ;  /* 0x20000036ff5d7230 */ /* 0x000fc40000004100 */
[-C--:B------:R-:W-:Y:S01]  /*6e90*/  FMUL.FTZ R54, R95, R52.reuse ;  /* 0x000000345f367220 */ /* 0x080fe20000410000 */
[----:B------:R-:W-:Y:S02]  /*6ea0*/  HADD2.F32 R53, -RZ, R183.H0_H0 ;  /* 0x200000b7ff357230 */ /* 0x000fe40000004100 */
[-C--:B------:R-:W-:Y:S01]  /*6eb0*/  FMUL.FTZ R171, R168, R55.reuse ;  /* 0x00000037a8ab7220 */ /* 0x080fe20000410000 */
[C---:B------:R-:W-:Y:S01]  /*6ec0*/  FMUL.FTZ R52, R65.reuse, R52 ;  /* 0x0000003441347220 */ /* 0x040fe20000410000 */
[C---:B------:R-:W-:Y:S01]  /*6ed0*/  FMUL.FTZ R55, R94.reuse, R55 ;  /* 0x000000375e377220 */ /* 0x040fe20000410000 */
[-C--:B------:R-:W-:Y:S02]  /*6ee0*/  FFMA.FTZ R54, R65, R53.reuse, -R54 ;  /* 0x0000003541367223 */ /* 0x080fe40000010836 */
[----:B------:R-:W-:Y:S01]  /*6ef0*/  FFMA.FTZ R52, R95, R53, R52 ;  /* 0x000000355f347223 */ /* 0x000fe20000010034 */
[-C--:B------:R-:W-:Y:S01]  /*6f00*/  FFMA.FTZ R171, R94, R93.reuse, -R171 ;  /* 0x0000005d5eab7223 */ /* 0x080fe200000108ab */
[----:B------:R-:W-:Y:S01]  /*6f10*/  FFMA.FTZ R55, R168, R93, R55 ;  /* 0x0000005da8377223 */ /* 0x000fe20000010037 */
[----:B------:R-:W-:-:S02]  /*6f20*/  F2FP.F16.F32.PACK_AB R93, R98, R67 ;  /* 0x00000043625d723e */ /* 0x000fc400000000ff */
[----:B------:R-:W-:Y:S02]  /*6f30*/  F2FP.F16.F32.PACK_AB R95, R172, R99 ;  /* 0x00000063ac5f723e */ /* 0x000fe400000000ff */
[----:B------:R-:W-:Y:S02]  /*6f40*/  F2FP.F16.F32.PACK_AB R99, R66, R167 ;  /* 0x000000a74263723e */ /* 0x000fe400000000ff */
[----:B------:R-:W-:Y:S02]  /*6f50*/  F2FP.F16.F32.PACK_AB R94, R171, R54 ;  /* 0x00000036ab5e723e */ /* 0x000fe400000000ff */
[----:B------:R-:W-:-:S07]  /*6f60*/  F2FP.F16.F32.PACK_AB R98, R55, R52 ;  /* 0x000000343762723e */ /* 0x000fce00000000ff */
.L_x_526:
[----:B------:R-:W-:Y:S05]  /*6f70*/  BSYNC B3 ;  /* 0x0000000000037941 */ /* 0x000fea0003800000 */
.L_x_525:
[----:B0-----:R0:W-:Y:S04]  /*6f80*/  STG.E.128 desc[UR36][R140.64], R92 ;  /* 0x0000005c8c007986 */ /* 0x0011e8000c101d24 */
[----:B--2---:R0:W-:Y:S02]  /*6f90*/  @!P4 STG.E.128 desc[UR36][R142.64], R96 ;  /* 0x000000608e00c986 */ /* 0x0041e4000c101d24 */
.L_x_524:
[----:B------:R-:W-:Y:S05]  /*6fa0*/  BSYNC B2 ;  /* 0x0000000000027941 */ /* 0x000fea0003800000 */
.L_x_523:
[----:B------:R-:W-:Y:S01]  /*6fb0*/  ISETP.NE.AND P4, PT, R10, RZ, PT ;  /* 0x000000ff0a00720c */ /* 0x000fe20003f85270 */
[----:B------:R-:W-:-:S12]  /*6fc0*/  BSSY B2, `(.L_x_527) ;  /* 0x0000077000027945 */ /* 0x000fd80003800000 */
[----:B------:R-:W-:Y:S05]  /*6fd0*/  @!P4 BRA `(.L_x_528) ;  /* 0x0000000400d4c947 */ /* 0x000fea0003800000 */
[----:B------:R-:W-:Y:S01]  /*6fe0*/  SEL R52, R119, R153, !P2 ;  /* 0x0000009977347207 */ /* 0x000fe20005000000 */
[----:B------:R-:W-:Y:S01]  /*6ff0*/  BSSY B3, `(.L_x_529) ;  /* 0x0000071000037945 */ /* 0x000fe20003800000 */
[----:B------:R-:W-:Y:S02]  /*7000*/  IADD3 R64, P4, P5, R104, R136, R21 ;  /* 0x0000008868407210 */ /* 0x000fe40007d9e015 */
[----:B------:R-:W-:Y:S02]  /*7010*/  SHF.R.S32.HI R53, RZ, 0x1f, R52 ;  /* 0x0000001fff357819 */ /* 0x000fe40000011434 */
[----:B------:R-:W-:Y:S02]  /*7020*/  IADD3.X R65, R101, R164, R12, P4, P5 ;  /* 0x000000a465417210 */ /* 0x000fe400027ea40c */
[----:B------:R-:W-:-:S04]  /*7030*/  LEA.HI R53, R53, R52, RZ, 0x4 ;  /* 0x0000003435357211 */ /* 0x000fc800078f20ff */
[----:B------:R-:W-:-:S05]  /*7040*/  LEA.HI.SX32 R52, R53, R28, 0x1c ;  /* 0x0000001c35347211 */ /* 0x000fca00078fe2ff */
[----:B------:R-:W-:-:S05]  /*7050*/  IMAD.SHL.U32 R53, R52, 0x8, RZ ;  /* 0x0000000834357824 */ /* 0x000fca00078e00ff */
[----:B------:R-:W-:-:S13]  /*7060*/  ISETP.GE.AND P4, PT, R53, R151, PT ;  /* 0x000000973500720c */ /* 0x000fda0003f86270 */
[--C-:B------:R-:W-:Y:S02]  /*7070*/  @!P4 SHF.R.S32.HI R55, RZ, 0x1f, R53.reuse ;  /* 0x0000001fff37c819 */ /* 0x100fe40000011435 */
[----:B------:R-:W-:-:S04]  /*7080*/  @!P4 IADD3 R54, P5, P6, R104, R136, R53 ;  /* 0x000000886836c210 */ /* 0x000fc80007ebe035 */
[----:B------:R-:W-:Y:S02]  /*7090*/  @!P4 IADD3.X R55, R101, R164, R55, P5, P6 ;  /* 0x000000a46537c210 */ /* 0x000fe40002fec437 */
[----:B0-----:R-:W-:-:S04]  /*70a0*/  LEA R92, P5, R64, R120, 0x1 ;  /* 0x00000078405c7211 */ /* 0x001fc800078a08ff */
        /* <DEDUP_REMOVED lines=11> */
[----:B------:R-:W-:-:S03]  /*7160*/  IMAD R52, R55, 0x2, R2 ;  /* 0x0000000237347824 */ /* 0x000fc600078e0202 */
[----:B------:R-:W-:-:S05]  /*7170*/  LEA R53, R190, R53, 0x9 ;  /* 0x00000035be357211 */ /* 0x000fca00078e48ff */
[----:B------:R-:W-:-:S04]  /*7180*/  IMAD.IADD R53, R53, 0x1, R54 ;  /* 0x0000000135357824 */ /* 0x000fc800078e0236 */
[----:B------:R-:W-:-:S05]  /*7190*/  IMAD R53, R18, 0x6000, R53 ;  /* 0x0000600012357824 */ /* 0x000fca00078e0235 */
[----:B------:R-:W-:Y:S02]  /*71a0*/  LEA R64, R53, R2, 0x1 ;  /* 0x0000000235407211 */ /* 0x000fe400078e08ff */
[----:B------:R-:W0:Y:S04]  /*71b0*/  LDS.128 R52, [R52+0x1c400] ;  /* 0x01c4000034347984 */ /* 0x000e280000000c00 */
[----:B------:R-:W2:Y:S01]  /*71c0*/  LDS.128 R64, [R64+0x1c400] ;  /* 0x01c4000040407984 */ /* 0x000ea20000000c00 */
[----:B------:R-:W-:Y:S05]  /*71d0*/  @P5 BRA `(.L_x_530) ;  /* 0x0000000400485947 */ /* 0x000fea0003800000 */
[--C-:B------:R-:W-:Y:S01]  /*71e0*/  SHF.R.U64 R48, R48, 0x10, R49.reuse ;  /* 0x0000001030307819 */ /* 0x100fe20000001231 */
[--C-:B--2---:R-:W-:Y:S01]  /*71f0*/  HADD2.F32 R98, -RZ, R65.reuse.H0_H0 ;  /* 0x20000041ff627230 */ /* 0x104fe20000004100 */
[----:B------:R-:W-:Y:S01]  /*7200*/  SHF.R.U32.HI R96, RZ, 0x10, R49 ;  /* 0x00000010ff607819 */ /* 0x000fe20000011631 */
[----:B------:R-:W-:Y:S01]  /*7210*/  HADD2.F32 R65, -RZ, R65.H1_H1 ;  /* 0x30000041ff417230 */ /* 0x000fe20000004100 */
[--C-:B------:R-:W-:Y:S01]  /*7220*/  SHF.R.U64 R49, R60, 0x10, R61.reuse ;  /* 0x000000103c317819 */ /* 0x100fe2000000123d */
[--C-:B0-----:R-:W-:Y:S01]  /*7230*/  HADD2.F32 R140, -RZ, R53.reuse.H0_H0 ;  /* 0x20000035ff8c7230 */ /* 0x101fe20000004100 */
[----:B------:R-:W-:Y:S01]  /*7240*/  SHF.R.U32.HI R60, RZ, 0x10, R61 ;  /* 0x00000010ff3c7819 */ /* 0x000fe2000001163d */
[----:B------:R-:W-:Y:S01]  /*7250*/  HADD2.F32 R53, -RZ, R53.H1_H1 ;  /* 0x30000035ff357230 */ /* 0x000fe20000004100 */
[--C-:B------:R-:W-:Y:S01]  /*7260*/  SHF.R.U64 R61, R62, 0x10, R63.reuse ;  /* 0x000000103e3d7819 */ /* 0x100fe2000000123f */
[----:B------:R-:W-:Y:S01]  /*7270*/  HADD2.F32 R96, -RZ, R96.H0_H0 ;  /* 0x20000060ff607230 */ /* 0x000fe20000004100 */
[----:B------:R-:W-:Y:S01]  /*7280*/  SHF.R.U32.HI R62, RZ, 0x10, R63 ;  /* 0x00000010ff3e7819 */ /* 0x000fe2000001163f */
[----:B------:R-:W-:Y:S01]  /*7290*/  HADD2.F32 R60, -RZ, R60.H0_H0 ;  /* 0x2000003cff3c7230 */ /* 0x000fe20000004100 */
[--C-:B------:R-:W-:Y:S01]  /*72a0*/  SHF.R.U64 R50, R50, 0x10, R51.reuse ;  /* 0x0000001032327819 */ /* 0x100fe20000001233 */
[----:B------:R-:W-:Y:S01]  /*72b0*/  HADD2.F32 R63, -RZ, R203.H0_H0 ;  /* 0x200000cbff3f7230 */ /* 0x000fe20000004100 */
[----:B------:R-:W-:Y:S01]  /*72c0*/  SHF.R.U32.HI R51, RZ, 0x10, R51 ;  /* 0x00000010ff337819 */ /* 0x000fe20000011633 */
[----:B------:R-:W-:-:S02]  /*72d0*/  HADD2.F32 R97, -RZ, R182.H1_H1 ;  /* 0x300000b6ff617230 */ /* 0x000fc40000004100 */
[-C--:B------:R-:W-:Y:S01]  /*72e0*/  FMUL.FTZ R142, R65, R60.reuse ;  /* 0x0000003c418e7220 */ /* 0x080fe20000410000 */
[C---:B------:R-:W-:Y:S01]  /*72f0*/  FMUL.FTZ R60, R53.reuse, R60 ;  /* 0x0000003c353c7220 */ /* 0x040fe20000410000 */
[-C--:B------:R-:W-:Y:S01]  /*7300*/  FMUL.FTZ R99, R98, R63.reuse ;  /* 0x0000003f62637220 */ /* 0x080fe20000410000 */
[----:B------:R-:W-:Y:S01]  /*7310*/  FMUL.FTZ R63, R140, R63 ;  /* 0x0000003f8c3f7220 */ /* 0x000fe20000410000 */
[-C--:B------:R-:W-:Y:S01]  /*7320*/  FFMA.FTZ R142, R53, R96.reuse, -R142 ;  /* 0x00000060358e7223 */ /* 0x080fe2000001088e */
[----:B------:R-:W-:Y:S01]  /*7330*/  FFMA.FTZ R60, R65, R96, R60 ;  /* 0x00000060413c7223 */ /* 0x000fe2000001003c */
[----:B------:R-:W-:Y:S02]  /*7340*/  HADD2.F32 R53, -RZ, R183.H1_H1 ;  /* 0x300000b7ff357230 */ /* 0x000fe40000004100 */
[-C--:B------:R-:W-:Y:S01]  /*7350*/  FFMA.FTZ R63, R98, R97.reuse, R63 ;  /* 0x00000061623f7223 */ /* 0x080fe2000001003f */
[--C-:B------:R-:W-:Y:S02]  /*7360*/  HADD2.F32 R96, -RZ, R67.reuse.H0_H0 ;  /* 0x20000043ff607230 */ /* 0x100fe40000004100 */
[----:B------:R-:W-:Y:S01]  /*7370*/  FFMA.FTZ R99, R140, R97, -R99 ;  /* 0x000000618c637223 */ /* 0x000fe20000010863 */
[----:B------:R-:W-:-:S02]  /*7380*/  HADD2.F32 R67, -RZ, R67.H1_H1 ;  /* 0x30000043ff437230 */ /* 0x000fc40000004100 */
[----:B------:R-:W-:Y:S02]  /*7390*/  HADD2.F32 R98, -RZ, R55.H0_H0 ;  /* 0x20000037ff627230 */ /* 0x000fe40000004100 */
[----:B------:R-:W-:Y:S01]  /*73a0*/  HADD2.F32 R62, -RZ, R62.H0_H0 ;  /* 0x2000003eff3e7230 */ /* 0x000fe20000004100 */
[----:B------:R-:W-:Y:S01]  /*73b0*/  F2FP.F16.F32.PACK_AB R99, R142, R99 ;  /* 0x000000638e63723e */ /* 0x000fe200000000ff */
[----:B------:R-:W-:Y:S02]  /*73c0*/  HADD2.F32 R140, -RZ, R51.H0_H0 ;  /* 0x20000033ff8c7230 */ /* 0x000fe40000004100 */
[-C--:B------:R-:W-:Y:S01]  /*73d0*/  FMUL.FTZ R51, R96, R53.reuse ;  /* 0x0000003560337220 */ /* 0x080fe20000410000 */
[----:B------:R-:W-:Y:S02]  /*73e0*/  HADD2.F32 R65, -RZ, R182.H0_H0 ;  /* 0x200000b6ff417230 */ /* 0x000fe40000004100 */
[----:B------:R-:W-:Y:S01]  /*73f0*/  FMUL.FTZ R53, R98, R53 ;  /* 0x0000003562357220 */ /* 0x000fe20000410000 */
[----:B------:R-:W-:-:S02]  /*7400*/  HADD2.F32 R55, -RZ, R55.H1_H1 ;  /* 0x30000037ff377230 */ /* 0x000fc40000004100 */
[-C--:B------:R-:W-:Y:S01]  /*7410*/  FMUL.FTZ R168, R67, R62.reuse ;  /* 0x0000003e43a87220 */ /* 0x080fe20000410000 */
[----:B------:R-:W-:Y:S02]  /*7420*/  HADD2.F32 R49, -RZ, R49.H0_H0 ;  /* 0x20000031ff317230 */ /* 0x000fe40000004100 */
[-C--:B------:R-:W-:Y:S01]  /*7430*/  FFMA.FTZ R51, R98, R65.reuse, -R51 ;  /* 0x0000004162337223 */ /* 0x080fe20000010833 */
[----:B------:R-:W-:Y:S01]  /*7440*/  FFMA.FTZ R53, R96, R65, R53 ;  /* 0x0000004160357223 */ /* 0x000fe20000010035 */
[C---:B------:R-:W-:Y:S01]  /*7450*/  FMUL.FTZ R62, R55.reuse, R62 ;  /* 0x0000003e373e7220 */ /* 0x040fe20000410000 */
[-C--:B------:R-:W-:Y:S01]  /*7460*/  FFMA.FTZ R168, R55, R140.reuse, -R168 ;  /* 0x0000008c37a87223 */ /* 0x080fe200000108a8 */
[----:B------:R-:W-:Y:S02]  /*7470*/  HADD2.F32 R55, -RZ, R181.H1_H1 ;  /* 0x300000b5ff377230 */ /* 0x000fe40000004100 */
[----:B------:R-:W-:Y:S02]  /*7480*/  HADD2.F32 R98, -RZ, R64.H0_H0 ;  /* 0x20000040ff627230 */ /* 0x000fe40000004100 */
[----:B------:R-:W-:Y:S01]  /*7490*/  FFMA.FTZ R62, R67, R140, R62 ;  /* 0x0000008c433e7223 */ /* 0x000fe2000001003e */
[----:B------:R-:W-:-:S02]  /*74a0*/  HADD2.F32 R96, -RZ, R52.H0_H0 ;  /* 0x20000034ff607230 */ /* 0x000fc40000004100 */
[----:B------:R-:W-:Y:S02]  /*74b0*/  HADD2.F32 R64, -RZ, R64.H1_H1 ;  /* 0x30000040ff407230 */ /* 0x000fe40000004100 */
[-C--:B------:R-:W-:Y:S01]  /*74c0*/  FMUL.FTZ R67, R98, R55.reuse ;  /* 0x0000003762437220 */ /* 0x080fe20000410000 */
[----:B------:R-:W-:Y:S02]  /*74d0*/  HADD2.F32 R65, -RZ, R181.H0_H0 ;  /* 0x200000b5ff417230 */ /* 0x000fe40000004100 */
[----:B------:R-:W-:Y:S01]  /*74e0*/  FMUL.FTZ R141, R96, R55 ;  /* 0x00000037608d7220 */ /* 0x000fe20000410000 */
[----:B------:R-:W-:Y:S02]  /*74f0*/  HADD2.F32 R52, -RZ, R52.H1_H1 ;  /* 0x30000034ff347230 */ /* 0x000fe40000004100 */
[----:B------:R-:W-:Y:S01]  /*7500*/  FMUL.FTZ R55, R64, R49 ;  /* 0x0000003140377220 */ /* 0x000fe20000410000 */
[----:B------:R-:W-:Y:S02]  /*7510*/  HADD2.F32 R97, -RZ, R48.H0_H0 ;  /* 0x20000030ff617230 */ /* 0x000fe40000004100 */
[-C--:B------:R-:W-:Y:S01]  /*7520*/  FFMA.FTZ R67, R96, R65.reuse, -R67 ;  /* 0x0000004160437223 */ /* 0x080fe20000010843 */
[----:B------:R-:W-:Y:S01]  /*7530*/  FFMA.FTZ R141, R98, R65, R141 ;  /* 0x00000041628d7223 */ /* 0x000fe2000001008d */
[----:B------:R-:W-:Y:S01]  /*7540*/  FMUL.FTZ R49, R52, R49 ;  /* 0x0000003134317220 */ /* 0x000fe20000410000 */
[----:B------:R-:W-:-:S02]  /*7550*/  HADD2.F32 R65, -RZ, R66.H0_H0 ;  /* 0x20000042ff417230 */ /* 0x000fc40000004100 */
[-C--:B------:R-:W-:Y:S01]  /*7560*/  FFMA.FTZ R52, R52, R97.reuse, -R55 ;  /* 0x0000006134347223 */ /* 0x080fe20000010837 */
[----:B------:R-:W-:Y:S02]  /*7570*/  HADD2.F32 R48, -RZ, R180.H0_H0 ;  /* 0x200000b4ff307230 */ /* 0x000fe40000004100 */
[----:B------:R-:W-:Y:S01]  /*7580*/  FFMA.FTZ R64, R64, R97, R49 ;  /* 0x0000006140407223 */ /* 0x000fe20000010031 */
[----:B------:R-:W-:Y:S01]  /*7590*/  HADD2.F32 R61, -RZ, R61.H0_H0 ;  /* 0x2000003dff3d7230 */ /* 0x000fe20000004100 */
[----:B------:R-:W-:Y:S01]  /*75a0*/  F2FP.F16.F32.PACK_AB R62, R62, R53 ;  /* 0x000000353e3e723e */ /* 0x000fe200000000ff */
[----:B------:R-:W-:Y:S01]  /*75b0*/  HADD2.F32 R55, -RZ, R54.H0_H0 ;  /* 0x20000036ff377230 */ /* 0x000fe20000004100 */
[----:B------:R-:W-:Y:S01]  /*75c0*/  F2FP.F16.F32.PACK_AB R52, R52, R67 ;  /* 0x000000433434723e */ /* 0x000fe200000000ff */
[----:B------:R-:W-:Y:S01]  /*75d0*/  HADD2.F32 R66, -RZ, R66.H1_H1 ;  /* 0x30000042ff427230 */ /* 0x000fe20000004100 */
[----:B------:R-:W-:Y:S01]  /*75e0*/  F2FP.F16.F32.PACK_AB R64, R64, R141 ;  /* 0x0000008d4040723e */ /* 0x000fe200000000ff */
[----:B------:R-:W-:-:S02]  /*75f0*/  HADD2.F32 R54, -RZ, R54.H1_H1 ;  /* 0x30000036ff367230 */ /* 0x000fc40000004100 */
[----:B------:R-:W-:Y:S02]  /*7600*/  HADD2.F32 R97, -RZ, R50.H0_H0 ;  /* 0x20000032ff617230 */ /* 0x000fe40000004100 */
[-C--:B------:R-:W-:Y:S01]  /*7610*/  FMUL.FTZ R50, R65, R48.reuse ;  /* 0x0000003041327220 */ /* 0x080fe20000410000 */
[----:B------:R-:W-:Y:S02]  /*7620*/  HADD2.F32 R49, -RZ, R180.H1_H1 ;  /* 0x300000b4ff317230 */ /* 0x000fe40000004100 */
[-C--:B------:R-:W-:Y:S01]  /*7630*/  FMUL.FTZ R143, R66, R61.reuse ;  /* 0x0000003d428f7220 */ /* 0x080fe20000410000 */
[C---:B------:R-:W-:Y:S01]  /*7640*/  FMUL.FTZ R48, R55.reuse, R48 ;  /* 0x0000003037307220 */ /* 0x040fe20000410000 */
[C---:B------:R-:W-:Y:S01]  /*7650*/  FMUL.FTZ R61, R54.reuse, R61 ;  /* 0x0000003d363d7220 */ /* 0x040fe20000410000 */
[----:B------:R-:W-:Y:S02]  /*7660*/  IMAD.MOV.U32 R53, RZ, RZ, R99 ;  /* 0x000000ffff357224 */ /* 0x000fe400078e0063 */
[-C--:B------:R-:W-:Y:S01]  /*7670*/  FFMA.FTZ R50, R55, R49.reuse, -R50 ;  /* 0x0000003137327223 */ /* 0x080fe20000010832 */
[----:B------:R-:W-:Y:S01]  /*7680*/  FFMA.FTZ R48, R65, R49, R48 ;  /* 0x0000003141307223 */ /* 0x000fe20000010030 */
[-C--:B------:R-:W-:Y:S01]  /*7690*/  FFMA.FTZ R143, R54, R97.reuse, -R143 ;  /* 0x00000061368f7223 */ /* 0x080fe2000001088f */
[----:B------:R-:W-:Y:S01]  /*76a0*/  FFMA.FTZ R61, R66, R97, R61 ;  /* 0x00000061423d7223 */ /* 0x000fe2000001003d */
[----:B------:R-:W-:Y:S01]  /*76b0*/  F2FP.F16.F32.PACK_AB R55, R168, R51 ;  /* 0x00000033a837723e */ /* 0x000fe200000000ff */
[----:B------:R-:W-:Y:S01]  /*76c0*/  IMAD.MOV.U32 R67, RZ, RZ, R62 ;  /* 0x000000ffff437224 */ /* 0x000fe200078e003e */
[----:B------:R-:W-:-:S02]  /*76d0*/  F2FP.F16.F32.PACK_AB R65, R60, R63 ;  /* 0x0000003f3c41723e */ /* 0x000fc400000000ff */
[----:B------:R-:W-:Y:S02]  /*76e0*/  F2FP.F16.F32.PACK_AB R54, R143, R50 ;  /* 0x000000328f36723e */ /* 0x000fe400000000ff */
[----:B------:R-:W-:-:S07]  /*76f0*/  F2FP.F16.F32.PACK_AB R66, R61, R48 ;  /* 0x000000303d42723e */ /* 0x000fce00000000ff */
.L_x_530:
[----:B------:R-:W-:Y:S05]  /*7700*/  BSYNC B3 ;  /* 0x0000000000037941 */ /* 0x000fea0003800000 */
.L_x_529:
[----:B0-----:R3:W-:Y:S04]  /*7710*/  STG.E.128 desc[UR36][R92.64], R52 ;  /* 0x000000345c007986 */ /* 0x0017e8000c101d24 */
[----:B--2---:R3:W-:Y:S02]  /*7720*/  @!P4 STG.E.128 desc[UR36][R94.64], R64 ;  /* 0x000000405e00c986 */ /* 0x0047e4000c101d24 */
.L_x_528:
[----:B------:R-:W-:Y:S05]  /*7730*/  BSYNC B2 ;  /* 0x0000000000027941 */ /* 0x000fea0003800000 */
.L_x_527:
[----:B------:R-:W-:-:S13]  /*7740*/  ISETP.NE.AND P4, PT, R9, RZ, PT ;  /* 0x000000ff0900720c */ /* 0x000fda0003f85270 */
[----:B------:R-:W-:Y:S05]  /*7750*/  @!P4 BRA `(.L_x_522) ;  /* 0x0000000400e8c947 */ /* 0x000fea0003800000 */
[----:B------:R-:W-:Y:S01]  /*7760*/  ISETP.NE.AND P6, PT, R103, RZ, PT ;  /* 0x000000ff6700720c */ /* 0x000fe20003fc5270 */
[----:B------:R-:W-:Y:S01]  /*7770*/  BSSY B2, `(.L_x_531) ;  /* 0x0000076000027945 */ /* 0x000fe20003800000 */
[----:B------:R-:W-:Y:S02]  /*7780*/  IADD3 R51, P4, P5, R104, R136, R15 ;  /* 0x0000008868337210 */ /* 0x000fe40007d9e00f */
[----:B------:R-:W-:Y:S02]  /*7790*/  SEL R48, R119, R153, !P6 ;  /* 0x0000009977307207 */ /* 0x000fe40007000000 */
[----:B---3--:R-:W-:Y:S02]  /*77a0*/  IADD3.X R52, R101, R164, R11, P4, P5 ;  /* 0x000000a465347210 */ /* 0x008fe400027ea40b */
[----:B------:R-:W-:-:S04]  /*77b0*/  SHF.R.S32.HI R49, RZ, 0x1f, R48 ;  /* 0x0000001fff317819 */ /* 0x000fc80000011430 */
[----:B------:R-:W-:-:S04]  /*77c0*/  LEA.HI R49, R49, R48, RZ, 0x4 ;  /* 0x0000003031317211 */ /* 0x000fc800078f20ff */
[----:B------:R-:W-:-:S04]  /*77d0*/  LEA.HI.SX32 R49, R49, R20, 0x1c ;  /* 0x0000001431317211 */ /* 0x000fc800078fe2ff */
[----:B------:R-:W-:-:S04]  /*77e0*/  SHF.L.U32 R48, R49, 0x3, RZ ;  /* 0x0000000331307819 */ /* 0x000fc800000006ff */
[----:B------:R-:W-:-:S13]  /*77f0*/  ISETP.GE.AND P4, PT, R48, R151, PT ;  /* 0x000000973000720c */ /* 0x000fda0003f86270 */
[--C-:B------:R-:W-:Y:S02]  /*7800*/  @!P4 SHF.R.S32.HI R50, RZ, 0x1f, R48.reuse ;  /* 0x0000001fff32c819 */ /* 0x100fe40000011430 */
[--C-:B------:R-:W-:Y:S02]  /*7810*/  @!P4 IADD3 R136, P5, P6, R104, R136, R48.reuse ;  /* 0x000000886888c210 */ /* 0x100fe40007ebe030 */
[----:B------:R-:W-:Y:S02]  /*7820*/  LOP3.LUT R48, R189, 0x38, R48, 0xf8, !PT ;  /* 0x00000038bd307812 */ /* 0x000fe400078ef830 */
[----:B------:R-:W-:Y:S02]  /*7830*/  @!P4 IADD3.X R50, R101, R164, R50, P5, P6 ;  /* 0x000000a46532c210 */ /* 0x000fe40002fec432 */
[----:B------:R-:W-:Y:S02]  /*7840*/  LEA R60, P5, R51, R120, 0x1 ;  /* 0x00000078333c7211 */ /* 0x000fe400078a08ff */
[----:B------:R-:W-:-:S02]  /*7850*/  LOP3.LUT R48, R48, R191, RZ, 0x3c, !PT ;  /* 0x000000bf30307212 */ /* 0x000fc400078e3cff */
[----:B------:R-:W-:Y:S02]  /*7860*/  LEA.HI.X R61, R51, R121, R52, 0x1, P5 ;  /* 0x00000079333d7211 */ /* 0x000fe400028f0c34 */
[----:B------:R-:W-:-:S04]  /*7870*/  @!P4 LEA R62, P5, R136, R120, 0x1 ;  /* 0x00000078883ec211 */ /* 0x000fc800078a08ff */
[----:B------:R-:W-:Y:S02]  /*7880*/  @!P4 LEA.HI.X R63, R136, R121, R50, 0x1, P5 ;  /* 0x00000079883fc211 */ /* 0x000fe400028f0c32 */
[----:B------:R-:W-:Y:S02]  /*7890*/  SHF.R.S32.HI R50, RZ, 0x1f, R49 ;  /* 0x0000001fff327819 */ /* 0x000fe40000011431 */
[----:B------:R-:W-:Y:S02]  /*78a0*/  ISETP.GE.AND P5, PT, R185, R122, PT ;  /* 0x0000007ab900720c */ /* 0x000fe40003fa6270 */
[----:B------:R-:W-:-:S05]  /*78b0*/  LEA.HI R50, R50, R49, RZ, 0x3 ;  /* 0x0000003132327211 */ /* 0x000fca00078f18ff */
[----:B------:R-:W-:-:S05]  /*78c0*/  IMAD.SHL.U32 R50, R50, 0x400, RZ ;  /* 0x0000040032327824 */ /* 0x000fca00078e00ff */
[----:B------:R-:W-:-:S05]  /*78d0*/  LOP3.LUT R49, R50, 0x7fffe000, RZ, 0xc0, !PT ;  /* 0x7fffe00032317812 */ /* 0x000fca00078ec0ff */
[----:B------:R-:W-:-:S05]  /*78e0*/  IMAD R49, R190, 0x200, R49 ;  /* 0x00000200be317824 */ /* 0x000fca00078e0231 */
[----:B------:R-:W-:Y:S01]  /*78f0*/  IADD3 R51, R49, R48, RZ ;  /* 0x0000003031337210 */ /* 0x000fe20007ffe0ff */
[----:B------:R-:W-:-:S04]  /*7900*/  IMAD R49, R18, 0x6000, R139 ;  /* 0x0000600012317824 */ /* 0x000fc800078e028b */
[----:B------:R-:W-:Y:S02]  /*7910*/  IMAD R51, R18, 0x6000, R51 ;  /* 0x0000600012337824 */ /* 0x000fe400078e0233 */
[--C-:B------:R-:W-:Y:S02]  /*7920*/  IMAD R49, R49, 0x2, R2.reuse ;  /* 0x0000000231317824 */ /* 0x100fe400078e0202 */
[----:B------:R-:W-:-:S04]  /*7930*/  IMAD R52, R51, 0x2, R2 ;  /* 0x0000000233347824 */ /* 0x000fc800078e0202 */
[----:B------:R-:W2:Y:S04]  /*7940*/  LDS.128 R48, [R49+0x1c400] ;  /* 0x01c4000031307984 */ /* 0x000ea80000000c00 */
[----:B------:R-:W3:Y:S01]  /*7950*/  LDS.128 R52, [R52+0x1c400] ;  /* 0x01c4000034347984 */ /* 0x000ee20000000c00 */
[----:B------:R-:W-:Y:S05]  /*7960*/  @P5 BRA `(.L_x_532) ;  /* 0x0000000400585947 */ /* 0x000fea0003800000 */
[--C-:B------:R-:W-:Y:S01]  /*7970*/  SHF.R.U64 R44, R44, 0x10, R45.reuse ;  /* 0x000000102c2c7819 */ /* 0x100fe2000000122d */
[----:B0-----:R-:W-:Y:S01]  /*7980*/  HADD2.F32 R94, -RZ, R179.H1_H1 ;  /* 0x300000b3ff5e7230 */ /* 0x001fe20000004100 */
[----:B------:R-:W-:Y:S01]  /*7990*/  SHF.R.U32.HI R64, RZ, 0x10, R45 ;  /* 0x00000010ff407819 */ /* 0x000fe2000001162d */
[----:B--2---:R-:W-:Y:S01]  /*79a0*/  HADD2.F32 R66, -RZ, R49.H1_H1 ;  /* 0x30000031ff427230 */ /* 0x004fe20000004100 */
[----:B------:R-:W-:Y:S01]  /*79b0*/  SHF.R.U64 R45, R56, 0x10, R57 ;  /* 0x00000010382d7819 */ /* 0x000fe20000001239 */
[----:B------:R-:W-:Y:S01]  /*79c0*/  HADD2.F32 R92, -RZ, R177.H1_H1 ;  /* 0x300000b1ff5c7230 */ /* 0x000fe20000004100 */
[--C-:B------:R-:W-:Y:S01]  /*79d0*/  SHF.R.U64 R46, R46, 0x10, R47.reuse ;  /* 0x000000102e2e7819 */ /* 0x100fe2000000122f */
[----:B------:R-:W-:Y:S01]  /*79e0*/  HADD2.F32 R64, -RZ, R64.H0_H0 ;  /* 0x20000040ff407230 */ /* 0x000fe20000004100 */
[----:B------:R-:W-:Y:S02]  /*79f0*/  SHF.R.U32.HI R56, RZ, 0x10, R47 ;  /* 0x00000010ff387819 */ /* 0x000fe4000001162f */
[----:B------:R-:W-:-:S02]  /*7a00*/  SHF.R.U64 R47, R58, 0x10, R59 ;  /* 0x000000103a2f7819 */ /* 0x000fc4000000123b */
[----:B------:R-:W-:Y:S02]  /*7a10*/  SHF.R.U32.HI R58, RZ, 0x10, R59 ;  /* 0x00000010ff3a7819 */ /* 0x000fe4000001163b */
[----:B---3--:R-:W-:Y:S01]  /*7a20*/  MOV R59, R53 ;  /* 0x00000035003b7202 */ /* 0x008fe20000000f00 */
[----:B------:R-:W-:Y:S01]  /*7a30*/  IMAD.MOV.U32 R53, RZ, RZ, R51 ;  /* 0x000000ffff357224 */ /* 0x000fe200078e0033 */
[----:B------:R-:W-:Y:S01]  /*7a40*/  SHF.R.U32.HI R57, RZ, 0x10, R57 ;  /* 0x00000010ff397819 */ /* 0x000fe20000011639 */
[----:B------:R-:W-:Y:S02]  /*7a50*/  HADD2.F32 R51, -RZ, R49.H0_H0 ;  /* 0x20000031ff337230 */ /* 0x000fe40000004100 */
[--C-:B------:R-:W-:Y:S02]  /*7a60*/  HADD2.F32 R65, -RZ, R59.reuse.H0_H0 ;  /* 0x2000003bff417230 */ /* 0x100fe40000004100 */
[----:B------:R-:W-:Y:S02]  /*7a70*/  HADD2.F32 R59, -RZ, R59.H1_H1 ;  /* 0x3000003bff3b7230 */ /* 0x000fe40000004100 */
[----:B------:R-:W-:-:S02]  /*7a80*/  HADD2.F32 R57, -RZ, R57.H0_H0 ;  /* 0x20000039ff397230 */ /* 0x000fc40000004100 */
[-C--:B------:R-:W-:Y:S01]  /*7a90*/  FMUL.FTZ R96, R65, R94.reuse ;  /* 0x0000005e41607220 */ /* 0x080fe20000410000 */
[----:B------:R-:W-:Y:S02]  /*7aa0*/  FMUL.FTZ R94, R51, R94 ;  /* 0x0000005e335e7220 */ /* 0x000fe40000410000 */
[-C--:B------:R-:W-:Y:S01]  /*7ab0*/  FMUL.FTZ R67, R59, R57.reuse ;  /* 0x000000393b437220 */ /* 0x080fe20000410000 */
[C---:B------:R-:W-:Y:S01]  /*7ac0*/  FMUL.FTZ R98, R66.reuse, R57 ;  /* 0x0000003942627220 */ /* 0x040fe20000410000 */
[-C--:B------:R-:W-:Y:S01]  /*7ad0*/  FFMA.FTZ R49, R65, R92.reuse, R94 ;  /* 0x0000005c41317223 */ /* 0x080fe2000001005e */
[----:B------:R-:W-:Y:S01]  /*7ae0*/  FFMA.FTZ R51, R51, R92, -R96 ;  /* 0x0000005c33337223 */ /* 0x000fe20000010860 */
[-C--:B------:R-:W-:Y:S01]  /*7af0*/  FFMA.FTZ R66, R66, R64.reuse, -R67 ;  /* 0x0000004042427223 */ /* 0x080fe20000010843 */
[----:B------:R-:W-:Y:S01]  /*7b00*/  FFMA.FTZ R64, R59, R64, R98 ;  /* 0x000000403b407223 */ /* 0x000fe20000010062 */
[----:B------:R-:W-:Y:S02]  /*7b10*/  HADD2.F32 R94, -RZ, R178.H1_H1 ;  /* 0x300000b2ff5e7230 */ /* 0x000fe40000004100 */
[--C-:B------:R-:W-:Y:S01]  /*7b20*/  HADD2.F32 R59, -RZ, R55.reuse.H0_H0 ;  /* 0x20000037ff3b7230 */ /* 0x100fe20000004100 */
[----:B------:R-:W-:Y:S01]  /*7b30*/  F2FP.F16.F32.PACK_AB R51, R66, R51 ;  /* 0x000000334233723e */ /* 0x000fe200000000ff */
[----:B------:R-:W-:-:S02]  /*7b40*/  HADD2.F32 R65, -RZ, R55.H1_H1 ;  /* 0x30000037ff417230 */ /* 0x000fc40000004100 */
[----:B------:R-:W-:Y:S02]  /*7b50*/  HADD2.F32 R96, -RZ, R58.H0_H0 ;  /* 0x2000003aff607230 */ /* 0x000fe40000004100 */
[--C-:B------:R-:W-:Y:S02]  /*7b60*/  HADD2.F32 R55, -RZ, R53.reuse.H0_H0 ;  /* 0x20000035ff377230 */ /* 0x100fe40000004100 */
[----:B------:R-:W-:Y:S02]  /*7b70*/  HADD2.F32 R57, -RZ, R53.H1_H1 ;  /* 0x30000035ff397230 */ /* 0x000fe40000004100 */
[----:B------:R-:W-:Y:S01]  /*7b80*/  FMUL.FTZ R98, R65, R96 ;  /* 0x0000006041627220 */ /* 0x000fe20000410000 */
[----:B------:R-:W-:Y:S02]  /*7b90*/  HADD2.F32 R92, -RZ, R176.H1_H1 ;  /* 0x300000b0ff5c7230 */ /* 0x000fe40000004100 */
[----:B------:R-:W-:Y:S02]  /*7ba0*/  HADD2.F32 R58, -RZ, R56.H0_H0 ;  /* 0x20000038ff3a7230 */ /* 0x000fe40000004100 */
[-C--:B------:R-:W-:Y:S01]  /*7bb0*/  FMUL.FTZ R56, R59, R94.reuse ;  /* 0x0000005e3b387220 */ /* 0x080fe20000410000 */
[----:B------:R-:W-:Y:S01]  /*7bc0*/  FMUL.FTZ R94, R55, R94 ;  /* 0x0000005e375e7220 */ /* 0x000fe20000410000 */
[----:B------:R-:W-:Y:S01]  /*7bd0*/  FMUL.FTZ R96, R57, R96 ;  /* 0x0000006039607220 */ /* 0x000fe20000410000 */
[----:B------:R-:W-:-:S02]  /*7be0*/  HADD2.F32 R178, -RZ, R178.H0_H0 ;  /* 0x200000b2ffb27230 */ /* 0x000fc40000004100 */
[----:B------:R-:W-:Y:S01]  /*7bf0*/  FFMA.FTZ R53, R55, R92, -R56 ;  /* 0x0000005c37357223 */ /* 0x000fe20000010838 */
[----:B------:R-:W-:Y:S01]  /*7c00*/  FFMA.FTZ R56, R57, R58, -R98 ;  /* 0x0000003a39387223 */ /* 0x000fe20000010862 */
[----:B------:R-:W-:Y:S01]  /*7c10*/  FFMA.FTZ R55, R59, R92, R94 ;  /* 0x0000005c3b377223 */ /* 0x000fe2000001005e */
[----:B------:R-:W-:Y:S01]  /*7c20*/  FFMA.FTZ R58, R65, R58, R96 ;  /* 0x0000003a413a7223 */ /* 0x000fe20000010060 */
[----:B------:R-:W-:Y:S02]  /*7c30*/  HADD2.F32 R94, -RZ, R179.H0_H0 ;  /* 0x200000b3ff5e7230 */ /* 0x000fe40000004100 */
[----:B------:R-:W-:Y:S01]  /*7c40*/  HADD2.F32 R65, -RZ, R45.H0_H0 ;  /* 0x2000002dff417230 */ /* 0x000fe20000004100 */
[----:B------:R-:W-:Y:S01]  /*7c50*/  F2FP.F16.F32.PACK_AB R56, R56, R53 ;  /* 0x000000353838723e */ /* 0x000fe200000000ff */
[----:B------:R-:W-:Y:S01]  /*7c60*/  HADD2.F32 R57, -RZ, R52.H0_H0 ;  /* 0x20000034ff397230 */ /* 0x000fe20000004100 */
[----:B------:R-:W-:Y:S01]  /*7c70*/  F2FP.F16.F32.PACK_AB R53, R64, R49 ;  /* 0x000000314035723e */ /* 0x000fe200000000ff */
[----:B------:R-:W-:Y:S01]  /*7c80*/  HADD2.F32 R45, -RZ, R48.H0_H0 ;  /* 0x20000030ff2d7230 */ /* 0x000fe20000004100 */
[----:B------:R-:W-:Y:S01]  /*7c90*/  MOV R49, R51 ;  /* 0x0000003300317202 */ /* 0x000fe20000000f00 */
[----:B------:R-:W-:Y:S01]  /*7ca0*/  HADD2.F32 R52, -RZ, R52.H1_H1 ;  /* 0x30000034ff347230 */ /* 0x000fe20000004100 */
[----:B------:R-:W-:Y:S01]  /*7cb0*/  F2FP.F16.F32.PACK_AB R55, R58, R55 ;  /* 0x000000373a37723e */ /* 0x000fe200000000ff */
[----:B------:R-:W-:-:S02]  /*7cc0*/  HADD2.F32 R48, -RZ, R48.H1_H1 ;  /* 0x30000030ff307230 */ /* 0x000fc40000004100 */
[----:B------:R-:W-:Y:S02]  /*7cd0*/  HADD2.F32 R92, -RZ, R177.H0_H0 ;  /* 0x200000b1ff5c7230 */ /* 0x000fe40000004100 */
[-C--:B------:R-:W-:Y:S01]  /*7ce0*/  FMUL.FTZ R67, R52, R65.reuse ;  /* 0x0000004134437220 */ /* 0x080fe20000410000 */
[----:B------:R-:W-:Y:S02]  /*7cf0*/  HADD2.F32 R59, -RZ, R44.H0_H0 ;  /* 0x2000002cff3b7230 */ /* 0x000fe40000004100 */
[-C--:B------:R-:W-:Y:S01]  /*7d00*/  FMUL.FTZ R44, R57, R94.reuse ;  /* 0x0000005e392c7220 */ /* 0x080fe20000410000 */
[C---:B------:R-:W-:Y:S01]  /*7d10*/  FMUL.FTZ R94, R45.reuse, R94 ;  /* 0x0000005e2d5e7220 */ /* 0x040fe20000410000 */
[C---:B------:R-:W-:Y:S01]  /*7d20*/  FMUL.FTZ R65, R48.reuse, R65 ;  /* 0x0000004130417220 */ /* 0x040fe20000410000 */
[----:B------:R-:W-:Y:S02]  /*7d30*/  HADD2.F32 R176, -RZ, R176.H0_H0 ;  /* 0x200000b0ffb07230 */ /* 0x000fe40000004100 */
[-C--:B------:R-:W-:Y:S01]  /*7d40*/  FFMA.FTZ R44, R45, R92.reuse, -R44 ;  /* 0x0000005c2d2c7223 */ /* 0x080fe2000001082c */
[----:B------:R-:W-:Y:S01]  /*7d50*/  FFMA.FTZ R45, R57, R92, R94 ;  /* 0x0000005c392d7223 */ /* 0x000fe2000001005e */
[-C--:B------:R-:W-:Y:S01]  /*7d60*/  FFMA.FTZ R57, R48, R59.reuse, -R67 ;  /* 0x0000003b30397223 */ /* 0x080fe20000010843 */
[----:B------:R-:W-:Y:S01]  /*7d70*/  FFMA.FTZ R48, R52, R59, R65 ;  /* 0x0000003b34307223 */ /* 0x000fe20000010041 */
[----:B------:R-:W-:-:S02]  /*7d80*/  HADD2.F32 R52, -RZ, R54.H0_H0 ;  /* 0x20000036ff347230 */ /* 0x000fc40000004100 */
[----:B------:R-:W-:Y:S02]  /*7d90*/  HADD2.F32 R65, -RZ, R47.H0_H0 ;  /* 0x2000002fff417230 */ /* 0x000fe40000004100 */
[----:B------:R-:W-:Y:S02]  /*7da0*/  HADD2.F32 R54, -RZ, R54.H1_H1 ;  /* 0x30000036ff367230 */ /* 0x000fe40000004100 */
[--C-:B------:R-:W-:Y:S02]  /*7db0*/  HADD2.F32 R47, -RZ, R50.reuse.H0_H0 ;  /* 0x20000032ff2f7230 */ /* 0x100fe40000004100 */
[----:B------:R-:W-:Y:S02]  /*7dc0*/  HADD2.F32 R50, -RZ, R50.H1_H1 ;  /* 0x30000032ff327230 */ /* 0x000fe40000004100 */
[-C--:B------:R-:W-:Y:S01]  /*7dd0*/  FMUL.FTZ R93, R54, R65.reuse ;  /* 0x00000041365d7220 */ /* 0x080fe20000410000 */
[----:B------:R-:W-:Y:S02]  /*7de0*/  HADD2.F32 R59, -RZ, R46.H0_H0 ;  /* 0x2000002eff3b7230 */ /* 0x000fe40000004100 */
[-C--:B------:R-:W-:Y:S01]  /*7df0*/  FMUL.FTZ R46, R52, R178.reuse ;  /* 0x000000b2342e7220 */ /* 0x080fe20000410000 */
[----:B------:R-:W-:Y:S01]  /*7e00*/  FMUL.FTZ R67, R47, R178 ;  /* 0x000000b22f437220 */ /* 0x000fe20000410000 */
[----:B------:R-:W-:Y:S01]  /*7e10*/  FMUL.FTZ R65, R50, R65 ;  /* 0x0000004132417220 */ /* 0x000fe20000410000 */
[----:B------:R-:W-:-:S02]  /*7e20*/  IMAD.MOV.U32 R51, RZ, RZ, R56 ;  /* 0x000000ffff337224 */ /* 0x000fc400078e0038 */
[----:B------:R-:W-:Y:S01]  /*7e30*/  FFMA.FTZ R46, R47, R176, -R46 ;  /* 0x000000b02f2e7223 */ /* 0x000fe2000001082e */
[-C--:B------:R-:W-:Y:S01]  /*7e40*/  FFMA.FTZ R93, R50, R59.reuse, -R93 ;  /* 0x0000003b325d7223 */ /* 0x080fe2000001085d */
[----:B------:R-:W-:Y:S01]  /*7e50*/  F2FP.F16.F32.PACK_AB R50, R57, R44 ;  /* 0x0000002c3932723e */ /* 0x000fe200000000ff */
[----:B------:R-:W-:Y:S01]  /*7e60*/  FFMA.FTZ R67, R52, R176, R67 ;  /* 0x000000b034437223 */ /* 0x000fe20000010043 */
[----:B------:R-:W-:Y:S01]  /*7e70*/  FFMA.FTZ R54, R54, R59, R65 ;  /* 0x0000003b36367223 */ /* 0x000fe20000010041 */
[----:B------:R-:W-:Y:S02]  /*7e80*/  F2FP.F16.F32.PACK_AB R52, R48, R45 ;  /* 0x0000002d3034723e */ /* 0x000fe400000000ff */
[----:B------:R-:W-:Y:S01]  /*7e90*/  F2FP.F16.F32.PACK_AB R93, R93, R46 ;  /* 0x0000002e5d5d723e */ /* 0x000fe200000000ff */
[----:B------:R-:W-:Y:S01]  /*7ea0*/  IMAD.MOV.U32 R48, RZ, RZ, R50 ;  /* 0x000000ffff307224 */ /* 0x000fe200078e0032 */
[----:B------:R-:W-:-:S03]  /*7eb0*/  F2FP.F16.F32.PACK_AB R54, R54, R67 ;  /* 0x000000433636723e */ /* 0x000fc600000000ff */
[----:B------:R-:W-:-:S07]  /*7ec0*/  IMAD.MOV.U32 R50, RZ, RZ, R93 ;  /* 0x000000ffff327224 */ /* 0x000fce00078e005d */
.L_x_532:
[----:B------:R-:W-:Y:S05]  /*7ed0*/  BSYNC B2 ;  /* 0x0000000000027941 */ /* 0x000fea0003800000 */
.L_x_531:
[----:B--2---:R4:W-:Y:S04]  /*7ee0*/  STG.E.128 desc[UR36][R60.64], R48 ;  /* 0x000000303c007986 */ /* 0x0049e8000c101d24 */
[----:B---3--:R4:W-:Y:S02]  /*7ef0*/  @!P4 STG.E.128 desc[UR36][R62.64], R52 ;  /* 0x000000343e00c986 */ /* 0x0089e4000c101d24 */
.L_x_522:
[----:B------:R-:W-:Y:S05]  /*7f00*/  BSYNC B1 ;  /* 0x0000000000017941 */ /* 0x000fea0003800000 */
.L_x_521:
[-C--:B--2---:R-:W-:Y:S02]  /*7f10*/  IMAD R44, R150, R130.reuse, RZ ;  /* 0x00000082962c7224 */ /* 0x084fe400078e02ff */
[----:B------:R-:W-:-:S04]  /*7f20*/  IMAD.WIDE.U32 R132, R204, R130, R132 ;  /* 0x00000082cc847225 */ /* 0x000fc800078e0084 */
[----:B------:R-:W-:Y:S01]  /*7f30*/  IMAD R131, R204, R131, R44 ;  /* 0x00000083cc837224 */ /* 0x000fe200078e022c */
[----:B------:R-:W-:Y:S06]  /*7f40*/  @P0 BRA `(.L_x_491) ;  /* 0x0000001800b00947 */ /* 0x000fec0003800000 */
[----:B------:R-:W-:Y:S01]  /*7f50*/  ISETP.NE.AND P0, PT, R14, RZ, PT ;  /* 0x000000ff0e00720c */ /* 0x000fe20003f05270 */
[----:B------:R-:W-:Y:S01]  /*7f60*/  BSSY B1, `(.L_x_533) ;  /* 0x000007a000017945 */ /* 0x000fe20003800000 */
[----:B------:R-:W-:-:S11]  /*7f70*/  IADD3 R56, R133, R131, RZ ;  /* 0x0000008385387210 */ /* 0x000fd60007ffe0ff */
[----:B------:R-:W-:Y:S05]  /*7f80*/  @!P0 BRA `(.L_x_534) ;  /* 0x0000000400dc8947 */ /* 0x000fea0003800000 */
[----:B------:R-:W-:Y:S01]  /*7f90*/  SEL R44, R119, R153, !P3 ;  /* 0x00000099772c7207 */ /* 0x000fe20005800000 */
[----:B------:R-:W-:Y:S01]  /*7fa0*/  BSSY B2, `(.L_x_535) ;  /* 0x0000073000027945 */ /* 0x000fe20003800000 */
[----:B----4-:R-:W-:Y:S02]  /*7fb0*/  IADD3 R48, P0, P4, R104, R132, R29 ;  /* 0x0000008468307210 */ /* 0x010fe40007c1e01d */
[----:B------:R-:W-:Y:S02]  /*7fc0*/  SHF.R.S32.HI R45, RZ, 0x1f, R44 ;  /* 0x0000001fff2d7819 */ /* 0x000fe4000001142c */
[----:B------:R-:W-:Y:S02]  /*7fd0*/  IADD3.X R50, R101, R56, R13, P0, P4 ;  /* 0x0000003865327210 */ /* 0x000fe400007e840d */
[----:B------:R-:W-:-:S04]  /*7fe0*/  LEA.HI R45, R45, R44, RZ, 0x4 ;  /* 0x0000002c2d2d7211 */ /* 0x000fc800078f20ff */
[----:B------:R-:W-:-:S04]  /*7ff0*/  LEA.HI.SX32 R45, R45, R30, 0x1c ;  /* 0x0000001e2d2d7211 */ /* 0x000fc800078fe2ff */
[----:B---3--:R-:W-:Y:S01]  /*8000*/  SHF.R.S32.HI R52, RZ, 0x1f, R45 ;  /* 0x0000001fff347819 */ /* 0x008fe2000001142d */
[----:B------:R-:W-:-:S03]  /*8010*/  IMAD.SHL.U32 R44, R45, 0x8, RZ ;  /* 0x000000082d2c7824 */ /* 0x000fc600078e00ff */
[----:B------:R-:W-:Y:S01]  /*8020*/  LEA.HI R52, R52, R45, RZ, 0x3 ;  /* 0x0000002d34347211 */ /* 0x000fe200078f18ff */
[----:B------:R-:W-:Y:S01]  /*8030*/  IMAD R45, R18, 0x6000, R144 ;  /* 0x00006000122d7824 */ /* 0x000fe200078e0290 */
[----:B------:R-:W-:-:S03]  /*8040*/  ISETP.GE.AND P0, PT, R44, R151, PT ;  /* 0x000000972c00720c */ /* 0x000fc60003f06270 */
[----:B------:R-:W-:Y:S01]  /*8050*/  IMAD.SHL.U32 R52, R52, 0x400, RZ ;  /* 0x0000040034347824 */ /* 0x000fe200078e00ff */
[----:B------:R-:W-:-:S04]  /*8060*/  LEA R45, R45, R2, 0x1 ;  /* 0x000000022d2d7211 */ /* 0x000fc800078e08ff */
[----:B------:R-:W-:-:S05]  /*8070*/  LOP3.LUT R47, R52, 0x7fffe000, RZ, 0xc0, !PT ;  /* 0x7fffe000342f7812 */ /* 0x000fca00078ec0ff */
[--C-:B------:R-:W-:Y:S02]  /*8080*/  @!P0 SHF.R.S32.HI R49, RZ, 0x1f, R44.reuse ;  /* 0x0000001fff318819 */ /* 0x100fe4000001142c */
[--C-:B------:R-:W-:Y:S02]  /*8090*/  @!P0 IADD3 R46, P4, P5, R104, R132, R44.reuse ;  /* 0x00000084682e8210 */ /* 0x100fe40007d9e02c */
[----:B------:R-:W-:Y:S02]  /*80a0*/  LOP3.LUT R44, R187, 0x38, R44, 0xf8, !PT ;  /* 0x00000038bb2c7812 */ /* 0x000fe400078ef82c */
[----:B------:R-:W-:Y:S02]  /*80b0*/  @!P0 IADD3.X R49, R101, R56, R49, P4, P5 ;  /* 0x0000003865318210 */ /* 0x000fe400027ea431 */
[----:B------:R-:W-:Y:S02]  /*80c0*/  LOP3.LUT R44, R44, R219, RZ, 0x3c, !PT ;  /* 0x000000db2c2c7212 */ /* 0x000fe400078e3cff */
[----:B------:R-:W-:-:S02]  /*80d0*/  LEA R52, P4, R48, R120, 0x1 ;  /* 0x0000007830347211 */ /* 0x000fc400078808ff */
[----:B------:R-:W-:Y:S02]  /*80e0*/  IADD3 R47, R44, R47, R193 ;  /* 0x0000002f2c2f7210 */ /* 0x000fe40007ffe0c1 */
[----:B------:R-:W-:Y:S02]  /*80f0*/  LEA.HI.X R53, R48, R121, R50, 0x1, P4 ;  /* 0x0000007930357211 */ /* 0x000fe400020f0c32 */
[----:B------:R-:W-:Y:S01]  /*8100*/  @!P0 LEA R54, P4, R46, R120, 0x1 ;  /* 0x000000782e368211 */ /* 0x000fe200078808ff */
[----:B------:R-:W-:-:S03]  /*8110*/  IMAD R47, R18, 0x6000, R47 ;  /* 0x00006000122f7824 */ /* 0x000fc600078e022f */
[----:B------:R-:W-:Y:S01]  /*8120*/  @!P0 LEA.HI.X R55, R46, R121, R49, 0x1, P4 ;  /* 0x000000792e378211 */ /* 0x000fe200020f0c31 */
[----:B------:R-:W-:Y:S01]  /*8130*/  IMAD R48, R47, 0x2, R2 ;  /* 0x000000022f307824 */ /* 0x000fe200078e0202 */
[----:B------:R-:W-:Y:S01]  /*8140*/  ISETP.GE.AND P4, PT, R22, R122, PT ;  /* 0x0000007a1600720c */ /* 0x000fe20003f86270 */
[----:B------:R-:W2:Y:S04]  /*8150*/  LDS.128 R44, [R45+0x1c400] ;  /* 0x01c400002d2c7984 */ /* 0x000ea80000000c00 */
[----:B------:R-:W3:Y:S08]  /*8160*/  LDS.128 R48, [R48+0x1c400] ;  /* 0x01c4000030307984 */ /* 0x000ef00000000c00 */
[----:B------:R-:W-:Y:S05]  /*8170*/  @P4 BRA `(.L_x_536) ;  /* 0x0000000400544947 */ /* 0x000fea0003800000 */
[----:B---3--:R-:W-:Y:S01]  /*8180*/  IMAD.MOV.U32 R62, RZ, RZ, R49 ;  /* 0x000000ffff3e7224 */ /* 0x008fe200078e0031 */
[----:B------:R-:W-:Y:S01]  /*8190*/  SHF.R.U32.HI R67, RZ, 0x10, R89 ;  /* 0x00000010ff437819 */ /* 0x000fe20000011659 */
[----:B------:R-:W-:Y:S01]  /*81a0*/  IMAD.MOV.U32 R63, RZ, RZ, R51 ;  /* 0x000000ffff3f7224 */ /* 0x000fe200078e0033 */
[----:B------:R-:W-:Y:S01]  /*81b0*/  SHF.R.U32.HI R65, RZ, 0x10, R77 ;  /* 0x00000010ff417819 */ /* 0x000fe2000001164d */
[----:B--2---:R-:W-:Y:S01]  /*81c0*/  IMAD.MOV.U32 R49, RZ, RZ, R47 ;  /* 0x000000ffff317224 */ /* 0x004fe200078e002f */
[----:B------:R-:W-:Y:S01]  /*81d0*/  MOV R61, R48 ;  /* 0x00000030003d7202 */ /* 0x000fe20000000f00 */
[--C-:B------:R-:W-:Y:S01]  /*81e0*/  HADD2.F32 R51, -RZ, R62.reuse.H0_H0 ;  /* 0x2000003eff337230 */ /* 0x100fe20000004100 */
[----:B------:R-:W-:Y:S01]  /*81f0*/  SHF.R.U64 R57, R76, 0x10, R77 ;  /* 0x000000104c397819 */ /* 0x000fe2000000124d */
[----:B------:R-:W-:Y:S01]  /*8200*/  HADD2.F32 R62, -RZ, R62.H1_H1 ;  /* 0x3000003eff3e7230 */ /* 0x000fe20000004100 */
[--C-:B------:R-:W-:Y:S01]  /*8210*/  SHF.R.U64 R59, R90, 0x10, R91.reuse ;  /* 0x000000105a3b7819 */ /* 0x100fe2000000125b */
[----:B------:R-:W-:Y:S01]  /*8220*/  HADD2.F32 R67, -RZ, R67.H0_H0 ;  /* 0x20000043ff437230 */ /* 0x000fe20000004100 */
[----:B------:R-:W-:Y:S01]  /*8230*/  SHF.R.U32.HI R90, RZ, 0x10, R91 ;  /* 0x00000010ff5a7819 */ /* 0x000fe2000001165b */
[----:B------:R-:W-:Y:S01]  /*8240*/  HADD2.F32 R66, -RZ, R175.H1_H1 ;  /* 0x300000afff427230 */ /* 0x000fe20000004100 */
[----:B------:R-:W-:Y:S01]  /*8250*/  SHF.R.U64 R58, R78, 0x10, R79 ;  /* 0x000000104e3a7819 */ /* 0x000fe2000000124f */
[----:B------:R-:W-:-:S02]  /*8260*/  HADD2.F32 R48, -RZ, R45.H1_H1 ;  /* 0x3000002dff307230 */ /* 0x000fc40000004100 */
[-C--:B------:R-:W-:Y:S01]  /*8270*/  FMUL.FTZ R77, R62, R67.reuse ;  /* 0x000000433e4d7220 */ /* 0x080fe20000410000 */
[----:B------:R-:W-:Y:S02]  /*8280*/  HADD2.F32 R47, -RZ, R45.H0_H0 ;  /* 0x2000002dff2f7230 */ /* 0x000fe40000004100 */
[-C--:B------:R-:W-:Y:S01]  /*8290*/  FMUL.FTZ R76, R51, R66.reuse ;  /* 0x00000042334c7220 */ /* 0x080fe20000410000 */
[----:B------:R-:W-:Y:S02]  /*82a0*/  HADD2.F32 R64, -RZ, R166.H1_H1 ;  /* 0x300000a6ff407230 */ /* 0x000fe40000004100 */
[----:B------:R-:W-:Y:S01]  /*82b0*/  FMUL.FTZ R67, R48, R67 ;  /* 0x0000004330437220 */ /* 0x000fe20000410000 */
[----:B------:R-:W-:Y:S02]  /*82c0*/  HADD2.F32 R65, -RZ, R65.H0_H0 ;  /* 0x20000041ff417230 */ /* 0x000fe40000004100 */
[C---:B------:R-:W-:Y:S01]  /*82d0*/  FMUL.FTZ R66, R47.reuse, R66 ;  /* 0x000000422f427220 */ /* 0x040fe20000410000 */
[----:B------:R-:W-:Y:S01]  /*82e0*/  SHF.R.U32.HI R78, RZ, 0x10, R79 ;  /* 0x00000010ff4e7819 */ /* 0x000fe2000001164f */
[----:B------:R-:W-:Y:S01]  /*82f0*/  FFMA.FTZ R45, R47, R64, -R76 ;  /* 0x000000402f2d7223 */ /* 0x000fe2000001084c */
[----:B------:R-:W-:-:S02]  /*8300*/  HADD2.F32 R76, -RZ, R174.H1_H1 ;  /* 0x300000aeff4c7230 */ /* 0x000fc40000004100 */
[-C--:B------:R-:W-:Y:S01]  /*8310*/  FFMA.FTZ R48, R48, R65.reuse, -R77 ;  /* 0x0000004130307223 */ /* 0x080fe2000001084d */
[----:B------:R-:W-:Y:S01]  /*8320*/  FFMA.FTZ R62, R62, R65, R67 ;  /* 0x000000413e3e7223 */ /* 0x000fe20000010043 */
[----:B------:R-:W-:Y:S01]  /*8330*/  FFMA.FTZ R47, R51, R64, R66 ;  /* 0x00000040332f7223 */ /* 0x000fe20000010042 */
[----:B------:R-:W-:Y:S01]  /*8340*/  HADD2.F32 R65, -RZ, R63.H0_H0 ;  /* 0x2000003fff417230 */ /* 0x000fe20000004100 */
[----:B------:R-:W-:Y:S01]  /*8350*/  SHF.R.U64 R60, R88, 0x10, R89 ;  /* 0x00000010583c7819 */ /* 0x000fe20000001259 */
[--C-:B------:R-:W-:Y:S01]  /*8360*/  HADD2.F32 R51, -RZ, R49.reuse.H0_H0 ;  /* 0x20000031ff337230 */ /* 0x100fe20000004100 */
[----:B------:R-:W-:Y:S01]  /*8370*/  F2FP.F16.F32.PACK_AB R45, R48, R45 ;  /* 0x0000002d302d723e */ /* 0x000fe200000000ff */
[----:B------:R-:W-:Y:S02]  /*8380*/  HADD2.F32 R67, -RZ, R90.H0_H0 ;  /* 0x2000005aff437230 */ /* 0x000fe40000004100 */
[----:B------:R-:W-:Y:S01]  /*8390*/  FMUL.FTZ R88, R65, R76 ;  /* 0x0000004c41587220 */ /* 0x000fe20000410000 */
[----:B------:R-:W-:-:S02]  /*83a0*/  HADD2.F32 R64, -RZ, R49.H1_H1 ;  /* 0x30000031ff407230 */ /* 0x000fc40000004100 */
[C---:B------:R-:W-:Y:S01]  /*83b0*/  FMUL.FTZ R76, R51.reuse, R76 ;  /* 0x0000004c334c7220 */ /* 0x040fe20000410000 */
[----:B------:R-:W-:Y:S02]  /*83c0*/  HADD2.F32 R66, -RZ, R165.H1_H1 ;  /* 0x300000a5ff427230 */ /* 0x000fe40000004100 */
[----:B------:R-:W-:Y:S02]  /*83d0*/  HADD2.F32 R63, -RZ, R63.H1_H1 ;  /* 0x3000003fff3f7230 */ /* 0x000fe40000004100 */
[-C--:B------:R-:W-:Y:S01]  /*83e0*/  FMUL.FTZ R90, R64, R67.reuse ;  /* 0x00000043405a7220 */ /* 0x080fe20000410000 */
[----:B------:R-:W-:Y:S02]  /*83f0*/  HADD2.F32 R78, -RZ, R78.H0_H0 ;  /* 0x2000004eff4e7230 */ /* 0x000fe40000004100 */
[-C--:B------:R-:W-:Y:S01]  /*8400*/  FFMA.FTZ R49, R51, R66.reuse, -R88 ;  /* 0x0000004233317223 */ /* 0x080fe20000010858 */
[----:B------:R-:W-:Y:S01]  /*8410*/  FFMA.FTZ R51, R65, R66, R76 ;  /* 0x0000004241337223 */ /* 0x000fe2000001004c */
[----:B------:R-:W-:Y:S01]  /*8420*/  FMUL.FTZ R77, R63, R67 ;  /* 0x000000433f4d7220 */ /* 0x000fe20000410000 */
[----:B------:R-:W-:-:S02]  /*8430*/  HADD2.F32 R65, -RZ, R60.H0_H0 ;  /* 0x2000003cff417230 */ /* 0x000fc40000004100 */
[-C--:B------:R-:W-:Y:S01]  /*8440*/  FFMA.FTZ R66, R63, R78.reuse, R90 ;  /* 0x0000004e3f427223 */ /* 0x080fe2000001005a */
[----:B------:R-:W-:Y:S02]  /*8450*/  HADD2.F32 R175, -RZ, R175.H0_H0 ;  /* 0x200000afffaf7230 */ /* 0x000fe40000004100 */
[----:B------:R-:W-:Y:S01]  /*8460*/  FFMA.FTZ R64, R64, R78, -R77 ;  /* 0x0000004e40407223 */ /* 0x000fe2000001084d */
[--C-:B------:R-:W-:Y:S02]  /*8470*/  HADD2.F32 R63, -RZ, R61.reuse.H0_H0 ;  /* 0x2000003dff3f7230 */ /* 0x100fe40000004100 */
[--C-:B------:R-:W-:Y:S01]  /*8480*/  HADD2.F32 R60, -RZ, R44.reuse.H0_H0 ;  /* 0x2000002cff3c7230 */ /* 0x100fe20000004100 */
[----:B------:R-:W-:Y:S01]  /*8490*/  F2FP.F16.F32.PACK_AB R51, R66, R51 ;  /* 0x000000334233723e */ /* 0x000fe200000000ff */
[----:B------:R-:W-:Y:S02]  /*84a0*/  HADD2.F32 R61, -RZ, R61.H1_H1 ;  /* 0x3000003dff3d7230 */ /* 0x000fe40000004100 */
[----:B------:R-:W-:Y:S01]  /*84b0*/  FMUL.FTZ R67, R63, R175 ;  /* 0x000000af3f437220 */ /* 0x000fe20000410000 */
[----:B------:R-:W-:-:S02]  /*84c0*/  HADD2.F32 R44, -RZ, R44.H1_H1 ;  /* 0x3000002cff2c7230 */ /* 0x000fc40000004100 */
[----:B------:R-:W-:Y:S01]  /*84d0*/  FMUL.FTZ R76, R60, R175 ;  /* 0x000000af3c4c7220 */ /* 0x000fe20000410000 */
[----:B------:R-:W-:Y:S02]  /*84e0*/  HADD2.F32 R166, -RZ, R166.H0_H0 ;  /* 0x200000a6ffa67230 */ /* 0x000fe40000004100 */
[-C--:B------:R-:W-:Y:S01]  /*84f0*/  FMUL.FTZ R77, R61, R65.reuse ;  /* 0x000000413d4d7220 */ /* 0x080fe20000410000 */
[----:B------:R-:W-:Y:S02]  /*8500*/  HADD2.F32 R57, -RZ, R57.H0_H0 ;  /* 0x20000039ff397230 */ /* 0x000fe40000004100 */
[----:B------:R-:W-:Y:S01]  /*8510*/  FMUL.FTZ R78, R44, R65 ;  /* 0x000000412c4e7220 */ /* 0x000fe20000410000 */
[----:B------:R-:W-:Y:S02]  /*8520*/  HADD2.F32 R174, -RZ, R174.H0_H0 ;  /* 0x200000aeffae7230 */ /* 0x000fe40000004100 */
[-C--:B------:R-:W-:Y:S01]  /*8530*/  FFMA.FTZ R67, R60, R166.reuse, -R67 ;  /* 0x000000a63c437223 */ /* 0x080fe20000010843 */
[----:B------:R-:W-:Y:S01]  /*8540*/  FFMA.FTZ R76, R63, R166, R76 ;  /* 0x000000a63f4c7223 */ /* 0x000fe2000001004c */
[-C--:B------:R-:W-:Y:S01]  /*8550*/  FFMA.FTZ R60, R44, R57.reuse, -R77 ;  /* 0x000000392c3c7223 */ /* 0x080fe2000001084d */
[----:B------:R-:W-:Y:S01]  /*8560*/  FFMA.FTZ R63, R61, R57, R78 ;  /* 0x000000393d3f7223 */ /* 0x000fe2000001004e */
[----:B------:R-:W-:Y:S01]  /*8570*/  HADD2.F32 R57, -RZ, R50.H0_H0 ;  /* 0x20000032ff397230 */ /* 0x000fe20000004100 */
[----:B------:R-:W-:Y:S01]  /*8580*/  F2FP.F16.F32.PACK_AB R64, R64, R49 ;  /* 0x000000314040723e */ /* 0x000fe200000000ff */
[----:B------:R-:W-:Y:S01]  /*8590*/  HADD2.F32 R61, -RZ, R59.H0_H0 ;  /* 0x2000003bff3d7230 */ /* 0x000fe20000004100 */
[----:B------:R-:W-:Y:S01]  /*85a0*/  F2FP.F16.F32.PACK_AB R49, R62, R47 ;  /* 0x0000002f3e31723e */ /* 0x000fe200000000ff */
[----:B------:R-:W-:-:S02]  /*85b0*/  HADD2.F32 R44, -RZ, R46.H0_H0 ;  /* 0x2000002eff2c7230 */ /* 0x000fc40000004100 */
[----:B------:R-:W-:Y:S01]  /*85c0*/  FMUL.FTZ R65, R57, R174 ;  /* 0x000000ae39417220 */ /* 0x000fe20000410000 */
[----:B------:R-:W-:Y:S01]  /*85d0*/  HADD2.F32 R50, -RZ, R50.H1_H1 ;  /* 0x30000032ff327230 */ /* 0x000fe20000004100 */
[----:B------:R-:W-:Y:S01]  /*85e0*/  F2FP.F16.F32.PACK_AB R48, R63, R76 ;  /* 0x0000004c3f30723e */ /* 0x000fe200000000ff */
[----:B------:R-:W-:Y:S02]  /*85f0*/  HADD2.F32 R46, -RZ, R46.H1_H1 ;  /* 0x3000002eff2e7230 */ /* 0x000fe40000004100 */
[----:B------:R-:W-:Y:S01]  /*8600*/  FMUL.FTZ R174, R44, R174 ;  /* 0x000000ae2cae7220 */ /* 0x000fe20000410000 */
[----:B------:R-:W-:Y:S02]  /*8610*/  HADD2.F32 R165, -RZ, R165.H0_H0 ;  /* 0x200000a5ffa57230 */ /* 0x000fe40000004100 */
[-C--:B------:R-:W-:Y:S01]  /*8620*/  FMUL.FTZ R77, R50, R61.reuse ;  /* 0x0000003d324d7220 */ /* 0x080fe20000410000 */
[----:B------:R-:W-:Y:S02]  /*8630*/  HADD2.F32 R59, -RZ, R58.H0_H0 ;  /* 0x2000003aff3b7230 */ /* 0x000fe40000004100 */
[----:B------:R-:W-:Y:S01]  /*8640*/  FMUL.FTZ R61, R46, R61 ;  /* 0x0000003d2e3d7220 */ /* 0x000fe20000410000 */
[----:B------:R-:W-:Y:S01]  /*8650*/  MOV R47, R64 ;  /* 0x00000040002f7202 */ /* 0x000fe20000000f00 */
[-C--:B------:R-:W-:Y:S01]  /*8660*/  FFMA.FTZ R65, R44, R165.reuse, -R65 ;  /* 0x000000a52c417223 */ /* 0x080fe20000010841 */
[----:B------:R-:W-:Y:S01]  /*8670*/  FFMA.FTZ R174, R57, R165, R174 ;  /* 0x000000a539ae7223 */ /* 0x000fe200000100ae */
[-C--:B------:R-:W-:Y:S01]  /*8680*/  FFMA.FTZ R46, R46, R59.reuse, -R77 ;  /* 0x0000003b2e2e7223 */ /* 0x080fe2000001084d */
[----:B------:R-:W-:Y:S01]  /*8690*/  FFMA.FTZ R61, R50, R59, R61 ;  /* 0x0000003b323d7223 */ /* 0x000fe2000001003d */
[----:B------:R-:W-:-:S03]  /*86a0*/  F2FP.F16.F32.PACK_AB R44, R60, R67 ;  /* 0x000000433c2c723e */ /* 0x000fc600000000ff */
[----:B------:R-:W-:Y:S02]  /*86b0*/  F2FP.F16.F32.PACK_AB R46, R46, R65 ;  /* 0x000000412e2e723e */ /* 0x000fe400000000ff */
[----:B------:R-:W-:-:S07]  /*86c0*/  F2FP.F16.F32.PACK_AB R50, R61, R174 ;  /* 0x000000ae3d32723e */ /* 0x000fce00000000ff */
.L_x_536:
[----:B------:R-:W-:Y:S05]  /*86d0*/  BSYNC B2 ;  /* 0x0000000000027941 */ /* 0x000fea0003800000 */
.L_x_535:
[----:B--2---:R2:W-:Y:S04]  /*86e0*/  STG.E.128 desc[UR36][R52.64], R44 ;  /* 0x0000002c34007986 */ /* 0x0045e8000c101d24 */
[----:B---3--:R2:W-:Y:S02]  /*86f0*/  @!P0 STG.E.128 desc[UR36][R54.64], R48 ;  /* 0x0000003036008986 */ /* 0x0085e4000c101d24 */
.L_x_534:
[----:B------:R-:W-:Y:S05]  /*8700*/  BSYNC B1 ;  /* 0x0000000000017941 */ /* 0x000fea0003800000 */
.L_x_533:
[----:B------:R-:W-:Y:S01]  /*8710*/  ISETP.NE.AND P0, PT, R10, RZ, PT ;  /* 0x000000ff0a00720c */ /* 0x000fe20003f05270 */
[----:B------:R-:W-:-:S12]  /*8720*/  BSSY B1, `(.L_x_537) ;  /* 0x000007b000017945 */ /* 0x000fd80003800000 */
[----:B------:R-:W-:Y:S05]  /*8730*/  @!P0 BRA `(.L_x_538) ;  /* 0x0000000400e48947 */ /* 0x000fea0003800000 */
[----:B--2---:R-:W-:Y:S01]  /*8740*/  SEL R44, R119, R153, !P2 ;  /* 0x00000099772c7207 */ /* 0x004fe20005000000 */
        /* <DEDUP_REMOVED lines=30> */
[----:B--2---:R-:W-:Y:S01]  /*8930*/  IMAD.MOV.U32 R61, RZ, RZ, R44 ;  /* 0x000000ffff3d7224 */ /* 0x004fe200078e002c */
[----:B---3--:R-:W-:Y:S01]  /*8940*/  MOV R44, R49 ;  /* 0x00000031002c7202 */ /* 0x008fe20000000f00 */
[----:B------:R-:W-:Y:S01]  /*8950*/  IMAD.MOV.U32 R62, RZ, RZ, R48 ;  /* 0x000000ffff3e7224 */ /* 0x000fe200078e0030 */
[----:B------:R-:W-:Y:S01]  /*8960*/  SHF.R.U32.HI R66, RZ, 0x10, R85 ;  /* 0x00000010ff427819 */ /* 0x000fe20000011655 */
[----:B------:R-:W-:Y:S01]  /*8970*/  HADD2.F32 R67, -RZ, R163.H1_H1 ;  /* 0x300000a3ff437230 */ /* 0x000fe20000004100 */
[----:B------:R-:W-:Y:S01]  /*8980*/  MOV R63, R51 ;  /* 0x00000033003f7202 */ /* 0x000fe20000000f00 */
[--C-:B------:R-:W-:Y:S01]  /*8990*/  HADD2.F32 R48, -RZ, R44.reuse.H0_H0 ;  /* 0x2000002cff307230 */ /* 0x100fe20000004100 */
[--C-:B------:R-:W-:Y:S01]  /*89a0*/  SHF.R.U32.HI R64, RZ, 0x10, R73.reuse ;  /* 0x00000010ff407819 */ /* 0x100fe20000011649 */
[----:B------:R-:W-:Y:S01]  /*89b0*/  HADD2.F32 R51, -RZ, R44.H1_H1 ;  /* 0x3000002cff337230 */ /* 0x000fe20000004100 */
[----:B------:R-:W-:Y:S01]  /*89c0*/  SHF.R.U64 R59, R72, 0x10, R73 ;  /* 0x00000010483b7819 */ /* 0x000fe20000001249 */
[----:B------:R-:W-:Y:S01]  /*89d0*/  IMAD.MOV.U32 R49, RZ, RZ, R47 ;  /* 0x000000ffff317224 */ /* 0x000fe200078e002f */
[--C-:B------:R-:W-:Y:S01]  /*89e0*/  SHF.R.U64 R58, R86, 0x10, R87.reuse ;  /* 0x00000010563a7819 */ /* 0x100fe20000001257 */
[--C-:B------:R-:W-:Y:S01]  /*89f0*/  HADD2.F32 R44, -RZ, R45.reuse.H0_H0 ;  /* 0x2000002dff2c7230 */ /* 0x100fe20000004100 */
[----:B------:R-:W-:Y:S01]  /*8a00*/  SHF.R.U32.HI R86, RZ, 0x10, R87 ;  /* 0x00000010ff567819 */ /* 0x000fe20000011657 */
[----:B------:R-:W-:Y:S01]  /*8a10*/  HADD2.F32 R66, -RZ, R66.H0_H0 ;  /* 0x20000042ff427230 */ /* 0x000fe20000004100 */
[----:B------:R-:W-:Y:S01]  /*8a20*/  SHF.R.U64 R57, R74, 0x10, R75 ;  /* 0x000000104a397819 */ /* 0x000fe2000000124b */
[----:B------:R-:W-:-:S02]  /*8a30*/  HADD2.F32 R47, -RZ, R45.H1_H1 ;  /* 0x3000002dff2f7230 */ /* 0x000fc40000004100 */
[-C--:B------:R-:W-:Y:S01]  /*8a40*/  FMUL.FTZ R45, R48, R67.reuse ;  /* 0x00000043302d7220 */ /* 0x080fe20000410000 */
[----:B------:R-:W-:Y:S02]  /*8a50*/  HADD2.F32 R65, -RZ, R161.H1_H1 ;  /* 0x300000a1ff417230 */ /* 0x000fe40000004100 */
[C---:B------:R-:W-:Y:S01]  /*8a60*/  FMUL.FTZ R67, R44.reuse, R67 ;  /* 0x000000432c437220 */ /* 0x040fe20000410000 */
[----:B------:R-:W-:Y:S02]  /*8a70*/  HADD2.F32 R64, -RZ, R64.H0_H0 ;  /* 0x20000040ff407230 */ /* 0x000fe40000004100 */
[-C--:B------:R-:W-:Y:S01]  /*8a80*/  FMUL.FTZ R72, R51, R66.reuse ;  /* 0x0000004233487220 */ /* 0x080fe20000410000 */
[C---:B------:R-:W-:Y:S01]  /*8a90*/  FMUL.FTZ R66, R47.reuse, R66 ;  /* 0x000000422f427220 */ /* 0x040fe20000410000 */
[-C--:B------:R-:W-:Y:S01]  /*8aa0*/  FFMA.FTZ R44, R44, R65.reuse, -R45 ;  /* 0x000000412c2c7223 */ /* 0x080fe2000001082d */
[----:B------:R-:W-:Y:S01]  /*8ab0*/  FFMA.FTZ R45, R48, R65, R67 ;  /* 0x00000041302d7223 */ /* 0x000fe20000010043 */
[-C--:B------:R-:W-:Y:S01]  /*8ac0*/  FFMA.FTZ R47, R47, R64.reuse, -R72 ;  /* 0x000000402f2f7223 */ /* 0x080fe20000010848 */
[----:B------:R-:W-:Y:S01]  /*8ad0*/  FFMA.FTZ R48, R51, R64, R66 ;  /* 0x0000004033307223 */ /* 0x000fe20000010042 */
[--C-:B------:R-:W-:Y:S01]  /*8ae0*/  HADD2.F32 R64, -RZ, R63.reuse.H0_H0 ;  /* 0x2000003fff407230 */ /* 0x100fe20000004100 */
[----:B------:R-:W-:Y:S01]  /*8af0*/  SHF.R.U32.HI R74, RZ, 0x10, R75 ;  /* 0x00000010ff4a7819 */ /* 0x000fe2000001164b */
[----:B------:R-:W-:Y:S01]  /*8b00*/  HADD2.F32 R63, -RZ, R63.H1_H1 ;  /* 0x3000003fff3f7230 */ /* 0x000fe20000004100 */
[----:B------:R-:W-:Y:S01]  /*8b10*/  SHF.R.U64 R60, R84, 0x10, R85 ;  /* 0x00000010543c7819 */ /* 0x000fe20000001255 */
[----:B------:R-:W-:Y:S01]  /*8b20*/  HADD2.F32 R51, -RZ, R49.H0_H0 ;  /* 0x20000031ff337230 */ /* 0x000fe20000004100 */
[----:B------:R-:W-:Y:S01]  /*8b30*/  F2FP.F16.F32.PACK_AB R47, R47, R44 ;  /* 0x0000002c2f2f723e */ /* 0x000fe200000000ff */
[----:B------:R-:W-:-:S02]  /*8b40*/  HADD2.F32 R72, -RZ, R86.H0_H0 ;  /* 0x20000056ff487230 */ /* 0x000fc40000004100 */
[----:B------:R-:W-:Y:S02]  /*8b50*/  HADD2.F32 R67, -RZ, R162.H1_H1 ;  /* 0x300000a2ff437230 */ /* 0x000fe40000004100 */
[----:B------:R-:W-:Y:S02]  /*8b60*/  HADD2.F32 R49, -RZ, R49.H1_H1 ;  /* 0x30000031ff317230 */ /* 0x000fe40000004100 */
[-C--:B------:R-:W-:Y:S01]  /*8b70*/  FMUL.FTZ R76, R63, R72.reuse ;  /* 0x000000483f4c7220 */ /* 0x080fe20000410000 */
[----:B------:R-:W-:Y:S02]  /*8b80*/  HADD2.F32 R65, -RZ, R160.H1_H1 ;  /* 0x300000a0ff417230 */ /* 0x000fe40000004100 */
[-C--:B------:R-:W-:Y:S01]  /*8b90*/  FMUL.FTZ R73, R51, R67.reuse ;  /* 0x0000004333497220 */ /* 0x080fe20000410000 */
[----:B------:R-:W-:Y:S02]  /*8ba0*/  HADD2.F32 R66, -RZ, R74.H0_H0 ;  /* 0x2000004aff427230 */ /* 0x000fe40000004100 */
[----:B------:R-:W-:Y:S01]  /*8bb0*/  FMUL.FTZ R74, R64, R67 ;  /* 0x00000043404a7220 */ /* 0x000fe20000410000 */
[----:B------:R-:W-:Y:S01]  /*8bc0*/  FMUL.FTZ R72, R49, R72 ;  /* 0x0000004831487220 */ /* 0x000fe20000410000 */
[----:B------:R-:W-:-:S02]  /*8bd0*/  HADD2.F32 R60, -RZ, R60.H0_H0 ;  /* 0x2000003cff3c7230 */ /* 0x000fc40000004100 */
[-C--:B------:R-:W-:Y:S01]  /*8be0*/  FFMA.FTZ R73, R64, R65.reuse, R73 ;  /* 0x0000004140497223 */ /* 0x080fe20000010049 */
[----:B------:R-:W-:Y:S01]  /*8bf0*/  FFMA.FTZ R67, R51, R65, -R74 ;  /* 0x0000004133437223 */ /* 0x000fe2000001084a */
[-C--:B------:R-:W-:Y:S01]  /*8c00*/  FFMA.FTZ R76, R49, R66.reuse, -R76 ;  /* 0x00000042314c7223 */ /* 0x080fe2000001084c */
[----:B------:R-:W-:Y:S01]  /*8c10*/  FFMA.FTZ R78, R63, R66, R72 ;  /* 0x000000423f4e7223 */ /* 0x000fe20000010048 */
[----:B------:R-:W-:Y:S02]  /*8c20*/  HADD2.F32 R66, -RZ, R163.H0_H0 ;  /* 0x200000a3ff427230 */ /* 0x000fe40000004100 */
[--C-:B------:R-:W-:Y:S01]  /*8c30*/  HADD2.F32 R51, -RZ, R62.reuse.H0_H0 ;  /* 0x2000003eff337230 */ /* 0x100fe20000004100 */
[----:B------:R-:W-:Y:S01]  /*8c40*/  F2FP.F16.F32.PACK_AB R67, R76, R67 ;  /* 0x000000434c43723e */ /* 0x000fe200000000ff */
[----:B------:R-:W-:Y:S02]  /*8c50*/  HADD2.F32 R49, -RZ, R61.H0_H0 ;  /* 0x2000003dff317230 */ /* 0x000fe40000004100 */
[----:B------:R-:W-:-:S02]  /*8c60*/  HADD2.F32 R62, -RZ, R62.H1_H1 ;  /* 0x3000003eff3e7230 */ /* 0x000fc40000004100 */
[-C--:B------:R-:W-:Y:S01]  /*8c70*/  FMUL.FTZ R72, R51, R66.reuse ;  /* 0x0000004233487220 */ /* 0x080fe20000410000 */
[----:B------:R-:W-:Y:S02]  /*8c80*/  HADD2.F32 R61, -RZ, R61.H1_H1 ;  /* 0x3000003dff3d7230 */ /* 0x000fe40000004100 */
[----:B------:R-:W-:Y:S01]  /*8c90*/  FMUL.FTZ R66, R49, R66 ;  /* 0x0000004231427220 */ /* 0x000fe20000410000 */
[----:B------:R-:W-:Y:S02]  /*8ca0*/  HADD2.F32 R64, -RZ, R161.H0_H0 ;  /* 0x200000a1ff407230 */ /* 0x000fe40000004100 */
[-C--:B------:R-:W-:Y:S01]  /*8cb0*/  FMUL.FTZ R74, R62, R60.reuse ;  /* 0x0000003c3e4a7220 */ /* 0x080fe20000410000 */
[----:B------:R-:W-:Y:S02]  /*8cc0*/  HADD2.F32 R59, -RZ, R59.H0_H0 ;  /* 0x2000003bff3b7230 */ /* 0x000fe40000004100 */
[----:B------:R-:W-:Y:S01]  /*8cd0*/  FMUL.FTZ R63, R61, R60 ;  /* 0x0000003c3d3f7220 */ /* 0x000fe20000410000 */
[----:B------:R-:W-:-:S02]  /*8ce0*/  HADD2.F32 R162, -RZ, R162.H0_H0 ;  /* 0x200000a2ffa27230 */ /* 0x000fc40000004100 */
[-C--:B------:R-:W-:Y:S01]  /*8cf0*/  FFMA.FTZ R66, R51, R64.reuse, R66 ;  /* 0x0000004033427223 */ /* 0x080fe20000010042 */
[----:B------:R-:W-:Y:S01]  /*8d00*/  FFMA.FTZ R72, R49, R64, -R72 ;  /* 0x0000004031487223 */ /* 0x000fe20000010848 */
[-C--:B------:R-:W-:Y:S01]  /*8d10*/  FFMA.FTZ R61, R61, R59.reuse, -R74 ;  /* 0x0000003b3d3d7223 */ /* 0x080fe2000001084a */
[----:B------:R-:W-:Y:S01]  /*8d20*/  FFMA.FTZ R63, R62, R59, R63 ;  /* 0x0000003b3e3f7223 */ /* 0x000fe2000001003f */
[----:B------:R-:W-:Y:S02]  /*8d30*/  HADD2.F32 R51, -RZ, R50.H0_H0 ;  /* 0x20000032ff337230 */ /* 0x000fe40000004100 */
[----:B------:R-:W-:Y:S01]  /*8d40*/  HADD2.F32 R59, -RZ, R58.H0_H0 ;  /* 0x2000003aff3b7230 */ /* 0x000fe20000004100 */
[----:B------:R-:W-:Y:S01]  /*8d50*/  F2FP.F16.F32.PACK_AB R44, R61, R72 ;  /* 0x000000483d2c723e */ /* 0x000fe200000000ff */
[----:B------:R-:W-:Y:S02]  /*8d60*/  HADD2.F32 R49, -RZ, R46.H0_H0 ;  /* 0x2000002eff317230 */ /* 0x000fe40000004100 */
[----:B------:R-:W-:Y:S01]  /*8d70*/  FMUL.FTZ R58, R51, R162 ;  /* 0x000000a2333a7220 */ /* 0x000fe20000410000 */
[----:B------:R-:W-:-:S02]  /*8d80*/  HADD2.F32 R50, -RZ, R50.H1_H1 ;  /* 0x30000032ff327230 */ /* 0x000fc40000004100 */
[----:B------:R-:W-:Y:S02]  /*8d90*/  HADD2.F32 R46, -RZ, R46.H1_H1 ;  /* 0x3000002eff2e7230 */ /* 0x000fe40000004100 */
[C---:B------:R-:W-:Y:S01]  /*8da0*/  FMUL.FTZ R162, R49.reuse, R162 ;  /* 0x000000a231a27220 */ /* 0x040fe20000410000 */
[----:B------:R-:W-:Y:S02]  /*8db0*/  HADD2.F32 R160, -RZ, R160.H0_H0 ;  /* 0x200000a0ffa07230 */ /* 0x000fe40000004100 */
[-C--:B------:R-:W-:Y:S01]  /*8dc0*/  FMUL.FTZ R65, R50, R59.reuse ;  /* 0x0000003b32417220 */ /* 0x080fe20000410000 */
[----:B------:R-:W-:Y:S02]  /*8dd0*/  HADD2.F32 R57, -RZ, R57.H0_H0 ;  /* 0x20000039ff397230 */ /* 0x000fe40000004100 */
[C---:B------:R-:W-:Y:S01]  /*8de0*/  FMUL.FTZ R59, R46.reuse, R59 ;  /* 0x0000003b2e3b7220 */ /* 0x040fe20000410000 */
[-C--:B------:R-:W-:Y:S01]  /*8df0*/  FFMA.FTZ R58, R49, R160.reuse, -R58 ;  /* 0x000000a0313a7223 */ /* 0x080fe2000001083a */
[----:B------:R-:W-:Y:S01]  /*8e00*/  FFMA.FTZ R162, R51, R160, R162 ;  /* 0x000000a033a27223 */ /* 0x000fe200000100a2 */
[-C--:B------:R-:W-:Y:S01]  /*8e10*/  FFMA.FTZ R65, R46, R57.reuse, -R65 ;  /* 0x000000392e417223 */ /* 0x080fe20000010841 */
[----:B------:R-:W-:Y:S01]  /*8e20*/  FFMA.FTZ R59, R50, R57, R59 ;  /* 0x00000039323b7223 */ /* 0x000fe2000001003b */
[----:B------:R-:W-:Y:S01]  /*8e30*/  F2FP.F16.F32.PACK_AB R49, R48, R45 ;  /* 0x0000002d3031723e */ /* 0x000fe200000000ff */
[----:B------:R-:W-:Y:S01]  /*8e40*/  IMAD.MOV.U32 R45, RZ, RZ, R47 ;  /* 0x000000ffff2d7224 */ /* 0x000fe200078e002f */
[----:B------:R-:W-:Y:S01]  /*8e50*/  F2FP.F16.F32.PACK_AB R51, R78, R73 ;  /* 0x000000494e33723e */ /* 0x000fe200000000ff */
[----:B------:R-:W-:Y:S01]  /*8e60*/  IMAD.MOV.U32 R47, RZ, RZ, R67 ;  /* 0x000000ffff2f7224 */ /* 0x000fe200078e0043 */
[----:B------:R-:W-:-:S02]  /*8e70*/  F2FP.F16.F32.PACK_AB R48, R63, R66 ;  /* 0x000000423f30723e */ /* 0x000fc400000000ff */
[----:B------:R-:W-:Y:S02]  /*8e80*/  F2FP.F16.F32.PACK_AB R46, R65, R58 ;  /* 0x0000003a412e723e */ /* 0x000fe400000000ff */
[----:B------:R-:W-:-:S07]  /*8e90*/  F2FP.F16.F32.PACK_AB R50, R59, R162 ;  /* 0x000000a23b32723e */ /* 0x000fce00000000ff */
.L_x_540:
[----:B------:R-:W-:Y:S05]  /*8ea0*/  BSYNC B2 ;  /* 0x0000000000027941 */ /* 0x000fea0003800000 */
.L_x_539:
[----:B--2---:R2:W-:Y:S04]  /*8eb0*/  STG.E.128 desc[UR36][R52.64], R44 ;  /* 0x0000002c34007986 */ /* 0x0045e8000c101d24 */
[----:B---3--:R2:W-:Y:S02]  /*8ec0*/  @!P0 STG.E.128 desc[UR36][R54.64], R48 ;  /* 0x0000003036008986 */ /* 0x0085e4000c101d24 */
.L_x_538:
[----:B------:R-:W-:Y:S05]  /*8ed0*/  BSYNC B1 ;  /* 0x0000000000017941 */ /* 0x000fea0003800000 */
.L_x_537:
[----:B------:R-:W-:-:S13]  /*8ee0*/  ISETP.NE.AND P0, PT, R9, RZ, PT ;  /* 0x000000ff0900720c */ /* 0x000fda0003f05270 */
[----:B------:R-:W-:Y:S05]  /*8ef0*/  @!P0 BRA `(.L_x_491) ;  /* 0x0000000800c48947 */ /* 0x000fea0003800000 */
[----:B------:R-:W-:Y:S01]  /*8f00*/  ISETP.NE.AND P4, PT, R103, RZ, PT ;  /* 0x000000ff6700720c */ /* 0x000fe20003f85270 */
[----:B--2---:R-:W-:Y:S01]  /*8f10*/  IMAD R45, R18, 0x6000, R135 ;  /* 0x00006000122d7824 */ /* 0x004fe200078e0287 */
[----:B------:R-:W-:Y:S02]  /*8f20*/  BSSY B1, `(.L_x_541) ;  /* 0x000006f000017945 */ /* 0x000fe40003800000 */
[----:B------:R-:W-:Y:S01]  /*8f30*/  SEL R153, R119, R153, !P4 ;  /* 0x0000009977997207 */ /* 0x000fe20006000000 */
[----:B------:R-:W-:Y:S01]  /*8f40*/  IMAD R45, R45, 0x2, R2 ;  /* 0x000000022d2d7824 */ /* 0x000fe200078e0202 */
[----:B---34-:R-:W-:Y:S02]  /*8f50*/  IADD3 R53, P0, P4, R104, R132, R15 ;  /* 0x0000008468357210 */ /* 0x018fe40007c1e00f */
[----:B------:R-:W-:Y:S02]  /*8f60*/  SHF.R.S32.HI R44, RZ, 0x1f, R153 ;  /* 0x0000001fff2c7819 */ /* 0x000fe40000011499 */
[----:B------:R-:W-:-:S02]  /*8f70*/  IADD3.X R58, R101, R56, R11, P0, P4 ;  /* 0x00000038653a7210 */ /* 0x000fc400007e840b */
[----:B------:R-:W-:Y:S02]  /*8f80*/  LEA.HI R153, R44, R153, RZ, 0x4 ;  /* 0x000000992c997211 */ /* 0x000fe400078f20ff */
[----:B------:R-:W-:Y:S02]  /*8f90*/  ISETP.GE.AND P4, PT, R185, R122, PT ;  /* 0x0000007ab900720c */ /* 0x000fe40003f86270 */
[----:B------:R-:W-:Y:S02]  /*8fa0*/  LEA.HI.SX32 R153, R153, R20, 0x1c ;  /* 0x0000001499997211 */ /* 0x000fe400078fe2ff */
[----:B------:R-:W-:Y:S02]  /*8fb0*/  LEA R52, P0, R53, R120, 0x1 ;  /* 0x0000007835347211 */ /* 0x000fe400078008ff */
[----:B------:R-:W-:Y:S02]  /*8fc0*/  SHF.R.S32.HI R44, RZ, 0x1f, R153 ;  /* 0x0000001fff2c7819 */ /* 0x000fe40000011499 */
[----:B------:R-:W-:-:S02]  /*8fd0*/  SHF.L.U32 R54, R153, 0x3, RZ ;  /* 0x0000000399367819 */ /* 0x000fc400000006ff */
[----:B------:R-:W-:Y:S02]  /*8fe0*/  LEA.HI R153, R44, R153, RZ, 0x3 ;  /* 0x000000992c997211 */ /* 0x000fe400078f18ff */
[----:B------:R-:W-:Y:S02]  /*8ff0*/  LOP3.LUT R44, R187, 0x38, R54, 0xf8, !PT ;  /* 0x00000038bb2c7812 */ /* 0x000fe400078ef836 */
[----:B------:R-:W-:Y:S01]  /*9000*/  LEA.HI.X R53, R53, R121, R58, 0x1, P0 ;  /* 0x0000007935357211 */ /* 0x000fe200000f0c3a */
[----:B------:R-:W-:Y:S01]  /*9010*/  IMAD.SHL.U32 R153, R153, 0x400, RZ ;  /* 0x0000040099997824 */ /* 0x000fe200078e00ff */
[----:B------:R-:W-:-:S04]  /*9020*/  LOP3.LUT R44, R44, R219, RZ, 0x3c, !PT ;  /* 0x000000db2c2c7212 */ /* 0x000fc800078e3cff */
[----:B------:R-:W-:-:S04]  /*9030*/  LOP3.LUT R47, R153, 0x7fffe000, RZ, 0xc0, !PT ;  /* 0x7fffe000992f7812 */ /* 0x000fc800078ec0ff */
[----:B------:R-:W-:-:S05]  /*9040*/  IADD3 R47, R44, R47, R193 ;  /* 0x0000002f2c2f7210 */ /* 0x000fca0007ffe0c1 */
[----:B------:R-:W-:-:S05]  /*9050*/  IMAD R47, R18, 0x6000, R47 ;  /* 0x00006000122f7824 */ /* 0x000fca00078e022f */
[----:B------:R-:W-:Y:S02]  /*9060*/  LEA R48, R47, R2, 0x1 ;  /* 0x000000022f307211 */ /* 0x000fe400078e08ff */
[----:B------:R-:W2:Y:S04]  /*9070*/  LDS.128 R44, [R45+0x1c400] ;  /* 0x01c400002d2c7984 */ /* 0x000ea80000000c00 */
[----:B------:R-:W3:Y:S01]  /*9080*/  LDS.128 R48, [R48+0x1c400] ;  /* 0x01c4000030307984 */ /* 0x000ee20000000c00 */
[----:B------:R-:W-:Y:S05]  /*9090*/  @P4 BRA `(.L_x_542) ;  /* 0x00000004005c4947 */ /* 0x000fea0003800000 */
[----:B------:R-:W-:Y:S01]  /*90a0*/  SHF.R.U32.HI R62, RZ, 0x10, R81 ;  /* 0x00000010ff3e7819 */ /* 0x000fe20000011651 */
[----:B---3--:R-:W-:Y:S01]  /*90b0*/  IMAD.MOV.U32 R57, RZ, RZ, R48 ;  /* 0x000000ffff397224 */ /* 0x008fe200078e0030 */
[----:B------:R-:W-:Y:S01]  /*90c0*/  MOV R58, R50 ;  /* 0x00000032003a7202 */ /* 0x000fe20000000f00 */
[----:B--2---:R-:W-:Y:S01]  /*90d0*/  IMAD.MOV.U32 R48, RZ, RZ, R46 ;  /* 0x000000ffff307224 */ /* 0x004fe200078e002e */
[----:B------:R-:W-:Y:S01]  /*90e0*/  SHF.R.U32.HI R60, RZ, 0x10, R69 ;  /* 0x00000010ff3c7819 */ /* 0x000fe20000011645 */
[----:B------:R-:W-:Y:S01]  /*90f0*/  HADD2.F32 R61, -RZ, R159.H1_H1 ;  /* 0x3000009fff3d7230 */ /* 0x000fe20000004100 */
[--C-:B------:R-:W-:Y:S01]  /*9100*/  SHF.R.U64 R67, R82, 0x10, R83.reuse ;  /* 0x0000001052437819 */ /* 0x100fe20000001253 */
[----:B------:R-:W-:Y:S01]  /*9110*/  HADD2.F32 R50, -RZ, R49.H0_H0 ;  /* 0x20000031ff327230 */ /* 0x000fe20000004100 */
[----:B------:R-:W-:Y:S01]  /*9120*/  SHF.R.U32.HI R82, RZ, 0x10, R83 ;  /* 0x00000010ff527819 */ /* 0x000fe20000011653 */
[----:B------:R-:W-:Y:S01]  /*9130*/  HADD2.F32 R46, -RZ, R45.H0_H0 ;  /* 0x2000002dff2e7230 */ /* 0x000fe20000004100 */
[----:B------:R-:W-:Y:S01]  /*9140*/  SHF.R.U64 R55, R70, 0x10, R71 ;  /* 0x0000001046377819 */ /* 0x000fe20000001247 */
[----:B------:R-:W-:-:S02]  /*9150*/  HADD2.F32 R49, -RZ, R49.H1_H1 ;  /* 0x30000031ff317230 */ /* 0x000fc40000004100 */
[-C--:B------:R-:W-:Y:S01]  /*9160*/  FMUL.FTZ R63, R50, R61.reuse ;  /* 0x0000003d323f7220 */ /* 0x080fe20000410000 */
[----:B------:R-:W-:Y:S02]  /*9170*/  HADD2.F32 R62, -RZ, R62.H0_H0 ;  /* 0x2000003eff3e7230 */ /* 0x000fe40000004100 */
[C---:B------:R-:W-:Y:S01]  /*9180*/  FMUL.FTZ R61, R46.reuse, R61 ;  /* 0x0000003d2e3d7220 */ /* 0x040fe20000410000 */
[----:B------:R-:W-:Y:S01]  /*9190*/  HADD2.F32 R59, -RZ, R157.H1_H1 ;  /* 0x3000009dff3b7230 */ /* 0x000fe20000004100 */
[----:B------:R-:W-:Y:S01]  /*91a0*/  SHF.R.U32.HI R70, RZ, 0x10, R71 ;  /* 0x00000010ff467819 */ /* 0x000fe20000011647 */
[----:B------:R-:W-:Y:S02]  /*91b0*/  HADD2.F32 R45, -RZ, R45.H1_H1 ;  /* 0x3000002dff2d7230 */ /* 0x000fe40000004100 */
[-C--:B------:R-:W-:Y:S01]  /*91c0*/  FMUL.FTZ R64, R49, R62.reuse ;  /* 0x0000003e31407220 */ /* 0x080fe20000410000 */
[----:B------:R-:W-:Y:S02]  /*91d0*/  HADD2.F32 R60, -RZ, R60.H0_H0 ;  /* 0x2000003cff3c7230 */ /* 0x000fe40000004100 */
[-C--:B------:R-:W-:Y:S01]  /*91e0*/  FFMA.FTZ R63, R46, R59.reuse, -R63 ;  /* 0x0000003b2e3f7223 */ /* 0x080fe2000001083f */
[----:B------:R-:W-:Y:S01]  /*91f0*/  FFMA.FTZ R61, R50, R59, R61 ;  /* 0x0000003b323d7223 */ /* 0x000fe2000001003d */
[----:B------:R-:W-:Y:S01]  /*9200*/  FMUL.FTZ R62, R45, R62 ;  /* 0x0000003e2d3e7220 */ /* 0x000fe20000410000 */
[----:B------:R-:W-:-:S02]  /*9210*/  HADD2.F32 R59, -RZ, R158.H1_H1 ;  /* 0x3000009eff3b7230 */ /* 0x000fc40000004100 */
[-C--:B------:R-:W-:Y:S01]  /*9220*/  FFMA.FTZ R64, R45, R60.reuse, -R64 ;  /* 0x0000003c2d407223 */ /* 0x080fe20000010840 */
[----:B------:R-:W-:Y:S02]  /*9230*/  HADD2.F32 R46, -RZ, R51.H0_H0 ;  /* 0x20000033ff2e7230 */ /* 0x000fe40000004100 */
[----:B------:R-:W-:Y:S01]  /*9240*/  FFMA.FTZ R62, R49, R60, R62 ;  /* 0x0000003c313e7223 */ /* 0x000fe2000001003e */
[----:B------:R-:W-:Y:S01]  /*9250*/  HADD2.F32 R45, -RZ, R47.H0_H0 ;  /* 0x2000002fff2d7230 */ /* 0x000fe20000004100 */
[----:B------:R-:W-:Y:S01]  /*9260*/  SHF.R.U64 R72, R68, 0x10, R69 ;  /* 0x0000001044487819 */ /* 0x000fe20000001245 */
[----:B------:R-:W-:Y:S02]  /*9270*/  HADD2.F32 R49, -RZ, R156.H1_H1 ;  /* 0x3000009cff317230 */ /* 0x000fe40000004100 */
[-C--:B------:R-:W-:Y:S01]  /*9280*/  FMUL.FTZ R66, R46, R59.reuse ;  /* 0x0000003b2e427220 */ /* 0x080fe20000410000 */
[----:B------:R-:W-:Y:S02]  /*9290*/  HADD2.F32 R51, -RZ, R51.H1_H1 ;  /* 0x30000033ff337230 */ /* 0x000fe40000004100 */
[----:B------:R-:W-:Y:S01]  /*92a0*/  FMUL.FTZ R59, R45, R59 ;  /* 0x0000003b2d3b7220 */ /* 0x000fe20000410000 */
[----:B------:R-:W-:Y:S01]  /*92b0*/  HADD2.F32 R60, -RZ, R82.H0_H0 ;  /* 0x20000052ff3c7230 */ /* 0x000fe20000004100 */
[----:B------:R-:W-:Y:S01]  /*92c0*/  SHF.R.U64 R69, R80, 0x10, R81 ;  /* 0x0000001050457819 */ /* 0x000fe20000001251 */
[----:B------:R-:W-:-:S02]  /*92d0*/  HADD2.F32 R47, -RZ, R47.H1_H1 ;  /* 0x3000002fff2f7230 */ /* 0x000fc40000004100 */
[-C--:B------:R-:W-:Y:S01]  /*92e0*/  FFMA.FTZ R66, R45, R49.reuse, -R66 ;  /* 0x000000312d427223 */ /* 0x080fe20000010842 */
[----:B------:R-:W-:Y:S02]  /*92f0*/  HADD2.F32 R50, -RZ, R70.H0_H0 ;  /* 0x20000046ff327230 */ /* 0x000fe40000004100 */
[-C--:B------:R-:W-:Y:S01]  /*9300*/  FMUL.FTZ R68, R51, R60.reuse ;  /* 0x0000003c33447220 */ /* 0x080fe20000410000 */
[----:B------:R-:W-:Y:S01]  /*9310*/  FFMA.FTZ R59, R46, R49, R59 ;  /* 0x000000312e3b7223 */ /* 0x000fe2000001003b */
[C---:B------:R-:W-:Y:S01]  /*9320*/  FMUL.FTZ R60, R47.reuse, R60 ;  /* 0x0000003c2f3c7220 */ /* 0x040fe20000410000 */
[----:B------:R-:W-:Y:S02]  /*9330*/  HADD2.F32 R159, -RZ, R159.H0_H0 ;  /* 0x2000009fff9f7230 */ /* 0x000fe40000004100 */
[-C--:B------:R-:W-:Y:S01]  /*9340*/  FFMA.FTZ R65, R47, R50.reuse, -R68 ;  /* 0x000000322f417223 */ /* 0x080fe20000010844 */
[----:B------:R-:W-:Y:S02]  /*9350*/  HADD2.F32 R46, -RZ, R57.H0_H0 ;  /* 0x20000039ff2e7230 */ /* 0x000fe40000004100 */
[----:B------:R-:W-:Y:S01]  /*9360*/  FFMA.FTZ R68, R51, R50, R60 ;  /* 0x0000003233447223 */ /* 0x000fe2000001003c */
[----:B------:R-:W-:Y:S01]  /*9370*/  HADD2.F32 R45, -RZ, R44.H0_H0 ;  /* 0x2000002cff2d7230 */ /* 0x000fe20000004100 */
[----:B------:R-:W-:Y:S01]  /*9380*/  F2FP.F16.F32.PACK_AB R61, R62, R61 ;  /* 0x0000003d3e3d723e */ /* 0x000fe200000000ff */
[----:B------:R-:W-:-:S02]  /*9390*/  HADD2.F32 R49, -RZ, R69.H0_H0 ;  /* 0x20000045ff317230 */ /* 0x000fc40000004100 */
[-C--:B------:R-:W-:Y:S01]  /*93a0*/  FMUL.FTZ R50, R46, R159.reuse ;  /* 0x0000009f2e327220 */ /* 0x080fe20000410000 */
[----:B------:R-:W-:Y:S02]  /*93b0*/  HADD2.F32 R57, -RZ, R57.H1_H1 ;  /* 0x30000039ff397230 */ /* 0x000fe40000004100 */
[----:B------:R-:W-:Y:S01]  /*93c0*/  FMUL.FTZ R159, R45, R159 ;  /* 0x0000009f2d9f7220 */ /* 0x000fe20000410000 */
[----:B------:R-:W-:Y:S01]  /*93d0*/  HADD2.F32 R44, -RZ, R44.H1_H1 ;  /* 0x3000002cff2c7230 */ /* 0x000fe20000004100 */
[----:B------:R-:W-:Y:S01]  /*93e0*/  F2FP.F16.F32.PACK_AB R59, R68, R59 ;  /* 0x0000003b443b723e */ /* 0x000fe200000000ff */
[----:B------:R-:W-:Y:S02]  /*93f0*/  HADD2.F32 R157, -RZ, R157.H0_H0 ;  /* 0x2000009dff9d7230 */ /* 0x000fe40000004100 */
[-C--:B------:R-:W-:Y:S01]  /*9400*/  FMUL.FTZ R51, R57, R49.reuse ;  /* 0x0000003139337220 */ /* 0x080fe20000410000 */
[----:B------:R-:W-:Y:S02]  /*9410*/  HADD2.F32 R47, -RZ, R72.H0_H0 ;  /* 0x20000048ff2f7230 */ /* 0x000fe40000004100 */
[----:B------:R-:W-:Y:S01]  /*9420*/  FMUL.FTZ R60, R44, R49 ;  /* 0x000000312c3c7220 */ /* 0x000fe20000410000 */
[----:B------:R-:W-:-:S02]  /*9430*/  HADD2.F32 R158, -RZ, R158.H0_H0 ;  /* 0x2000009eff9e7230 */ /* 0x000fc40000004100 */
[----:B------:R-:W-:Y:S01]  /*9440*/  FFMA.FTZ R50, R45, R157, -R50 ;  /* 0x0000009d2d327223 */ /* 0x000fe20000010832 */
[----:B------:R-:W-:Y:S02]  /*9450*/  HADD2.F32 R45, -RZ, R58.H0_H0 ;  /* 0x2000003aff2d7230 */ /* 0x000fe40000004100 */
[-C--:B------:R-:W-:Y:S01]  /*9460*/  FFMA.FTZ R51, R44, R47.reuse, -R51 ;  /* 0x0000002f2c337223 */ /* 0x080fe20000010833 */
[----:B------:R-:W-:Y:S01]  /*9470*/  FFMA.FTZ R60, R57, R47, R60 ;  /* 0x0000002f393c7223 */ /* 0x000fe2000001003c */
[----:B------:R-:W-:Y:S02]  /*9480*/  HADD2.F32 R47, -RZ, R67.H0_H0 ;  /* 0x20000043ff2f7230 */ /* 0x000fe40000004100 */
[----:B------:R-:W-:Y:S01]  /*9490*/  FFMA.FTZ R159, R46, R157, R159 ;  /* 0x0000009d2e9f7223 */ /* 0x000fe2000001009f */
[----:B------:R-:W-:Y:S02]  /*94a0*/  HADD2.F32 R44, -RZ, R48.H0_H0 ;  /* 0x20000030ff2c7230 */ /* 0x000fe40000004100 */
[----:B------:R-:W-:Y:S01]  /*94b0*/  FMUL.FTZ R49, R45, R158 ;  /* 0x0000009e2d317220 */ /* 0x000fe20000410000 */
[----:B------:R-:W-:Y:S01]  /*94c0*/  HADD2.F32 R58, -RZ, R58.H1_H1 ;  /* 0x3000003aff3a7230 */ /* 0x000fe20000004100 */
[----:B------:R-:W-:Y:S01]  /*94d0*/  F2FP.F16.F32.PACK_AB R65, R65, R66 ;  /* 0x000000424141723e */ /* 0x000fe200000000ff */
[----:B------:R-:W-:-:S02]  /*94e0*/  HADD2.F32 R48, -RZ, R48.H1_H1 ;  /* 0x30000030ff307230 */ /* 0x000fc40000004100 */
[----:B------:R-:W-:Y:S01]  /*94f0*/  FMUL.FTZ R158, R44, R158 ;  /* 0x0000009e2c9e7220 */ /* 0x000fe20000410000 */
[----:B------:R-:W-:Y:S02]  /*9500*/  HADD2.F32 R156, -RZ, R156.H0_H0 ;  /* 0x2000009cff9c7230 */ /* 0x000fe40000004100 */
[-C--:B------:R-:W-:Y:S01]  /*9510*/  FMUL.FTZ R57, R58, R47.reuse ;  /* 0x0000002f3a397220 */ /* 0x080fe20000410000 */
[----:B------:R-:W-:Y:S02]  /*9520*/  HADD2.F32 R55, -RZ, R55.H0_H0 ;  /* 0x20000037ff377230 */ /* 0x000fe40000004100 */
[----:B------:R-:W-:Y:S01]  /*9530*/  FMUL.FTZ R47, R48, R47 ;  /* 0x0000002f302f7220 */ /* 0x000fe20000410000 */
[----:B------:R-:W-:Y:S01]  /*9540*/  F2FP.F16.F32.PACK_AB R60, R60, R159 ;  /* 0x0000009f3c3c723e */ /* 0x000fe200000000ff */
[-C--:B------:R-:W-:Y:S01]  /*9550*/  FFMA.FTZ R49, R44, R156.reuse, -R49 ;  /* 0x0000009c2c317223 */ /* 0x080fe20000010831 */
[----:B------:R-:W-:Y:S01]  /*9560*/  FFMA.FTZ R158, R45, R156, R158 ;  /* 0x0000009c2d9e7223 */ /* 0x000fe2000001009e */
[-C--:B------:R-:W-:Y:S01]  /*9570*/  FFMA.FTZ R48, R48, R55.reuse, -R57 ;  /* 0x0000003730307223 */ /* 0x080fe20000010839 */
[----:B------:R-:W-:Y:S01]  /*9580*/  FFMA.FTZ R47, R58, R55, R47 ;  /* 0x000000373a2f7223 */ /* 0x000fe2000001002f */
[----:B------:R-:W-:Y:S01]  /*9590*/  F2FP.F16.F32.PACK_AB R44, R51, R50 ;  /* 0x00000032332c723e */ /* 0x000fe200000000ff */
[----:B------:R-:W-:Y:S01]  /*95a0*/  IMAD.MOV.U32 R51, RZ, RZ, R59 ;  /* 0x000000ffff337224 */ /* 0x000fe200078e003b */
[----:B------:R-:W-:-:S02]  /*95b0*/  F2FP.F16.F32.PACK_AB R45, R64, R63 ;  /* 0x0000003f402d723e */ /* 0x000fc400000000ff */
[----:B------:R-:W-:Y:S01]  /*95c0*/  F2FP.F16.F32.PACK_AB R46, R48, R49 ;  /* 0x00000031302e723e */ /* 0x000fe200000000ff */
[----:B------:R-:W-:Y:S01]  /*95d0*/  IMAD.MOV.U32 R48, RZ, RZ, R60 ;  /* 0x000000ffff307224 */ /* 0x000fe200078e003c */
[----:B------:R-:W-:Y:S01]  /*95e0*/  F2FP.F16.F32.PACK_AB R50, R47, R158 ;  /* 0x0000009e2f32723e */ /* 0x000fe200000000ff */
[----:B------:R-:W-:Y:S01]  /*95f0*/  IMAD.MOV.U32 R49, RZ, RZ, R61 ;  /* 0x000000ffff317224 */ /* 0x000fe200078e003d */
[----:B------:R-:W-:-:S07]  /*9600*/  MOV R47, R65 ;  /* 0x00000041002f7202 */ /* 0x000fce0000000f00 */
.L_x_542:
[----:B------:R-:W-:Y:S05]  /*9610*/  BSYNC B1 ;  /* 0x0000000000017941 */ /* 0x000fea0003800000 */
.L_x_541:
[----:B--2---:R2:W-:Y:S01]  /*9620*/  STG.E.128 desc[UR36][R52.64], R44 ;  /* 0x0000002c34007986 */ /* 0x0045e2000c101d24 */
[----:B------:R-:W-:-:S13]  /*9630*/  ISETP.GE.AND P0, PT, R54, R151, PT ;  /* 0x000000973600720c */ /* 0x000fda0003f06270 */
[----:B------:R-:W-:Y:S05]  /*9640*/  @P0 BRA `(.L_x_491) ;  /* 0x0000000000f00947 */ /* 0x000fea0003800000 */
[--C-:B------:R-:W-:Y:S02]  /*9650*/  IADD3 R132, P0, P4, R104, R132, R54.reuse ;  /* 0x0000008468847210 */ /* 0x100fe40007c1e036 */
[----:B------:R-:W-:-:S04]  /*9660*/  SHF.R.S32.HI R54, RZ, 0x1f, R54 ;  /* 0x0000001fff367819 */ /* 0x000fc80000011436 */
[----:B------:R-:W-:Y:S02]  /*9670*/  IADD3.X R56, R101, R56, R54, P0, P4 ;  /* 0x0000003865387210 */ /* 0x000fe400007e8436 */
[----:B------:R-:W-:-:S04]  /*9680*/  LEA R120, P0, R132, R120, 0x1 ;  /* 0x0000007884787211 */ /* 0x000fc800078008ff */
[----:B------:R-:W-:-:S05]  /*9690*/  LEA.HI.X R121, R132, R121, R56, 0x1, P0 ;  /* 0x0000007984797211 */ /* 0x000fca00000f0c38 */
[----:B---3--:R3:W-:Y:S01]  /*96a0*/  STG.E.128 desc[UR36][R120.64], R48 ;  /* 0x0000003078007986 */ /* 0x0087e2000c101d24 */
[----:B------:R-:W-:Y:S05]  /*96b0*/  BRA `(.L_x_491) ;  /* 0x0000000000d47947 */ /* 0x000fea0003800000 */
.L_x_458:
[----:B------:R-:W-:-:S13]  /*96c0*/  ISETP.NE.AND P1, PT, R188, 0x3, PT ;  /* 0x00000003bc00780c */ /* 0x000fda0003f25270 */
[----:B------:R-:W-:Y:S05]  /*96d0*/  @!P1 BRA `(.L_x_543) ;  /* 0x0000000000049947 */ /* 0x000fea0003800000 */
[----:B------:R-:W-:Y:S01]  /*96e0*/  BPT.TRAP 0x1 ;  /* 0x000000040000795c */ /* 0x000fe20000300000 */
.L_x_543:
[----:B------:R-:W-:Y:S01]  /*96f0*/  IMAD R3, R18, 0x8, R2 ;  /* 0x0000000812037824 */ /* 0x000fe200078e0202 */
[----:B------:R-:W-:Y:S01]  /*9700*/  SHF.L.U32 R0, R186, 0x1f, RZ ;  /* 0x0000001fba007819 */ /* 0x000fe200000006ff */
[----:B------:R-:W-:Y:S01]  /*9710*/  IMAD R4, R26, -0x80, R27 ;  /* 0xffffff801a047824 */ /* 0x000fe200078e021b */
[----:B------:R-:W-:Y:S02]  /*9720*/  BSSY B1, `(.L_x_544) ;  /* 0x0000005000017945 */ /* 0x000fe40003800000 */
[----:B------:R-:W0:Y:S02]  /*9730*/  SYNCS.PHASECHK.TRANS64.TRYWAIT P4, [R3+URZ+0x34890], R0 ;  /* 0x03489000030075a7 */ /* 0x000e24000808017f */
[----:B------:R-:W-:-:S04]  /*9740*/  VIMNMX R4, R4, 0x80, PT ;  /* 0x0000008004047848 */ /* 0x000fc80003fe0100 */
[----:B------:R-:W-:Y:S01]  /*9750*/  ISETP.GE.AND P0, PT, R19, R4, PT ;  /* 0x000000041300720c */ /* 0x000fe20003f06270 */
[----:B0-----:R-:W-:-:S12]  /*9760*/  @!P4 BRA `(.L_x_545) ;  /* 0x0000013c00bcc947 */ /* 0x001fd80003800000 */
.L_x_764:
[----:B------:R-:W-:Y:S05]  /*9770*/  BSYNC B1 ;  /* 0x0000000000017941 */ /* 0x000fea0003800000 */
.L_x_544:
[----:B------:R-:W-:Y:S04]  /*9780*/  BSSY B1, `(.L_x_546) ;  /* 0x0000014000017945 */ /* 0x000fe80003800000 */
[----:B------:R-:W-:Y:S05]  /*9790*/  @P0 BRA `(.L_x_547) ;  /* 0x0000000000480947 */ /* 0x000fea0003800000 */
[----:B------:R-:W-:Y:S02]  /*97a0*/  ISETP.NE.AND P4, PT, R14, RZ, PT ;  /* 0x000000ff0e00720c */ /* 0x000fe40003f85270 */
[----:B------:R-:W-:-:S11]  /*97b0*/  ISETP.NE.AND P0, PT, R10, RZ, PT ;  /* 0x000000ff0a00720c */ /* 0x000fd60003f05270 */
[----:B------:R-:W1:Y:S04]  /*97c0*/  @P4 LDS.128 R44, [R55] ;  /* 0x00000000372c4984 */ /* 0x000e680000000c00 */
[----:B------:R-:W2:Y:S04]  /*97d0*/  @P0 LDS.128 R48, [R54] ;  /* 0x0000000036300984 */ /* 0x000ea80000000c00 */
[----:B-1----:R-:W-:Y:S01]  /*97e0*/  @P4 STG.E.128 desc[UR36][R56.64], R44 ;  /* 0x0000002c38004986 */ /* 0x002fe2000c101d24 */
[----:B------:R-:W-:-:S03]  /*97f0*/  ISETP.NE.AND P4, PT, R9, RZ, PT ;  /* 0x000000ff0900720c */ /* 0x000fc60003f85270 */
[----:B--2---:R-:W-:Y:S01]  /*9800*/  @P0 STG.E.128 desc[UR36][R56.64+0x40], R48 ;  /* 0x0000403038000986 */ /* 0x004fe2000c101d24 */
[----:B------:R-:W-:-:S09]  /*9810*/  ISETP.NE.AND P0, PT, R8, RZ, PT ;  /* 0x000000ff0800720c */ /* 0x000fd20003f05270 */
[----:B------:R-:W1:Y:S04]  /*9820*/  @P4 LDS.128 R44, [R55+0x4000] ;  /* 0x00400000372c4984 */ /* 0x000e680000000c00 */
[----:B------:R-:W2:Y:S04]  /*9830*/  @P0 LDS.128 R48, [R54+0x4000] ;  /* 0x0040000036300984 */ /* 0x000ea80000000c00 */
[----:B-1----:R-:W-:Y:S01]  /*9840*/  @P4 STG.E.128 desc[UR36][R56.64+0x80], R44 ;  /* 0x0000802c38004986 */ /* 0x002fe2000c101d24 */
[----:B------:R-:W-:-:S03]  /*9850*/  ISETP.NE.AND P4, PT, R6, RZ, PT ;  /* 0x000000ff0600720c */ /* 0x000fc60003f85270 */
[----:B--2---:R-:W-:Y:S01]  /*9860*/  @P0 STG.E.128 desc[UR36][R56.64+0xc0], R48 ;  /* 0x0000c03038000986 */ /* 0x004fe2000c101d24 */
[----:B------:R-:W-:-:S09]  /*9870*/  ISETP.NE.AND P0, PT, R7, RZ, PT ;  /* 0x000000ff0700720c */ /* 0x000fd20003f05270 */
[----:B------:R-:W1:Y:S04]  /*9880*/  @P4 LDS.128 R48, [R54+0x8000] ;  /* 0x0080000036304984 */ /* 0x000e680000000c00 */
[----:B------:R-:W2:Y:S04]  /*9890*/  @P0 LDS.128 R44, [R55+0x8000] ;  /* 0x00800000372c0984 */ /* 0x000ea80000000c00 */
[----:B-1----:R1:W-:Y:S04]  /*98a0*/  @P4 STG.E.128 desc[UR36][R56.64+0x140], R48 ;  /* 0x0001403038004986 */ /* 0x0023e8000c101d24 */
[----:B--2---:R1:W-:Y:S02]  /*98b0*/  @P0 STG.E.128 desc[UR36][R56.64+0x100], R44 ;  /* 0x0001002c38000986 */ /* 0x0043e4000c101d24 */
.L_x_547:
[----:B------:R-:W-:Y:S05]  /*98c0*/  BSYNC B1 ;  /* 0x0000000000017941 */ /* 0x000fea0003800000 */
.L_x_546:
[----:B------:R-:W-:-:S13]  /*98d0*/  ISETP.GE.AND P0, PT, R204, R4, PT ;  /* 0x00000004cc00720c */ /* 0x000fda0003f06270 */
[----:B------:R-:W-:Y:S05]  /*98e0*/  @P0 BRA `(.L_x_491) ;  /* 0x0000000000480947 */ /* 0x000fea0003800000 */
[----:B------:R-:W-:Y:S02]  /*98f0*/  ISETP.NE.AND P4, PT, R14, RZ, PT ;  /* 0x000000ff0e00720c */ /* 0x000fe40003f85270 */
[----:B------:R-:W-:-:S11]  /*9900*/  ISETP.NE.AND P0, PT, R9, RZ, PT ;  /* 0x000000ff0900720c */ /* 0x000fd60003f05270 */
[----:B-1----:R-:W1:Y:S04]  /*9910*/  @P4 LDS.128 R44, [R55+0x2000] ;  /* 0x00200000372c4984 */ /* 0x002e680000000c00 */
[----:B------:R-:W2:Y:S04]  /*9920*/  @P0 LDS.128 R48, [R55+0x6000] ;  /* 0x0060000037300984 */ /* 0x000ea80000000c00 */
        /* <DEDUP_REMOVED lines=14> */
.L_x_491:
[----:B------:R-:W-:Y:S05]  /*9a10*/  BSYNC B0 ;  /* 0x0000000000007941 */ /* 0x000fea0003800000 */
.L_x_457:
[----:B-1234-:R-:W1:Y:S01]  /*9a20*/  S2R R44, SR_TID.X ;  /* 0x00000000002c7919 */ /* 0x01ee620000002100 */
[----:B------:R-:W-:Y:S01]  /*9a30*/  @!PT LDS RZ, [RZ] ;  /* 0x00000000fffff984 */ /* 0x000fe20000000800 */
[----:B------:R-:W-:Y:S01]  /*9a40*/  @!PT LDS RZ, [RZ] ;  /* 0x00000000fffff984 */ /* 0x000fe20000000800 */
[----:B------:R-:W-:Y:S01]  /*9a50*/  @!PT LDS RZ, [RZ] ;  /* 0x00000000fffff984 */ /* 0x000fe20000000800 */
[----:B------:R-:W-:Y:S01]  /*9a60*/  @!PT LDS RZ, [RZ] ;  /* 0x00000000fffff984 */ /* 0x000fe20000000800 */
[----:B------:R2:W-:Y:S06]  /*9a70*/  MEMBAR.ALL.CTA ;  /* 0x0000000000007992 */ /* 0x0005ec0000008000 */
[----:B--2---:R-:W2:Y:S01]  /*9a80*/  FENCE.VIEW.ASYNC.S ;  /* 0x00000000000073c6 */ /* 0x004ea20000000000 */
[----:B------:R-:W-:Y:S05]  /*9a90*/  WARPSYNC.ALL ;  /* 0x0000000000007948 */ /* 0x000fea0003800000 */
[----:B------:R-:W-:Y:S01]  /*9aa0*/  BSSY B0, `(.L_x_548) ;  /* 0x0000009000007945 */ /* 0x000fe20003800000 */
[----:B-1----:R-:W-:Y:S01]  /*9ab0*/  LOP3.LUT R44, R44, 0x7f, RZ, 0xc0, !PT ;  /* 0x0000007f2c2c7812 */ /* 0x002fe200078ec0ff */
[----:B--2---:R1:W-:Y:S03]  /*9ac0*/  BAR.SYNC.DEFER_BLOCKING R155, 0x80 ;  /* 0x0002009b0000751d */ /* 0x0043e60000010000 */
[----:B------:R-:W-:-:S13]  /*9ad0*/  ISETP.NE.AND P0, PT, R44, RZ, PT ;  /* 0x000000ff2c00720c */ /* 0x000fda0003f05270 */
[----:B------:R-:W-:-:S04]  /*9ae0*/  @!P0 IADD3 R44, R3, 0x348a0, RZ ;  /* 0x000348a0032c8810 */ /* 0x000fc80007ffe0ff */
[----:B------:R-:W-:-:S04]  /*9af0*/  @!P0 PRMT R44, RZ, 0x654, R44 ;  /* 0x00000654ff2c8816 */ /* 0x000fc8000000002c */
[----:B------:R1:W-:Y:S01]  /*9b00*/  @!P0 SYNCS.ARRIVE.TRANS64.RED.A1T0 RZ, [R44+URZ], RZ ;  /* 0x000000ff2cff89a7 */ /* 0x0003e2000810043f */
[----:B------:R-:W-:Y:S05]  /*9b10*/  @!P1 BRA `(.L_x_549) ;  /* 0x0000000000049947 */ /* 0x000fea0003800000 */
[----:B------:R-:W-:Y:S01]  /*9b20*/  BPT.TRAP 0x1 ;  /* 0x000000040000795c */ /* 0x000fe20000300000 */
.L_x_549:
[----:B------:R-:W-:Y:S05]  /*9b30*/  BSYNC B0 ;  /* 0x0000000000007941 */ /* 0x000fea0003800000 */
.L_x_548:
[----:B------:R-:W2:Y:S01]  /*9b40*/  SYNCS.PHASECHK.TRANS64.TRYWAIT P4, [R3+URZ+0x348b0], R0 ;  /* 0x0348b000030075a7 */ /* 0x000ea2000808017f */
[----:B------:R-:W-:Y:S01]  /*9b50*/  IMAD R45, R18, 0x4000, R35 ;  /* 0x00004000122d7824 */ /* 0x000fe200078e0223 */
[----:B------:R-:W-:Y:S01]  /*9b60*/  ULDC.64 UR60, c[0x0][0x318] ;  /* 0x0000c600003c7ab9 */ /* 0x000fe20000000a00 */
[----:B------:R-:W-:Y:S01]  /*9b70*/  ULDC.64 UR38, c[0x0][0x308] ;  /* 0x0000c20000267ab9 */ /* 0x000fe20000000a00 */
[----:B------:R-:W-:Y:S01]  /*9b80*/  BSSY B0, `(.L_x_550) ;  /* 0x0000004000007945 */ /* 0x000fe20003800000 */
[----:B------:R-:W-:Y:S01]  /*9b90*/  ISETP.GE.AND P1, PT, R19, R4, PT ;  /* 0x000000041300720c */ /* 0x000fe20003f26270 */
[----:B------:R-:W-:Y:S02]  /*9ba0*/  IMAD.IADD R47, R124, 0x1, R45 ;  /* 0x000000017c2f7824 */ /* 0x000fe400078e022d */
[----:B--2---:R-:W-:Y:S10]  /*9bb0*/  @!P4 BRA `(.L_x_551) ;  /* 0x0000013800bcc947 */ /* 0x004ff40003800000 */
.L_x_765:
[----:B------:R-:W-:Y:S05]  /*9bc0*/  BSYNC B0 ;  /* 0x0000000000007941 */ /* 0x000fea0003800000 */
.L_x_550:
[----:B------:R-:W-:Y:S01]  /*9bd0*/  BSSY B0, `(.L_x_552) ;  /* 0x000001a000007945 */ /* 0x000fe20003800000 */
[----:B0-2---:R-:W-:Y:S01]  /*9be0*/  LEA R0, R45, R24, 0x1 ;  /* 0x000000182d007211 */ /* 0x005fe200078e08ff */
[----:B------:R-:W-:-:S04]  /*9bf0*/  IMAD.WIDE R52, R26, 0x80, R116 ;  /* 0x000000801a347825 */ /* 0x000fc800078e0274 */
[----:B------:R-:W-:Y:S01]  /*9c00*/  IMAD R56, R47, 0x2, R24 ;  /* 0x000000022f387824 */ /* 0x000fe200078e0218 */
[----:B------:R-:W-:Y:S06]  /*9c10*/  @P1 BRA `(.L_x_553) ;  /* 0x0000000000541947 */ /* 0x000fec0003800000 */
[----:B------:R-:W-:Y:S01]  /*9c20*/  MOV R45, R5 ;  /* 0x00000005002d7202 */ /* 0x000fe20000000f00 */
[----:B------:R-:W-:Y:S01]  /*9c30*/  IMAD R47, R53, UR60, RZ ;  /* 0x0000003c352f7c24 */ /* 0x000fe2000f8e02ff */
[----:B------:R-:W-:Y:S01]  /*9c40*/  ULDC UR4, c[0x0][0x310] ;  /* 0x0000c40000047ab9 */ /* 0x000fe20000000800 */
[----:B-1----:R-:W-:Y:S01]  /*9c50*/  IMAD.MOV.U32 R44, RZ, RZ, R106 ;  /* 0x000000ffff2c7224 */ /* 0x002fe200078e006a */
[----:B------:R-:W-:Y:S01]  /*9c60*/  ISETP.GE.AND P4, PT, R22, UR4, PT ;  /* 0x0000000416007c0c */ /* 0x000fe2000bf86270 */
[C---:B------:R-:W-:Y:S02]  /*9c70*/  IMAD R47, R52.reuse, UR61, R47 ;  /* 0x0000003d342f7c24 */ /* 0x040fe4000f8e022f */
[----:B------:R-:W-:-:S04]  /*9c80*/  IMAD.WIDE.U32 R44, R52, UR60, R44 ;  /* 0x0000003c342c7c25 */ /* 0x000fc8000f8e002c */
[----:B------:R-:W-:Y:S01]  /*9c90*/  IMAD.IADD R45, R45, 0x1, R47 ;  /* 0x000000012d2d7824 */ /* 0x000fe200078e022f */
[----:B------:R-:W-:-:S04]  /*9ca0*/  LEA R54, P1, R44, UR38, 0x1 ;  /* 0x000000262c367c11 */ /* 0x000fc8000f8208ff */
[----:B------:R-:W-:Y:S02]  /*9cb0*/  LEA.HI.X R55, R44, UR39, R45, 0x1, P1 ;  /* 0x000000272c377c11 */ /* 0x000fe400088f0c2d */
[----:B------:R-:W-:Y:S01]  /*9cc0*/  ISETP.GE.AND P1, PT, R184, UR4, PT ;  /* 0x00000004b8007c0c */ /* 0x000fe2000bf26270 */
[----:B------:R-:W0:-:S12]  /*9cd0*/  @!P4 LDS.128 R44, [R0] ;  /* 0x00000000002cc984 */ /* 0x000e180000000c00 */
[----:B------:R-:W1:Y:S04]  /*9ce0*/  @!P1 LDS.128 R48, [R56] ;  /* 0x0000000038309984 */ /* 0x000e680000000c00 */
[----:B0-----:R-:W-:Y:S01]  /*9cf0*/  @!P4 STG.E.128 desc[UR36][R54.64], R44 ;  /* 0x0000002c3600c986 */ /* 0x001fe2000c101d24 */
[----:B------:R-:W-:-:S03]  /*9d00*/  ISETP.GE.AND P4, PT, R185, UR4, PT ;  /* 0x00000004b9007c0c */ /* 0x000fc6000bf86270 */
[----:B-1----:R-:W-:Y:S01]  /*9d10*/  @!P1 STG.E.128 desc[UR36][R54.64+0x40], R48 ;  /* 0x0000403036009986 */ /* 0x002fe2000c101d24 */
[----:B------:R-:W-:-:S09]  /*9d20*/  ISETP.GE.AND P1, PT, R102, UR4, PT ;  /* 0x0000000466007c0c */ /* 0x000fd2000bf26270 */
[----:B------:R-:W0:Y:S04]  /*9d30*/  @!P4 LDS.128 R44, [R0+0x4000] ;  /* 0x00400000002cc984 */ /* 0x000e280000000c00 */
[----:B------:R-:W1:Y:S04]  /*9d40*/  @!P1 LDS.128 R48, [R56+0x4000] ;  /* 0x0040000038309984 */ /* 0x000e680000000c00 */
[----:B0-----:R0:W-:Y:S04]  /*9d50*/  @!P4 STG.E.128 desc[UR36][R54.64+0x80], R44 ;  /* 0x0000802c3600c986 */ /* 0x0011e8000c101d24 */
[----:B-1----:R0:W-:Y:S02]  /*9d60*/  @!P1 STG.E.128 desc[UR36][R54.64+0xc0], R48 ;  /* 0x0000c03036009986 */ /* 0x0021e4000c101d24 */
.L_x_553:
[----:B------:R-:W-:Y:S05]  /*9d70*/  BSYNC B0 ;  /* 0x0000000000007941 */ /* 0x000fea0003800000 */
.L_x_552:
[----:B------:R-:W-:Y:S01]  /*9d80*/  ISETP.GE.AND P1, PT, R204, R4, PT ;  /* 0x00000004cc00720c */ /* 0x000fe20003f26270 */
[----:B------:R-:W-:-:S12]  /*9d90*/  BSSY B0, `(.L_x_554) ;  /* 0x0000018000007945 */ /* 0x000fd80003800000 */
[----:B------:R-:W-:Y:S05]  /*9da0*/  @P1 BRA `(.L_x_555) ;  /* 0x0000000000581947 */ /* 0x000fea0003800000 */
[----:B0-----:R-:W-:Y:S01]  /*9db0*/  IADD3 R47, P1, R52, 0x40, RZ ;  /* 0x00000040342f7810 */ /* 0x001fe20007f3e0ff */
[----:B------:R-:W-:Y:S01]  /*9dc0*/  ULDC UR4, c[0x0][0x310] ;  /* 0x0000c40000047ab9 */ /* 0x000fe20000000800 */
[----:B------:R-:W-:Y:S02]  /*9dd0*/  MOV R4, R106 ;  /* 0x0000006a00047202 */ /* 0x000fe40000000f00 */
[----:B------:R-:W-:Y:S01]  /*9de0*/  ISETP.GE.AND P4, PT, R22, UR4, PT ;  /* 0x0000000416007c0c */ /* 0x000fe2000bf86270 */
[----:B------:R-:W-:Y:S02]  /*9df0*/  IMAD.X R52, RZ, RZ, R53, P1 ;  /* 0x000000ffff347224 */ /* 0x000fe400008e0635 */
[----:B-1----:R-:W-:-:S04]  /*9e00*/  IMAD.WIDE.U32 R44, R47, UR60, R4 ;  /* 0x0000003c2f2c7c25 */ /* 0x002fc8000f8e0004 */
[----:B------:R-:W-:-:S04]  /*9e10*/  IMAD R52, R52, UR60, RZ ;  /* 0x0000003c34347c24 */ /* 0x000fc8000f8e02ff */
[----:B------:R-:W-:Y:S01]  /*9e20*/  IMAD R47, R47, UR61, R52 ;  /* 0x0000003d2f2f7c24 */ /* 0x000fe2000f8e0234 */
[----:B------:R-:W-:-:S03]  /*9e30*/  LEA R52, P1, R44, UR38, 0x1 ;  /* 0x000000262c347c11 */ /* 0x000fc6000f8208ff */
[----:B------:R-:W-:-:S05]  /*9e40*/  IMAD.IADD R45, R45, 0x1, R47 ;  /* 0x000000012d2d7824 */ /* 0x000fca00078e022f */
[----:B------:R-:W-:Y:S02]  /*9e50*/  LEA.HI.X R53, R44, UR39, R45, 0x1, P1 ;  /* 0x000000272c357c11 */ /* 0x000fe400088f0c2d */
[----:B------:R-:W-:Y:S01]  /*9e60*/  ISETP.GE.AND P1, PT, R185, UR4, PT ;  /* 0x00000004b9007c0c */ /* 0x000fe2000bf26270 */
[----:B------:R-:W0:-:S12]  /*9e70*/  @!P4 LDS.128 R44, [R0+0x2000] ;  /* 0x00200000002cc984 */ /* 0x000e180000000c00 */
[----:B------:R-:W1:Y:S04]  /*9e80*/  @!P1 LDS.128 R48, [R0+0x6000] ;  /* 0x0060000000309984 */ /* 0x000e680000000c00 */
        /* <DEDUP_REMOVED lines=8> */
.L_x_555:
[----:B------:R-:W-:Y:S05]  /*9f10*/  BSYNC B0 ;  /* 0x0000000000007941 */ /* 0x000fea0003800000 */
.L_x_554:
[----:B------:R-:W-:Y:S01]  /*9f20*/  @!PT LDS RZ, [RZ] ;  /* 0x00000000fffff984 */ /* 0x000fe20000000800 */
[----:B------:R-:W-:Y:S01]  /*9f30*/  @!PT LDS RZ, [RZ] ;  /* 0x00000000fffff984 */ /* 0x000fe20000000800 */
[----:B------:R-:W-:Y:S01]  /*9f40*/  @!PT LDS RZ, [RZ] ;  /* 0x00000000fffff984 */ /* 0x000fe20000000800 */
[----:B------:R-:W-:Y:S01]  /*9f50*/  @!PT LDS RZ, [RZ] ;  /* 0x00000000fffff984 */ /* 0x000fe20000000800 */
[----:B------:R3:W-:Y:S06]  /*9f60*/  MEMBAR.ALL.CTA ;  /* 0x0000000000007992 */ /* 0x0007ec0000008000 */
[----:B---3--:R-:W3:Y:S02]  /*9f70*/  FENCE.VIEW.ASYNC.S ;  /* 0x00000000000073c6 */ /* 0x008ee40000000000 */
[----:B---3--:R3:W-:Y:S01]  /*9f80*/  BAR.SYNC.DEFER_BLOCKING R155, 0x80 ;  /* 0x0002009b0000751d */ /* 0x0087e20000010000 */
[----:B------:R-:W-:Y:S01]  /*9f90*/  ISETP.NE.AND P4, PT, R118, RZ, PT ;  /* 0x000000ff7600720c */ /* 0x000fe20003f85270 */
[----:B------:R-:W-:Y:S01]  /*9fa0*/  @!P0 VIADD R3, R3, 0x348c0 ;  /* 0x000348c003038836 */ /* 0x000fe20000000000 */
[----:B------:R-:W-:-:S04]  /*9fb0*/  IADD3 R18, R18, 0x1, RZ ;  /* 0x0000000112127810 */ /* 0x000fc80007ffe0ff */
[----:B------:R-:W-:Y:S02]  /*9fc0*/  @!P0 PRMT R3, RZ, 0x654, R3 ;  /* 0x00000654ff038816 */ /* 0x000fe40000000003 */
[----:B------:R-:W-:-:S04]  /*9fd0*/  ISETP.NE.AND P1, PT, R18, 0x2, PT ;  /* 0x000000021200780c */ /* 0x000fc80003f25270 */
[----:B------:R-:W-:Y:S01]  /*9fe0*/  SEL R18, R18, RZ, P1 ;  /* 0x000000ff12127207 */ /* 0x000fe20000800000 */
[----:B------:R4:W-:Y:S01]  /*9ff0*/  @!P0 SYNCS.ARRIVE.TRANS64.RED.A1T0 RZ, [R3+URZ], RZ ;  /* 0x000000ff03ff89a7 */ /* 0x0009e2000810043f */
[----:B------:R-:W-:Y:S02]  /*a000*/  PLOP3.LUT P0, PT, PT, PT, PT, 0x8, 0x0 ;  /* 0x000000000000781c */ /* 0x000fe40003f0e170 */
[----:B----4-:R-:W-:-:S04]  /*a010*/  SEL R3, RZ, 0x1, P1 ;  /* 0x00000001ff037807 */ /* 0x010fc80000800000 */
[----:B------:R-:W-:Y:S01]  /*a020*/  LOP3.LUT R186, R186, R3, RZ, 0x3c, !PT ;  /* 0x00000003baba7212 */ /* 0x000fe200078e3cff */
[----:B---3--:R-:W-:Y:S06]  /*a030*/  @P4 BRA `(.L_x_556) ;  /* 0xffffff8400744947 */ /* 0x008fec000383ffff */
.L_x_452:
[----:B------:R-:W-:Y:S01]  /*a040*/  BSSY B0, `(.L_x_557) ;  /* 0x000002c000007945 */ /* 0x000fe20003800000 */
[----:B------:R-:W-:Y:S02]  /*a050*/  ISETP.GE.AND P2, PT, R152, 0x1, PT ;  /* 0x000000019800780c */ /* 0x000fe40003f46270 */
[----:B------:R-:W-:Y:S02]  /*a060*/  CS2R R20, SRZ ;  /* 0x0000000000147805 */ /* 0x000fe4000001ff00 */
[----:B------:R-:W-:Y:S02]  /*a070*/  PLOP3.LUT P1, PT, PT, PT, PT, 0x80, 0x0 ;  /* 0x000000000000781c */ /* 0x000fe40003f2f070 */
[----:B------:R-:W-:Y:S02]  /*a080*/  CS2R R86, SRZ ;  /* 0x0000000000567805 */ /* 0x000fe4000001ff00 */
[----:B------:R-:W-:Y:S02]  /*a090*/  CS2R R84, SRZ ;  /* 0x0000000000547805 */ /* 0x000fe4000001ff00 */
[----:B------:R-:W-:-:S02]  /*a0a0*/  CS2R R82, SRZ ;  /* 0x0000000000527805 */ /* 0x000fc4000001ff00 */
[----:B------:R-:W-:Y:S01]  /*a0b0*/  CS2R R80, SRZ ;  /* 0x0000000000507805 */ /* 0x000fe2000001ff00 */
[----:B------:R-:W-:Y:S01]  /*a0c0*/  IMAD.MOV.U32 R35, RZ, RZ, RZ ;  /* 0x000000ffff237224 */ /* 0x000fe200078e00ff */
[----:B------:R-:W-:Y:S01]  /*a0d0*/  CS2R R76, SRZ ;  /* 0x00000000004c7805 */ /* 0x000fe2000001ff00 */
[----:B------:R-:W-:Y:S01]  /*a0e0*/  IMAD.MOV.U32 R78, RZ, RZ, RZ ;  /* 0x000000ffff4e7224 */ /* 0x000fe200078e00ff */
[----:B------:R-:W-:Y:S02]  /*a0f0*/  CS2R R74, SRZ ;  /* 0x00000000004a7805 */ /* 0x000fe4000001ff00 */
[----:B------:R-:W-:Y:S02]  /*a100*/  MOV R73, RZ ;  /* 0x000000ff00497202 */ /* 0x000fe40000000f00 */
[----:B------:R-:W-:Y:S02]  /*a110*/  CS2R R32, SRZ ;  /* 0x0000000000207805 */ /* 0x000fe4000001ff00 */
[----:B------:R-:W-:Y:S01]  /*a120*/  CS2R R30, SRZ ;  /* 0x00000000001e7805 */ /* 0x000fe2000001ff00 */
[----:B------:R-:W-:Y:S01]  /*a130*/  IMAD.MOV.U32 R70, RZ, RZ, RZ ;  /* 0x000000ffff467224 */ /* 0x000fe200078e00ff */
[----:B------:R-:W-:-:S02]  /*a140*/  CS2R R68, SRZ ;  /* 0x0000000000447805 */ /* 0x000fc4000001ff00 */
[----:B------:R-:W-:Y:S02]  /*a150*/  CS2R R66, SRZ ;  /* 0x0000000000427805 */ /* 0x000fe4000001ff00 */
[----:B------:R-:W-:Y:S02]  /*a160*/  CS2R R64, SRZ ;  /* 0x0000000000407805 */ /* 0x000fe4000001ff00 */
[----:B------:R-:W-:Y:S02]  /*a170*/  CS2R R62, SRZ ;  /* 0x00000000003e7805 */ /* 0x000fe4000001ff00 */
[----:B------:R-:W-:Y:S02]  /*a180*/  CS2R R60, SRZ ;  /* 0x00000000003c7805 */ /* 0x000fe4000001ff00 */
[----:B------:R-:W-:Y:S02]  /*a190*/  CS2R R58, SRZ ;  /* 0x00000000003a7805 */ /* 0x000fe4000001ff00 */
[----:B------:R-:W-:-:S02]  /*a1a0*/  CS2R R56, SRZ ;  /* 0x0000000000387805 */ /* 0x000fc4000001ff00 */
[----:B0-----:R-:W-:Y:S02]  /*a1b0*/  CS2R R54, SRZ ;  /* 0x0000000000367805 */ /* 0x001fe4000001ff00 */
[----:B--2---:R-:W-:Y:S02]  /*a1c0*/  CS2R R52, SRZ ;  /* 0x0000000000347805 */ /* 0x004fe4000001ff00 */
[----:B------:R-:W-:Y:S02]  /*a1d0*/  CS2R R50, SRZ ;  /* 0x0000000000327805 */ /* 0x000fe4000001ff00 */
[----:B------:R-:W-:Y:S02]  /*a1e0*/  CS2R R48, SRZ ;  /* 0x0000000000307805 */ /* 0x000fe4000001ff00 */
[----:B------:R-:W-:Y:S02]  /*a1f0*/  CS2R R46, SRZ ;  /* 0x00000000002e7805 */ /* 0x000fe4000001ff00 */
[----:B-1----:R-:W-:-:S02]  /*a200*/  CS2R R44, SRZ ;  /* 0x00000000002c7805 */ /* 0x002fc4000001ff00 */
[----:B------:R-:W-:Y:S02]  /*a210*/  CS2R R42, SRZ ;  /* 0x00000000002a7805 */ /* 0x000fe4000001ff00 */
[----:B------:R-:W-:Y:S02]  /*a220*/  CS2R R40, SRZ ;  /* 0x0000000000287805 */ /* 0x000fe4000001ff00 */
[----:B------:R-:W-:Y:S01]  /*a230*/  CS2R R38, SRZ ;  /* 0x0000000000267805 */ /* 0x000fe2000001ff00 */
[----:B------:R-:W-:Y:S01]  /*a240*/  IMAD.MOV.U32 R0, RZ, RZ, RZ ;  /* 0x000000ffff007224 */ /* 0x000fe200078e00ff */
[----:B------:R-:W-:Y:S01]  /*a250*/  MOV R91, RZ ;  /* 0x000000ff005b7202 */ /* 0x000fe20000000f00 */
[----:B------:R-:W-:Y:S01]  /*a260*/  IMAD.MOV.U32 R88, RZ, RZ, RZ ;  /* 0x000000ffff587224 */ /* 0x000fe200078e00ff */
[----:B------:R-:W-:Y:S01]  /*a270*/  MOV R26, RZ ;  /* 0x000000ff001a7202 */ /* 0x000fe20000000f00 */
[----:B------:R-:W-:Y:S01]  /*a280*/  IMAD.MOV.U32 R3, RZ, RZ, RZ ;  /* 0x000000ffff037224 */ /* 0x000fe200078e00ff */
[----:B------:R-:W-:Y:S01]  /*a290*/  CS2R R10, SRZ ;  /* 0x00000000000a7805 */ /* 0x000fe2000001ff00 */
[----:B------:R-:W-:Y:S01]  /*a2a0*/  IMAD.MOV.U32 R93, RZ, RZ, RZ ;  /* 0x000000ffff5d7224 */ /* 0x000fe200078e00ff */
[----:B------:R-:W-:Y:S01]  /*a2b0*/  MOV R95, RZ ;  /* 0x000000ff005f7202 */ /* 0x000fe20000000f00 */
[----:B------:R-:W-:Y:S01]  /*a2c0*/  IMAD.MOV.U32 R28, RZ, RZ, RZ ;  /* 0x000000ffff1c7224 */ /* 0x000fe200078e00ff */
[----:B------:R-:W-:Y:S06]  /*a2d0*/  @P0 BRA `(.L_x_558) ;  /* 0x0000000000080947 */ /* 0x000fec0003800000 */
[----:B------:R-:W0:Y:S02]  /*a2e0*/  FENCE.VIEW.ASYNC.G ;  /* 0x00000000000073c6 */ /* 0x000e240000000100 */
[----:B0-----:R-:W-:Y:S06]  /*a2f0*/  BAR.ARV 0xc, 0x120 ;  /* 0x0304800000007b1d */ /* 0x001fec0000002000 */
.L_x_558:
[----:B------:R-:W-:Y:S05]  /*a300*/  BSYNC B0 ;  /* 0x0000000000007941 */ /* 0x000fea0003800000 */
.L_x_557:
[----:B------:R-:W-:Y:S02]  /*a310*/  IMAD.MOV.U32 R89, RZ, RZ, RZ ;  /* 0x000000ffff597224 */ /* 0x000fe400078e00ff */
[----:B------:R-:W-:Y:S01]  /*a320*/  IMAD.MOV.U32 R24, RZ, RZ, RZ ;  /* 0x000000ffff187224 */ /* 0x000fe200078e00ff */
[----:B------:R-:W-:Y:S06]  /*a330*/  @!P2 BRA `(.L_x_559) ;  /* 0x000000b80024a947 */ /* 0x000fec0003800000 */
[----:B------:R-:W0:Y:S01]  /*a340*/  SHFL.IDX PT, R0, R220, RZ, 0x1f ;  /* 0x00001fffdc007589 */ /* 0x000e2200000e0000 */
[----:B------:R-:W-:-:S04]  /*a350*/  LOP3.LUT P0, RZ, R209, 0x3ff, RZ, 0xc0, !PT ;  /* 0x000003ffd1ff7812 */ /* 0x000fc8000780c0ff */
[----:B------:R-:W-:Y:S02]  /*a360*/  P2R R24, PR, RZ, 0x1 ;  /* 0x00000001ff187803 */ /* 0x000fe40000000000 */
[----:B0-----:R-:W-:-:S04]  /*a370*/  LEA.HI R3, R0, R0, RZ, 0x1 ;  /* 0x0000000000037211 */ /* 0x001fc800078f08ff */
[----:B------:R-:W-:-:S04]  /*a380*/  LOP3.LUT R3, R3, 0x1e, RZ, 0xc0, !PT ;  /* 0x0000001e03037812 */ /* 0x000fc800078ec0ff */
[----:B------:R-:W-:-:S05]  /*a390*/  IADD3 R0, R0, -R3, RZ ;  /* 0x8000000300007210 */ /* 0x000fca0007ffe0ff */
[----:B------:R-:W-:-:S05]  /*a3a0*/  IMAD R0, R0, 0x2000, R209 ;  /* 0x0000200000007824 */ /* 0x000fca00078e02d1 */
[----:B------:R-:W-:-:S04]  /*a3b0*/  SHF.R.U32.HI R0, RZ, 0x4, R0 ;  /* 0x00000004ff007819 */ /* 0x000fc80000011600 */
[----:B------:R-:W-:Y:S01]  /*a3c0*/  LOP3.LUT R40, R0, 0x3fff, RZ, 0xc0, !PT ;  /* 0x00003fff00287812 */ /* 0x000fe200078ec0ff */
[----:B------:R-:W-:Y:S06]  /*a3d0*/  @!P0 BRA `(.L_x_560) ;  /* 0x0000000000408947 */ /* 0x000fec0003800000 */
[----:B------:R-:W-:Y:S01]  /*a3e0*/  MOV R0, 0x0 ;  /* 0x0000000000007802 */ /* 0x000fe20000000f00 */
[----:B------:R-:W-:Y:S01]  /*a3f0*/  ULDC.64 UR4, c[0x4][0xb8] ;  /* 0x01002e0000047ab9 */ /* 0x000fe20000000a00 */
[----:B------:R-:W-:Y:S01]  /*a400*/  ULDC.64 UR6, c[0x4][0xc0] ;  /* 0x0100300000067ab9 */ /* 0x000fe20000000a00 */
[----:B------:R-:W-:Y:S01]  /*a410*/  IMAD.U32 R4, RZ, RZ, UR4 ;  /* 0x00000004ff047e24 */ /* 0x000fe2000f8e00ff */
[----:B------:R0:W1:Y:S01]  /*a420*/  LDC.64 R14, c[0x4][R0] ;  /* 0x01000000000e7b82 */ /* 0x0000620000000a00 */
[----:B------:R-:W-:Y:S01]  /*a430*/  MOV R5, UR5 ;  /* 0x0000000500057c02 */ /* 0x000fe20008000f00 */
        /* <DEDUP_REMOVED lines=10> */
.L_x_560:
[----:B------:R-:W-:Y:S02]  /*a4e0*/  ULDC UR4, c[0x0][0x3d4] ;  /* 0x0000f50000047ab9 */ /* 0x000fe40000000800 */
[----:B------:R-:W-:-:S13]  /*a4f0*/  ISETP.LT.AND P0, PT, RZ, UR4, PT ;  /* 0x00000004ff007c0c */ /* 0x000fda000bf01270 */
[----:B------:R-:W-:Y:S05]  /*a500*/  @P0 BRA `(.L_x_561) ;  /* 0x00000000003c0947 */ /* 0x000fea0003800000 */
[----:B------:R-:W-:-:S04]  /*a510*/  LEA.HI R0, R205, R205, RZ, 0x1 ;  /* 0x000000cdcd007211 */ /* 0x000fc800078f08ff */
[----:B------:R-:W-:-:S05]  /*a520*/  LOP3.LUT R0, R0, 0xfffffffe, RZ, 0xc0, !PT ;  /* 0xfffffffe00007812 */ /* 0x000fca00078ec0ff */
[----:B------:R-:W-:-:S05]  /*a530*/  IMAD.IADD R0, R205, 0x1, -R0 ;  /* 0x00000001cd007824 */ /* 0x000fca00078e0a00 */
[----:B------:R-:W-:-:S04]  /*a540*/  SHF.L.U32 R3, R0, 0x1f, RZ ;  /* 0x0000001f00037819 */ /* 0x000fc800000006ff */
[----:B------:R0:W1:Y:S03]  /*a550*/  SYNCS.PHASECHK.TRANS64.TRYWAIT P0, [R2+URZ+0x34800], R3 ;  /* 0x03480003020075a7 */ /* 0x000066000800017f */
[----:B-1----:R-:W-:Y:S05]  /*a560*/  @!P0 NANOSLEEP.SYNCS 0x989680 ;  /* 0x009896800000895d */ /* 0x002fea0003900000 */
[----:B------:R-:W1:Y:S01]  /*a570*/  @!P0 SYNCS.PHASECHK.TRANS64 P0, [R2+URZ+0x34800], R3 ;  /* 0x03480003020085a7 */ /* 0x000e62000800007f */
[----:B------:R-:W-:Y:S04]  /*a580*/  BSSY B0, `(.L_x_562) ;  /* 0x0000006000007945 */ /* 0x000fe80003800000 */
[----:B-1----:R-:W-:Y:S05]  /*a590*/  @P0 BRA `(.L_x_563) ;  /* 0x0000000000100947 */ /* 0x002fea0003800000 */
.L_x_564:
[----:B-1----:R1:W2:Y:S02]  /*a5a0*/  SYNCS.PHASECHK.TRANS64.TRYWAIT P0, [R2+URZ+0x34800], R3 ;  /* 0x03480003020075a7 */ /* 0x0022a4000800017f */
[----:B--2---:R-:W-:Y:S05]  /*a5b0*/  @!P0 NANOSLEEP.SYNCS 0x989680 ;  /* 0x009896800000895d */ /* 0x004fea0003900000 */
[----:B------:R-:W2:Y:S02]  /*a5c0*/  @!P0 SYNCS.PHASECHK.TRANS64 P0, [R2+URZ+0x34800], R3 ;  /* 0x03480003020085a7 */ /* 0x000ea4000800007f */
[----:B--2---:R-:W-:Y:S05]  /*a5d0*/  @!P0 BRA `(.L_x_564) ;  /* 0xfffffffc00f08947 */ /* 0x004fea000383ffff */
.L_x_563:
[----:B------:R-:W-:Y:S05]  /*a5e0*/  BSYNC B0 ;  /* 0x0000000000007941 */ /* 0x000fea0003800000 */
.L_x_562:
[----:B------:R-:W-:Y:S05]  /*a5f0*/  BRA `(.L_x_565) ;  /* 0x0000005800087947 */ /* 0x000fea0003800000 */
.L_x_561:
[----:B-----5:R-:W-:Y:S01]  /*a600*/  SHF.R.S32.HI R0, RZ, 0x1f, R147 ;  /* 0x0000001fff007819 */ /* 0x020fe20000011493 */
[----:B------:R-:W-:Y:S01]  /*a610*/  ULDC.64 UR4, c[0x0][0x3d8] ;  /* 0x0000f60000047ab9 */ /* 0x000fe20000000a00 */
[----:B------:R-:W-:Y:S01]  /*a620*/  ULDC.64 UR6, c[0x0][0x3e8] ;  /* 0x0000fa0000067ab9 */ /* 0x000fe20000000a00 */
[----:B------:R-:W-:Y:S01]  /*a630*/  IMAD.WIDE.U32 R38, R147, UR4, RZ ;  /* 0x0000000493267c25 */ /* 0x000fe2000f8e00ff */
[----:B------:R-:W-:Y:S02]  /*a640*/  SHF.R.S32.HI R8, RZ, 0x1f, R16 ;  /* 0x0000001fff087819 */ /* 0x000fe40000011410 */
[----:B------:R-:W-:Y:S01]  /*a650*/  ISETP.NE.AND P5, PT, R24, RZ, PT ;  /* 0x000000ff1800720c */ /* 0x000fe20003fa5270 */
[----:B------:R-:W-:Y:S01]  /*a660*/  IMAD R4, R0, UR4, RZ ;  /* 0x0000000400047c24 */ /* 0x000fe2000f8e02ff */
[----:B------:R-:W-:-:S03]  /*a670*/  SHF.R.S32.HI R10, RZ, 0x1f, R22 ;  /* 0x0000001fff0a7819 */ /* 0x000fc60000011416 */
[----:B------:R-:W-:Y:S01]  /*a680*/  IMAD R9, R147, UR5, R4 ;  /* 0x0000000593097c24 */ /* 0x000fe2000f8e0204 */
[----:B------:R-:W-:Y:S01]  /*a690*/  ULDC.64 UR4, c[0x0][0x3c8] ;  /* 0x0000f20000047ab9 */ /* 0x000fe20000000a00 */
[----:B------:R-:W-:Y:S01]  /*a6a0*/  IMAD R4, R0, UR6, RZ ;  /* 0x0000000600047c24 */ /* 0x000fe2000f8e02ff */
[----:B------:R-:W-:Y:S02]  /*a6b0*/  IADD3 R0, P0, R16, R38, RZ ;  /* 0x0000002610007210 */ /* 0x000fe40007f1e0ff */
[----:B------:R-:W-:Y:S01]  /*a6c0*/  IADD3 R9, R9, R39, RZ ;  /* 0x0000002709097210 */ /* 0x000fe20007ffe0ff */
[C---:B------:R-:W-:Y:S01]  /*a6d0*/  IMAD R39, R147.reuse, UR7, R4 ;  /* 0x0000000793277c24 */ /* 0x040fe2000f8e0204 */
[----:B------:R-:W-:Y:S01]  /*a6e0*/  LEA R34, P2, R0, UR4, 0x1 ;  /* 0x0000000400227c11 */ /* 0x000fe2000f8408ff */
[----:B------:R-:W-:Y:S01]  /*a6f0*/  IMAD.WIDE.U32 R4, R147, UR6, RZ ;  /* 0x0000000693047c25 */ /* 0x000fe2000f8e00ff */
[----:B------:R-:W-:Y:S01]  /*a700*/  LEA R36, P1, R38, UR4, 0x1 ;  /* 0x0000000426247c11 */ /* 0x000fe2000f8208ff */
[----:B------:R-:W-:-:S02]  /*a710*/  ULDC.64 UR6, c[0x0][0x3e0] ;  /* 0x0000f80000067ab9 */ /* 0x000fc40000000a00 */
[----:B------:R-:W-:Y:S01]  /*a720*/  IMAD.X R3, R8, 0x1, R9, P0 ;  /* 0x0000000108037824 */ /* 0x000fe200000e0609 */
[----:B------:R-:W-:Y:S01]  /*a730*/  IADD3 R6, P0, R22, R38, RZ ;  /* 0x0000002616067210 */ /* 0x000fe20007f1e0ff */
[----:B------:R-:W-:Y:S01]  /*a740*/  IMAD.IADD R39, R39, 0x1, R5 ;  /* 0x0000000127277824 */ /* 0x000fe200078e0205 */
[-C--:B------:R-:W-:Y:S02]  /*a750*/  IADD3 R7, P3, R16, R4.reuse, RZ ;  /* 0x0000000410077210 */ /* 0x080fe40007f7e0ff */
[----:B------:R-:W-:Y:S01]  /*a760*/  LEA.HI.X R35, R0, UR5, R3, 0x1, P2 ;  /* 0x0000000500237c11 */ /* 0x000fe200090f0c03 */
[--C-:B------:R-:W-:Y:S01]  /*a770*/  IMAD.X R5, R10, 0x1, R9.reuse, P0 ;  /* 0x000000010a057824 */ /* 0x100fe200000e0609 */
[----:B------:R-:W-:Y:S02]  /*a780*/  IADD3 R0, P4, R22, R4, RZ ;  /* 0x0000000416007210 */ /* 0x000fe40007f9e0ff */
[----:B------:R-:W-:Y:S02]  /*a790*/  LEA.HI.X R38, R38, UR5, R9, 0x1, P1 ;  /* 0x0000000526267c11 */ /* 0x000fe400088f0c09 */
[----:B------:R-:W-:Y:S01]  /*a7a0*/  IADD3.X R8, R8, R39, RZ, P3, !PT ;  /* 0x0000002708087210 */ /* 0x000fe20001ffe4ff */
[----:B------:R-:W-:Y:S01]  /*a7b0*/  IMAD.X R3, R10, 0x1, R39, P4 ;  /* 0x000000010a037824 */ /* 0x000fe200020e0627 */
[----:B------:R-:W-:-:S02]  /*a7c0*/  LEA R42, P1, R7, UR6, 0x1 ;  /* 0x00000006072a7c11 */ /* 0x000fc4000f8208ff */
[----:B------:R-:W-:Y:S02]  /*a7d0*/  LEA R44, P2, R6, UR4, 0x1 ;  /* 0x00000004062c7c11 */ /* 0x000fe4000f8408ff */
[----:B------:R-:W-:Y:S02]  /*a7e0*/  LEA R46, P3, R0, UR6, 0x1 ;  /* 0x00000006002e7c11 */ /* 0x000fe4000f8608ff */
[----:B------:R-:W-:Y:S02]  /*a7f0*/  LEA R37, P0, R4, UR6, 0x1 ;  /* 0x0000000604257c11 */ /* 0x000fe4000f8008ff */
[----:B------:R-:W-:Y:S02]  /*a800*/  LEA.HI.X R43, R7, UR7, R8, 0x1, P1 ;  /* 0x00000007072b7c11 */ /* 0x000fe400088f0c08 */
[----:B------:R-:W-:Y:S02]  /*a810*/  LEA.HI.X R45, R6, UR5, R5, 0x1, P2 ;  /* 0x00000005062d7c11 */ /* 0x000fe400090f0c05 */
[----:B------:R-:W-:-:S02]  /*a820*/  LEA.HI.X R47, R0, UR7, R3, 0x1, P3 ;  /* 0x00000007002f7c11 */ /* 0x000fc400098f0c03 */
[----:B------:R-:W-:Y:S01]  /*a830*/  LEA.HI.X R39, R4, UR7, R39, 0x1, P0 ;  /* 0x0000000704277c11 */ /* 0x000fe200080f0c27 */
[----:B------:R-:W-:Y:S06]  /*a840*/  @!P5 BRA `(.L_x_566) ;  /* 0x000000000040d947 */ /* 0x000fec0003800000 */
        /* <DEDUP_REMOVED lines=15> */
[----:B-1----:R-:W-:Y:S05]  /*a940*/  CALL.ABS.NOINC R14 ;  /* 0x000000000e007343 */ /* 0x002fea0003c00000 */
.L_x_566:
[----:B------:R-:W-:Y:S01]  /*a950*/  ULDC.U8 UR4, c[0x0][0x3f0] ;  /* 0x0000fc0000047ab9 */ /* 0x000fe20000000000 */
[----:B------:R-:W-:Y:S01]  /*a960*/  IMAD R0, R149, -0x80, R154 ;  /* 0xffffff8095007824 */ /* 0x000fe200078e029a */
[----:B------:R-:W-:Y:S01]  /*a970*/  ISETP.NE.AND P0, PT, RZ, UR4, PT ;  /* 0x00000004ff007c0c */ /* 0x000fe2000bf05270 */
[----:B------:R-:W-:Y:S03]  /*a980*/  BSSY B0, `(.L_x_567) ;  /* 0x0000541000007945 */ /* 0x000fe60003800000 */
[----:B------:R-:W-:-:S09]  /*a990*/  VIMNMX R0, R0, 0x80, PT ;  /* 0x0000008000007848 */ /* 0x000fd20003fe0100 */
[----:B------:R-:W-:Y:S05]  /*a9a0*/  @!P0 BRA `(.L_x_568) ;  /* 0x0000002800688947 */ /* 0x000fea0003800000 */
        /* <DEDUP_REMOVED lines=13> */
[----:B------:R-:W-:Y:S01]  /*aa80*/  CS2R R32, SRZ ;  /* 0x0000000000207805 */ /* 0x000fe2000001ff00 */
[----:B------:R-:W-:Y:S06]  /*aa90*/  @P0 BRA `(.L_x_570) ;  /* 0x0000000000900947 */ /* 0x000fec0003800000 */
[C---:B------:R-:W-:Y:S01]  /*aaa0*/  IADD3 R3, R16.reuse, 0x10, RZ ;  /* 0x0000001010037810 */ /* 0x040fe20007ffe0ff */
[----:B------:R-:W-:Y:S01]  /*aab0*/  ULDC UR4, c[0x0][0x3d4] ;  /* 0x0000f50000047ab9 */ /* 0x000fe20000000800 */
[C---:B------:R-:W-:Y:S01]  /*aac0*/  VIADD R4, R16.reuse, 0x20 ;  /* 0x0000002010047836 */ /* 0x040fe20000000000 */
[C---:B------:R-:W-:Y:S01]  /*aad0*/  ISETP.GE.AND P1, PT, R16.reuse, UR4, PT ;  /* 0x0000000410007c0c */ /* 0x040fe2000bf26270 */
[C---:B------:R-:W-:Y:S01]  /*aae0*/  VIADD R5, R16.reuse, 0x30 ;  /* 0x0000003010057836 */ /* 0x040fe20000000000 */
[----:B------:R-:W-:Y:S01]  /*aaf0*/  ISETP.GE.AND P2, PT, R3, UR4, PT ;  /* 0x0000000403007c0c */ /* 0x000fe2000bf46270 */
[C---:B------:R-:W-:Y:S01]  /*ab00*/  VIADD R6, R16.reuse, 0x50 ;  /* 0x0000005010067836 */ /* 0x040fe20000000000 */
[----:B------:R-:W-:Y:S02]  /*ab10*/  IADD3 R3, R16, 0x40, RZ ;  /* 0x0000004010037810 */ /* 0x000fe40007ffe0ff */
[----:B------:R-:W-:Y:S02]  /*ab20*/  CS2R R20, SRZ ;  /* 0x0000000000147805 */ /* 0x000fe4000001ff00 */
[----:B------:R-:W-:-:S02]  /*ab30*/  ISETP.GE.AND P3, PT, R4, UR4, PT ;  /* 0x0000000404007c0c */ /* 0x000fc4000bf66270 */
[----:B------:R-:W-:Y:S02]  /*ab40*/  CS2R R24, SRZ ;  /* 0x0000000000187805 */ /* 0x000fe4000001ff00 */
[----:B------:R-:W-:Y:S02]  /*ab50*/  ISETP.GE.AND P4, PT, R5, UR4, PT ;  /* 0x0000000405007c0c */ /* 0x000fe4000bf86270 */
[----:B------:R-:W-:Y:S02]  /*ab60*/  CS2R R26, SRZ ;  /* 0x00000000001a7805 */ /* 0x000fe4000001ff00 */
[----:B------:R-:W-:Y:S02]  /*ab70*/  ISETP.GE.AND P5, PT, R3, UR4, PT ;  /* 0x0000000403007c0c */ /* 0x000fe4000bfa6270 */
[----:B------:R-:W-:Y:S02]  /*ab80*/  CS2R R28, SRZ ;  /* 0x00000000001c7805 */ /* 0x000fe4000001ff00 */
[----:B------:R-:W-:-:S02]  /*ab90*/  ISETP.GE.AND P6, PT, R6, UR4, PT ;  /* 0x0000000406007c0c */ /* 0x000fc4000bfc6270 */
        /* <DEDUP_REMOVED lines=8> */
[----:B------:R0:W5:Y:S04]  /*ac20*/  @!P1 LDG.E.64 R20, desc[UR36][R34.64] ;  /* 0x0000002422149981 */ /* 0x000168000c1e1b00 */
        /* <DEDUP_REMOVED lines=10> */
[----:B------:R0:W5:Y:S02]  /*acd0*/  @!P6 LDG.E.64 R4, desc[UR36][R42.64+0xa0] ;  /* 0x0000a0242a04e981 */ /* 0x000164000c1e1b00 */
.L_x_570:
[----:B------:R-:W-:Y:S05]  /*ace0*/  BSYNC B1 ;  /* 0x0000000000017941 */ /* 0x000fea0003800000 */
.L_x_569:
[----:B0----5:R-:W-:Y:S01]  /*acf0*/  IMAD.MOV.U32 R34, RZ, RZ, R20 ;  /* 0x000000ffff227224 */ /* 0x021fe200078e0014 */
[----:B------:R-:W-:Y:S01]  /*ad00*/  SHF.R.U64 R52, R20, 0x10, R21 ;  /* 0x0000001014347819 */ /* 0x000fe20000001215 */
[----:B------:R-:W-:Y:S01]  /*ad10*/  IMAD.MOV.U32 R20, RZ, RZ, R8 ;  /* 0x000000ffff147224 */ /* 0x000fe200078e0008 */
[----:B------:R-:W-:Y:S01]  /*ad20*/  SHF.R.U64 R64, R8, 0x10, R9 ;  /* 0x0000001008407819 */ /* 0x000fe20000001209 */
[----:B------:R-:W-:Y:S01]  /*ad30*/  IMAD.MOV.U32 R46, RZ, RZ, R25 ;  /* 0x000000ffff2e7224 */ /* 0x000fe200078e0019 */
[----:B------:R-:W-:Y:S01]  /*ad40*/  LOP3.LUT R8, R189, 0x18, R22, 0xf8, !PT ;  /* 0x00000018bd087812 */ /* 0x000fe200078ef816 */
[----:B------:R-:W-:Y:S01]  /*ad50*/  UMOV UR4, 0xffffffff ;  /* 0xffffffff00047882 */ /* 0x000fe20000000000 */
[----:B------:R-:W-:Y:S01]  /*ad60*/  LOP3.LUT P1, RZ, R211, 0x4, RZ, 0xc0, !PT ;  /* 0x00000004d3ff7812 */ /* 0x000fe2000782c0ff */
[----:B------:R-:W-:Y:S01]  /*ad70*/  IMAD.MOV.U32 R51, RZ, RZ, R33 ;  /* 0x000000ffff337224 */ /* 0x000fe200078e0021 */
[----:B------:R-:W-:Y:S01]  /*ad80*/  LOP3.LUT R3, R8, R191, RZ, 0x3c, !PT ;  /* 0x000000bf08037212 */ /* 0x000fe200078e3cff */
[----:B------:R-:W-:Y:S01]  /*ad90*/  IMAD.MOV.U32 R48, RZ, RZ, R30 ;  /* 0x000000ffff307224 */ /* 0x000fe200078e001e */
[----:B------:R-:W-:Y:S01]  /*ada0*/  MOV R45, R21 ;  /* 0x00000015002d7202 */ /* 0x000fe20000000f00 */
[----:B------:R-:W-:Y:S01]  /*adb0*/  IMAD.MOV.U32 R49, RZ, RZ, R31 ;  /* 0x000000ffff317224 */ /* 0x000fe200078e001f */
[----:B------:R-:W-:Y:S01]  /*adc0*/  SHF.R.U32.HI R53, RZ, 0x10, R21 ;  /* 0x00000010ff357819 */ /* 0x000fe20000011615 */
[----:B------:R-:W-:Y:S01]  /*add0*/  IMAD R3, R190, 0x200, R3 ;  /* 0x00000200be037824 */ /* 0x000fe200078e0203 */
[--C-:B------:R-:W-:Y:S01]  /*ade0*/  SHF.R.U64 R54, R24, 0x10, R25.reuse ;  /* 0x0000001018367819 */ /* 0x100fe20000001219 */
[----:B------:R-:W-:Y:S01]  /*adf0*/  IMAD.MOV.U32 R21, RZ, RZ, R24 ;  /* 0x000000ffff157224 */ /* 0x000fe200078e0018 */
[----:B------:R-:W-:Y:S01]  /*ae00*/  SHF.R.U32.HI R55, RZ, 0x10, R25 ;  /* 0x00000010ff377819 */ /* 0x000fe20000011619 */
[----:B------:R-:W-:Y:S01]  /*ae10*/  IMAD R8, R3, 0x2, R2 ;  /* 0x0000000203087824 */ /* 0x000fe200078e0202 */
[--C-:B------:R-:W-:Y:S01]  /*ae20*/  SHF.R.U64 R56, R26, 0x10, R27.reuse ;  /* 0x000000101a387819 */ /* 0x100fe2000000121b */
[--C-:B------:R-:W-:Y:S01]  /*ae30*/  IMAD.MOV.U32 R25, RZ, RZ, R27.reuse ;  /* 0x000000ffff197224 */ /* 0x100fe200078e001b */
[----:B------:R-:W-:Y:S01]  /*ae40*/  SHF.R.U32.HI R57, RZ, 0x10, R27 ;  /* 0x00000010ff397819 */ /* 0x000fe2000001161b */
[----:B------:R-:W-:Y:S01]  /*ae50*/  IMAD.MOV.U32 R44, RZ, RZ, R7 ;  /* 0x000000ffff2c7224 */ /* 0x000fe200078e0007 */
[----:B------:R-:W-:Y:S01]  /*ae60*/  MOV R24, R26 ;  /* 0x0000001a00187202 */ /* 0x000fe20000000f00 */
[----:B------:R-:W-:Y:S01]  /*ae70*/  IMAD.MOV.U32 R26, RZ, RZ, R28 ;  /* 0x000000ffff1a7224 */ /* 0x000fe200078e001c */
[----:B------:R-:W-:Y:S01]  /*ae80*/  MOV R27, R9 ;  /* 0x00000009001b7202 */ /* 0x000fe20000000f00 */
[C---:B------:R-:W-:Y:S01]  /*ae90*/  VIADD R3, R8.reuse, 0x10440 ;  /* 0x0001044008037836 */ /* 0x040fe20000000000 */
[----:B------:R-:W-:Y:S01]  /*aea0*/  SHF.R.U32.HI R65, RZ, 0x10, R9 ;  /* 0x00000010ff417819 */ /* 0x000fe20000011609 */
[----:B------:R-:W-:Y:S01]  /*aeb0*/  IMAD.MOV.U32 R35, RZ, RZ, R10 ;  /* 0x000000ffff237224 */ /* 0x000fe200078e000a */
[----:B------:R-:W-:Y:S01]  /*aec0*/  IADD3 R9, R8, 0x10400, RZ ;  /* 0x0001040008097810 */ /* 0x000fe20007ffe0ff */
[----:B------:R-:W-:Y:S01]  /*aed0*/  IMAD.MOV.U32 R42, RZ, RZ, R15 ;  /* 0x000000ffff2a7224 */ /* 0x000fe200078e000f */
[----:B------:R-:W-:-:S02]  /*aee0*/  MOV R47, R29 ;  /* 0x0000001d002f7202 */ /* 0x000fc40000000f00 */
[----:B------:R-:W-:Y:S01]  /*aef0*/  SHF.R.U64 R58, R28, 0x10, R29 ;  /* 0x000000101c3a7819 */ /* 0x000fe2000000121d */
[----:B------:R-:W-:Y:S01]  /*af00*/  IMAD.MOV.U32 R28, RZ, RZ, R11 ;  /* 0x000000ffff1c7224 */ /* 0x000fe200078e000b */
[----:B------:R-:W-:Y:S02]  /*af10*/  SHF.R.U32.HI R59, RZ, 0x10, R29 ;  /* 0x00000010ff3b7819 */ /* 0x000fe4000001161d */
[--C-:B------:R-:W-:Y:S02]  /*af20*/  SHF.R.U64 R62, R32, 0x10, R33.reuse ;  /* 0x00000010203e7819 */ /* 0x100fe40000001221 */
[----:B------:R-:W-:Y:S02]  /*af30*/  SHF.R.U32.HI R63, RZ, 0x10, R33 ;  /* 0x00000010ff3f7819 */ /* 0x000fe40000011621 */
[----:B------:R-:W-:Y:S02]  /*af40*/  MOV R43, R6 ;  /* 0x00000006002b7202 */ /* 0x000fe40000000f00 */
[----:B------:R-:W-:Y:S01]  /*af50*/  SHF.R.U64 R72, R6, 0x10, R7 ;  /* 0x0000001006487819 */ /* 0x000fe20000001207 */
[----:B------:R-:W-:Y:S01]  /*af60*/  IMAD.MOV.U32 R6, RZ, RZ, R4 ;  /* 0x000000ffff067224 */ /* 0x000fe200078e0004 */
[----:B------:R-:W-:-:S02]  /*af70*/  PRMT R29, R21, 0x5410, R46 ;  /* 0x00005410151d7816 */ /* 0x000fc4000000002e */
[--C-:B------:R-:W-:Y:S02]  /*af80*/  SHF.R.U64 R60, R30, 0x10, R31.reuse ;  /* 0x000000101e3c7819 */ /* 0x100fe4000000121f */
[----:B------:R-:W-:Y:S02]  /*af90*/  SHF.R.U32.HI R61, RZ, 0x10, R31 ;  /* 0x00000010ff3d7819 */ /* 0x000fe4000001161f */
[----:B------:R-:W-:Y:S01]  /*afa0*/  MOV R50, R32 ;  /* 0x0000002000327202 */ /* 0x000fe20000000f00 */
[----:B------:R-:W-:Y:S01]  /*afb0*/  IMAD.MOV.U32 R32, RZ, RZ, R13 ;  /* 0x000000ffff207224 */ /* 0x000fe200078e000d */
[----:B------:R-:W-:Y:S01]  /*afc0*/  SHF.R.U32.HI R73, RZ, 0x10, R7 ;  /* 0x00000010ff497819 */ /* 0x000fe20000011607 */
[--C-:B------:R-:W-:Y:S01]  /*afd0*/  IMAD.MOV.U32 R7, RZ, RZ, R5.reuse ;  /* 0x000000ffff077224 */ /* 0x100fe200078e0005 */
[----:B------:R-:W-:Y:S02]  /*afe0*/  SHF.R.U64 R74, R4, 0x10, R5 ;  /* 0x00000010044a7819 */ /* 0x000fe40000001205 */
[----:B------:R-:W-:-:S02]  /*aff0*/  PRMT R33, R34, 0x5410, R45 ;  /* 0x0000541022217816 */ /* 0x000fc4000000002d */
[----:B------:R-:W-:Y:S02]  /*b000*/  PRMT R21, R24, 0x5410, R25 ;  /* 0x0000541018157816 */ /* 0x000fe40000000019 */
[--C-:B------:R-:W-:Y:S02]  /*b010*/  SHF.R.U64 R66, R10, 0x10, R11.reuse ;  /* 0x000000100a427819 */ /* 0x100fe4000000120b */
[----:B------:R-:W-:Y:S02]  /*b020*/  SHF.R.U32.HI R67, RZ, 0x10, R11 ;  /* 0x00000010ff437819 */ /* 0x000fe4000001160b */
[----:B------:R-:W-:Y:S02]  /*b030*/  MOV R31, R12 ;  /* 0x0000000c001f7202 */ /* 0x000fe40000000f00 */
[--C-:B------:R-:W-:Y:S02]  /*b040*/  SHF.R.U64 R68, R12, 0x10, R13.reuse ;  /* 0x000000100c447819 */ /* 0x100fe4000000120d */
[----:B------:R-:W-:-:S02]  /*b050*/  SHF.R.U32.HI R69, RZ, 0x10, R13 ;  /* 0x00000010ff457819 */ /* 0x000fc4000001160d */
[----:B------:R-:W-:Y:S02]  /*b060*/  MOV R41, R14 ;  /* 0x0000000e00297202 */ /* 0x000fe40000000f00 */
[--C-:B------:R-:W-:Y:S02]  /*b070*/  SHF.R.U64 R70, R14, 0x10, R15.reuse ;  /* 0x000000100e467819 */ /* 0x100fe4000000120f */
[----:B------:R-:W-:Y:S02]  /*b080*/  SHF.R.U32.HI R71, RZ, 0x10, R15 ;  /* 0x00000010ff477819 */ /* 0x000fe4000001160f */
[----:B------:R-:W-:Y:S02]  /*b090*/  SHF.R.U32.HI R75, RZ, 0x10, R5 ;  /* 0x00000010ff4b7819 */ /* 0x000fe40000011605 */
[----:B------:R-:W-:Y:S02]  /*b0a0*/  @P1 IADD3 R3, R9, -0x40, RZ ;  /* 0xffffffc009031810 */ /* 0x000fe40007ffe0ff */
[----:B------:R-:W-:-:S02]  /*b0b0*/  PRMT R34, R52, 0x5410, R53 ;  /* 0x0000541034227816 */ /* 0x000fc40000000035 */
[----:B------:R-:W-:Y:S02]  /*b0c0*/  PRMT R30, R54, 0x5410, R55 ;  /* 0x00005410361e7816 */ /* 0x000fe40000000037 */
[----:B------:R-:W-:Y:S02]  /*b0d0*/  PRMT R24, R56, 0x5410, R57 ;  /* 0x0000541038187816 */ /* 0x000fe40000000039 */
[----:B------:R-:W-:Y:S01]  /*b0e0*/  LEA.HI R4, R205, R205, RZ, 0x1 ;  /* 0x000000cdcd047211 */ /* 0x000fe200078f08ff */
[----:B------:R-:W-:Y:S06]  /*b0f0*/  BRA.DIV UR4, `(.L_x_571) ;  /* 0x0000012604807947 */ /* 0x000fec000b800000 */
.L_x_768:
[----:B------:R-:W-:Y:S01]  /*b100*/  UMOV UR4, 0xffffffff ;  /* 0xffffffff00047882 */ /* 0x000fe20000000000 */
[----:B------:R-:W-:Y:S02]  /*b110*/  LOP3.LUT R4, R4, 0xfffffffe, RZ, 0xc0, !PT ;  /* 0xfffffffe04047812 */ /* 0x000fe400078ec0ff */
[----:B------:R-:W-:Y:S05]  /*b120*/  BRA.DIV UR4, `(.L_x_572) ;  /* 0x00000126049c7947 */ /* 0x000fea000b800000 */
.L_x_771:
[----:B------:R-:W-:Y:S01]  /*b130*/  UMOV UR4, 0xffffffff ;  /* 0xffffffff00047882 */ /* 0x000fe20000000000 */
[----:B------:R-:W-:Y:S02]  /*b140*/  IMAD.IADD R4, R205, 0x1, -R4 ;  /* 0x00000001cd047824 */ /* 0x000fe400078e0a04 */
[----:B------:R-:W-:Y:S05]  /*b150*/  BRA.DIV UR4, `(.L_x_573) ;  /* 0x0000012604b87947 */ /* 0x000fea000b800000 */
.L_x_774:
[----:B------:R-:W-:Y:S01]  /*b160*/  UMOV UR4, 0xffffffff ;  /* 0xffffffff00047882 */ /* 0x000fe20000000000 */
[----:B------:R-:W-:Y:S02]  /*b170*/  SHF.L.U32 R5, R4, 0x1f, RZ ;  /* 0x0000001f04057819 */ /* 0x000fe400000006ff */
[----:B------:R-:W-:Y:S05]  /*b180*/  BRA.DIV UR4, `(.L_x_574) ;  /* 0x0000012604d47947 */ /* 0x000fea000b800000 */
.L_x_777:
[----:B------:R-:W0:Y:S01]  /*b190*/  SYNCS.PHASECHK.TRANS64.TRYWAIT P1, [R2+URZ+0x34800], R5 ;  /* 0x03480005020075a7 */ /* 0x000e22000802017f */
[----:B------:R-:W-:Y:S01]  /*b1a0*/  BSSY B1, `(.L_x_575) ;  /* 0x0000013000017945 */ /* 0x000fe20003800000 */
[----:B------:R-:W-:Y:S02]  /*b1b0*/  PRMT R25, R26, 0x5410, R47 ;  /* 0x000054101a197816 */ /* 0x000fe4000000002f */
[----:B------:R-:W-:Y:S02]  /*b1c0*/  PRMT R37, R20, 0x5410, R27 ;  /* 0x0000541014257816 */ /* 0x000fe4000000001b */
[----:B------:R-:W-:Y:S02]  /*b1d0*/  PRMT R35, R35, 0x5410, R28 ;  /* 0x0000541023237816 */ /* 0x000fe4000000001c */
[----:B------:R-:W-:Y:S02]  /*b1e0*/  PRMT R31, R31, 0x5410, R32 ;  /* 0x000054101f1f7816 */ /* 0x000fe40000000020 */
[----:B------:R-:W-:-:S02]  /*b1f0*/  PRMT R26, R58, 0x5410, R59 ;  /* 0x000054103a1a7816 */ /* 0x000fc4000000003b */
[----:B------:R-:W-:Y:S02]  /*b200*/  PRMT R13, R48, 0x5410, R49 ;  /* 0x00005410300d7816 */ /* 0x000fe40000000031 */
        /* <DEDUP_REMOVED lines=10> */
[----:B------:R-:W-:Y:S01]  /*b2b0*/  PRMT R11, R6, 0x5410, R7 ;  /* 0x00005410060b7816 */ /* 0x000fe20000000007 */
[----:B0-----:R-:W-:Y:S06]  /*b2c0*/  @!P1 BRA `(.L_x_576) ;  /* 0x0000012400ac9947 */ /* 0x001fec0003800000 */
.L_x_778:
[----:B------:R-:W-:Y:S05]  /*b2d0*/  BSYNC B1 ;  /* 0x0000000000017941 */ /* 0x000fea0003800000 */
.L_x_575:
[----:B------:R-:W-:Y:S01]  /*b2e0*/  BSSY B1, `(.L_x_577) ;  /* 0x0000103000017945 */ /* 0x000fe20003800000 */
[----:B------:R-:W-:-:S03]  /*b2f0*/  PRMT R12, R74, 0x5410, R75 ;  /* 0x000054104a0c7816 */ /* 0x000fc6000000004b */
[----:B------:R-:W-:Y:S05]  /*b300*/  @P0 BRA `(.L_x_578) ;  /* 0x0000001000000947 */ /* 0x000fea0003800000 */
[----:B0-----:R-:W0:Y:S01]  /*b310*/  LDC R5, c[0x0][0x3d4] ;  /* 0x0000f500ff057b82 */ /* 0x001e220000000800 */
[C---:B------:R-:W-:Y:S01]  /*b320*/  VIADD R4, R16.reuse, 0x10 ;  /* 0x0000001010047836 */ /* 0x040fe20000000000 */
[C---:B------:R-:W-:Y:S01]  /*b330*/  IADD3 R6, R16.reuse, 0x20, RZ ;  /* 0x0000002010067810 */ /* 0x040fe20007ffe0ff */
[C---:B------:R-:W-:Y:S01]  /*b340*/  VIADD R42, R16.reuse, 0x30 ;  /* 0x00000030102a7836 */ /* 0x040fe20000000000 */
[----:B------:R-:W-:Y:S01]  /*b350*/  BSSY B2, `(.L_x_579) ;  /* 0x0000030000027945 */ /* 0x000fe20003800000 */
[-C--:B0-----:R-:W-:Y:S02]  /*b360*/  ISETP.GE.AND P0, PT, R16, R5.reuse, PT ;  /* 0x000000051000720c */ /* 0x081fe40003f06270 */
[-C--:B------:R-:W-:Y:S01]  /*b370*/  ISETP.GE.AND P1, PT, R4, R5.reuse, PT ;  /* 0x000000050400720c */ /* 0x080fe20003f26270 */
[----:B------:R-:W-:Y:S01]  /*b380*/  VIADD R4, R16, 0x40 ;  /* 0x0000004010047836 */ /* 0x000fe20000000000 */
[----:B------:R-:W-:Y:S02]  /*b390*/  ISETP.GE.AND P2, PT, R6, R5, PT ;  /* 0x000000050600720c */ /* 0x000fe40003f46270 */
[----:B------:R-:W-:-:S02]  /*b3a0*/  IADD3 R6, R16, 0x50, RZ ;  /* 0x0000005010067810 */ /* 0x000fc40007ffe0ff */
[-C--:B------:R-:W-:Y:S02]  /*b3b0*/  ISETP.GE.AND P3, PT, R42, R5.reuse, PT ;  /* 0x000000052a00720c */ /* 0x080fe40003f66270 */
[-C--:B------:R-:W-:Y:S02]  /*b3c0*/  ISETP.GE.AND P4, PT, R4, R5.reuse, PT ;  /* 0x000000050400720c */ /* 0x080fe40003f86270 */
[----:B------:R-:W-:Y:S01]  /*b3d0*/  ISETP.GE.AND P5, PT, R6, R5, PT ;  /* 0x000000050600720c */ /* 0x000fe20003fa6270 */
[----:B------:R-:W-:-:S12]  /*b3e0*/  @P0 BRA `(.L_x_580) ;  /* 0x0000000000980947 */ /* 0x000fd80003800000 */
[----:B------:R-:W0:Y:S01]  /*b3f0*/  LDS.128 R4, [R8+0x10400] ;  /* 0x0104000008047984 */ /* 0x000e220000000c00 */
[----:B------:R-:W-:Y:S02]  /*b400*/  HADD2.F32 R45, -RZ, R37.H0_H0 ;  /* 0x20000025ff2d7230 */ /* 0x000fe40000004100 */
[----:B------:R-:W-:Y:S02]  /*b410*/  HADD2.F32 R44, -RZ, R33.H0_H0 ;  /* 0x20000021ff2c7230 */ /* 0x000fe40000004100 */
[----:B------:R-:W-:Y:S02]  /*b420*/  HADD2.F32 R46, -RZ, R34.H0_H0 ;  /* 0x20000022ff2e7230 */ /* 0x000fe40000004100 */
[----:B------:R-:W-:Y:S02]  /*b430*/  HADD2.F32 R48, -RZ, R38.H0_H0 ;  /* 0x20000026ff307230 */ /* 0x000fe40000004100 */
[--C-:B0-----:R-:W-:Y:S02]  /*b440*/  HADD2.F32 R39, -RZ, R4.reuse.H0_H0 ;  /* 0x20000004ff277230 */ /* 0x101fe40000004100 */
[----:B------:R-:W-:-:S02]  /*b450*/  HADD2.F32 R4, -RZ, R4.H1_H1 ;  /* 0x30000004ff047230 */ /* 0x000fc40000004100 */
[--C-:B------:R-:W-:Y:S02]  /*b460*/  HADD2.F32 R41, -RZ, R5.reuse.H0_H0 ;  /* 0x20000005ff297230 */ /* 0x100fe40000004100 */
[----:B------:R-:W-:Y:S02]  /*b470*/  HADD2.F32 R5, -RZ, R5.H1_H1 ;  /* 0x30000005ff057230 */ /* 0x000fe40000004100 */
[CC--:B------:R-:W-:Y:S01]  /*b480*/  FMUL.FTZ R50, R4.reuse, R45.reuse ;  /* 0x0000002d04327220 */ /* 0x0c0fe20000410000 */
[----:B------:R-:W-:Y:S01]  /*b490*/  FMUL.FTZ R4, R4, R44 ;  /* 0x0000002c04047220 */ /* 0x000fe20000410000 */
[--C-:B------:R-:W-:Y:S02]  /*b4a0*/  HADD2.F32 R42, -RZ, R6.reuse.H0_H0 ;  /* 0x20000006ff2a7230 */ /* 0x100fe40000004100 */
[----:B------:R-:W-:Y:S02]  /*b4b0*/  HADD2.F32 R43, -RZ, R7.H0_H0 ;  /* 0x20000007ff2b7230 */ /* 0x000fe40000004100 */
[----:B------:R-:W-:Y:S01]  /*b4c0*/  FMUL.FTZ R52, R5, R48 ;  /* 0x0000003005347220 */ /* 0x000fe20000410000 */
[C---:B------:R-:W-:Y:S01]  /*b4d0*/  FFMA.FTZ R50, R39.reuse, R44, -R50 ;  /* 0x0000002c27327223 */ /* 0x040fe20000010832 */
[----:B------:R-:W-:Y:S01]  /*b4e0*/  FFMA.FTZ R45, R39, R45, R4 ;  /* 0x0000002d272d7223 */ /* 0x000fe20000010004 */
[----:B------:R-:W-:Y:S01]  /*b4f0*/  FMUL.FTZ R54, R5, R46 ;  /* 0x0000002e05367220 */ /* 0x000fe20000410000 */
[----:B------:R-:W-:-:S02]  /*b500*/  HADD2.F32 R6, -RZ, R6.H1_H1 ;  /* 0x30000006ff067230 */ /* 0x000fc40000004100 */
[C---:B------:R-:W-:Y:S01]  /*b510*/  FFMA.FTZ R52, R41.reuse, R46, -R52 ;  /* 0x0000002e29347223 */ /* 0x040fe20000010834 */
[----:B------:R-:W-:Y:S02]  /*b520*/  HADD2.F32 R7, -RZ, R7.H1_H1 ;  /* 0x30000007ff077230 */ /* 0x000fe40000004100 */
[----:B------:R-:W-:Y:S01]  /*b530*/  FFMA.FTZ R41, R41, R48, R54 ;  /* 0x0000003029297223 */ /* 0x000fe20000010036 */
[----:B------:R-:W-:Y:S02]  /*b540*/  HADD2.F32 R39, -RZ, R37.H1_H1 ;  /* 0x30000025ff277230 */ /* 0x000fe40000004100 */
[----:B------:R-:W-:Y:S02]  /*b550*/  HADD2.F32 R5, -RZ, R33.H1_H1 ;  /* 0x30000021ff057230 */ /* 0x000fe40000004100 */
[----:B------:R-:W-:Y:S02]  /*b560*/  HADD2.F32 R44, -RZ, R38.H1_H1 ;  /* 0x30000026ff2c7230 */ /* 0x000fe40000004100 */
[----:B------:R-:W-:Y:S01]  /*b570*/  FMUL.FTZ R47, R6, R39 ;  /* 0x00000027062f7220 */ /* 0x000fe20000410000 */
[----:B------:R-:W-:-:S02]  /*b580*/  HADD2.F32 R4, -RZ, R34.H1_H1 ;  /* 0x30000022ff047230 */ /* 0x000fc40000004100 */
[-C--:B------:R-:W-:Y:S01]  /*b590*/  FMUL.FTZ R46, R6, R5.reuse ;  /* 0x00000005062e7220 */ /* 0x080fe20000410000 */
[C---:B------:R-:W-:Y:S01]  /*b5a0*/  FMUL.FTZ R48, R7.reuse, R44 ;  /* 0x0000002c07307220 */ /* 0x040fe20000410000 */
[C---:B------:R-:W-:Y:S01]  /*b5b0*/  FFMA.FTZ R6, R42.reuse, R5, -R47 ;  /* 0x000000052a067223 */ /* 0x040fe2000001082f */
[-C--:B------:R-:W-:Y:S01]  /*b5c0*/  FMUL.FTZ R49, R7, R4.reuse ;  /* 0x0000000407317220 */ /* 0x080fe20000410000 */
[----:B------:R-:W-:Y:S01]  /*b5d0*/  FFMA.FTZ R39, R42, R39, R46 ;  /* 0x000000272a277223 */ /* 0x000fe2000001002e */
[----:B------:R-:W-:Y:S01]  /*b5e0*/  FFMA.FTZ R7, R43, R4, -R48 ;  /* 0x000000042b077223 */ /* 0x000fe20000010830 */
[----:B------:R-:W-:Y:S01]  /*b5f0*/  F2FP.F16.F32.PACK_AB R4, R45, R50 ;  /* 0x000000322d04723e */ /* 0x000fe200000000ff */
[----:B------:R-:W-:Y:S01]  /*b600*/  FFMA.FTZ R44, R43, R44, R49 ;  /* 0x0000002c2b2c7223 */ /* 0x000fe20000010031 */
[----:B------:R-:W-:Y:S02]  /*b610*/  F2FP.F16.F32.PACK_AB R5, R41, R52 ;  /* 0x000000342905723e */ /* 0x000fe400000000ff */
[----:B------:R-:W-:-:S02]  /*b620*/  F2FP.F16.F32.PACK_AB R6, R39, R6 ;  /* 0x000000062706723e */ /* 0x000fc400000000ff */
[----:B------:R-:W-:-:S05]  /*b630*/  F2FP.F16.F32.PACK_AB R7, R44, R7 ;  /* 0x000000072c07723e */ /* 0x000fca00000000ff */
[----:B------:R0:W-:Y:S02]  /*b640*/  STS.128 [R8+0x10400], R4 ;  /* 0x0104000408007388 */ /* 0x0001e40000000c00 */
.L_x_580:
[----:B------:R-:W-:Y:S05]  /*b650*/  BSYNC B2 ;  /* 0x0000000000027941 */ /* 0x000fea0003800000 */
.L_x_579:
[----:B------:R-:W-:Y:S04]  /*b660*/  BSSY B2, `(.L_x_581) ;  /* 0x0000028000027945 */ /* 0x000fe80003800000 */
[----:B------:R-:W-:Y:S05]  /*b670*/  @P1 BRA `(.L_x_582) ;  /* 0x0000000000981947 */ /* 0x000fea0003800000 */
[----:B0-----:R-:W0:Y:S01]  /*b680*/  LDS.128 R4, [R3] ;  /* 0x0000000003047984 */ /* 0x001e220000000c00 */
        /* <DEDUP_REMOVED lines=36> */
[----:B------:R1:W-:Y:S02]  /*b8d0*/  STS.128 [R3], R4 ;  /* 0x0000000403007388 */ /* 0x0003e40000000c00 */
.L_x_582:
[----:B------:R-:W-:Y:S05]  /*b8e0*/  BSYNC B2 ;  /* 0x0000000000027941 */ /* 0x000fea0003800000 */
.L_x_581:
[----:B------:R-:W-:Y:S04]  /*b8f0*/  BSSY B2, `(.L_x_583) ;  /* 0x0000028000027945 */ /* 0x000fe80003800000 */
[----:B------:R-:W-:Y:S05]  /*b900*/  @P2 BRA `(.L_x_584) ;  /* 0x0000000000982947 */ /* 0x000fea0003800000 */
[----:B01----:R-:W0:Y:S01]  /*b910*/  LDS.128 R4, [R8+0x14400] ;  /* 0x0144000008047984 */ /* 0x003e220000000c00 */
        /* <DEDUP_REMOVED lines=37> */
.L_x_584:
[----:B------:R-:W-:Y:S05]  /*bb70*/  BSYNC B2 ;  /* 0x0000000000027941 */ /* 0x000fea0003800000 */
.L_x_583:
[----:B------:R-:W-:Y:S04]  /*bb80*/  BSSY B2, `(.L_x_585) ;  /* 0x0000028000027945 */ /* 0x000fe80003800000 */
[----:B------:R-:W-:Y:S05]  /*bb90*/  @P3 BRA `(.L_x_586) ;  /* 0x0000000000983947 */ /* 0x000fea0003800000 */
[----:B012---:R-:W0:Y:S01]  /*bba0*/  LDS.128 R4, [R3+0x4000] ;  /* 0x0040000003047984 */ /* 0x007e220000000c00 */
        /* <DEDUP_REMOVED lines=37> */
.L_x_586:
[----:B------:R-:W-:Y:S05]  /*be00*/  BSYNC B2 ;  /* 0x0000000000027941 */ /* 0x000fea0003800000 */
.L_x_585:
[----:B------:R-:W-:Y:S04]  /*be10*/  BSSY B2, `(.L_x_587) ;  /* 0x0000028000027945 */ /* 0x000fe80003800000 */
[----:B------:R-:W-:Y:S05]  /*be20*/  @P4 BRA `(.L_x_588) ;  /* 0x0000000000984947 */ /* 0x000fea0003800000 */
[----:B0123--:R-:W0:Y:S01]  /*be30*/  LDS.128 R4, [R8+0x18400] ;  /* 0x0184000008047984 */ /* 0x00fe220000000c00 */
        /* <DEDUP_REMOVED lines=37> */
.L_x_588:
[----:B------:R-:W-:Y:S05]  /*c090*/  BSYNC B2 ;  /* 0x0000000000027941 */ /* 0x000fea0003800000 */
.L_x_587:
[----:B------:R-:W-:Y:S05]  /*c0a0*/  @P5 BRA `(.L_x_578) ;  /* 0x0000000000985947 */ /* 0x000fea0003800000 */
[----:B01234-:R-:W0:Y:S01]  /*c0b0*/  LDS.128 R4, [R3+0x8000] ;  /* 0x0080000003047984 */ /* 0x01fe220000000c00 */
        /* <DEDUP_REMOVED lines=37> */
.L_x_578:
[----:B------:R-:W-:Y:S05]  /*c310*/  BSYNC B1 ;  /* 0x0000000000017941 */ /* 0x000fea0003800000 */
.L_x_577:
[----:B------:R-:W-:-:S13]  /*c320*/  ISETP.GE.AND P0, PT, R204, R0, PT ;  /* 0x00000000cc00720c */ /* 0x000fda0003f06270 */
[----:B------:R-:W-:Y:S05]  /*c330*/  @P0 BRA `(.L_x_589) ;  /* 0x0000003800940947 */ /* 0x000fea0003800000 */
[----:B01234-:R-:W0:Y:S01]  /*c340*/  LDC R5, c[0x0][0x3d4] ;  /* 0x0000f500ff057b82 */ /* 0x01fe220000000800 */
[C---:B------:R-:W-:Y:S01]  /*c350*/  VIADD R0, R16.reuse, 0x10 ;  /* 0x0000001010007836 */ /* 0x040fe20000000000 */
[C---:B------:R-:W-:Y:S01]  /*c360*/  IADD3 R6, R16.reuse, 0x30, RZ ;  /* 0x0000003010067810 */ /* 0x040fe20007ffe0ff */
[C---:B------:R-:W-:Y:S01]  /*c370*/  VIADD R4, R16.reuse, 0x20 ;  /* 0x0000002010047836 */ /* 0x040fe20000000000 */
[----:B------:R-:W-:Y:S01]  /*c380*/  BSSY B1, `(.L_x_590) ;  /* 0x0000030000017945 */ /* 0x000fe20003800000 */
[-C--:B0-----:R-:W-:Y:S02]  /*c390*/  ISETP.GE.AND P0, PT, R16, R5.reuse, PT ;  /* 0x000000051000720c */ /* 0x081fe40003f06270 */
[-C--:B------:R-:W-:Y:S01]  /*c3a0*/  ISETP.GE.AND P1, PT, R0, R5.reuse, PT ;  /* 0x000000050000720c */ /* 0x080fe20003f26270 */
[----:B------:R-:W-:Y:S01]  /*c3b0*/  VIADD R0, R16, 0x40 ;  /* 0x0000004010007836 */ /* 0x000fe20000000000 */
[-C--:B------:R-:W-:Y:S01]  /*c3c0*/  ISETP.GE.AND P2, PT, R4, R5.reuse, PT ;  /* 0x000000050400720c */ /* 0x080fe20003f46270 */
[----:B------:R-:W-:Y:S01]  /*c3d0*/  VIADD R4, R16, 0x50 ;  /* 0x0000005010047836 */ /* 0x000fe20000000000 */
[----:B------:R-:W-:-:S02]  /*c3e0*/  ISETP.GE.AND P3, PT, R6, R5, PT ;  /* 0x000000050600720c */ /* 0x000fc40003f66270 */
[-C--:B------:R-:W-:Y:S02]  /*c3f0*/  ISETP.GE.AND P4, PT, R0, R5.reuse, PT ;  /* 0x000000050000720c */ /* 0x080fe40003f86270 */
[----:B------:R-:W-:-:S03]  /*c400*/  ISETP.GE.AND P5, PT, R4, R5, PT ;  /* 0x000000050400720c */ /* 0x000fc60003fa6270 */
[----:B------:R-:W-:Y:S10]  /*c410*/  @P0 BRA `(.L_x_591) ;  /* 0x0000000000980947 */ /* 0x000ff40003800000 */
        /* <DEDUP_REMOVED lines=9> */
[-C--:B------:R-:W-:Y:S01]  /*c4b0*/  FMUL.FTZ R43, R48, R4.reuse ;  /* 0x00000004302b7220 */ /* 0x080fe20000410000 */
[C---:B------:R-:W-:Y:S01]  /*c4c0*/  FMUL.FTZ R45, R46.reuse, R4 ;  /* 0x000000042e2d7220 */ /* 0x040fe20000410000 */
[----:B------:R-:W-:Y:S02]  /*c4d0*/  HADD2.F32 R41, -RZ, R6.H0_H0 ;  /* 0x20000006ff297230 */ /* 0x000fe40000004100 */
[-C--:B------:R-:W-:Y:S01]  /*c4e0*/  FMUL.FTZ R44, R49, R5.reuse ;  /* 0x00000005312c7220 */ /* 0x080fe20000410000 */
[-C--:B------:R-:W-:Y:S01]  /*c4f0*/  FFMA.FTZ R4, R46, R0.reuse, -R43 ;  /* 0x000000002e047223 */ /* 0x080fe2000001082b */
[----:B------:R-:W-:Y:S01]  /*c500*/  FFMA.FTZ R45, R48, R0, R45 ;  /* 0x00000000302d7223 */ /* 0x000fe2000001002d */
[----:B------:R-:W-:Y:S01]  /*c510*/  FMUL.FTZ R0, R47, R5 ;  /* 0x000000052f007220 */ /* 0x000fe20000410000 */
[----:B------:R-:W-:-:S02]  /*c520*/  HADD2.F32 R42, -RZ, R7.H0_H0 ;  /* 0x20000007ff2a7230 */ /* 0x000fc40000004100 */
[-C--:B------:R-:W-:Y:S01]  /*c530*/  FFMA.FTZ R5, R47, R39.reuse, -R44 ;  /* 0x000000272f057223 */ /* 0x080fe2000001082c */
[----:B------:R-:W-:Y:S02]  /*c540*/  HADD2.F32 R6, -RZ, R6.H1_H1 ;  /* 0x30000006ff067230 */ /* 0x000fe40000004100 */
[----:B------:R-:W-:Y:S01]  /*c550*/  FFMA.FTZ R0, R49, R39, R0 ;  /* 0x0000002731007223 */ /* 0x000fe20000010000 */
[----:B------:R-:W-:Y:S01]  /*c560*/  HADD2.F32 R7, -RZ, R7.H1_H1 ;  /* 0x30000007ff077230 */ /* 0x000fe20000004100 */
[----:B------:R-:W-:Y:S01]  /*c570*/  F2FP.F16.F32.PACK_AB R4, R45, R4 ;  /* 0x000000042d04723e */ /* 0x000fe200000000ff */
[----:B------:R-:W-:Y:S02]  /*c580*/  HADD2.F32 R47, -RZ, R37.H1_H1 ;  /* 0x30000025ff2f7230 */ /* 0x000fe40000004100 */
[----:B------:R-:W-:Y:S01]  /*c590*/  HADD2.F32 R46, -RZ, R38.H1_H1 ;  /* 0x30000026ff2e7230 */ /* 0x000fe20000004100 */
[----:B------:R-:W-:Y:S01]  /*c5a0*/  F2FP.F16.F32.PACK_AB R5, R0, R5 ;  /* 0x000000050005723e */ /* 0x000fe200000000ff */
[----:B------:R-:W-:-:S02]  /*c5b0*/  HADD2.F32 R43, -RZ, R33.H1_H1 ;  /* 0x30000021ff2b7230 */ /* 0x000fc40000004100 */
[----:B------:R-:W-:Y:S02]  /*c5c0*/  HADD2.F32 R44, -RZ, R34.H1_H1 ;  /* 0x30000022ff2c7230 */ /* 0x000fe40000004100 */
[-C--:B------:R-:W-:Y:S01]  /*c5d0*/  FMUL.FTZ R34, R47, R6.reuse ;  /* 0x000000062f227220 */ /* 0x080fe20000410000 */
[-C--:B------:R-:W-:Y:S01]  /*c5e0*/  FMUL.FTZ R33, R46, R7.reuse ;  /* 0x000000072e217220 */ /* 0x080fe20000410000 */
[C---:B------:R-:W-:Y:S01]  /*c5f0*/  FMUL.FTZ R38, R43.reuse, R6 ;  /* 0x000000062b267220 */ /* 0x040fe20000410000 */
[C---:B------:R-:W-:Y:S01]  /*c600*/  FMUL.FTZ R37, R44.reuse, R7 ;  /* 0x000000072c257220 */ /* 0x040fe20000410000 */
[-C--:B------:R-:W-:Y:S01]  /*c610*/  FFMA.FTZ R6, R43, R41.reuse, -R34 ;  /* 0x000000292b067223 */ /* 0x080fe20000010822 */
[-C--:B------:R-:W-:Y:S01]  /*c620*/  FFMA.FTZ R7, R44, R42.reuse, -R33 ;  /* 0x0000002a2c077223 */ /* 0x080fe20000010821 */
[----:B------:R-:W-:Y:S01]  /*c630*/  FFMA.FTZ R41, R47, R41, R38 ;  /* 0x000000292f297223 */ /* 0x000fe20000010026 */
[----:B------:R-:W-:-:S04]  /*c640*/  FFMA.FTZ R42, R46, R42, R37 ;  /* 0x0000002a2e2a7223 */ /* 0x000fc80000010025 */
[----:B------:R-:W-:Y:S02]  /*c650*/  F2FP.F16.F32.PACK_AB R6, R41, R6 ;  /* 0x000000062906723e */ /* 0x000fe400000000ff */
[----:B------:R-:W-:-:S05]  /*c660*/  F2FP.F16.F32.PACK_AB R7, R42, R7 ;  /* 0x000000072a07723e */ /* 0x000fca00000000ff */
[----:B------:R0:W-:Y:S02]  /*c670*/  STS.128 [R8+0x12400], R4 ;  /* 0x0124000408007388 */ /* 0x0001e40000000c00 */
.L_x_591:
[----:B------:R-:W-:Y:S05]  /*c680*/  BSYNC B1 ;  /* 0x0000000000017941 */ /* 0x000fea0003800000 */
.L_x_590:
[----:B------:R-:W-:Y:S04]  /*c690*/  BSSY B1, `(.L_x_592) ;  /* 0x0000028000017945 */ /* 0x000fe80003800000 */
[----:B------:R-:W-:Y:S05]  /*c6a0*/  @P1 BRA `(.L_x_593) ;  /* 0x0000000000981947 */ /* 0x000fea0003800000 */
[----:B0-----:R-:W0:Y:S01]  /*c6b0*/  LDS.128 R4, [R3+0x2000] ;  /* 0x0020000003047984 */ /* 0x001e220000000c00 */
        /* <DEDUP_REMOVED lines=22> */
[----:B------:R-:W-:Y:S02]  /*c820*/  HADD2.F32 R38, -RZ, R29.H1_H1 ;  /* 0x3000001dff267230 */ /* 0x000fe40000004100 */
[----:B------:R-:W-:Y:S01]  /*c830*/  FMUL.FTZ R29, R42, R6 ;  /* 0x000000062a1d7220 */ /* 0x000fe20000410000 */
[----:B------:R-:W-:Y:S01]  /*c840*/  HADD2.F32 R39, -RZ, R36.H1_H1 ;  /* 0x30000024ff277230 */ /* 0x000fe20000004100 */
[----:B------:R-:W-:Y:S01]  /*c850*/  F2FP.F16.F32.PACK_AB R5, R0, R5 ;  /* 0x000000050005723e */ /* 0x000fe200000000ff */
[----:B------:R-:W-:-:S02]  /*c860*/  HADD2.F32 R35, -RZ, R30.H1_H1 ;  /* 0x3000001eff237230 */ /* 0x000fc40000004100 */
[C---:B------:R-:W-:Y:S01]  /*c870*/  FMUL.FTZ R33, R38.reuse, R6 ;  /* 0x0000000626217220 */ /* 0x040fe20000410000 */
[-C--:B------:R-:W-:Y:S01]  /*c880*/  FFMA.FTZ R6, R38, R34.reuse, -R29 ;  /* 0x0000002226067223 */ /* 0x080fe2000001081d */
[-C--:B------:R-:W-:Y:S01]  /*c890*/  FMUL.FTZ R30, R39, R7.reuse ;  /* 0x00000007271e7220 */ /* 0x080fe20000410000 */
[C---:B------:R-:W-:Y:S01]  /*c8a0*/  FMUL.FTZ R36, R35.reuse, R7 ;  /* 0x0000000723247220 */ /* 0x040fe20000410000 */
[----:B------:R-:W-:Y:S02]  /*c8b0*/  FFMA.FTZ R33, R42, R34, R33 ;  /* 0x000000222a217223 */ /* 0x000fe40000010021 */
[-C--:B------:R-:W-:Y:S01]  /*c8c0*/  FFMA.FTZ R7, R35, R37.reuse, -R30 ;  /* 0x0000002523077223 */ /* 0x080fe2000001081e */
[----:B------:R-:W-:Y:S02]  /*c8d0*/  FFMA.FTZ R36, R39, R37, R36 ;  /* 0x0000002527247223 */ /* 0x000fe40000010024 */
[----:B------:R-:W-:-:S03]  /*c8e0*/  F2FP.F16.F32.PACK_AB R6, R33, R6 ;  /* 0x000000062106723e */ /* 0x000fc600000000ff */
[----:B------:R-:W-:-:S05]  /*c8f0*/  F2FP.F16.F32.PACK_AB R7, R36, R7 ;  /* 0x000000072407723e */ /* 0x000fca00000000ff */
[----:B------:R1:W-:Y:S02]  /*c900*/  STS.128 [R3+0x2000], R4 ;  /* 0x0020000403007388 */ /* 0x0003e40000000c00 */
.L_x_593:
[----:B------:R-:W-:Y:S05]  /*c910*/  BSYNC B1 ;  /* 0x0000000000017941 */ /* 0x000fea0003800000 */
.L_x_592:
        /* <DEDUP_REMOVED lines=40> */
.L_x_595:
[----:B------:R-:W-:Y:S05]  /*cba0*/  BSYNC B1 ;  /* 0x0000000000017941 */ /* 0x000fea0003800000 */
.L_x_594:
        /* <DEDUP_REMOVED lines=40> */
.L_x_597:
[----:B------:R-:W-:Y:S05]  /*ce30*/  BSYNC B1 ;  /* 0x0000000000017941 */ /* 0x000fea0003800000 */
.L_x_596:
        /* <DEDUP_REMOVED lines=28> */
[-C--:B------:R-:W-:Y:S01]  /*d000*/  FMUL.FTZ R13, R28, R6.reuse ;  /* 0x000000061c0d7220 */ /* 0x080fe20000410000 */
[----:B------:R-:W-:Y:S02]  /*d010*/  HADD2.F32 R27, -RZ, R14.H1_H1 ;  /* 0x3000000eff1b7230 */ /* 0x000fe40000004100 */
[C---:B------:R-:W-:Y:S01]  /*d020*/  FMUL.FTZ R15, R26.reuse, R6 ;  /* 0x000000061a0f7220 */ /* 0x040fe20000410000 */
[-C--:B------:R-:W-:Y:S01]  /*d030*/  FMUL.FTZ R14, R31, R7.reuse ;  /* 0x000000071f0e7220 */ /* 0x080fe20000410000 */
[-C--:B------:R-:W-:Y:S01]  /*d040*/  FFMA.FTZ R6, R26, R24.reuse, -R13 ;  /* 0x000000181a067223 */ /* 0x080fe2000001080d */
[C---:B------:R-:W-:Y:S01]  /*d050*/  FMUL.FTZ R20, R27.reuse, R7 ;  /* 0x000000071b147220 */ /* 0x040fe20000410000 */
[----:B------:R-:W-:Y:S01]  /*d060*/  FFMA.FTZ R15, R28, R24, R15 ;  /* 0x000000181c0f7223 */ /* 0x000fe2000001000f */
[-C--:B------:R-:W-:Y:S02]  /*d070*/  FFMA.FTZ R7, R27, R25.reuse, -R14 ;  /* 0x000000191b077223 */ /* 0x080fe4000001080e */
[----:B------:R-:W-:-:S02]  /*d080*/  FFMA.FTZ R20, R31, R25, R20 ;  /* 0x000000191f147223 */ /* 0x000fc40000010014 */
[----:B------:R-:W-:-:S03]  /*d090*/  F2FP.F16.F32.PACK_AB R6, R15, R6 ;  /* 0x000000060f06723e */ /* 0x000fc600000000ff */
[----:B------:R-:W-:-:S05]  /*d0a0*/  F2FP.F16.F32.PACK_AB R7, R20, R7 ;  /* 0x000000071407723e */ /* 0x000fca00000000ff */
[----:B------:R4:W-:Y:S02]  /*d0b0*/  STS.128 [R8+0x1a400], R4 ;  /* 0x01a4000408007388 */ /* 0x0009e40000000c00 */
.L_x_599:
[----:B------:R-:W-:Y:S05]  /*d0c0*/  BSYNC B1 ;  /* 0x0000000000017941 */ /* 0x000fea0003800000 */
.L_x_598:
[----:B------:R-:W-:Y:S05]  /*d0d0*/  @P5 BRA `(.L_x_589) ;  /* 0x0000002c002c5947 */ /* 0x000fea0003800000 */
[----:B01234-:R-:W0:Y:S01]  /*d0e0*/  LDS.128 R4, [R3+0xa000] ;  /* 0x00a0000003047984 */ /* 0x01fe220000000c00 */
[----:B------:R-:W-:Y:S02]  /*d0f0*/  HADD2.F32 R26, -RZ, R11.H0_H0 ;  /* 0x2000000bff1a7230 */ /* 0x000fe40000004100 */
[----:B------:R-:W-:Y:S02]  /*d100*/  HADD2.F32 R28, -RZ, R12.H0_H0 ;  /* 0x2000000cff1c7230 */ /* 0x000fe40000004100 */
[----:B------:R-:W-:Y:S02]  /*d110*/  HADD2.F32 R20, -RZ, R9.H0_H0 ;  /* 0x20000009ff147230 */ /* 0x000fe40000004100 */
[----:B------:R-:W-:Y:S02]  /*d120*/  HADD2.F32 R24, -RZ, R10.H0_H0 ;  /* 0x2000000aff187230 */ /* 0x000fe40000004100 */
[----:B------:R-:W-:Y:S02]  /*d130*/  HADD2.F32 R27, -RZ, R11.H1_H1 ;  /* 0x3000000bff1b7230 */ /* 0x000fe40000004100 */
[----:B------:R-:W-:-:S02]  /*d140*/  HADD2.F32 R12, -RZ, R12.H1_H1 ;  /* 0x3000000cff0c7230 */ /* 0x000fc40000004100 */
[----:B------:R-:W-:Y:S02]  /*d150*/  HADD2.F32 R10, -RZ, R10.H1_H1 ;  /* 0x3000000aff0a7230 */ /* 0x000fe40000004100 */
[--C-:B0-----:R-:W-:Y:S02]  /*d160*/  HADD2.F32 R0, -RZ, R4.reuse.H0_H0 ;  /* 0x20000004ff007230 */ /* 0x101fe40000004100 */
[----:B------:R-:W-:Y:S02]  /*d170*/  HADD2.F32 R4, -RZ, R4.H1_H1 ;  /* 0x30000004ff047230 */ /* 0x000fe40000004100 */
[--C-:B------:R-:W-:Y:S02]  /*d180*/  HADD2.F32 R8, -RZ, R5.reuse.H0_H0 ;  /* 0x20000005ff087230 */ /* 0x100fe40000004100 */
[----:B------:R-:W-:Y:S02]  /*d190*/  HADD2.F32 R5, -RZ, R5.H1_H1 ;  /* 0x30000005ff057230 */ /* 0x000fe40000004100 */
[-C--:B------:R-:W-:Y:S01]  /*d1a0*/  FMUL.FTZ R15, R26, R4.reuse ;  /* 0x000000041a0f7220 */ /* 0x080fe20000410000 */
[----:B------:R-:W-:Y:S01]  /*d1b0*/  FMUL.FTZ R21, R20, R4 ;  /* 0x0000000414157220 */ /* 0x000fe20000410000 */
[----:B------:R-:W-:-:S02]  /*d1c0*/  HADD2.F32 R13, -RZ, R6.H0_H0 ;  /* 0x20000006ff0d7230 */ /* 0x000fc40000004100 */
[-C--:B------:R-:W-:Y:S01]  /*d1d0*/  FMUL.FTZ R25, R28, R5.reuse ;  /* 0x000000051c197220 */ /* 0x080fe20000410000 */
[----:B------:R-:W-:Y:S01]  /*d1e0*/  FFMA.FTZ R4, R20, R0, -R15 ;  /* 0x0000000014047223 */ /* 0x000fe2000001080f */
[--C-:B------:R-:W-:Y:S02]  /*d1f0*/  HADD2.F32 R14, -RZ, R7.reuse.H0_H0 ;  /* 0x20000007ff0e7230 */ /* 0x100fe40000004100 */
[C---:B------:R-:W-:Y:S01]  /*d200*/  FMUL.FTZ R15, R24.reuse, R5 ;  /* 0x00000005180f7220 */ /* 0x040fe20000410000 */
[----:B------:R-:W-:Y:S02]  /*d210*/  HADD2.F32 R6, -RZ, R6.H1_H1 ;  /* 0x30000006ff067230 */ /* 0x000fe40000004100 */
[----:B------:R-:W-:Y:S01]  /*d220*/  FFMA.FTZ R5, R24, R8, -R25 ;  /* 0x0000000818057223 */ /* 0x000fe20000010819 */
[----:B------:R-:W-:Y:S02]  /*d230*/  HADD2.F32 R7, -RZ, R7.H1_H1 ;  /* 0x30000007ff077230 */ /* 0x000fe40000004100 */
[----:B------:R-:W-:Y:S01]  /*d240*/  FFMA.FTZ R21, R26, R0, R21 ;  /* 0x000000001a157223 */ /* 0x000fe20000010015 */
[----:B------:R-:W-:-:S02]  /*d250*/  HADD2.F32 R25, -RZ, R9.H1_H1 ;  /* 0x30000009ff197230 */ /* 0x000fc40000004100 */
[----:B------:R-:W-:Y:S01]  /*d260*/  FMUL.FTZ R0, R27, R6 ;  /* 0x000000061b007220 */ /* 0x000fe20000410000 */
[----:B------:R-:W-:Y:S01]  /*d270*/  FFMA.FTZ R8, R28, R8, R15 ;  /* 0x000000081c087223 */ /* 0x000fe2000001000f */
[-C--:B------:R-:W-:Y:S01]  /*d280*/  FMUL.FTZ R9, R12, R7.reuse ;  /* 0x000000070c097220 */ /* 0x080fe20000410000 */
[C---:B------:R-:W-:Y:S01]  /*d290*/  FMUL.FTZ R11, R10.reuse, R7 ;  /* 0x000000070a0b7220 */ /* 0x040fe20000410000 */
[C---:B------:R-:W-:Y:S01]  /*d2a0*/  FMUL.FTZ R6, R25.reuse, R6 ;  /* 0x0000000619067220 */ /* 0x040fe20000410000 */
[-C--:B------:R-:W-:Y:S01]  /*d2b0*/  FFMA.FTZ R0, R25, R13.reuse, -R0 ;  /* 0x0000000d19007223 */ /* 0x080fe20000010800 */
[-C--:B------:R-:W-:Y:S01]  /*d2c0*/  FFMA.FTZ R7, R10, R14.reuse, -R9 ;  /* 0x0000000e0a077223 */ /* 0x080fe20000010809 */
[----:B------:R-:W-:Y:S01]  /*d2d0*/  FFMA.FTZ R14, R12, R14, R11 ;  /* 0x0000000e0c0e7223 */ /* 0x000fe2000001000b */
[----:B------:R-:W-:Y:S01]  /*d2e0*/  FFMA.FTZ R13, R27, R13, R6 ;  /* 0x0000000d1b0d7223 */ /* 0x000fe20000010006 */
[----:B------:R-:W-:Y:S02]  /*d2f0*/  F2FP.F16.F32.PACK_AB R4, R21, R4 ;  /* 0x000000041504723e */ /* 0x000fe400000000ff */
[----:B------:R-:W-:-:S02]  /*d300*/  F2FP.F16.F32.PACK_AB R5, R8, R5 ;  /* 0x000000050805723e */ /* 0x000fc400000000ff */
[----:B------:R-:W-:Y:S02]  /*d310*/  F2FP.F16.F32.PACK_AB R6, R13, R0 ;  /* 0x000000000d06723e */ /* 0x000fe400000000ff */
[----:B------:R-:W-:-:S05]  /*d320*/  F2FP.F16.F32.PACK_AB R7, R14, R7 ;  /* 0x000000070e07723e */ /* 0x000fca00000000ff */
[----:B------:R0:W-:Y:S01]  /*d330*/  STS.128 [R3+0xa000], R4 ;  /* 0x00a0000403007388 */ /* 0x0001e20000000c00 */
[----:B------:R-:W-:Y:S05]  /*d340*/  BRA `(.L_x_589) ;  /* 0x0000002800907947 */ /* 0x000fea0003800000 */
.L_x_568:
        /* <DEDUP_REMOVED lines=15> */
[----:B------:R-:W-:Y:S01]  /*d440*/  ULDC UR4, c[0x0][0x3d4] ;  /* 0x0000f50000047ab9 */ /* 0x000fe20000000800 */
        /* <DEDUP_REMOVED lines=15> */
[----:B------:R0:W5:Y:S04]  /*d540*/  @!P0 LDG.E.128 R24, desc[UR36][R44.64] ;  /* 0x000000242c188981 */ /* 0x000168000c1e1d00 */
[----:B------:R0:W5:Y:S04]  /*d550*/  @!P2 LDG.E.128 R28, desc[UR36][R44.64+0x40] ;  /* 0x000040242c1ca981 */ /* 0x000168000c1e1d00 */
[----:B------:R0:W5:Y:S04]  /*d560*/  @!P3 LDG.E.128 R32, desc[UR36][R44.64+0x80] ;  /* 0x000080242c20b981 */ /* 0x000168000c1e1d00 */
[----:B------:R0:W5:Y:S04]  /*d570*/  @!P0 LDG.E.128 R4, desc[UR36][R46.64] ;  /* 0x000000242e048981 */ /* 0x000168000c1e1d00 */
[----:B------:R0:W5:Y:S04]  /*d580*/  @!P2 LDG.E.128 R8, desc[UR36][R46.64+0x40] ;  /* 0x000040242e08a981 */ /* 0x000168000c1e1d00 */
[----:B------:R0:W5:Y:S02]  /*d590*/  @!P3 LDG.E.128 R12, desc[UR36][R46.64+0x80] ;  /* 0x000080242e0cb981 */ /* 0x000164000c1e1d00 */
.L_x_601:
[----:B------:R-:W-:Y:S05]  /*d5a0*/  BSYNC B1 ;  /* 0x0000000000017941 */ /* 0x000fea0003800000 */
.L_x_600:
[--C-:B-----5:R-:W-:Y:S01]  /*d5b0*/  IMAD.MOV.U32 R41, RZ, RZ, R25.reuse ;  /* 0x000000ffff297224 */ /* 0x120fe200078e0019 */
[--C-:B------:R-:W-:Y:S01]  /*d5c0*/  SHF.R.U64 R48, R24, 0x10, R25.reuse ;  /* 0x0000001018307819 */ /* 0x100fe20000001219 */
[----:B------:R-:W-:Y:S01]  /*d5d0*/  UMOV UR4, 0xffffffff ;  /* 0xffffffff00047882 */ /* 0x000fe20000000000 */
[----:B------:R-:W-:Y:S01]  /*d5e0*/  SHF.R.U32.HI R49, RZ, 0x10, R25 ;  /* 0x00000010ff317819 */ /* 0x000fe20000011619 */
[----:B------:R-:W-:Y:S01]  /*d5f0*/  IMAD.MOV.U32 R25, RZ, RZ, R26 ;  /* 0x000000ffff197224 */ /* 0x000fe200078e001a */
[----:B0-----:R-:W-:Y:S01]  /*d600*/  MOV R44, R27 ;  /* 0x0000001b002c7202 */ /* 0x001fe20000000f00 */
[----:B------:R-:W-:Y:S01]  /*d610*/  IMAD.MOV.U32 R47, RZ, RZ, R35 ;  /* 0x000000ffff2f7224 */ /* 0x000fe200078e0023 */
[--C-:B------:R-:W-:Y:S01]  /*d620*/  SHF.R.U64 R50, R26, 0x10, R27.reuse ;  /* 0x000000101a327819 */ /* 0x100fe2000000121b */
[----:B------:R-:W-:Y:S01]  /*d630*/  IMAD.MOV.U32 R26, RZ, RZ, R28 ;  /* 0x000000ffff1a7224 */ /* 0x000fe200078e001c */
[----:B------:R-:W-:Y:S01]  /*d640*/  SHF.R.U32.HI R51, RZ, 0x10, R27 ;  /* 0x00000010ff337819 */ /* 0x000fe2000001161b */
[----:B------:R-:W-:Y:S01]  /*d650*/  IMAD.MOV.U32 R27, RZ, RZ, R29 ;  /* 0x000000ffff1b7224 */ /* 0x000fe200078e001d */
[----:B------:R-:W-:Y:S01]  /*d660*/  MOV R3, R24 ;  /* 0x0000001800037202 */ /* 0x000fe20000000f00 */
[----:B------:R-:W-:Y:S01]  /*d670*/  IMAD.MOV.U32 R45, RZ, RZ, R31 ;  /* 0x000000ffff2d7224 */ /* 0x000fe200078e001f */
[--C-:B------:R-:W-:Y:S01]  /*d680*/  SHF.R.U64 R52, R28, 0x10, R29.reuse ;  /* 0x000000101c347819 */ /* 0x100fe2000000121d */
[----:B------:R-:W-:Y:S01]  /*d690*/  IMAD.MOV.U32 R24, RZ, RZ, R6 ;  /* 0x000000ffff187224 */ /* 0x000fe200078e0006 */
[----:B------:R-:W-:Y:S01]  /*d6a0*/  SHF.R.U32.HI R53, RZ, 0x10, R29 ;  /* 0x00000010ff357819 */ /* 0x000fe2000001161d */
[----:B------:R-:W-:Y:S01]  /*d6b0*/  IMAD.MOV.U32 R21, RZ, RZ, R5 ;  /* 0x000000ffff157224 */ /* 0x000fe200078e0005 */
[----:B------:R-:W-:Y:S01]  /*d6c0*/  MOV R28, R30 ;  /* 0x0000001e001c7202 */ /* 0x000fe20000000f00 */
[----:B------:R-:W-:Y:S01]  /*d6d0*/  IMAD.MOV.U32 R42, RZ, RZ, R14 ;  /* 0x000000ffff2a7224 */ /* 0x000fe200078e000e */
[----:B------:R-:W-:Y:S01]  /*d6e0*/  SHF.R.U64 R54, R30, 0x10, R31 ;  /* 0x000000101e367819 */ /* 0x000fe2000000121f */
[----:B------:R-:W-:Y:S01]  /*d6f0*/  IMAD.MOV.U32 R30, RZ, RZ, R32 ;  /* 0x000000ffff1e7224 */ /* 0x000fe200078e0020 */
[----:B------:R-:W-:Y:S01]  /*d700*/  SHF.R.U64 R58, R34, 0x10, R35 ;  /* 0x00000010223a7819 */ /* 0x000fe20000001223 */
[----:B------:R-:W-:Y:S01]  /*d710*/  IMAD.MOV.U32 R43, RZ, RZ, R15 ;  /* 0x000000ffff2b7224 */ /* 0x000fe200078e000f */
[----:B------:R-:W-:-:S02]  /*d720*/  SHF.R.U32.HI R59, RZ, 0x10, R35 ;  /* 0x00000010ff3b7819 */ /* 0x000fc40000011623 */
[----:B------:R-:W-:Y:S02]  /*d730*/  SHF.R.U32.HI R55, RZ, 0x10, R31 ;  /* 0x00000010ff377819 */ /* 0x000fe4000001161f */
[----:B------:R-:W-:Y:S02]  /*d740*/  MOV R46, R33 ;  /* 0x00000021002e7202 */ /* 0x000fe40000000f00 */
[--C-:B------:R-:W-:Y:S01]  /*d750*/  SHF.R.U64 R56, R32, 0x10, R33.reuse ;  /* 0x0000001020387819 */ /* 0x100fe20000001221 */
[----:B------:R-:W-:Y:S01]  /*d760*/  IMAD.MOV.U32 R32, RZ, RZ, R34 ;  /* 0x000000ffff207224 */ /* 0x000fe200078e0022 */
[----:B------:R-:W-:Y:S02]  /*d770*/  SHF.R.U32.HI R57, RZ, 0x10, R33 ;  /* 0x00000010ff397819 */ /* 0x000fe40000011621 */
[----:B------:R-:W-:Y:S02]  /*d780*/  MOV R29, R7 ;  /* 0x00000007001d7202 */ /* 0x000fe40000000f00 */
[--C-:B------:R-:W-:Y:S01]  /*d790*/  SHF.R.U64 R62, R6, 0x10, R7.reuse ;  /* 0x00000010063e7819 */ /* 0x100fe20000001207 */
[----:B------:R-:W-:Y:S01]  /*d7a0*/  IMAD.MOV.U32 R6, RZ, RZ, R8 ;  /* 0x000000ffff067224 */ /* 0x000fe200078e0008 */
[----:B------:R-:W-:Y:S01]  /*d7b0*/  SHF.R.U32.HI R63, RZ, 0x10, R7 ;  /* 0x00000010ff3f7819 */ /* 0x000fe20000011607 */
[----:B------:R-:W-:Y:S01]  /*d7c0*/  IMAD.MOV.U32 R7, RZ, RZ, R9 ;  /* 0x000000ffff077224 */ /* 0x000fe200078e0009 */
[----:B------:R-:W-:-:S02]  /*d7d0*/  PRMT R35, R25, 0x5410, R44 ;  /* 0x0000541019237816 */ /* 0x000fc4000000002c */
[----:B------:R-:W-:Y:S01]  /*d7e0*/  SHF.R.U64 R64, R8, 0x10, R9 ;  /* 0x0000001008407819 */ /* 0x000fe20000001209 */
[----:B------:R-:W-:Y:S01]  /*d7f0*/  IMAD.MOV.U32 R8, RZ, RZ, R11 ;  /* 0x000000ffff087224 */ /* 0x000fe200078e000b */
[----:B------:R-:W-:Y:S01]  /*d800*/  SHF.R.U32.HI R65, RZ, 0x10, R9 ;  /* 0x00000010ff417819 */ /* 0x000fe20000011609 */
[----:B------:R-:W-:Y:S01]  /*d810*/  IMAD.MOV.U32 R9, RZ, RZ, R12 ;  /* 0x000000ffff097224 */ /* 0x000fe200078e000c */
[----:B------:R-:W-:Y:S02]  /*d820*/  MOV R31, R10 ;  /* 0x0000000a001f7202 */ /* 0x000fe40000000f00 */
[----:B------:R-:W-:Y:S02]  /*d830*/  SHF.R.U64 R66, R10, 0x10, R11 ;  /* 0x000000100a427819 */ /* 0x000fe4000000120b */
[----:B------:R-:W-:Y:S02]  /*d840*/  PRMT R33, R3, 0x5410, R41 ;  /* 0x0000541003217816 */ /* 0x000fe40000000029 */
[----:B------:R-:W-:-:S02]  /*d850*/  PRMT R25, R26, 0x5410, R27 ;  /* 0x000054101a197816 */ /* 0x000fc4000000001b */
[----:B------:R-:W-:Y:S02]  /*d860*/  MOV R20, R4 ;  /* 0x0000000400147202 */ /* 0x000fe40000000f00 */
[--C-:B------:R-:W-:Y:S02]  /*d870*/  SHF.R.U64 R60, R4, 0x10, R5.reuse ;  /* 0x00000010043c7819 */ /* 0x100fe40000001205 */
[----:B------:R-:W-:Y:S02]  /*d880*/  SHF.R.U32.HI R61, RZ, 0x10, R5 ;  /* 0x00000010ff3d7819 */ /* 0x000fe40000011605 */
[----:B------:R-:W-:Y:S02]  /*d890*/  SHF.R.U32.HI R67, RZ, 0x10, R11 ;  /* 0x00000010ff437819 */ /* 0x000fe4000001160b */
[----:B------:R-:W-:Y:S02]  /*d8a0*/  MOV R10, R13 ;  /* 0x0000000d000a7202 */ /* 0x000fe40000000f00 */
[----:B------:R-:W-:-:S02]  /*d8b0*/  SHF.R.U64 R68, R12, 0x10, R13 ;  /* 0x000000100c447819 */ /* 0x000fc4000000120d */
[----:B------:R-:W-:Y:S02]  /*d8c0*/  SHF.R.U32.HI R69, RZ, 0x10, R13 ;  /* 0x00000010ff457819 */ /* 0x000fe4000001160d */
[--C-:B------:R-:W-:Y:S02]  /*d8d0*/  SHF.R.U64 R70, R14, 0x10, R15.reuse ;  /* 0x000000100e467819 */ /* 0x100fe4000000120f */
[----:B------:R-:W-:Y:S02]  /*d8e0*/  SHF.R.U32.HI R71, RZ, 0x10, R15 ;  /* 0x00000010ff477819 */ /* 0x000fe4000001160f */
[----:B------:R-:W-:Y:S02]  /*d8f0*/  PRMT R34, R48, 0x5410, R49 ;  /* 0x0000541030227816 */ /* 0x000fe40000000031 */
[----:B------:R-:W-:Y:S02]  /*d900*/  PRMT R41, R50, 0x5410, R51 ;  /* 0x0000541032297816 */ /* 0x000fe40000000033 */
[----:B------:R-:W-:-:S02]  /*d910*/  PRMT R26, R52, 0x5410, R53 ;  /* 0x00005410341a7816 */ /* 0x000fc40000000035 */
[----:B------:R-:W-:Y:S01]  /*d920*/  LEA.HI R3, R205, R205, RZ, 0x1 ;  /* 0x000000cdcd037211 */ /* 0x000fe200078f08ff */
[----:B------:R-:W-:Y:S06]  /*d930*/  BRA.DIV UR4, `(.L_x_602) ;  /* 0x0000010204247947 */ /* 0x000fec000b800000 */
.L_x_781:
[----:B------:R-:W-:Y:S01]  /*d940*/  UMOV UR4, 0xffffffff ;  /* 0xffffffff00047882 */ /* 0x000fe20000000000 */
[----:B------:R-:W-:Y:S02]  /*d950*/  LOP3.LUT R4, R3, 0xfffffffe, RZ, 0xc0, !PT ;  /* 0xfffffffe03047812 */ /* 0x000fe400078ec0ff */
[----:B------:R-:W-:Y:S05]  /*d960*/  BRA.DIV UR4, `(.L_x_603) ;  /* 0x0000010204407947 */ /* 0x000fea000b800000 */
.L_x_784:
[----:B------:R-:W-:Y:S01]  /*d970*/  UMOV UR4, 0xffffffff ;  /* 0xffffffff00047882 */ /* 0x000fe20000000000 */
[----:B------:R-:W-:Y:S02]  /*d980*/  IADD3 R4, R205, -R4, RZ ;  /* 0x80000004cd047210 */ /* 0x000fe40007ffe0ff */
[----:B------:R-:W-:Y:S05]  /*d990*/  BRA.DIV UR4, `(.L_x_604) ;  /* 0x00000102045c7947 */ /* 0x000fea000b800000 */
.L_x_787:
[----:B------:R-:W-:Y:S01]  /*d9a0*/  UMOV UR4, 0xffffffff ;  /* 0xffffffff00047882 */ /* 0x000fe20000000000 */
[----:B------:R-:W-:Y:S02]  /*d9b0*/  SHF.L.U32 R5, R4, 0x1f, RZ ;  /* 0x0000001f04057819 */ /* 0x000fe400000006ff */
[----:B------:R-:W-:Y:S05]  /*d9c0*/  BRA.DIV UR4, `(.L_x_605) ;  /* 0x0000010204787947 */ /* 0x000fea000b800000 */
.L_x_790:
        /* <DEDUP_REMOVED lines=20> */
.L_x_791:
[----:B------:R-:W-:Y:S05]  /*db10*/  BSYNC B1 ;  /* 0x0000000000017941 */ /* 0x000fea0003800000 */
.L_x_606:
[----:B------:R-:W-:Y:S01]  /*db20*/  BSSY B1, `(.L_x_608) ;  /* 0x0000117000017945 */ /* 0x000fe20003800000 */
[----:B------:R-:W-:-:S03]  /*db30*/  PRMT R24, R70, 0x5410, R71 ;  /* 0x0000541046187816 */ /* 0x000fc60000000047 */
[----:B------:R-:W-:Y:S05]  /*db40*/  @P1 BRA `(.L_x_609) ;  /* 0x0000001000501947 */ /* 0x000fea0003800000 */
[----:B------:R-:W1:Y:S01]  /*db50*/  LDC R43, c[0x0][0x3d4] ;  /* 0x0000f500ff2b7b82 */ /* 0x000e620000000800 */
[----:B------:R-:W-:Y:S01]  /*db60*/  BSSY B2, `(.L_x_610) ;  /* 0x0000060000027945 */ /* 0x000fe20003800000 */
[-C--:B-1----:R-:W-:Y:S02]  /*db70*/  ISETP.GE.AND P0, PT, R22, R43.reuse, PT ;  /* 0x0000002b1600720c */ /* 0x082fe40003f06270 */
[-C--:B------:R-:W-:Y:S02]  /*db80*/  ISETP.GE.AND P1, PT, R184, R43.reuse, PT ;  /* 0x0000002bb800720c */ /* 0x080fe40003f26270 */
[----:B------:R-:W-:-:S09]  /*db90*/  ISETP.GE.AND P2, PT, R185, R43, PT ;  /* 0x0000002bb900720c */ /* 0x000fd20003f46270 */
[----:B------:R-:W-:Y:S05]  /*dba0*/  @P0 BRA `(.L_x_611) ;  /* 0x00000004006c0947 */ /* 0x000fea0003800000 */
[----:B------:R-:W-:Y:S01]  /*dbb0*/  LEA.HI R6, R43, R208, RZ, 0x1d ;  /* 0x000000d02b067211 */ /* 0x000fe200078fe8ff */
[----:B------:R-:W-:Y:S01]  /*dbc0*/  HADD2.F32 R52, -RZ, R36.H0_H0 ;  /* 0x20000024ff347230 */ /* 0x000fe20000004100 */
[----:B------:R-:W-:Y:S01]  /*dbd0*/  LOP3.LUT R4, R189, 0x38, R22, 0xf8, !PT ;  /* 0x00000038bd047812 */ /* 0x000fe200078ef816 */
[----:B------:R-:W-:Y:S01]  /*dbe0*/  HADD2.F32 R51, -RZ, R33.H0_H0 ;  /* 0x20000021ff337230 */ /* 0x000fe20000004100 */
[----:B0-----:R-:W-:Y:S01]  /*dbf0*/  SHF.R.S32.HI R5, RZ, 0x1f, R6 ;  /* 0x0000001fff057819 */ /* 0x001fe20000011406 */
[----:B------:R-:W-:-:S03]  /*dc00*/  HADD2.F32 R53, -RZ, R37.H0_H0 ;  /* 0x20000025ff357230 */ /* 0x000fc60000004100 */
[----:B------:R-:W-:Y:S01]  /*dc10*/  LEA.HI R7, R5, R6, RZ, 0x3 ;  /* 0x0000000605077211 */ /* 0x000fe200078f18ff */
[----:B------:R-:W-:Y:S01]  /*dc20*/  IMAD.SHL.U32 R6, R6, 0x8, RZ ;  /* 0x0000000806067824 */ /* 0x000fe200078e00ff */
[-C--:B------:R-:W-:Y:S02]  /*dc30*/  LOP3.LUT R5, R4, R191.reuse, RZ, 0x3c, !PT ;  /* 0x000000bf04057212 */ /* 0x080fe400078e3cff */
[----:B------:R-:W-:Y:S02]  /*dc40*/  SHF.L.U32 R7, R7, 0xa, RZ ;  /* 0x0000000a07077819 */ /* 0x000fe400000006ff */
[----:B------:R-:W-:Y:S01]  /*dc50*/  LOP3.LUT R6, R189, 0x38, R6, 0xf8, !PT ;  /* 0x00000038bd067812 */ /* 0x000fe200078ef806 */
[----:B------:R-:W-:Y:S01]  /*dc60*/  IMAD R5, R190, 0x200, R5 ;  /* 0x00000200be057824 */ /* 0x000fe200078e0205 */
[----:B------:R-:W-:Y:S02]  /*dc70*/  LOP3.LUT R7, R7, 0x7fffe000, RZ, 0xc0, !PT ;  /* 0x7fffe00007077812 */ /* 0x000fe400078ec0ff */
[----:B------:R-:W-:-:S02]  /*dc80*/  LOP3.LUT R9, R6, R191, RZ, 0x3c, !PT ;  /* 0x000000bf06097212 */ /* 0x000fc400078e3cff */
[----:B------:R-:W-:Y:S01]  /*dc90*/  LEA R58, R5, R2, 0x1 ;  /* 0x00000002053a7211 */ /* 0x000fe200078e08ff */
[----:B------:R-:W-:-:S04]  /*dca0*/  IMAD R8, R190, 0x200, R7 ;  /* 0x00000200be087824 */ /* 0x000fc800078e0207 */
[----:B------:R-:W0:Y:S01]  /*dcb0*/  LDS.128 R4, [R58+0x10400] ;  /* 0x010400003a047984 */ /* 0x000e220000000c00 */
[----:B------:R-:W-:-:S05]  /*dcc0*/  IADD3 R9, R8, R9, RZ ;  /* 0x0000000908097210 */ /* 0x000fca0007ffe0ff */
[----:B------:R-:W-:-:S05]  /*dcd0*/  IMAD R60, R9, 0x2, R2 ;  /* 0x00000002093c7824 */ /* 0x000fca00078e0202 */
[----:B------:R-:W1:Y:S01]  /*dce0*/  LDS.128 R8, [R60+0x10400] ;  /* 0x010400003c087984 */ /* 0x000e620000000c00 */
[--C-:B0-----:R-:W-:Y:S02]  /*dcf0*/  HADD2.F32 R42, -RZ, R4.reuse.H0_H0 ;  /* 0x20000004ff2a7230 */ /* 0x101fe40000004100 */
[----:B------:R-:W-:Y:S02]  /*dd00*/  HADD2.F32 R4, -RZ, R4.H1_H1 ;  /* 0x30000004ff047230 */ /* 0x000fe40000004100 */
[--C-:B------:R-:W-:Y:S02]  /*dd10*/  HADD2.F32 R44, -RZ, R5.reuse.H0_H0 ;  /* 0x20000005ff2c7230 */ /* 0x100fe40000004100 */
[----:B------:R-:W-:Y:S02]  /*dd20*/  HADD2.F32 R5, -RZ, R5.H1_H1 ;  /* 0x30000005ff057230 */ /* 0x000fe40000004100 */
[--C-:B------:R-:W-:Y:S02]  /*dd30*/  HADD2.F32 R45, -RZ, R6.reuse.H0_H0 ;  /* 0x20000006ff2d7230 */ /* 0x100fe40000004100 */
[----:B------:R-:W-:-:S02]  /*dd40*/  HADD2.F32 R6, -RZ, R6.H1_H1 ;  /* 0x30000006ff067230 */ /* 0x000fc40000004100 */
[--C-:B-1----:R-:W-:Y:S02]  /*dd50*/  HADD2.F32 R47, -RZ, R8.reuse.H0_H0 ;  /* 0x20000008ff2f7230 */ /* 0x102fe40000004100 */
[----:B------:R-:W-:Y:S02]  /*dd60*/  HADD2.F32 R8, -RZ, R8.H1_H1 ;  /* 0x30000008ff087230 */ /* 0x000fe40000004100 */
[----:B------:R-:W-:Y:S02]  /*dd70*/  HADD2.F32 R48, -RZ, R9.H0_H0 ;  /* 0x20000009ff307230 */ /* 0x000fe40000004100 */
[C---:B------:R-:W-:Y:S01]  /*dd80*/  FMUL.FTZ R55, R47.reuse, R52 ;  /* 0x000000342f377220 */ /* 0x040fe20000410000 */
[----:B------:R-:W-:Y:S01]  /*dd90*/  FMUL.FTZ R57, R47, R51 ;  /* 0x000000332f397220 */ /* 0x000fe20000410000 */
[----:B------:R-:W-:Y:S02]  /*dda0*/  HADD2.F32 R47, -RZ, R34.H0_H0 ;  /* 0x20000022ff2f7230 */ /* 0x000fe40000004100 */
[----:B------:R-:W-:Y:S01]  /*ddb0*/  FMUL.FTZ R59, R8, R53 ;  /* 0x00000035083b7220 */ /* 0x000fe20000410000 */
[----:B------:R-:W-:Y:S01]  /*ddc0*/  FFMA.FTZ R54, R42, R51, -R55 ;  /* 0x000000332a367223 */ /* 0x000fe20000010837 */
[----:B------:R-:W-:-:S02]  /*ddd0*/  HADD2.F32 R55, -RZ, R36.H1_H1 ;  /* 0x30000024ff377230 */ /* 0x000fc40000004100 */
[----:B------:R-:W-:Y:S01]  /*dde0*/  FFMA.FTZ R57, R42, R52, R57 ;  /* 0x000000342a397223 */ /* 0x000fe20000010039 */
[----:B------:R-:W-:Y:S02]  /*ddf0*/  HADD2.F32 R51, -RZ, R33.H1_H1 ;  /* 0x30000021ff337230 */ /* 0x000fe40000004100 */
[-C--:B------:R-:W-:Y:S01]  /*de00*/  FMUL.FTZ R61, R8, R47.reuse ;  /* 0x0000002f083d7220 */ /* 0x080fe20000410000 */
[----:B------:R-:W-:Y:S01]  /*de10*/  FFMA.FTZ R59, R4, R47, -R59 ;  /* 0x0000002f043b7223 */ /* 0x000fe2000001083b */
[----:B------:R-:W-:Y:S02]  /*de20*/  HADD2.F32 R9, -RZ, R9.H1_H1 ;  /* 0x30000009ff097230 */ /* 0x000fe40000004100 */
[C---:B------:R-:W-:Y:S01]  /*de30*/  FMUL.FTZ R47, R48.reuse, R55 ;  /* 0x00000037302f7220 */ /* 0x040fe20000410000 */
[----:B------:R-:W-:Y:S02]  /*de40*/  HADD2.F32 R42, -RZ, R37.H1_H1 ;  /* 0x30000025ff2a7230 */ /* 0x000fe40000004100 */
[----:B------:R-:W-:Y:S01]  /*de50*/  FMUL.FTZ R8, R48, R51 ;  /* 0x0000003330087220 */ /* 0x000fe20000410000 */
[----:B------:R-:W-:Y:S01]  /*de60*/  FFMA.FTZ R48, R4, R53, R61 ;  /* 0x0000003504307223 */ /* 0x000fe2000001003d */
[----:B------:R-:W-:-:S02]  /*de70*/  HADD2.F32 R4, -RZ, R34.H1_H1 ;  /* 0x30000022ff047230 */ /* 0x000fc40000004100 */
[C---:B------:R-:W-:Y:S01]  /*de80*/  FFMA.FTZ R51, R44.reuse, R51, -R47 ;  /* 0x000000332c337223 */ /* 0x040fe2000001082f */
[----:B------:R-:W-:Y:S01]  /*de90*/  FFMA.FTZ R55, R44, R55, R8 ;  /* 0x000000372c377223 */ /* 0x000fe20000010008 */
[----:B------:R-:W-:Y:S02]  /*dea0*/  HADD2.F32 R49, -RZ, R10.H0_H0 ;  /* 0x2000000aff317230 */ /* 0x000fe40000004100 */
[C---:B------:R-:W-:Y:S01]  /*deb0*/  FMUL.FTZ R52, R9.reuse, R42 ;  /* 0x0000002a09347220 */ /* 0x040fe20000410000 */
[----:B------:R-:W-:Y:S02]  /*dec0*/  HADD2.F32 R44, -RZ, R38.H0_H0 ;  /* 0x20000026ff2c7230 */ /* 0x000fe40000004100 */
[-C--:B------:R-:W-:Y:S01]  /*ded0*/  FMUL.FTZ R56, R9, R4.reuse ;  /* 0x0000000409387220 */ /* 0x080fe20000410000 */
[----:B------:R-:W-:Y:S02]  /*dee0*/  HADD2.F32 R8, -RZ, R35.H0_H0 ;  /* 0x20000023ff087230 */ /* 0x000fe40000004100 */
[----:B------:R-:W-:Y:S01]  /*def0*/  FFMA.FTZ R52, R5, R4, -R52 ;  /* 0x0000000405347223 */ /* 0x000fe20000010834 */
[----:B------:R-:W-:-:S02]  /*df00*/  HADD2.F32 R10, -RZ, R10.H1_H1 ;  /* 0x3000000aff0a7230 */ /* 0x000fc40000004100 */
[C---:B------:R-:W-:Y:S01]  /*df10*/  FMUL.FTZ R4, R49.reuse, R44 ;  /* 0x0000002c31047220 */ /* 0x040fe20000410000 */
[----:B------:R-:W-:Y:S02]  /*df20*/  HADD2.F32 R47, -RZ, R39.H0_H0 ;  /* 0x20000027ff2f7230 */ /* 0x000fe40000004100 */
[----:B------:R-:W-:Y:S01]  /*df30*/  FMUL.FTZ R49, R49, R8 ;  /* 0x0000000831317220 */ /* 0x000fe20000410000 */
[----:B------:R-:W-:Y:S02]  /*df40*/  HADD2.F32 R9, -RZ, R41.H0_H0 ;  /* 0x20000029ff097230 */ /* 0x000fe40000004100 */
[----:B------:R-:W-:Y:S01]  /*df50*/  FFMA.FTZ R56, R5, R42, R56 ;  /* 0x0000002a05387223 */ /* 0x000fe20000010038 */
[C---:B------:R-:W-:Y:S01]  /*df60*/  FFMA.FTZ R42, R45.reuse, R8, -R4 ;  /* 0x000000082d2a7223 */ /* 0x040fe20000010804 */
[C---:B------:R-:W-:Y:S01]  /*df70*/  FMUL.FTZ R5, R10.reuse, R47 ;  /* 0x0000002f0a057220 */ /* 0x040fe20000410000 */
[----:B------:R-:W-:Y:S01]  /*df80*/  FFMA.FTZ R49, R45, R44, R49 ;  /* 0x0000002c2d317223 */ /* 0x000fe20000010031 */
[----:B------:R-:W-:Y:S01]  /*df90*/  FMUL.FTZ R53, R10, R9 ;  /* 0x000000090a357220 */ /* 0x000fe20000410000 */
[----:B------:R-:W-:-:S02]  /*dfa0*/  HADD2.F32 R50, -RZ, R11.H0_H0 ;  /* 0x2000000bff327230 */ /* 0x000fc40000004100 */
[C---:B------:R-:W-:Y:S01]  /*dfb0*/  FFMA.FTZ R45, R6.reuse, R9, -R5 ;  /* 0x00000009062d7223 */ /* 0x040fe20000010805 */
[----:B------:R-:W-:Y:S02]  /*dfc0*/  HADD2.F32 R9, -RZ, R38.H1_H1 ;  /* 0x30000026ff097230 */ /* 0x000fe40000004100 */
[----:B------:R-:W-:Y:S01]  /*dfd0*/  FFMA.FTZ R10, R6, R47, R53 ;  /* 0x0000002f060a7223 */ /* 0x000fe20000010035 */
[----:B------:R-:W-:Y:S02]  /*dfe0*/  HADD2.F32 R11, -RZ, R11.H1_H1 ;  /* 0x3000000bff0b7230 */ /* 0x000fe40000004100 */
[----:B------:R-:W-:Y:S02]  /*dff0*/  HADD2.F32 R5, -RZ, R35.H1_H1 ;  /* 0x30000023ff057230 */ /* 0x000fe40000004100 */
[----:B------:R-:W-:Y:S01]  /*e000*/  FMUL.FTZ R47, R50, R9 ;  /* 0x00000009322f7220 */ /* 0x000fe20000410000 */
[----:B------:R-:W-:Y:S01]  /*e010*/  HADD2.F32 R8, -RZ, R39.H1_H1 ;  /* 0x30000027ff087230 */ /* 0x000fe20000004100 */
[----:B------:R-:W-:Y:S01]  /*e020*/  F2FP.F16.F32.PACK_AB R10, R10, R49 ;  /* 0x000000310a0a723e */ /* 0x000fe200000000ff */
[----:B------:R-:W-:-:S02]  /*e030*/  HADD2.F32 R4, -RZ, R41.H1_H1 ;  /* 0x30000029ff047230 */ /* 0x000fc40000004100 */
[-C--:B------:R-:W-:Y:S01]  /*e040*/  FMUL.FTZ R50, R50, R5.reuse ;  /* 0x0000000532327220 */ /* 0x080fe20000410000 */
[--C-:B------:R-:W-:Y:S02]  /*e050*/  HADD2.F32 R46, -RZ, R7.reuse.H0_H0 ;  /* 0x20000007ff2e7230 */ /* 0x100fe40000004100 */
[C---:B------:R-:W-:Y:S01]  /*e060*/  FMUL.FTZ R6, R11.reuse, R8 ;  /* 0x000000080b067220 */ /* 0x040fe20000410000 */
[----:B------:R-:W-:Y:S02]  /*e070*/  HADD2.F32 R7, -RZ, R7.H1_H1 ;  /* 0x30000007ff077230 */ /* 0x000fe40000004100 */
[-C--:B------:R-:W-:Y:S01]  /*e080*/  FMUL.FTZ R53, R11, R4.reuse ;  /* 0x000000040b357220 */ /* 0x080fe20000410000 */
[C---:B------:R-:W-:Y:S01]  /*e090*/  FFMA.FTZ R47, R46.reuse, R5, -R47 ;  /* 0x000000052e2f7223 */ /* 0x040fe2000001082f */
[----:B------:R-:W-:Y:S01]  /*e0a0*/  FFMA.FTZ R11, R46, R9, R50 ;  /* 0x000000092e0b7223 */ /* 0x000fe20000010032 */
[C---:B------:R-:W-:Y:S01]  /*e0b0*/  FFMA.FTZ R44, R7.reuse, R4, -R6 ;  /* 0x00000004072c7223 */ /* 0x040fe20000010806 */
[----:B------:R-:W-:Y:S01]  /*e0c0*/  FFMA.FTZ R46, R7, R8, R53 ;  /* 0x00000008072e7223 */ /* 0x000fe20000010035 */
[----:B------:R-:W-:-:S02]  /*e0d0*/  F2FP.F16.F32.PACK_AB R4, R59, R54 ;  /* 0x000000363b04723e */ /* 0x000fc400000000ff */
[----:B------:R-:W-:Y:S02]  /*e0e0*/  F2FP.F16.F32.PACK_AB R5, R52, R51 ;  /* 0x000000333405723e */ /* 0x000fe400000000ff */
[----:B------:R-:W-:Y:S02]  /*e0f0*/  F2FP.F16.F32.PACK_AB R6, R45, R42 ;  /* 0x0000002a2d06723e */ /* 0x000fe400000000ff */
[----:B------:R-:W-:Y:S02]  /*e100*/  F2FP.F16.F32.PACK_AB R7, R44, R47 ;  /* 0x0000002f2c07723e */ /* 0x000fe400000000ff */
[----:B------:R-:W-:Y:S02]  /*e110*/  F2FP.F16.F32.PACK_AB R8, R48, R57 ;  /* 0x000000393008723e */ /* 0x000fe400000000ff */
[----:B------:R-:W-:Y:S01]  /*e120*/  F2FP.F16.F32.PACK_AB R9, R56, R55 ;  /* 0x000000373809723e */ /* 0x000fe200000000ff */
[----:B------:R1:W-:Y:S01]  /*e130*/  STS.128 [R58+0x10400], R4 ;  /* 0x010400043a007388 */ /* 0x0003e20000000c00 */
[----:B------:R-:W-:-:S05]  /*e140*/  F2FP.F16.F32.PACK_AB R11, R46, R11 ;  /* 0x0000000b2e0b723e */ /* 0x000fca00000000ff */
[----:B------:R1:W-:Y:S02]  /*e150*/  STS.128 [R60+0x10400], R8 ;  /* 0x010400083c007388 */ /* 0x0003e40000000c00 */
.L_x_611:
[----:B------:R-:W-:Y:S05]  /*e160*/  BSYNC B2 ;  /* 0x0000000000027941 */ /* 0x000fea0003800000 */
.L_x_610:
[----:B------:R-:W-:Y:S04]  /*e170*/  BSSY B2, `(.L_x_612) ;  /* 0x0000059000027945 */ /* 0x000fe80003800000 */
[----:B------:R-:W-:Y:S05]  /*e180*/  @P1 BRA `(.L_x_613) ;  /* 0x00000004005c1947 */ /* 0x000fea0003800000 */
[----:B-1----:R-:W-:Y:S01]  /*e190*/  LEA.HI R4, R43, R210, RZ, 0x1d ;  /* 0x000000d22b047211 */ /* 0x002fe200078fe8ff */
[----:B------:R-:W-:Y:S02]  /*e1a0*/  HADD2.F32 R55, -RZ, R29.H0_H0 ;  /* 0x2000001dff377230 */ /* 0x000fe40000004100 */
[----:B------:R-:W-:Y:S01]  /*e1b0*/  HADD2.F32 R53, -RZ, R25.H0_H0 ;  /* 0x20000019ff357230 */ /* 0x000fe20000004100 */
[----:B0-----:R-:W-:Y:S01]  /*e1c0*/  SHF.R.S32.HI R5, RZ, 0x1f, R4 ;  /* 0x0000001fff057819 */ /* 0x001fe20000011404 */
[----:B------:R-:W-:-:S03]  /*e1d0*/  HADD2.F32 R57, -RZ, R30.H0_H0 ;  /* 0x2000001eff397230 */ /* 0x000fc60000004100 */
[----:B------:R-:W-:Y:S02]  /*e1e0*/  LEA.HI R5, R5, R4, RZ, 0x3 ;  /* 0x0000000405057211 */ /* 0x000fe400078f18ff */
[----:B------:R-:W-:-:S03]  /*e1f0*/  SHF.L.U32 R4, R4, 0x3, RZ ;  /* 0x0000000304047819 */ /* 0x000fc600000006ff */
[----:B------:R-:W-:Y:S01]  /*e200*/  IMAD.SHL.U32 R5, R5, 0x400, RZ ;  /* 0x0000040005057824 */ /* 0x000fe200078e00ff */
[----:B------:R-:W-:-:S04]  /*e210*/  LOP3.LUT R4, R189, 0x38, R4, 0xf8, !PT ;  /* 0x00000038bd047812 */ /* 0x000fc800078ef804 */
[----:B------:R-:W-:Y:S02]  /*e220*/  LOP3.LUT R5, R5, 0x7fffe000, RZ, 0xc0, !PT ;  /* 0x7fffe00005057812 */ /* 0x000fe400078ec0ff */
[----:B------:R-:W-:Y:S02]  /*e230*/  LOP3.LUT R9, R4, R191, RZ, 0x3c, !PT ;  /* 0x000000bf04097212 */ /* 0x000fe400078e3cff */
[----:B------:R-:W-:Y:S02]  /*e240*/  LEA R8, R190, R5, 0x9 ;  /* 0x00000005be087211 */ /* 0x000fe400078e48ff */
[----:B------:R-:W0:Y:S03]  /*e250*/  LDS.128 R4, [R218] ;  /* 0x00000000da047984 */ /* 0x000e260000000c00 */
[----:B------:R-:W-:-:S05]  /*e260*/  IMAD.IADD R9, R8, 0x1, R9 ;  /* 0x0000000108097824 */ /* 0x000fca00078e0209 */
[----:B------:R-:W-:-:S05]  /*e270*/  LEA R42, R9, R2, 0x1 ;  /* 0x00000002092a7211 */ /* 0x000fca00078e08ff */
[----:B------:R-:W1:Y:S01]  /*e280*/  LDS.128 R8, [R42+0x10400] ;  /* 0x010400002a087984 */ /* 0x000e620000000c00 */
[--C-:B0-----:R-:W-:Y:S02]  /*e290*/  HADD2.F32 R44, -RZ, R4.reuse.H0_H0 ;  /* 0x20000004ff2c7230 */ /* 0x101fe40000004100 */
[----:B------:R-:W-:Y:S02]  /*e2a0*/  HADD2.F32 R4, -RZ, R4.H1_H1 ;  /* 0x30000004ff047230 */ /* 0x000fe40000004100 */
[--C-:B------:R-:W-:Y:S02]  /*e2b0*/  HADD2.F32 R45, -RZ, R5.reuse.H0_H0 ;  /* 0x20000005ff2d7230 */ /* 0x100fe40000004100 */
[----:B------:R-:W-:Y:S02]  /*e2c0*/  HADD2.F32 R5, -RZ, R5.H1_H1 ;  /* 0x30000005ff057230 */ /* 0x000fe40000004100 */
[--C-:B------:R-:W-:Y:S02]  /*e2d0*/  HADD2.F32 R46, -RZ, R6.reuse.H0_H0 ;  /* 0x20000006ff2e7230 */ /* 0x100fe40000004100 */
[----:B------:R-:W-:-:S02]  /*e2e0*/  HADD2.F32 R6, -RZ, R6.H1_H1 ;  /* 0x30000006ff067230 */ /* 0x000fc40000004100 */
[----:B------:R-:W-:Y:S02]  /*e2f0*/  HADD2.F32 R47, -RZ, R7.H0_H0 ;  /* 0x20000007ff2f7230 */ /* 0x000fe40000004100 */
[--C-:B-1----:R-:W-:Y:S02]  /*e300*/  HADD2.F32 R48, -RZ, R8.reuse.H0_H0 ;  /* 0x20000008ff307230 */ /* 0x102fe40000004100 */
[----:B------:R-:W-:Y:S02]  /*e310*/  HADD2.F32 R8, -RZ, R8.H1_H1 ;  /* 0x30000008ff087230 */ /* 0x000fe40000004100 */
[----:B------:R-:W-:Y:S02]  /*e320*/  HADD2.F32 R49, -RZ, R9.H0_H0 ;  /* 0x20000009ff317230 */ /* 0x000fe40000004100 */
[C---:B------:R-:W-:Y:S01]  /*e330*/  FMUL.FTZ R59, R48.reuse, R55 ;  /* 0x00000037303b7220 */ /* 0x040fe20000410000 */
[----:B------:R-:W-:Y:S01]  /*e340*/  FMUL.FTZ R61, R48, R53 ;  /* 0x00000035303d7220 */ /* 0x000fe20000410000 */
[----:B------:R-:W-:-:S02]  /*e350*/  HADD2.F32 R48, -RZ, R29.H1_H1 ;  /* 0x3000001dff307230 */ /* 0x000fc40000004100 */
[----:B------:R-:W-:Y:S01]  /*e360*/  FMUL.FTZ R63, R8, R57 ;  /* 0x00000039083f7220 */ /* 0x000fe20000410000 */
[C---:B------:R-:W-:Y:S01]  /*e370*/  FFMA.FTZ R59, R44.reuse, R53, -R59 ;  /* 0x000000352c3b7223 */ /* 0x040fe2000001083b */
[----:B------:R-:W-:Y:S02]  /*e380*/  HADD2.F32 R53, -RZ, R26.H0_H0 ;  /* 0x2000001aff357230 */ /* 0x000fe40000004100 */
[----:B------:R-:W-:Y:S01]  /*e390*/  FFMA.FTZ R61, R44, R55, R61 ;  /* 0x000000372c3d7223 */ /* 0x000fe2000001003d */
[----:B------:R-:W-:Y:S02]  /*e3a0*/  HADD2.F32 R44, -RZ, R25.H1_H1 ;  /* 0x30000019ff2c7230 */ /* 0x000fe40000004100 */
[C---:B------:R-:W-:Y:S01]  /*e3b0*/  FMUL.FTZ R56, R49.reuse, R48 ;  /* 0x0000003031387220 */ /* 0x040fe20000410000 */
[----:B------:R-:W-:Y:S02]  /*e3c0*/  HADD2.F32 R9, -RZ, R9.H1_H1 ;  /* 0x30000009ff097230 */ /* 0x000fe40000004100 */
[-C--:B------:R-:W-:Y:S01]  /*e3d0*/  FMUL.FTZ R55, R8, R53.reuse ;  /* 0x0000003508377220 */ /* 0x080fe20000410000 */
[----:B------:R-:W-:Y:S01]  /*e3e0*/  FFMA.FTZ R52, R4, R53, -R63 ;  /* 0x0000003504347223 */ /* 0x000fe2000001083f */
[----:B------:R-:W-:Y:S01]  /*e3f0*/  FMUL.FTZ R49, R49, R44 ;  /* 0x0000002c31317220 */ /* 0x000fe20000410000 */
[----:B------:R-:W-:-:S02]  /*e400*/  HADD2.F32 R8, -RZ, R30.H1_H1 ;  /* 0x3000001eff087230 */ /* 0x000fc40000004100 */
[----:B------:R-:W-:Y:S01]  /*e410*/  FFMA.FTZ R54, R4, R57, R55 ;  /* 0x0000003904367223 */ /* 0x000fe20000010037 */
[----:B------:R-:W-:Y:S02]  /*e420*/  HADD2.F32 R4, -RZ, R26.H1_H1 ;  /* 0x3000001aff047230 */ /* 0x000fe40000004100 */
[C---:B------:R-:W-:Y:S01]  /*e430*/  FFMA.FTZ R48, R45.reuse, R48, R49 ;  /* 0x000000302d307223 */ /* 0x040fe20000010031 */
[----:B------:R-:W-:Y:S02]  /*e440*/  HADD2.F32 R50, -RZ, R10.H0_H0 ;  /* 0x2000000aff327230 */ /* 0x000fe40000004100 */
[----:B------:R-:W-:Y:S01]  /*e450*/  FFMA.FTZ R56, R45, R44, -R56 ;  /* 0x0000002c2d387223 */ /* 0x000fe20000010838 */
[----:B------:R-:W-:Y:S02]  /*e460*/  HADD2.F32 R49, -RZ, R31.H0_H0 ;  /* 0x2000001fff317230 */ /* 0x000fe40000004100 */
[----:B------:R-:W-:Y:S01]  /*e470*/  FMUL.FTZ R44, R9, R8 ;  /* 0x00000008092c7220 */ /* 0x000fe20000410000 */
[----:B------:R-:W-:-:S02]  /*e480*/  HADD2.F32 R45, -RZ, R27.H0_H0 ;  /* 0x2000001bff2d7230 */ /* 0x000fc40000004100 */
[-C--:B------:R-:W-:Y:S01]  /*e490*/  FMUL.FTZ R58, R9, R4.reuse ;  /* 0x00000004093a7220 */ /* 0x080fe20000410000 */
[----:B------:R-:W-:Y:S02]  /*e4a0*/  HADD2.F32 R10, -RZ, R10.H1_H1 ;  /* 0x3000000aff0a7230 */ /* 0x000fe40000004100 */
[C---:B------:R-:W-:Y:S01]  /*e4b0*/  FMUL.FTZ R63, R50.reuse, R49 ;  /* 0x00000031323f7220 */ /* 0x040fe20000410000 */
[----:B------:R-:W-:Y:S02]  /*e4c0*/  HADD2.F32 R53, -RZ, R32.H0_H0 ;  /* 0x20000020ff357230 */ /* 0x000fe40000004100 */
[C---:B------:R-:W-:Y:S01]  /*e4d0*/  FFMA.FTZ R55, R5.reuse, R4, -R44 ;  /* 0x0000000405377223 */ /* 0x040fe2000001082c */
[----:B------:R-:W-:Y:S02]  /*e4e0*/  HADD2.F32 R9, -RZ, R28.H0_H0 ;  /* 0x2000001cff097230 */ /* 0x000fe40000004100 */
[-C--:B------:R-:W-:Y:S01]  /*e4f0*/  FMUL.FTZ R50, R50, R45.reuse ;  /* 0x0000002d32327220 */ /* 0x080fe20000410000 */
[----:B------:R-:W-:Y:S01]  /*e500*/  FFMA.FTZ R57, R5, R8, R58 ;  /* 0x0000000805397223 */ /* 0x000fe2000001003a */
[----:B------:R-:W-:Y:S01]  /*e510*/  FFMA.FTZ R63, R46, R45, -R63 ;  /* 0x0000002d2e3f7223 */ /* 0x000fe2000001083f */
[----:B------:R-:W-:-:S02]  /*e520*/  HADD2.F32 R51, -RZ, R11.H0_H0 ;  /* 0x2000000bff337230 */ /* 0x000fc40000004100 */
[C---:B------:R-:W-:Y:S01]  /*e530*/  FMUL.FTZ R5, R10.reuse, R53 ;  /* 0x000000350a057220 */ /* 0x040fe20000410000 */
[----:B------:R-:W-:Y:S01]  /*e540*/  FMUL.FTZ R45, R10, R9 ;  /* 0x000000090a2d7220 */ /* 0x000fe20000410000 */
[----:B------:R-:W-:Y:S02]  /*e550*/  HADD2.F32 R11, -RZ, R11.H1_H1 ;  /* 0x3000000bff0b7230 */ /* 0x000fe40000004100 */
[----:B------:R-:W-:Y:S01]  /*e560*/  FFMA.FTZ R50, R46, R49, R50 ;  /* 0x000000312e327223 */ /* 0x000fe20000010032 */
[----:B------:R-:W-:Y:S02]  /*e570*/  HADD2.F32 R10, -RZ, R31.H1_H1 ;  /* 0x3000001fff0a7230 */ /* 0x000fe40000004100 */
[C---:B------:R-:W-:Y:S01]  /*e580*/  FFMA.FTZ R46, R6.reuse, R9, -R5 ;  /* 0x00000009062e7223 */ /* 0x040fe20000010805 */
[----:B------:R-:W-:Y:S02]  /*e590*/  HADD2.F32 R44, -RZ, R32.H1_H1 ;  /* 0x30000020ff2c7230 */ /* 0x000fe40000004100 */
[----:B------:R-:W-:Y:S01]  /*e5a0*/  FFMA.FTZ R45, R6, R53, R45 ;  /* 0x00000035062d7223 */ /* 0x000fe2000001002d */
[----:B------:R-:W-:-:S02]  /*e5b0*/  HADD2.F32 R4, -RZ, R27.H1_H1 ;  /* 0x3000001bff047230 */ /* 0x000fc40000004100 */
[----:B------:R-:W-:Y:S01]  /*e5c0*/  FMUL.FTZ R6, R51, R10 ;  /* 0x0000000a33067220 */ /* 0x000fe20000410000 */
[----:B------:R-:W-:Y:S02]  /*e5d0*/  HADD2.F32 R8, -RZ, R28.H1_H1 ;  /* 0x3000001cff087230 */ /* 0x000fe40000004100 */
[----:B------:R-:W-:Y:S01]  /*e5e0*/  FMUL.FTZ R58, R11, R44 ;  /* 0x0000002c0b3a7220 */ /* 0x000fe20000410000 */
[----:B------:R-:W-:Y:S02]  /*e5f0*/  HADD2.F32 R7, -RZ, R7.H1_H1 ;  /* 0x30000007ff077230 */ /* 0x000fe40000004100 */
[----:B------:R-:W-:Y:S01]  /*e600*/  FMUL.FTZ R51, R51, R4 ;  /* 0x0000000433337220 */ /* 0x000fe20000410000 */
[----:B------:R-:W-:Y:S01]  /*e610*/  F2FP.F16.F32.PACK_AB R9, R57, R48 ;  /* 0x000000303909723e */ /* 0x000fe200000000ff */
[----:B------:R-:W-:Y:S01]  /*e620*/  FMUL.FTZ R5, R11, R8 ;  /* 0x000000080b057220 */ /* 0x000fe20000410000 */
[----:B------:R-:W-:Y:S01]  /*e630*/  FFMA.FTZ R11, R47, R4, -R6 ;  /* 0x000000042f0b7223 */ /* 0x000fe20000010806 */
[----:B------:R-:W-:Y:S01]  /*e640*/  FFMA.FTZ R58, R7, R8, -R58 ;  /* 0x00000008073a7223 */ /* 0x000fe2000001083a */
[----:B------:R-:W-:Y:S01]  /*e650*/  FFMA.FTZ R51, R47, R10, R51 ;  /* 0x0000000a2f337223 */ /* 0x000fe20000010033 */
[----:B------:R-:W-:Y:S01]  /*e660*/  FFMA.FTZ R44, R7, R44, R5 ;  /* 0x0000002c072c7223 */ /* 0x000fe20000010005 */
[----:B------:R-:W-:-:S02]  /*e670*/  F2FP.F16.F32.PACK_AB R4, R52, R59 ;  /* 0x0000003b3404723e */ /* 0x000fc400000000ff */
[----:B------:R-:W-:Y:S02]  /*e680*/  F2FP.F16.F32.PACK_AB R5, R55, R56 ;  /* 0x000000383705723e */ /* 0x000fe400000000ff */
[----:B------:R-:W-:Y:S02]  /*e690*/  F2FP.F16.F32.PACK_AB R6, R46, R63 ;  /* 0x0000003f2e06723e */ /* 0x000fe400000000ff */
[----:B------:R-:W-:Y:S02]  /*e6a0*/  F2FP.F16.F32.PACK_AB R7, R58, R11 ;  /* 0x0000000b3a07723e */ /* 0x000fe400000000ff */
[----:B------:R-:W-:Y:S02]  /*e6b0*/  F2FP.F16.F32.PACK_AB R8, R54, R61 ;  /* 0x0000003d3608723e */ /* 0x000fe400000000ff */
[----:B------:R-:W-:Y:S01]  /*e6c0*/  F2FP.F16.F32.PACK_AB R10, R45, R50 ;  /* 0x000000322d0a723e */ /* 0x000fe200000000ff */
[----:B------:R2:W-:Y:S01]  /*e6d0*/  STS.128 [R218], R4 ;  /* 0x00000004da007388 */ /* 0x0005e20000000c00 */
[----:B------:R-:W-:-:S05]  /*e6e0*/  F2FP.F16.F32.PACK_AB R11, R44, R51 ;  /* 0x000000332c0b723e */ /* 0x000fca00000000ff */
[----:B------:R2:W-:Y:S02]  /*e6f0*/  STS.128 [R42+0x10400], R8 ;  /* 0x010400082a007388 */ /* 0x0005e40000000c00 */
.L_x_613:
[----:B------:R-:W-:Y:S05]  /*e700*/  BSYNC B2 ;  /* 0x0000000000027941 */ /* 0x000fea0003800000 */
.L_x_612:
[----:B------:R-:W-:Y:S05]  /*e710*/  @P2 BRA `(.L_x_609) ;  /* 0x00000004005c2947 */ /* 0x000fea0003800000 */
[----:B------:R-:W-:Y:S01]  /*e720*/  LEA.HI R43, R43, R216, RZ, 0x1d ;  /* 0x000000d82b2b7211 */ /* 0x000fe200078fe8ff */
[----:B------:R-:W-:Y:S02]  /*e730*/  HADD2.F32 R52, -RZ, R3.H0_H0 ;  /* 0x20000003ff347230 */ /* 0x000fe40000004100 */
[--C-:B------:R-:W-:Y:S01]  /*e740*/  HADD2.F32 R54, -RZ, R15.reuse.H0_H0 ;  /* 0x2000000fff367230 */ /* 0x100fe20000004100 */
[----:B-12---:R-:W-:Y:S01]  /*e750*/  SHF.R.S32.HI R4, RZ, 0x1f, R43 ;  /* 0x0000001fff047819 */ /* 0x006fe2000001142b */
[----:B------:R-:W-:Y:S02]  /*e760*/  HADD2.F32 R51, -RZ, R20.H0_H0 ;  /* 0x20000014ff337230 */ /* 0x000fe40000004100 */
[----:B------:R-:W-:Y:S01]  /*e770*/  HADD2.F32 R53, -RZ, R15.H1_H1 ;  /* 0x3000000fff357230 */ /* 0x000fe20000004100 */
[----:B0-----:R-:W-:Y:S01]  /*e780*/  LEA.HI R5, R4, R43, RZ, 0x3 ;  /* 0x0000002b04057211 */ /* 0x001fe200078f18ff */
[----:B------:R-:W-:-:S03]  /*e790*/  IMAD.SHL.U32 R4, R43, 0x8, RZ ;  /* 0x000000082b047824 */ /* 0x000fc600078e00ff */
[----:B------:R-:W-:Y:S02]  /*e7a0*/  SHF.L.U32 R5, R5, 0xa, RZ ;  /* 0x0000000a05057819 */ /* 0x000fe400000006ff */
[----:B------:R-:W-:Y:S02]  /*e7b0*/  LOP3.LUT R4, R189, 0x38, R4, 0xf8, !PT ;  /* 0x00000038bd047812 */ /* 0x000fe400078ef804 */
[----:B------:R-:W-:Y:S02]  /*e7c0*/  LOP3.LUT R5, R5, 0x7fffe000, RZ, 0xc0, !PT ;  /* 0x7fffe00005057812 */ /* 0x000fe400078ec0ff */
[----:B------:R-:W-:-:S03]  /*e7d0*/  LOP3.LUT R9, R4, R191, RZ, 0x3c, !PT ;  /* 0x000000bf04097212 */ /* 0x000fc600078e3cff */
[----:B------:R-:W-:Y:S02]  /*e7e0*/  IMAD R8, R190, 0x200, R5 ;  /* 0x00000200be087824 */ /* 0x000fe400078e0205 */
[----:B------:R-:W0:Y:S03]  /*e7f0*/  LDS.128 R4, [R215] ;  /* 0x00000000d7047984 */ /* 0x000e260000000c00 */
        /* <DEDUP_REMOVED lines=15> */
[----:B------:R-:W-:-:S02]  /*e8f0*/  HADD2.F32 R47, -RZ, R12.H0_H0 ;  /* 0x2000000cff2f7230 */ /* 0x000fc40000004100 */
[C---:B------:R-:W-:Y:S01]  /*e900*/  FMUL.FTZ R55, R8.reuse, R51 ;  /* 0x0000003308377220 */ /* 0x040fe20000410000 */
[C---:B------:R-:W-:Y:S01]  /*e910*/  FFMA.FTZ R56, R43.reuse, R52, -R56 ;  /* 0x000000342b387223 */ /* 0x040fe20000010838 */
[----:B------:R-:W-:Y:S01]  /*e920*/  FFMA.FTZ R58, R43, R54, R58 ;  /* 0x000000362b3a7223 */ /* 0x000fe2000001003a */
[----:B------:R-:W-:Y:S02]  /*e930*/  HADD2.F32 R43, -RZ, R3.H1_H1 ;  /* 0x30000003ff2b7230 */ /* 0x000fe40000004100 */
[-C--:B------:R-:W-:Y:S01]  /*e940*/  FMUL.FTZ R57, R8, R47.reuse ;  /* 0x0000002f08397220 */ /* 0x080fe20000410000 */
[----:B------:R-:W-:Y:S01]  /*e950*/  FFMA.FTZ R55, R4, R47, -R55 ;  /* 0x0000002f04377223 */ /* 0x000fe20000010837 */
[C---:B------:R-:W-:Y:S01]  /*e960*/  FMUL.FTZ R47, R48.reuse, R53 ;  /* 0x00000035302f7220 */ /* 0x040fe20000410000 */
[----:B------:R-:W-:Y:S02]  /*e970*/  HADD2.F32 R9, -RZ, R9.H1_H1 ;  /* 0x30000009ff097230 */ /* 0x000fe40000004100 */
[----:B------:R-:W-:Y:S01]  /*e980*/  FMUL.FTZ R48, R48, R43 ;  /* 0x0000002b30307220 */ /* 0x000fe20000410000 */
[----:B------:R-:W-:-:S02]  /*e990*/  HADD2.F32 R52, -RZ, R20.H1_H1 ;  /* 0x30000014ff347230 */ /* 0x000fc40000004100 */
[----:B------:R-:W-:Y:S01]  /*e9a0*/  FFMA.FTZ R57, R4, R51, R57 ;  /* 0x0000003304397223 */ /* 0x000fe20000010039 */
[----:B------:R-:W-:Y:S02]  /*e9b0*/  HADD2.F32 R4, -RZ, R12.H1_H1 ;  /* 0x3000000cff047230 */ /* 0x000fe40000004100 */
[C---:B------:R-:W-:Y:S01]  /*e9c0*/  FFMA.FTZ R47, R44.reuse, R43, -R47 ;  /* 0x0000002b2c2f7223 */ /* 0x040fe2000001082f */
[----:B------:R-:W-:Y:S01]  /*e9d0*/  FFMA.FTZ R48, R44, R53, R48 ;  /* 0x000000352c307223 */ /* 0x000fe20000010030 */
[----:B------:R-:W-:Y:S02]  /*e9e0*/  HADD2.F32 R49, -RZ, R10.H0_H0 ;  /* 0x2000000aff317230 */ /* 0x000fe40000004100 */
[C---:B------:R-:W-:Y:S01]  /*e9f0*/  FMUL.FTZ R54, R9.reuse, R52 ;  /* 0x0000003409367220 */ /* 0x040fe20000410000 */
[----:B------:R-:W-:Y:S02]  /*ea00*/  HADD2.F32 R8, -RZ, R13.H0_H0 ;  /* 0x2000000dff087230 */ /* 0x000fe40000004100 */
[----:B------:R-:W-:Y:S01]  /*ea10*/  FMUL.FTZ R60, R9, R4 ;  /* 0x00000004093c7220 */ /* 0x000fe20000410000 */
[----:B------:R-:W-:-:S02]  /*ea20*/  HADD2.F32 R44, -RZ, R21.H0_H0 ;  /* 0x20000015ff2c7230 */ /* 0x000fc40000004100 */
[----:B------:R-:W-:Y:S01]  /*ea30*/  FFMA.FTZ R54, R5, R4, -R54 ;  /* 0x0000000405367223 */ /* 0x000fe20000010836 */
[----:B------:R-:W-:Y:S02]  /*ea40*/  HADD2.F32 R10, -RZ, R10.H1_H1 ;  /* 0x3000000aff0a7230 */ /* 0x000fe40000004100 */
[C---:B------:R-:W-:Y:S01]  /*ea50*/  FMUL.FTZ R53, R49.reuse, R8 ;  /* 0x0000000831357220 */ /* 0x040fe20000410000 */
[----:B------:R-:W-:Y:S02]  /*ea60*/  HADD2.F32 R43, -RZ, R24.H0_H0 ;  /* 0x20000018ff2b7230 */ /* 0x000fe40000004100 */
[----:B------:R-:W-:Y:S01]  /*ea70*/  FMUL.FTZ R4, R49, R44 ;  /* 0x0000002c31047220 */ /* 0x000fe20000410000 */
[----:B------:R-:W-:Y:S02]  /*ea80*/  HADD2.F32 R9, -RZ, R14.H0_H0 ;  /* 0x2000000eff097230 */ /* 0x000fe40000004100 */
[----:B------:R-:W-:Y:S01]  /*ea90*/  FFMA.FTZ R49, R5, R52, R60 ;  /* 0x0000003405317223 */ /* 0x000fe2000001003c */
[C---:B------:R-:W-:Y:S01]  /*eaa0*/  FFMA.FTZ R53, R45.reuse, R44, R53 ;  /* 0x0000002c2d357223 */ /* 0x040fe20000010035 */
[C---:B------:R-:W-:Y:S01]  /*eab0*/  FMUL.FTZ R5, R10.reuse, R43 ;  /* 0x0000002b0a057220 */ /* 0x040fe20000410000 */
[----:B------:R-:W-:Y:S01]  /*eac0*/  FFMA.FTZ R51, R45, R8, -R4 ;  /* 0x000000082d337223 */ /* 0x000fe20000010804 */
[----:B------:R-:W-:Y:S01]  /*ead0*/  FMUL.FTZ R45, R10, R9 ;  /* 0x000000090a2d7220 */ /* 0x000fe20000410000 */
[----:B------:R-:W-:-:S02]  /*eae0*/  HADD2.F32 R50, -RZ, R11.H0_H0 ;  /* 0x2000000bff327230 */ /* 0x000fc40000004100 */
[C---:B------:R-:W-:Y:S01]  /*eaf0*/  FFMA.FTZ R10, R6.reuse, R9, -R5 ;  /* 0x00000009060a7223 */ /* 0x040fe20000010805 */
[----:B------:R-:W-:Y:S02]  /*eb00*/  HADD2.F32 R9, -RZ, R21.H1_H1 ;  /* 0x30000015ff097230 */ /* 0x000fe40000004100 */
[----:B------:R-:W-:Y:S01]  /*eb10*/  FFMA.FTZ R44, R6, R43, R45 ;  /* 0x0000002b062c7223 */ /* 0x000fe2000001002d */
[----:B------:R-:W-:Y:S02]  /*eb20*/  HADD2.F32 R5, -RZ, R13.H1_H1 ;  /* 0x3000000dff057230 */ /* 0x000fe40000004100 */
[----:B------:R-:W-:Y:S02]  /*eb30*/  HADD2.F32 R11, -RZ, R11.H1_H1 ;  /* 0x3000000bff0b7230 */ /* 0x000fe40000004100 */
[C---:B------:R-:W-:Y:S01]  /*eb40*/  FMUL.FTZ R43, R50.reuse, R9 ;  /* 0x00000009322b7220 */ /* 0x040fe20000410000 */
[----:B------:R-:W-:Y:S02]  /*eb50*/  HADD2.F32 R8, -RZ, R24.H1_H1 ;  /* 0x30000018ff087230 */ /* 0x000fe40000004100 */
[----:B------:R-:W-:Y:S01]  /*eb60*/  FMUL.FTZ R50, R50, R5 ;  /* 0x0000000532327220 */ /* 0x000fe20000410000 */
[----:B------:R-:W-:-:S02]  /*eb70*/  HADD2.F32 R4, -RZ, R14.H1_H1 ;  /* 0x3000000eff047230 */ /* 0x000fc40000004100 */
[----:B------:R-:W-:Y:S01]  /*eb80*/  FFMA.FTZ R43, R46, R5, -R43 ;  /* 0x000000052e2b7223 */ /* 0x000fe2000001082b */
[----:B------:R-:W-:Y:S02]  /*eb90*/  HADD2.F32 R7, -RZ, R7.H1_H1 ;  /* 0x30000007ff077230 */ /* 0x000fe40000004100 */
[C---:B------:R-:W-:Y:S01]  /*eba0*/  FMUL.FTZ R6, R11.reuse, R8 ;  /* 0x000000080b067220 */ /* 0x040fe20000410000 */
[----:B------:R-:W-:Y:S01]  /*ebb0*/  F2FP.F16.F32.PACK_AB R5, R54, R47 ;  /* 0x0000002f3605723e */ /* 0x000fe200000000ff */
[-C--:B------:R-:W-:Y:S01]  /*ebc0*/  FMUL.FTZ R45, R11, R4.reuse ;  /* 0x000000040b2d7220 */ /* 0x080fe20000410000 */
[----:B------:R-:W-:Y:S01]  /*ebd0*/  FFMA.FTZ R11, R46, R9, R50 ;  /* 0x000000092e0b7223 */ /* 0x000fe20000010032 */
[----:B------:R-:W-:Y:S01]  /*ebe0*/  FFMA.FTZ R46, R7, R4, -R6 ;  /* 0x00000004072e7223 */ /* 0x000fe20000010806 */
[----:B------:R-:W-:Y:S01]  /*ebf0*/  F2FP.F16.F32.PACK_AB R4, R55, R56 ;  /* 0x000000383704723e */ /* 0x000fe200000000ff */
[----:B------:R-:W-:Y:S01]  /*ec00*/  FFMA.FTZ R50, R7, R8, R45 ;  /* 0x0000000807327223 */ /* 0x000fe2000001002d */
[----:B------:R-:W-:-:S02]  /*ec10*/  F2FP.F16.F32.PACK_AB R6, R10, R51 ;  /* 0x000000330a06723e */ /* 0x000fc400000000ff */
[----:B------:R-:W-:Y:S02]  /*ec20*/  F2FP.F16.F32.PACK_AB R7, R46, R43 ;  /* 0x0000002b2e07723e */ /* 0x000fe400000000ff */
[----:B------:R-:W-:Y:S02]  /*ec30*/  F2FP.F16.F32.PACK_AB R8, R57, R58 ;  /* 0x0000003a3908723e */ /* 0x000fe400000000ff */
[----:B------:R-:W-:Y:S01]  /*ec40*/  F2FP.F16.F32.PACK_AB R9, R49, R48 ;  /* 0x000000303109723e */ /* 0x000fe200000000ff */
[----:B------:R3:W-:Y:S01]  /*ec50*/  STS.128 [R215], R4 ;  /* 0x00000004d7007388 */ /* 0x0007e20000000c00 */
[----:B------:R-:W-:Y:S02]  /*ec60*/  F2FP.F16.F32.PACK_AB R10, R44, R53 ;  /* 0x000000352c0a723e */ /* 0x000fe400000000ff */
[----:B------:R-:W-:-:S05]  /*ec70*/  F2FP.F16.F32.PACK_AB R11, R50, R11 ;  /* 0x0000000b320b723e */ /* 0x000fca00000000ff */
[----:B------:R3:W-:Y:S02]  /*ec80*/  STS.128 [R42+0x10400], R8 ;  /* 0x010400082a007388 */ /* 0x0007e40000000c00 */
.L_x_609:
[----:B------:R-:W-:Y:S05]  /*ec90*/  BSYNC B1 ;  /* 0x0000000000017941 */ /* 0x000fea0003800000 */
.L_x_608:
[----:B------:R-:W-:-:S13]  /*eca0*/  ISETP.GE.AND P0, PT, R204, R0, PT ;  /* 0x00000000cc00720c */ /* 0x000fda0003f06270 */
[----:B------:R-:W-:Y:S05]  /*ecb0*/  @P0 BRA `(.L_x_589) ;  /* 0x0000001000340947 */ /* 0x000fea0003800000 */
[----:B------:R-:W4:Y:S01]  /*ecc0*/  LDC R43, c[0x0][0x3d4] ;  /* 0x0000f500ff2b7b82 */ /* 0x000f220000000800 */
[----:B------:R-:W-:Y:S01]  /*ecd0*/  BSSY B1, `(.L_x_614) ;  /* 0x000005b000017945 */ /* 0x000fe20003800000 */
[-C--:B----4-:R-:W-:Y:S02]  /*ece0*/  ISETP.GE.AND P0, PT, R22, R43.reuse, PT ;  /* 0x0000002b1600720c */ /* 0x090fe40003f06270 */
[-C--:B------:R-:W-:Y:S02]  /*ecf0*/  ISETP.GE.AND P1, PT, R184, R43.reuse, PT ;  /* 0x0000002bb800720c */ /* 0x080fe40003f26270 */
[----:B------:R-:W-:-:S09]  /*ed00*/  ISETP.GE.AND P2, PT, R185, R43, PT ;  /* 0x0000002bb900720c */ /* 0x000fd20003f46270 */
[----:B------:R-:W-:Y:S05]  /*ed10*/  @P0 BRA `(.L_x_615) ;  /* 0x0000000400580947 */ /* 0x000fea0003800000 */
[----:B------:R-:W-:Y:S01]  /*ed20*/  LEA.HI R0, R43, R208, RZ, 0x1d ;  /* 0x000000d02b007211 */ /* 0x000fe200078fe8ff */
[--C-:B------:R-:W-:Y:S02]  /*ed30*/  HADD2.F32 R54, -RZ, R36.reuse.H0_H0 ;  /* 0x20000024ff367230 */ /* 0x100fe40000004100 */
[----:B------:R-:W-:Y:S01]  /*ed40*/  HADD2.F32 R52, -RZ, R33.H0_H0 ;  /* 0x20000021ff347230 */ /* 0x000fe20000004100 */
[----:B0123--:R-:W-:Y:S01]  /*ed50*/  SHF.R.S32.HI R5, RZ, 0x1f, R0 ;  /* 0x0000001fff057819 */ /* 0x00ffe20000011400 */
[--C-:B------:R-:W-:Y:S01]  /*ed60*/  HADD2.F32 R56, -RZ, R37.reuse.H0_H0 ;  /* 0x20000025ff387230 */ /* 0x100fe20000004100 */
[----:B------:R-:W-:Y:S01]  /*ed70*/  SHF.L.U32 R4, R0, 0x3, RZ ;  /* 0x0000000300047819 */ /* 0x000fe200000006ff */
[----:B------:R-:W-:Y:S01]  /*ed80*/  HADD2.F32 R58, -RZ, R36.H1_H1 ;  /* 0x30000024ff3a7230 */ /* 0x000fe20000004100 */
[----:B------:R-:W-:Y:S01]  /*ed90*/  LEA.HI R5, R5, R0, RZ, 0x3 ;  /* 0x0000000005057211 */ /* 0x000fe200078f18ff */
[----:B------:R-:W-:Y:S01]  /*eda0*/  HADD2.F32 R57, -RZ, R37.H1_H1 ;  /* 0x30000025ff397230 */ /* 0x000fe20000004100 */
[----:B------:R-:W-:Y:S01]  /*edb0*/  LOP3.LUT R0, R187, 0x38, R4, 0xf8, !PT ;  /* 0x00000038bb007812 */ /* 0x000fe200078ef804 */
[----:B------:R-:W-:-:S02]  /*edc0*/  HADD2.F32 R59, -RZ, R38.H0_H0 ;  /* 0x20000026ff3b7230 */ /* 0x000fc40000004100 */
[----:B------:R-:W-:Y:S01]  /*edd0*/  IMAD.SHL.U32 R5, R5, 0x400, RZ ;  /* 0x0000040005057824 */ /* 0x000fe200078e00ff */
[----:B------:R-:W-:Y:S01]  /*ede0*/  LOP3.LUT R0, R0, R219, RZ, 0x3c, !PT ;  /* 0x000000db00007212 */ /* 0x000fe200078e3cff */
[----:B------:R-:W-:-:S03]  /*edf0*/  HADD2.F32 R55, -RZ, R35.H0_H0 ;  /* 0x20000023ff377230 */ /* 0x000fc60000004100 */
[----:B------:R-:W-:Y:S02]  /*ee00*/  LOP3.LUT R9, R5, 0x7fffe000, RZ, 0xc0, !PT ;  /* 0x7fffe00005097812 */ /* 0x000fe400078ec0ff */
[----:B------:R-:W0:Y:S02]  /*ee10*/  LDS.128 R4, [R217] ;  /* 0x00000000d9047984 */ /* 0x000e240000000c00 */
[----:B------:R-:W-:-:S04]  /*ee20*/  IADD3 R9, R0, R9, R193 ;  /* 0x0000000900097210 */ /* 0x000fc80007ffe0c1 */
        /* <DEDUP_REMOVED lines=10> */
[--C-:B------:R-:W-:Y:S02]  /*eed0*/  HADD2.F32 R48, -RZ, R9.reuse.H0_H0 ;  /* 0x20000009ff307230 */ /* 0x100fe40000004100 */
[-C--:B------:R-:W-:Y:S01]  /*eee0*/  FMUL.FTZ R51, R54, R47.reuse ;  /* 0x0000002f36337220 */ /* 0x080fe20000410000 */
[----:B------:R-:W-:Y:S01]  /*eef0*/  FMUL.FTZ R47, R52, R47 ;  /* 0x0000002f342f7220 */ /* 0x000fe20000410000 */
[----:B------:R-:W-:Y:S01]  /*ef00*/  FMUL.FTZ R53, R56, R8 ;  /* 0x0000000838357220 */ /* 0x000fe20000410000 */
[----:B------:R-:W-:Y:S02]  /*ef10*/  HADD2.F32 R9, -RZ, R9.H1_H1 ;  /* 0x30000009ff097230 */ /* 0x000fe40000004100 */
[----:B------:R-:W-:Y:S01]  /*ef20*/  FFMA.FTZ R51, R52, R42, -R51 ;  /* 0x0000002a34337223 */ /* 0x000fe20000010833 */
[----:B------:R-:W-:-:S02]  /*ef30*/  HADD2.F32 R52, -RZ, R34.H0_H0 ;  /* 0x20000022ff347230 */ /* 0x000fc40000004100 */
[----:B------:R-:W-:Y:S01]  /*ef40*/  FFMA.FTZ R47, R54, R42, R47 ;  /* 0x0000002a362f7223 */ /* 0x000fe2000001002f */
[----:B------:R-:W-:Y:S02]  /*ef50*/  HADD2.F32 R42, -RZ, R33.H1_H1 ;  /* 0x30000021ff2a7230 */ /* 0x000fe40000004100 */
[----:B------:R-:W-:Y:S02]  /*ef60*/  HADD2.F32 R49, -RZ, R10.H0_H0 ;  /* 0x2000000aff317230 */ /* 0x000fe40000004100 */
[C---:B------:R-:W-:Y:S01]  /*ef70*/  FMUL.FTZ R33, R52.reuse, R8 ;  /* 0x0000000834217220 */ /* 0x040fe20000410000 */
[----:B------:R-:W-:Y:S01]  /*ef80*/  FFMA.FTZ R8, R52, R4, -R53 ;  /* 0x0000000434087223 */ /* 0x000fe20000010835 */
[-C--:B------:R-:W-:Y:S01]  /*ef90*/  FMUL.FTZ R53, R58, R48.reuse ;  /* 0x000000303a357220 */ /* 0x080fe20000410000 */
[----:B------:R-:W-:Y:S01]  /*efa0*/  FMUL.FTZ R37, R42, R48 ;  /* 0x000000302a257220 */ /* 0x000fe20000410000 */
[----:B------:R-:W-:Y:S01]  /*efb0*/  FFMA.FTZ R36, R56, R4, R33 ;  /* 0x0000000438247223 */ /* 0x000fe20000010021 */
[----:B------:R-:W-:-:S02]  /*efc0*/  HADD2.F32 R33, -RZ, R34.H1_H1 ;  /* 0x30000022ff217230 */ /* 0x000fc40000004100 */
[----:B------:R-:W-:Y:S01]  /*efd0*/  FFMA.FTZ R53, R42, R44, -R53 ;  /* 0x0000002c2a357223 */ /* 0x000fe20000010835 */
[----:B------:R-:W-:Y:S02]  /*efe0*/  HADD2.F32 R10, -RZ, R10.H1_H1 ;  /* 0x3000000aff0a7230 */ /* 0x000fe40000004100 */
[-C--:B------:R-:W-:Y:S01]  /*eff0*/  FMUL.FTZ R4, R57, R9.reuse ;  /* 0x0000000939047220 */ /* 0x080fe20000410000 */
[----:B------:R-:W-:Y:S02]  /*f000*/  HADD2.F32 R52, -RZ, R39.H0_H0 ;  /* 0x20000027ff347230 */ /* 0x000fe40000004100 */
[C---:B------:R-:W-:Y:S01]  /*f010*/  FMUL.FTZ R42, R33.reuse, R9 ;  /* 0x00000009212a7220 */ /* 0x040fe20000410000 */
[----:B------:R-:W-:Y:S02]  /*f020*/  HADD2.F32 R48, -RZ, R41.H0_H0 ;  /* 0x20000029ff307230 */ /* 0x000fe40000004100 */
[----:B------:R-:W-:Y:S01]  /*f030*/  FFMA.FTZ R34, R33, R5, -R4 ;  /* 0x0000000521227223 */ /* 0x000fe20000010804 */
[----:B------:R-:W-:-:S02]  /*f040*/  HADD2.F32 R50, -RZ, R11.H0_H0 ;  /* 0x2000000bff327230 */ /* 0x000fc40000004100 */
[----:B------:R-:W-:Y:S01]  /*f050*/  FFMA.FTZ R42, R57, R5, R42 ;  /* 0x00000005392a7223 */ /* 0x000fe2000001002a */
[-C--:B------:R-:W-:Y:S01]  /*f060*/  FMUL.FTZ R5, R52, R10.reuse ;  /* 0x0000000a34057220 */ /* 0x080fe20000410000 */
[C---:B------:R-:W-:Y:S01]  /*f070*/  FMUL.FTZ R9, R48.reuse, R10 ;  /* 0x0000000a30097220 */ /* 0x040fe20000410000 */
[----:B------:R-:W-:Y:S02]  /*f080*/  HADD2.F32 R11, -RZ, R11.H1_H1 ;  /* 0x3000000bff0b7230 */ /* 0x000fe40000004100 */
[----:B------:R-:W-:Y:S01]  /*f090*/  FMUL.FTZ R4, R59, R49 ;  /* 0x000000313b047220 */ /* 0x000fe20000410000 */
[----:B------:R-:W-:Y:S01]  /*f0a0*/  FFMA.FTZ R10, R48, R6, -R5 ;  /* 0x00000006300a7223 */ /* 0x000fe20000010805 */
[----:B------:R-:W-:Y:S02]  /*f0b0*/  HADD2.F32 R48, -RZ, R38.H1_H1 ;  /* 0x30000026ff307230 */ /* 0x000fe40000004100 */
[----:B------:R-:W-:Y:S01]  /*f0c0*/  FFMA.FTZ R37, R58, R44, R37 ;  /* 0x0000002c3a257223 */ /* 0x000fe20000010025 */
[----:B------:R-:W-:-:S02]  /*f0d0*/  HADD2.F32 R39, -RZ, R39.H1_H1 ;  /* 0x30000027ff277230 */ /* 0x000fc40000004100 */
[----:B------:R-:W-:Y:S01]  /*f0e0*/  FFMA.FTZ R33, R55, R45, -R4 ;  /* 0x0000002d37217223 */ /* 0x000fe20000010804 */
[----:B------:R-:W-:Y:S02]  /*f0f0*/  HADD2.F32 R38, -RZ, R35.H1_H1 ;  /* 0x30000023ff267230 */ /* 0x000fe40000004100 */
[----:B------:R-:W-:Y:S01]  /*f100*/  FMUL.FTZ R5, R48, R50 ;  /* 0x0000003230057220 */ /* 0x000fe20000410000 */
[----:B------:R-:W-:Y:S02]  /*f110*/  HADD2.F32 R41, -RZ, R41.H1_H1 ;  /* 0x30000029ff297230 */ /* 0x000fe40000004100 */
[----:B------:R-:W-:Y:S01]  /*f120*/  FFMA.FTZ R35, R52, R6, R9 ;  /* 0x0000000634237223 */ /* 0x000fe20000010009 */
[--C-:B------:R-:W-:Y:S02]  /*f130*/  HADD2.F32 R46, -RZ, R7.reuse.H0_H0 ;  /* 0x20000007ff2e7230 */ /* 0x100fe40000004100 */
[----:B------:R-:W-:Y:S01]  /*f140*/  FMUL.FTZ R4, R39, R11 ;  /* 0x0000000b27047220 */ /* 0x000fe20000410000 */
[----:B------:R-:W-:-:S02]  /*f150*/  HADD2.F32 R7, -RZ, R7.H1_H1 ;  /* 0x30000007ff077230 */ /* 0x000fc40000004100 */
[----:B------:R-:W-:Y:S01]  /*f160*/  FMUL.FTZ R44, R55, R49 ;  /* 0x00000031372c7220 */ /* 0x000fe20000410000 */
[C---:B------:R-:W-:Y:S01]  /*f170*/  FMUL.FTZ R9, R38.reuse, R50 ;  /* 0x0000003226097220 */ /* 0x040fe20000410000 */
[C---:B------:R-:W-:Y:S01]  /*f180*/  FMUL.FTZ R6, R41.reuse, R11 ;  /* 0x0000000b29067220 */ /* 0x040fe20000410000 */
[-C--:B------:R-:W-:Y:S01]  /*f190*/  FFMA.FTZ R11, R38, R46.reuse, -R5 ;  /* 0x0000002e260b7223 */ /* 0x080fe20000010805 */
[----:B------:R-:W-:Y:S01]  /*f1a0*/  FFMA.FTZ R38, R41, R7, -R4 ;  /* 0x0000000729267223 */ /* 0x000fe20000010804 */
[----:B------:R-:W-:Y:S01]  /*f1b0*/  FFMA.FTZ R44, R59, R45, R44 ;  /* 0x0000002d3b2c7223 */ /* 0x000fe2000001002c */
[----:B------:R-:W-:Y:S01]  /*f1c0*/  FFMA.FTZ R46, R48, R46, R9 ;  /* 0x0000002e302e7223 */ /* 0x000fe20000010009 */
[----:B------:R-:W-:Y:S01]  /*f1d0*/  FFMA.FTZ R39, R39, R7, R6 ;  /* 0x0000000727277223 */ /* 0x000fe20000010006 */
[----:B------:R-:W-:Y:S02]  /*f1e0*/  F2FP.F16.F32.PACK_AB R4, R8, R51 ;  /* 0x000000330804723e */ /* 0x000fe400000000ff */
[----:B------:R-:W-:-:S02]  /*f1f0*/  F2FP.F16.F32.PACK_AB R5, R34, R53 ;  /* 0x000000352205723e */ /* 0x000fc400000000ff */
[----:B------:R-:W-:Y:S02]  /*f200*/  F2FP.F16.F32.PACK_AB R6, R10, R33 ;  /* 0x000000210a06723e */ /* 0x000fe400000000ff */
[----:B------:R-:W-:Y:S02]  /*f210*/  F2FP.F16.F32.PACK_AB R7, R38, R11 ;  /* 0x0000000b2607723e */ /* 0x000fe400000000ff */
[----:B------:R-:W-:Y:S02]  /*f220*/  F2FP.F16.F32.PACK_AB R8, R36, R47 ;  /* 0x0000002f2408723e */ /* 0x000fe400000000ff */
[----:B------:R-:W-:Y:S01]  /*f230*/  F2FP.F16.F32.PACK_AB R9, R42, R37 ;  /* 0x000000252a09723e */ /* 0x000fe200000000ff */
[----:B------:R4:W-:Y:S01]  /*f240*/  STS.128 [R217], R4 ;  /* 0x00000004d9007388 */ /* 0x0009e20000000c00 */
[----:B------:R-:W-:Y:S02]  /*f250*/  F2FP.F16.F32.PACK_AB R10, R35, R44 ;  /* 0x0000002c230a723e */ /* 0x000fe400000000ff */
[----:B------:R-:W-:-:S05]  /*f260*/  F2FP.F16.F32.PACK_AB R11, R39, R46 ;  /* 0x0000002e270b723e */ /* 0x000fca00000000ff */
[----:B------:R4:W-:Y:S02]  /*f270*/  STS.128 [R0+0x10400], R8 ;  /* 0x0104000800007388 */ /* 0x0009e40000000c00 */
.L_x_615:
[----:B------:R-:W-:Y:S05]  /*f280*/  BSYNC B1 ;  /* 0x0000000000017941 */ /* 0x000fea0003800000 */
.L_x_614:
[----:B------:R-:W-:Y:S04]  /*f290*/  BSSY B1, `(.L_x_616) ;  /* 0x0000058000017945 */ /* 0x000fe80003800000 */
[----:B------:R-:W-:Y:S05]  /*f2a0*/  @P1 BRA `(.L_x_617) ;  /* 0x0000000400581947 */ /* 0x000fea0003800000 */
[----:B----4-:R-:W-:Y:S01]  /*f2b0*/  LEA.HI R0, R43, R210, RZ, 0x1d ;  /* 0x000000d22b007211 */ /* 0x010fe200078fe8ff */
[----:B------:R-:W-:Y:S02]  /*f2c0*/  HADD2.F32 R45, -RZ, R25.H0_H0 ;  /* 0x20000019ff2d7230 */ /* 0x000fe40000004100 */
[--C-:B------:R-:W-:Y:S01]  /*f2d0*/  HADD2.F32 R47, -RZ, R29.reuse.H0_H0 ;  /* 0x2000001dff2f7230 */ /* 0x100fe20000004100 */
[----:B0123--:R-:W-:Y:S01]  /*f2e0*/  SHF.R.S32.HI R5, RZ, 0x1f, R0 ;  /* 0x0000001fff057819 */ /* 0x00ffe20000011400 */
[----:B------:R-:W-:Y:S02]  /*f2f0*/  IMAD.SHL.U32 R4, R0, 0x8, RZ ;  /* 0x0000000800047824 */ /* 0x000fe400078e00ff */
[----:B------:R-:W-:Y:S01]  /*f300*/  HADD2.F32 R50, -RZ, R30.H0_H0 ;  /* 0x2000001eff327230 */ /* 0x000fe20000004100 */
[----:B------:R-:W-:Y:S01]  /*f310*/  LEA.HI R5, R5, R0, RZ, 0x3 ;  /* 0x0000000005057211 */ /* 0x000fe200078f18ff */
[----:B------:R-:W-:Y:S01]  /*f320*/  HADD2.F32 R46, -RZ, R26.H0_H0 ;  /* 0x2000001aff2e7230 */ /* 0x000fe20000004100 */
[----:B------:R-:W-:Y:S01]  /*f330*/  LOP3.LUT R0, R187, 0x38, R4, 0xf8, !PT ;  /* 0x00000038bb007812 */ /* 0x000fe200078ef804 */
[----:B------:R-:W-:Y:S01]  /*f340*/  HADD2.F32 R52, -RZ, R29.H1_H1 ;  /* 0x3000001dff347230 */ /* 0x000fe20000004100 */
[----:B------:R-:W-:Y:S01]  /*f350*/  SHF.L.U32 R5, R5, 0xa, RZ ;  /* 0x0000000a05057819 */ /* 0x000fe200000006ff */
[----:B------:R-:W-:Y:S01]  /*f360*/  HADD2.F32 R48, -RZ, R25.H1_H1 ;  /* 0x30000019ff307230 */ /* 0x000fe20000004100 */
[----:B------:R-:W-:Y:S01]  /*f370*/  LOP3.LUT R0, R0, R219, RZ, 0x3c, !PT ;  /* 0x000000db00007212 */ /* 0x000fe200078e3cff */
[----:B------:R-:W-:Y:S01]  /*f380*/  HADD2.F32 R49, -RZ, R30.H1_H1 ;  /* 0x3000001eff317230 */ /* 0x000fe20000004100 */
[----:B------:R-:W-:Y:S01]  /*f390*/  LOP3.LUT R9, R5, 0x7fffe000, RZ, 0xc0, !PT ;  /* 0x7fffe00005097812 */ /* 0x000fe200078ec0ff */
[----:B------:R-:W-:Y:S01]  /*f3a0*/  HADD2.F32 R51, -RZ, R31.H0_H0 ;  /* 0x2000001fff337230 */ /* 0x000fe20000004100 */
[----:B------:R-:W0:Y:S02]  /*f3b0*/  LDS.128 R4, [R214] ;  /* 0x00000000d6047984 */ /* 0x000e240000000c00 */
[----:B------:R-:W-:-:S05]  /*f3c0*/  IADD3 R9, R0, R9, R193 ;  /* 0x0000000900097210 */ /* 0x000fca0007ffe0c1 */
        /* <DEDUP_REMOVED lines=12> */
[C---:B------:R-:W-:Y:S01]  /*f490*/  FMUL.FTZ R44, R45.reuse, R37 ;  /* 0x000000252d2c7220 */ /* 0x040fe20000410000 */
[----:B------:R-:W-:Y:S02]  /*f4a0*/  HADD2.F32 R9, -RZ, R9.H1_H1 ;  /* 0x30000009ff097230 */ /* 0x000fe40000004100 */
[-C--:B------:R-:W-:Y:S01]  /*f4b0*/  FMUL.FTZ R29, R50, R8.reuse ;  /* 0x00000008321d7220 */ /* 0x080fe20000410000 */
[-C--:B------:R-:W-:Y:S01]  /*f4c0*/  FFMA.FTZ R42, R45, R33.reuse, -R42 ;  /* 0x000000212d2a7223 */ /* 0x080fe2000001082a */
[----:B------:R-:W-:Y:S01]  /*f4d0*/  FFMA.FTZ R44, R47, R33, R44 ;  /* 0x000000212f2c7223 */ /* 0x000fe2000001002c */
[----:B------:R-:W-:Y:S01]  /*f4e0*/  FMUL.FTZ R25, R46, R8 ;  /* 0x000000082e197220 */ /* 0x000fe20000410000 */
[----:B------:R-:W-:Y:S01]  /*f4f0*/  FMUL.FTZ R33, R52, R38 ;  /* 0x0000002634217220 */ /* 0x000fe20000410000 */
[----:B------:R-:W-:-:S02]  /*f500*/  HADD2.F32 R45, -RZ, R26.H1_H1 ;  /* 0x3000001aff2d7230 */ /* 0x000fc40000004100 */
[----:B------:R-:W-:Y:S01]  /*f510*/  FFMA.FTZ R29, R46, R4, -R29 ;  /* 0x000000042e1d7223 */ /* 0x000fe2000001081d */
[--C-:B------:R-:W-:Y:S02]  /*f520*/  HADD2.F32 R39, -RZ, R10.reuse.H0_H0 ;  /* 0x2000000aff277230 */ /* 0x100fe40000004100 */
[----:B------:R-:W-:Y:S01]  /*f530*/  FMUL.FTZ R37, R48, R38 ;  /* 0x0000002630257220 */ /* 0x000fe20000410000 */
[----:B------:R-:W-:Y:S01]  /*f540*/  FFMA.FTZ R25, R50, R4, R25 ;  /* 0x0000000432197223 */ /* 0x000fe20000010019 */
[----:B------:R-:W-:Y:S01]  /*f550*/  FFMA.FTZ R33, R48, R34, -R33 ;  /* 0x0000002230217223 */ /* 0x000fe20000010821 */
        /* <DEDUP_REMOVED lines=8> */
[--C-:B------:R-:W-:Y:S02]  /*f5e0*/  HADD2.F32 R41, -RZ, R11.reuse.H0_H0 ;  /* 0x2000000bff297230 */ /* 0x100fe40000004100 */
[-C--:B------:R-:W-:Y:S01]  /*f5f0*/  FMUL.FTZ R4, R51, R39.reuse ;  /* 0x0000002733047220 */ /* 0x080fe20000410000 */
[----:B------:R-:W-:Y:S01]  /*f600*/  FMUL.FTZ R38, R47, R39 ;  /* 0x000000272f267220 */ /* 0x000fe20000410000 */
[-C--:B------:R-:W-:Y:S01]  /*f610*/  FMUL.FTZ R5, R48, R10.reuse ;  /* 0x0000000a30057220 */ /* 0x080fe20000410000 */
[----:B------:R-:W-:Y:S01]  /*f620*/  FMUL.FTZ R9, R46, R10 ;  /* 0x0000000a2e097220 */ /* 0x000fe20000410000 */
[----:B------:R-:W-:-:S02]  /*f630*/  HADD2.F32 R11, -RZ, R11.H1_H1 ;  /* 0x3000000bff0b7230 */ /* 0x000fc40000004100 */
[----:B------:R-:W-:Y:S01]  /*f640*/  FFMA.FTZ R37, R52, R34, R37 ;  /* 0x0000002234257223 */ /* 0x000fe20000010025 */
[----:B------:R-:W-:Y:S02]  /*f650*/  HADD2.F32 R10, -RZ, R31.H1_H1 ;  /* 0x3000001fff0a7230 */ /* 0x000fe40000004100 */
[-C--:B------:R-:W-:Y:S01]  /*f660*/  FFMA.FTZ R34, R47, R35.reuse, -R4 ;  /* 0x000000232f227223 */ /* 0x080fe20000010804 */
[----:B------:R-:W-:Y:S02]  /*f670*/  HADD2.F32 R39, -RZ, R32.H1_H1 ;  /* 0x30000020ff277230 */ /* 0x000fe40000004100 */
[----:B------:R-:W-:Y:S01]  /*f680*/  FFMA.FTZ R38, R51, R35, R38 ;  /* 0x0000002333267223 */ /* 0x000fe20000010026 */
[----:B------:R-:W-:Y:S02]  /*f690*/  HADD2.F32 R8, -RZ, R27.H1_H1 ;  /* 0x3000001bff087230 */ /* 0x000fe40000004100 */
[----:B------:R-:W-:Y:S01]  /*f6a0*/  FFMA.FTZ R35, R46, R6, -R5 ;  /* 0x000000062e237223 */ /* 0x000fe20000010805 */
[----:B------:R-:W-:-:S02]  /*f6b0*/  HADD2.F32 R31, -RZ, R28.H1_H1 ;  /* 0x3000001cff1f7230 */ /* 0x000fc40000004100 */
[----:B------:R-:W-:Y:S01]  /*f6c0*/  FFMA.FTZ R27, R48, R6, R9 ;  /* 0x00000006301b7223 */ /* 0x000fe20000010009 */
[--C-:B------:R-:W-:Y:S02]  /*f6d0*/  HADD2.F32 R36, -RZ, R7.reuse.H0_H0 ;  /* 0x20000007ff247230 */ /* 0x100fe40000004100 */
[----:B------:R-:W-:Y:S01]  /*f6e0*/  FMUL.FTZ R5, R10, R41 ;  /* 0x000000290a057220 */ /* 0x000fe20000410000 */
[----:B------:R-:W-:Y:S02]  /*f6f0*/  HADD2.F32 R7, -RZ, R7.H1_H1 ;  /* 0x30000007ff077230 */ /* 0x000fe40000004100 */
[----:B------:R-:W-:Y:S01]  /*f700*/  FMUL.FTZ R4, R39, R11 ;  /* 0x0000000b27047220 */ /* 0x000fe20000410000 */
[C---:B------:R-:W-:Y:S01]  /*f710*/  FMUL.FTZ R41, R8.reuse, R41 ;  /* 0x0000002908297220 */ /* 0x040fe20000410000 */
[C---:B------:R-:W-:Y:S01]  /*f720*/  FMUL.FTZ R6, R31.reuse, R11 ;  /* 0x0000000b1f067220 */ /* 0x040fe20000410000 */
[-C--:B------:R-:W-:Y:S01]  /*f730*/  FFMA.FTZ R11, R8, R36.reuse, -R5 ;  /* 0x00000024080b7223 */ /* 0x080fe20000010805 */
[-C--:B------:R-:W-:Y:S01]  /*f740*/  FFMA.FTZ R28, R31, R7.reuse, -R4 ;  /* 0x000000071f1c7223 */ /* 0x080fe20000010804 */
        /* <DEDUP_REMOVED lines=9> */
[----:B------:R-:W-:-:S02]  /*f7e0*/  F2FP.F16.F32.PACK_AB R10, R27, R38 ;  /* 0x000000261b0a723e */ /* 0x000fc400000000ff */
[----:B------:R-:W-:-:S05]  /*f7f0*/  F2FP.F16.F32.PACK_AB R11, R32, R41 ;  /* 0x00000029200b723e */ /* 0x000fca00000000ff */
[----:B------:R0:W-:Y:S02]  /*f800*/  STS.128 [R0+0x10400], R8 ;  /* 0x0104000800007388 */ /* 0x0001e40000000c00 */
.L_x_617:
[----:B------:R-:W-:Y:S05]  /*f810*/  BSYNC B1 ;  /* 0x0000000000017941 */ /* 0x000fea0003800000 */
.L_x_616:
[----:B------:R-:W-:Y:S05]  /*f820*/  @P2 BRA `(.L_x_589) ;  /* 0x0000000400582947 */ /* 0x000fea0003800000 */
[----:B------:R-:W-:Y:S01]  /*f830*/  LEA.HI R43, R43, R216, RZ, 0x1d ;  /* 0x000000d82b2b7211 */ /* 0x000fe200078fe8ff */
[----:B------:R-:W-:Y:S02]  /*f840*/  HADD2.F32 R33, -RZ, R3.H0_H0 ;  /* 0x20000003ff217230 */ /* 0x000fe40000004100 */
[--C-:B------:R-:W-:Y:S01]  /*f850*/  HADD2.F32 R35, -RZ, R15.reuse.H0_H0 ;  /* 0x2000000fff237230 */ /* 0x100fe20000004100 */
[----:B01234-:R-:W-:Y:S01]  /*f860*/  SHF.R.S32.HI R4, RZ, 0x1f, R43 ;  /* 0x0000001fff047819 */ /* 0x01ffe2000001142b */
[----:B------:R-:W-:Y:S01]  /*f870*/  HADD2.F32 R44, -RZ, R20.H0_H0 ;  /* 0x20000014ff2c7230 */ /* 0x000fe20000004100 */
[----:B------:R-:W-:Y:S01]  /*f880*/  SHF.L.U32 R0, R43, 0x3, RZ ;  /* 0x000000032b007819 */ /* 0x000fe200000006ff */
[----:B------:R-:W-:Y:S01]  /*f890*/  HADD2.F32 R38, -RZ, R12.H0_H0 ;  /* 0x2000000cff267230 */ /* 0x000fe20000004100 */
[----:B------:R-:W-:Y:S01]  /*f8a0*/  LEA.HI R4, R4, R43, RZ, 0x3 ;  /* 0x0000002b04047211 */ /* 0x000fe200078f18ff */
[----:B------:R-:W-:Y:S01]  /*f8b0*/  HADD2.F32 R46, -RZ, R15.H1_H1 ;  /* 0x3000000fff2e7230 */ /* 0x000fe20000004100 */
[----:B------:R-:W-:Y:S01]  /*f8c0*/  LOP3.LUT R0, R187, 0x38, R0, 0xf8, !PT ;  /* 0x00000038bb007812 */ /* 0x000fe200078ef800 */
[----:B------:R-:W-:-:S02]  /*f8d0*/  HADD2.F32 R42, -RZ, R3.H1_H1 ;  /* 0x30000003ff2a7230 */ /* 0x000fc40000004100 */
[----:B------:R-:W-:Y:S01]  /*f8e0*/  IMAD.SHL.U32 R4, R4, 0x400, RZ ;  /* 0x0000040004047824 */ /* 0x000fe200078e00ff */
[----:B------:R-:W-:Y:S01]  /*f8f0*/  LOP3.LUT R0, R0, R219, RZ, 0x3c, !PT ;  /* 0x000000db00007212 */ /* 0x000fe200078e3cff */
[----:B------:R-:W-:Y:S02]  /*f900*/  HADD2.F32 R37, -RZ, R20.H1_H1 ;  /* 0x30000014ff257230 */ /* 0x000fe40000004100 */
[----:B------:R-:W-:Y:S01]  /*f910*/  HADD2.F32 R39, -RZ, R21.H0_H0 ;  /* 0x20000015ff277230 */ /* 0x000fe20000004100 */
        /* <DEDUP_REMOVED lines=52> */
[-C--:B------:R-:W-:Y:S01]  /*fc60*/  FMUL.FTZ R5, R10, R32.reuse ;  /* 0x000000200a057220 */ /* 0x080fe20000410000 */
[----:B------:R-:W-:Y:S02]  /*fc70*/  HADD2.F32 R7, -RZ, R7.H1_H1 ;  /* 0x30000007ff077230 */ /* 0x000fe40000004100 */
[-C--:B------:R-:W-:Y:S01]  /*fc80*/  FMUL.FTZ R4, R31, R11.reuse ;  /* 0x0000000b1f047220 */ /* 0x080fe20000410000 */
        /* <DEDUP_REMOVED lines=16> */
.L_x_589:
[----:B------:R-:W-:Y:S05]  /*fd90*/  BSYNC B0 ;  /* 0x0000000000007941 */ /* 0x000fea0003800000 */
.L_x_567:
[----:B------:R-:W-:Y:S01]  /*fda0*/  @!PT LDS RZ, [RZ] ;  /* 0x00000000fffff984 */ /* 0x000fe20000000800 */
[----:B------:R-:W-:Y:S01]  /*fdb0*/  @!PT LDS RZ, [RZ] ;  /* 0x00000000fffff984 */ /* 0x000fe20000000800 */
[----:B------:R-:W-:Y:S01]  /*fdc0*/  @!PT LDS RZ, [RZ] ;  /* 0x00000000fffff984 */ /* 0x000fe20000000800 */
[----:B------:R-:W-:Y:S01]  /*fdd0*/  @!PT LDS RZ, [RZ] ;  /* 0x00000000fffff984 */ /* 0x000fe20000000800 */
[----:B------:R5:W-:Y:S06]  /*fde0*/  MEMBAR.ALL.CTA ;  /* 0x0000000000007992 */ /* 0x000bec0000008000 */
[----:B-----5:R-:W5:Y:S01]  /*fdf0*/  FENCE.VIEW.ASYNC.S ;  /* 0x00000000000073c6 */ /* 0x020f620000000000 */
[----:B------:R-:W-:Y:S05]  /*fe00*/  WARPSYNC.ALL ;  /* 0x0000000000007948 */ /* 0x000fea0003800000 */
[----:B-----5:R-:W-:Y:S06]  /*fe10*/  BAR.SYNC.DEFER_BLOCKING 0xd, 0x100 ;  /* 0x0344000000007b1d */ /* 0x020fec0000010000 */
.L_x_565:
[----:B------:R-:W-:-:S13]  /*fe20*/  ISETP.NE.AND P0, PT, R188, 0x3, PT ;  /* 0x00000003bc00780c */ /* 0x000fda0003f05270 */
[----:B------:R-:W-:Y:S05]  /*fe30*/  @!P0 BRA `(.L_x_618) ;  /* 0x0000000000048947 */ /* 0x000fea0003800000 */
[----:B------:R-:W-:Y:S01]  /*fe40*/  BPT.TRAP 0x1 ;  /* 0x000000040000795c */ /* 0x000fe20000300000 */
.L_x_618:
[----:B01234-:R-:W-:Y:S01]  /*fe50*/  IMAD R4, R192, 0x8, R2 ;  /* 0x00000008c0047824 */ /* 0x01ffe200078e0202 */
[----:B------:R-:W-:-:S04]  /*fe60*/  SHF.L.U32 R3, R194, 0x1f, RZ ;  /* 0x0000001fc2037819 */ /* 0x000fc800000006ff */
[----:B------:R0:W1:Y:S01]  /*fe70*/  SYNCS.PHASECHK.TRANS64.TRYWAIT P2, [R4+URZ+0x34830], R3 ;  /* 0x03483003040075a7 */ /* 0x000062000804017f */
[----:B------:R-:W-:Y:S05]  /*fe80*/  @!P0 BRA `(.L_x_619) ;  /* 0x0000000000048947 */ /* 0x000fea0003800000 */
[----:B------:R-:W-:Y:S01]  /*fe90*/  BPT.TRAP 0x1 ;  /* 0x000000040000795c */ /* 0x000fe20000300000 */
.L_x_619:
[----:B------:R-:W2:Y:S01]  /*fea0*/  S2R R0, SR_TID.X ;  /* 0x0000000000007919 */ /* 0x000ea20000002100 */
[----:B------:R-:W-:Y:S02]  /*feb0*/  MOV R151, RZ ;  /* 0x000000ff00977202 */ /* 0x000fe40000000f00 */
[----:B--2---:R-:W-:-:S04]  /*fec0*/  LOP3.LUT R0, R0, 0x7f, RZ, 0xc0, !PT ;  /* 0x0000007f00007812 */ /* 0x004fc800078ec0ff */
[----:B------:R-:W-:Y:S01]  /*fed0*/  ISETP.NE.AND P1, PT, R0, RZ, PT ;  /* 0x000000ff0000720c */ /* 0x000fe20003f25270 */
[----:B-1----:R-:W-:-:S12]  /*fee0*/  @P2 BRA `(.L_x_620) ;  /* 0x0000000000082947 */ /* 0x002fd80003800000 */
[----:B------:R-:W1:Y:S02]  /*fef0*/  SYNCS.PHASECHK.TRANS64.TRYWAIT P2, [R4+URZ+0x34830], R3 ;  /* 0x03483003040075a7 */ /* 0x000e64000804017f */
[----:B-1----:R-:W-:Y:S05]  /*ff00*/  @!P2 BRA `(.L_x_621) ;  /* 0x000000dc0064a947 */ /* 0x002fea0003800000 */
.L_x_620:
[----:B------:R-:W-:Y:S05]  /*ff10*/  WARPSYNC.ALL ;  /* 0x0000000000007948 */ /* 0x000fea0003800000 */
[----:B------:R-:W-:Y:S01]  /*ff20*/  VIADD R0, R2, 0x1c400 ;  /* 0x0001c40002007836 */ /* 0x000fe20000000000 */
[----:B------:R-:W-:Y:S01]  /*ff30*/  R2UR UR4, R40 ;  /* 0x00000000280472ca */ /* 0x000fe200000e0000 */
[----:B------:R-:W-:Y:S01]  /*ff40*/  UMOV UR9, 0x40000040 ;  /* 0x4000004000097882 */ /* 0x000fe20000000000 */
[----:B------:R-:W-:Y:S01]  /*ff50*/  MOV R9, 0x40000040 ;  /* 0x4000004000097802 */ /* 0x000fe20000000f00 */
[----:B------:R-:W-:Y:S01]  /*ff60*/  WARPGROUP.ARRIVE ;  /* 0x00000000000079c5 */ /* 0x000fe20000000000 */
[----:B------:R-:W-:Y:S01]  /*ff70*/  SHF.R.U32.HI R0, RZ, 0x4, R0 ;  /* 0x00000004ff007819 */ /* 0x000fe20000011600 */
[----:B------:R-:W-:Y:S01]  /*ff80*/  UMOV UR57, 0x40000040 ;  /* 0x4000004000397882 */ /* 0x000fe20000000000 */
[----:B------:R-:W-:Y:S01]  /*ff90*/  R2UR UR11, R9 ;  /* 0x00000000090b72ca */ /* 0x000fe200000e0000 */
[----:B------:R-:W-:Y:S01]  /*ffa0*/  UMOV UR53, 0x40000040 ;  /* 0x4000004000357882 */ /* 0x000fe20000000000 */
[----:B------:R-:W-:Y:S01]  /*ffb0*/  LOP3.LUT R0, R0, 0x3fff, RZ, 0xc0, !PT ;  /* 0x00003fff00007812 */ /* 0x000fe200078ec0ff */
[----:B------:R-:W-:Y:S01]  /*ffc0*/  UMOV UR49, 0x40000040 ;  /* 0x4000004000317882 */ /* 0x000fe20000000000 */
[----:B------:R-:W-:Y:S01]  /*ffd0*/  MOV R11, 0x40000040 ;  /* 0x40000040000b7802 */ /* 0x000fe20000000f00 */
[----:B------:R-:W-:Y:S01]  /*ffe0*/  UMOV UR45, 0x40000040 ;  /* 0x40000040002d7882 */ /* 0x000fe20000000000 */
[----:B------:R-:W-:Y:S01]  /*fff0*/  LOP3.LUT R7, R0, 0x10000, RZ, 0xfc, !PT ;  /* 0x0001000000077812 */ /* 0x000fe200078efcff */
[----:B------:R-:W-:Y:S01]  /*10000*/  ULOP3.LUT UR4, UR4, 0x10000, URZ, 0xfc, !UPT ;  /* 0x0001000004047892 */ /* 0x000fe2000f8efc3f */
[----:B------:R-:W-:Y:S01]  /*10010*/  MOV R13, UR9 ;  /* 0x00000009000d7c02 */ /* 0x000fe20008000f00 */
[----:B------:R-:W-:Y:S01]  /*10020*/  UMOV UR41, 0x40000040 ;  /* 0x4000004000297882 */ /* 0x000fe20000000000 */
[----:B------:R-:W-:Y:S01]  /*10030*/  MOV R9, 0x40000040 ;  /* 0x4000004000097802 */ /* 0x000fe20000000f00 */
[----:B------:R-:W-:Y:S01]  /*10040*/  IMAD R8, R192, 0xc00, R7 ;  /* 0x00000c00c0087824 */ /* 0x000fe200078e0207 */
[----:B------:R-:W-:Y:S01]  /*10050*/  UIADD3 UR5, UR4, 0x2, URZ ;  /* 0x0000000204057890 */ /* 0x000fe2000fffe03f */
[----:B01----:R-:W-:Y:S01]  /*10060*/  IMAD.IADD R3, R221, 0x1, R152 ;  /* 0x00000001dd037824 */ /* 0x003fe200078e0298 */
[----:B------:R-:W-:Y:S01]  /*10070*/  UMOV UR8, UR4 ;  /* 0x0000000400087c82 */ /* 0x000fe20008000000 */
[C---:B------:R-:W-:Y:S01]  /*10080*/  VIADD R10, R8.reuse, 0x2 ;  /* 0x00000002080a7836 */ /* 0x040fe20000000000 */
[----:B------:R-:W-:Y:S01]  /*10090*/  R2UR UR10, R8 ;  /* 0x00000000080a72ca */ /* 0x000fe200000e0000 */
[----:B------:R-:W-:Y:S01]  /*100a0*/  IMAD.U32 R12, RZ, RZ, UR8 ;  /* 0x00000008ff0c7e24 */ /* 0x000fe2000f8e00ff */
[----:B------:R-:W-:Y:S01]  /*100b0*/  UIADD3 UR56, UR4, 0x406, URZ ;  /* 0x0000040604387890 */ /* 0x000fe2000fffe03f */
[----:B------:R-:W-:Y:S01]  /*100c0*/  R2UR UR43, R9 ;  /* 0x00000000092b72ca */ /* 0x000fe200000e0000 */
[----:B------:R-:W-:Y:S01]  /*100d0*/  UIADD3 UR52, UR4, 0x800, URZ ;  /* 0x0000080004347890 */ /* 0x000fe2000fffe03f */
[----:B------:R-:W-:Y:S01]  /*100e0*/  IMAD R6, R202, -0x80, R3 ;  /* 0xffffff80ca067824 */ /* 0x000fe200078e0203 */
[----:B------:R0:W-:Y:S01]  /*100f0*/  STL.64 [R1+0x30], R12 ;  /* 0x0000300c01007387 */ /* 0x0001e20000100a00 */
[----:B------:R-:W-:Y:S01]  /*10100*/  UIADD3 UR48, UR4, 0x802, URZ ;  /* 0x0000080204307890 */ /* 0x000fe2000fffe03f */
[----:B------:R-:W-:Y:S01]  /*10110*/  P2R R20, PR, RZ, 0x2 ;  /* 0x00000002ff147803 */ /* 0x000fe20000000000 */
[----:B------:R-:W-:Y:S01]  /*10120*/  UIADD3 UR44, UR4, 0x804, URZ ;  /* 0x00000804042c7890 */ /* 0x000fe2000fffe03f */
[C---:B------:R-:W-:Y:S01]  /*10130*/  ISETP.GT.AND P4, PT, R6.reuse, RZ, PT ;  /* 0x000000ff0600720c */ /* 0x040fe20003f84270 */
[----:B------:R-:W-:Y:S01]  /*10140*/  UIADD3 UR40, UR4, 0x806, URZ ;  /* 0x0000080604287890 */ /* 0x000fe2000fffe03f */
[----:B------:R-:W-:Y:S01]  /*10150*/  ISETP.GT.AND P3, PT, R6, 0x1, PT ;  /* 0x000000010600780c */ /* 0x000fe20003f64270 */
[----:B------:R-:W-:Y:S01]  /*10160*/  HGMMA.64x128x16.F32 R24, gdesc[UR8], RZ, !UPT, gsb0 ;  /* 0x01e00000081879f0 */ /* 0x000fe2000c0008ff */
[----:B------:R-:W-:Y:S01]  /*10170*/  R2UR UR10, R10 ;  /* 0x000000000a0a72ca */ /* 0x000fe200000e0000 */
[----:B------:R-:W-:Y:S01]  /*10180*/  UMOV UR8, UR5 ;  /* 0x0000000500087c82 */ /* 0x000fe20008000000 */
[----:B------:R-:W-:Y:S01]  /*10190*/  R2UR UR11, R11 ;  /* 0x000000000b0b72ca */ /* 0x000fe200000e0000 */
[----:B------:R-:W-:Y:S01]  /*101a0*/  UMOV UR9, 0x40000040 ;  /* 0x4000004000097882 */ /* 0x000fe20000000000 */
[----:B------:R-:W-:Y:S01]  /*101b0*/  VIADD R10, R8, 0x4 ;  /* 0x00000004080a7836 */ /* 0x000fe20000000000 */
[----:B------:R-:W-:Y:S01]  /*101c0*/  MOV R11, 0x40000040 ;  /* 0x40000040000b7802 */ /* 0x000fe20000000f00 */
[----:B------:R-:W-:Y:S01]  /*101d0*/  UIADD3 UR5, UR4, 0x4, URZ ;  /* 0x0000000404057890 */ /* 0x000fe2000fffe03f */
[----:B0-----:R-:W-:Y:S01]  /*101e0*/  IMAD.U32 R12, RZ, RZ, UR8 ;  /* 0x00000008ff0c7e24 */ /* 0x001fe2000f8e00ff */
[----:B------:R-:W-:Y:S01]  /*101f0*/  MOV R13, UR9 ;  /* 0x00000009000d7c02 */ /* 0x000fe20008000f00 */
[----:B------:R-:W-:Y:S01]  /*10200*/  BSSY B0, `(.L_x_622) ;  /* 0x00004b1000007945 */ /* 0x000fe20003800000 */
[C---:B------:R-:W-:Y:S01]  /*10210*/  ISETP.GT.AND P2, PT, R6.reuse, 0x8, PT ;  /* 0x000000080600780c */ /* 0x040fe20003f44270 */
[--C-:B------:R-:W-:Y:S01]  /*10220*/  IMAD.MOV.U32 R149, RZ, RZ, R151.reuse ;  /* 0x000000ffff957224 */ /* 0x100fe200078e0097 */
[C---:B------:R-:W-:Y:S01]  /*10230*/  ISETP.GT.AND P6, PT, R6.reuse, 0x9, PT ;  /* 0x000000090600780c */ /* 0x040fe20003fc4270 */
[----:B------:R0:W-:Y:S01]  /*10240*/  STL.64 [R1+0x28], R12 ;  /* 0x0000280c01007387 */ /* 0x0001e20000100a00 */
[C---:B------:R-:W-:Y:S01]  /*10250*/  ISETP.GT.AND P5, PT, R6.reuse, 0x10, PT ;  /* 0x000000100600780c */ /* 0x040fe20003fa4270 */
[--C-:B-----5:R-:W-:Y:S01]  /*10260*/  IMAD.MOV.U32 R147, RZ, RZ, R151.reuse ;  /* 0x000000ffff937224 */ /* 0x120fe200078e0097 */
[C---:B------:R-:W-:Y:S01]  /*10270*/  ISETP.GT.AND P1, PT, R6.reuse, 0x59, PT ;  /* 0x000000590600780c */ /* 0x040fe20003f24270 */
[--C-:B------:R-:W-:Y:S01]  /*10280*/  IMAD.MOV.U32 R145, RZ, RZ, R151.reuse ;  /* 0x000000ffff917224 */ /* 0x100fe200078e0097 */
[----:B------:R-:W-:Y:S01]  /*10290*/  P2R R14, PR, RZ, 0x1 ;  /* 0x00000001ff0e7803 */ /* 0x000fe20000000000 */
[--C-:B------:R-:W-:Y:S01]  /*102a0*/  IMAD.MOV.U32 R143, RZ, RZ, R151.reuse ;  /* 0x000000ffff8f7224 */ /* 0x100fe200078e0097 */
[----:B------:R-:W-:Y:S01]  /*102b0*/  ISETP.GT.AND P0, PT, R6, 0x60, PT ;  /* 0x000000600600780c */ /* 0x000fe20003f04270 */
[----:B------:R-:W-:Y:S01]  /*102c0*/  IMAD.MOV.U32 R141, RZ, RZ, R151 ;  /* 0x000000ffff8d7224 */ /* 0x000fe200078e0097 */
[----:B------:R-:W-:-:S02]  /*102d0*/  MOV R150, R151 ;  /* 0x0000009700967202 */ /* 0x000fc40000000f00 */
[-C--:B------:R-:W-:Y:S02]  /*102e0*/  MOV R148, R151.reuse ;  /* 0x0000009700947202 */ /* 0x080fe40000000f00 */
[-C--:B------:R-:W-:Y:S02]  /*102f0*/  MOV R146, R151.reuse ;  /* 0x0000009700927202 */ /* 0x080fe40000000f00 */
[-C--:B------:R-:W-:Y:S02]  /*10300*/  MOV R144, R151.reuse ;  /* 0x0000009700907202 */ /* 0x080fe40000000f00 */
[-C--:B------:R-:W-:Y:S02]  /*10310*/  MOV R142, R151.reuse ;  /* 0x00000097008e7202 */ /* 0x080fe40000000f00 */
[-C--:B------:R-:W-:Y:S02]  /*10320*/  MOV R140, R151.reuse ;  /* 0x00000097008c7202 */ /* 0x080fe40000000f00 */
        /* <DEDUP_REMOVED lines=25> */
[----:B------:R-:W-:Y:S01]  /*104c0*/  MOV R88, R151 ;  /* 0x0000009700587202 */ /* 0x000fe20000000f00 */
[----:B------:R-:W-:Y:S02]  /*104d0*/  WARPGROUP.DEPBAR.LE gsb0, 0x0 ;  /* 0x00008000000079c5 */ /* 0x000fe40000010000 */
[----:B------:R-:W-:-:S06]  /*104e0*/  WARPGROUP.ARRIVE ;  /* 0x00000000000079c5 */ /* 0x000fcc0000000000 */
[----:B------:R-:W-:Y:S01]  /*104f0*/  HGMMA.64x128x16.F32 R24, gdesc[UR8], R24, gsb0 ;  /* 0x01e00000081879f0 */ /* 0x000fe20008000818 */
        /* <DEDUP_REMOVED lines=8> */
[----:B------:R-:W-:-:S05]  /*10580*/  MOV R13, UR9 ;  /* 0x00000009000d7c02 */ /* 0x000fca0008000f00 */
[----:B------:R0:W-:Y:S01]  /*10590*/  STL.64 [R1+0x20], R12 ;  /* 0x0000200c01007387 */ /* 0x0001e20000100a00 */
        /* <DEDUP_REMOVED lines=38> */
[----:B------:R-:W-:-:S04]  /*10800*/  ULDC UR4, c[0x0][0x988] ;  /* 0x0002620000047ab9 */ /* 0x000fc80000000800 */
        /* <DEDUP_REMOVED lines=10> */
[----:B0-----:R-:W-:Y:S01]  /*108b0*/  IMAD.U32 R12, RZ, RZ, UR8 ;  /* 0x00000008ff0c7e24 */ /* 0x001fe2000f8e00ff */
[----:B------:R-:W-:Y:S02]  /*108c0*/  MOV R13, UR9 ;  /* 0x00000009000d7c02 */ /* 0x000fe40008000f00 */
[----:B------:R-:W-:Y:S01]  /*108d0*/  R2UR UR58, R10 ;  /* 0x000000000a3a72ca */ /* 0x000fe200000e0000 */
[----:B------:R-:W-:Y:S01]  /*108e0*/  VIADD R10, R8, 0x800 ;  /* 0x00000800080a7836 */ /* 0x000fe20000000000 */
[----:B------:R-:W-:Y:S01]  /*108f0*/  R2UR UR59, R11 ;  /* 0x000000000b3b72ca */ /* 0x000fe200000e0000 */
[----:B------:R0:W-:Y:S01]  /*10900*/  STL.64 [R1], R12 ;  /* 0x0000000c01007387 */ /* 0x0001e20000100a00 */
[----:B------:R-:W-:-:S02]  /*10910*/  MOV R11, 0x40000040 ;  /* 0x40000040000b7802 */ /* 0x000fc40000000f00 */
[----:B------:R-:W-:Y:S01]  /*10920*/  R2UR UR54, R10 ;  /* 0x000000000a3672ca */ /* 0x000fe200000e0000 */
[----:B------:R-:W-:Y:S01]  /*10930*/  VIADD R10, R8, 0x802 ;  /* 0x00000802080a7836 */ /* 0x000fe20000000000 */
[----:B------:R-:W-:Y:S02]  /*10940*/  R2UR UR55, R11 ;  /* 0x000000000b3772ca */ /* 0x000fe400000e0000 */
[----:B------:R-:W-:Y:S02]  /*10950*/  MOV R11, 0x40000040 ;  /* 0x40000040000b7802 */ /* 0x000fe40000000f00 */
[----:B------:R-:W-:Y:S01]  /*10960*/  R2UR UR50, R10 ;  /* 0x000000000a3272ca */ /* 0x000fe200000e0000 */
[C---:B------:R-:W-:Y:S01]  /*10970*/  VIADD R10, R8.reuse, 0x804 ;  /* 0x00000804080a7836 */ /* 0x040fe20000000000 */
[----:B------:R-:W-:Y:S01]  /*10980*/  R2UR UR51, R11 ;  /* 0x000000000b3372ca */ /* 0x000fe200000e0000 */
[----:B------:R-:W-:Y:S01]  /*10990*/  VIADD R8, R8, 0x806 ;  /* 0x0000080608087836 */ /* 0x000fe20000000000 */
[----:B------:R-:W-:-:S02]  /*109a0*/  MOV R11, 0x40000040 ;  /* 0x40000040000b7802 */ /* 0x000fc40000000f00 */
[----:B------:R-:W-:Y:S02]  /*109b0*/  R2UR UR46, R10 ;  /* 0x000000000a2e72ca */ /* 0x000fe400000e0000 */
[----:B------:R-:W-:Y:S02]  /*109c0*/  R2UR UR47, R11 ;  /* 0x000000000b2f72ca */ /* 0x000fe400000e0000 */
[----:B------:R-:W-:Y:S01]  /*109d0*/  R2UR UR42, R8 ;  /* 0x00000000082a72ca */ /* 0x000fe200000e0000 */
        /* <DEDUP_REMOVED lines=17> */
[----:B------:R-:W-:Y:S01]  /*10af0*/  HGMMA.64x128x16.F32 R24, gdesc[UR40], R24, gsb0 ;  /* 0x01e00000281879f0 */ /* 0x000fe20008000818 */
[----:B------:R-:W-:Y:S02]  /*10b00*/  ULDC UR42, c[0x0][0x988] ;  /* 0x00026200002a7ab9 */ /* 0x000fe40000000800 */
        /* <DEDUP_REMOVED lines=31> */
[----:B0-----:R-:W-:Y:S02]  /*10d00*/  FSEL R13, R38, -INF , P3 ;  /* 0xff800000260d7808 */ /* 0x001fe40001800000 */
        /* <DEDUP_REMOVED lines=51> */
[----:B------:R-:W-:Y:S02]  /*11040*/  ISETP.GT.AND P1, PT, R6, 0x61, PT ;  /* 0x000000610600780c */ /* 0x000fe40003f24270 */
[----:B------:R-:W-:Y:S02]  /*11050*/  FSEL R107, R72, -INF , P0 ;  /* 0xff800000486b7808 */ /* 0x000fe40000000000 */
[----:B------:R-:W-:Y:S02]  /*11060*/  FMNMX.FTZ R0, R105, R0, !PT ;  /* 0x0000000069007209 */ /* 0x000fe40007810000 */
        /* <DEDUP_REMOVED lines=9> */
[----:B------:R-:W-:Y:S02]  /*11100*/  FMNMX.FTZ R0, R109, R0, !PT ;  /* 0x000000006d007209 */ /* 0x000fe40007810000 */
[----:B------:R-:W-:Y:S02]  /*11110*/  ISETP.GT.AND P3, PT, R6, 0x70, PT ;  /* 0x000000700600780c */ /* 0x000fe40003f64270 */
[----:B------:R-:W-:Y:S02]  /*11120*/  FSEL R41, R66, -INF , P4 ;  /* 0xff80000042297808 */ /* 0x000fe40002000000 */
[----:B------:R-:W-:Y:S02]  /*11130*/  FSEL R113, R80, -INF , P3 ;  /* 0xff80000050717808 */ /* 0x000fe40001800000 */
[----:B------:R-:W-:Y:S02]  /*11140*/  FMNMX.FTZ R0, R111, R0, !PT ;  /* 0x000000006f007209 */ /* 0x000fe40007810000 */
[----:B------:R-:W-:-:S02]  /*11150*/  ISETP.GT.AND P4, PT, R6, 0x71, PT ;  /* 0x000000710600780c */ /* 0x000fc40003f84270 */
[----:B------:R-:W-:Y:S02]  /*11160*/  FSEL R63, R63, -INF , P5 ;  /* 0xff8000003f3f7808 */ /* 0x000fe40002800000 */
[----:B------:R-:W-:Y:S02]  /*11170*/  FSEL R117, R81, -INF , P4 ;  /* 0xff80000051757808 */ /* 0x000fe40002000000 */
[----:B------:R-:W-:Y:S02]  /*11180*/  FMNMX.FTZ R0, R113, R0, !PT ;  /* 0x0000000071007209 */ /* 0x000fe40007810000 */
[----:B------:R-:W-:Y:S02]  /*11190*/  ISETP.GT.AND P5, PT, R6, 0x78, PT ;  /* 0x000000780600780c */ /* 0x000fe40003fa4270 */
[----:B------:R-:W-:Y:S02]  /*111a0*/  FSEL R37, R62, -INF , P6 ;  /* 0xff8000003e257808 */ /* 0x000fe40003000000 */
[----:B------:R-:W-:-:S02]  /*111b0*/  FSEL R115, R84, -INF , P5 ;  /* 0xff80000054737808 */ /* 0x000fc40002800000 */
[----:B------:R-:W-:Y:S02]  /*111c0*/  FMNMX.FTZ R0, R117, R0, !PT ;  /* 0x0000000075007209 */ /* 0x000fe40007810000 */
[----:B------:R-:W-:Y:S02]  /*111d0*/  ISETP.GT.AND P6, PT, R6, 0x79, PT ;  /* 0x000000790600780c */ /* 0x000fe40003fc4270 */
[----:B------:R-:W-:Y:S02]  /*111e0*/  FMNMX.FTZ R0, R115, R0, !PT ;  /* 0x0000000073007209 */ /* 0x000fe40007810000 */
[----:B------:R-:W-:Y:S02]  /*111f0*/  FSEL R85, R85, -INF , P6 ;  /* 0xff80000055557808 */ /* 0x000fe40003000000 */
[----:B------:R-:W-:Y:S02]  /*11200*/  P2R R26, PR, RZ, 0x1 ;  /* 0x00000001ff1a7803 */ /* 0x000fe40000000000 */
[----:B------:R-:W-:-:S02]  /*11210*/  FMNMX.FTZ R8, R85, R0, !PT ;  /* 0x0000000055087209 */ /* 0x000fc40007810000 */
[C---:B------:R-:W-:Y:S02]  /*11220*/  ISETP.GT.AND P0, PT, R6.reuse, 0x59, PT ;  /* 0x000000590600780c */ /* 0x040fe40003f04270 */
[----:B------:R-:W-:Y:S01]  /*11230*/  P2R R28, PR, RZ, 0x2 ;  /* 0x00000002ff1c7803 */ /* 0x000fe20000000000 */
[----:B------:R-:W0:Y:S01]  /*11240*/  SHFL.BFLY PT, R3, R8, 0x2, 0x1f ;  /* 0x0c401f0008037f89 */ /* 0x000e2200000e0000 */
[----:B------:R-:W-:Y:S02]  /*11250*/  ISETP.GT.AND P1, PT, R6, 0x60, PT ;  /* 0x000000600600780c */ /* 0x000fe40003f24270 */
[----:B------:R-:W-:Y:S02]  /*11260*/  MOV R0, UR4 ;  /* 0x0000000400007c02 */ /* 0x000fe40008000f00 */
[----:B------:R-:W-:Y:S02]  /*11270*/  FSEL R71, R71, -INF , P0 ;  /* 0xff80000047477808 */ /* 0x000fe40000000000 */
[----:B------:R-:W-:-:S02]  /*11280*/  FSEL R65, R74, -INF , P1 ;  /* 0xff8000004a417808 */ /* 0x000fc40000800000 */
[----:B------:R-:W-:Y:S02]  /*11290*/  ISETP.NE.AND P1, PT, R28, RZ, PT ;  /* 0x000000ff1c00720c */ /* 0x000fe40003f25270 */
[----:B------:R-:W-:Y:S02]  /*112a0*/  P2R R24, PR, RZ, 0x4 ;  /* 0x00000004ff187803 */ /* 0x000fe40000000000 */
[----:B------:R-:W-:Y:S02]  /*112b0*/  ISETP.NE.AND P0, PT, R26, RZ, PT ;  /* 0x000000ff1a00720c */ /* 0x000fe40003f05270 */
[----:B------:R-:W-:Y:S02]  /*112c0*/  FSEL R75, R75, -INF , P1 ;  /* 0xff8000004b4b7808 */ /* 0x000fe40000800000 */
[----:B------:R-:W-:Y:S02]  /*112d0*/  FSEL R69, R78, -INF , P0 ;  /* 0xff8000004e457808 */ /* 0x000fe40000000000 */
[----:B------:R-:W-:-:S02]  /*112e0*/  FSEL R83, R83, -INF , P4 ;  /* 0xff80000053537808 */ /* 0x000fc40002000000 */
[----:B------:R-:W-:Y:S02]  /*112f0*/  FSEL R87, R87, -INF , P6 ;  /* 0xff80000057577808 */ /* 0x000fe40003000000 */
[----:B------:R-:W-:Y:S02]  /*11300*/  ISETP.NE.AND P0, PT, R14, RZ, PT ;  /* 0x000000ff0e00720c */ /* 0x000fe40003f05270 */
[----:B0-----:R-:W-:Y:S02]  /*11310*/  FMNMX.FTZ R10, R8, R3, !PT ;  /* 0x00000003080a7209 */ /* 0x001fe40007810000 */
[----:B------:R-:W-:Y:S02]  /*11320*/  FMNMX.FTZ R8, R5, R27, !PT ;  /* 0x0000001b05087209 */ /* 0x000fe40007810000 */
[----:B------:R-:W-:Y:S01]  /*11330*/  ISETP.NE.AND P1, PT, R20, RZ, PT ;  /* 0x000000ff1400720c */ /* 0x000fe20003f25270 */
[----:B------:R-:W0:Y:S01]  /*11340*/  SHFL.BFLY PT, R3, R10, 0x1, 0x1f ;  /* 0x0c201f000a037f89 */ /* 0x000e2200000e0000 */
[----:B------:R-:W-:-:S04]  /*11350*/  FMNMX.FTZ R8, R9, R8, !PT ;  /* 0x0000000809087209 */ /* 0x000fc80007810000 */
        /* <DEDUP_REMOVED lines=37> */
[--C-:B------:R-:W-:Y:S01]  /*115b0*/  FFMA.FTZ R119, R139, R0, -R6.reuse ;  /* 0x000000008b777223 */ /* 0x100fe20000010806 */
[----:B------:R-:W-:Y:S01]  /*115c0*/  FMNMX.FTZ R8, R59, R8, !PT ;  /* 0x000000083b087209 */ /* 0x000fe20007810000 */
[----:B------:R-:W0:Y:S01]  /*115d0*/  MUFU.EX2 R77, R77 ;  /* 0x0000004d004d7308 */ /* 0x000e220000000800 */
[-CC-:B------:R-:W-:Y:S01]  /*115e0*/  FFMA.FTZ R178, R129, R0.reuse, -R6.reuse ;  /* 0x0000000081b27223 */ /* 0x180fe20000010806 */
[--C-:B------:R-:W-:Y:S01]  /*115f0*/  FFMA.FTZ R121, R121, R0, -R6.reuse ;  /* 0x0000000079797223 */ /* 0x100fe20000010806 */
[----:B------:R-:W-:Y:S01]  /*11600*/  FMNMX.FTZ R8, R37, R8, !PT ;  /* 0x0000000825087209 */ /* 0x000fe20007810000 */
[-CC-:B------:R-:W-:Y:S01]  /*11610*/  FFMA.FTZ R172, R127, R0.reuse, -R6.reuse ;  /* 0x000000007fac7223 */ /* 0x180fe20000010806 */
[-CC-:B------:R-:W-:Y:S01]  /*11620*/  FFMA.FTZ R123, R123, R0.reuse, -R6.reuse ;  /* 0x000000007b7b7223 */ /* 0x180fe20000010806 */
[--C-:B------:R-:W-:Y:S01]  /*11630*/  FFMA.FTZ R174, R125, R0, -R6.reuse ;  /* 0x000000007dae7223 */ /* 0x100fe20000010806 */
[----:B------:R-:W-:Y:S01]  /*11640*/  FMNMX.FTZ R8, R63, R8, !PT ;  /* 0x000000083f087209 */ /* 0x000fe20007810000 */
[----:B------:R2:W-:Y:S01]  /*11650*/  MUFU.EX2 R79, R10 ;  /* 0x0000000a004f7308 */ /* 0x0005e20000000800 */
[-CC-:B------:R-:W-:Y:S01]  /*11660*/  FFMA.FTZ R95, R95, R0.reuse, -R6.reuse ;  /* 0x000000005f5f7223 */ /* 0x180fe20000010806 */
[--C-:B------:R-:W-:Y:S01]  /*11670*/  FFMA.FTZ R97, R97, R0, -R6.reuse ;  /* 0x0000000061617223 */ /* 0x100fe20000010806 */
[----:B------:R-:W-:Y:S01]  /*11680*/  FMNMX.FTZ R8, R41, R8, !PT ;  /* 0x0000000829087209 */ /* 0x000fe20007810000 */
[-CC-:B------:R-:W-:Y:S01]  /*11690*/  FFMA.FTZ R57, R57, R0.reuse, -R6.reuse ;  /* 0x0000000039397223 */ /* 0x180fe20000010806 */
[-CC-:B------:R-:W-:Y:S01]  /*116a0*/  FFMA.FTZ R154, R103, R0.reuse, -R6.reuse ;  /* 0x00000000679a7223 */ /* 0x180fe20000010806 */
[--C-:B------:R-:W-:Y:S01]  /*116b0*/  FFMA.FTZ R61, R105, R0, -R6.reuse ;  /* 0x00000000693d7223 */ /* 0x100fe20000010806 */
[----:B------:R-:W-:Y:S01]  /*116c0*/  FMNMX.FTZ R8, R67, R8, !PT ;  /* 0x0000000843087209 */ /* 0x000fe20007810000 */
[----:B------:R-:W3:Y:S01]  /*116d0*/  MUFU.EX2 R182, R182 ;  /* 0x000000b600b67308 */ /* 0x000ee20000000800 */
[-CC-:B--2---:R-:W-:Y:S01]  /*116e0*/  FFMA.FTZ R10, R53, R0.reuse, -R6.reuse ;  /* 0x00000000350a7223 */ /* 0x184fe20000010806 */
[--C-:B------:R-:W-:Y:S01]  /*116f0*/  FFMA.FTZ R53, R91, R0, -R6.reuse ;  /* 0x000000005b357223 */ /* 0x100fe20000010806 */
[----:B------:R-:W-:Y:S01]  /*11700*/  FMNMX.FTZ R8, R45, R8, !PT ;  /* 0x000000082d087209 */ /* 0x000fe20007810000 */
[-CC-:B------:R-:W-:Y:S01]  /*11710*/  FFMA.FTZ R156, R107, R0.reuse, -R6.reuse ;  /* 0x000000006b9c7223 */ /* 0x180fe20000010806 */
[-CC-:B------:R-:W-:Y:S01]  /*11720*/  FFMA.FTZ R73, R73, R0.reuse, -R6.reuse ;  /* 0x0000000049497223 */ /* 0x180fe20000010806 */
[--C-:B------:R-:W-:Y:S01]  /*11730*/  FFMA.FTZ R158, R109, R0, -R6.reuse ;  /* 0x000000006d9e7223 */ /* 0x100fe20000010806 */
[----:B------:R-:W-:Y:S01]  /*11740*/  FMNMX.FTZ R8, R71, R8, !PT ;  /* 0x0000000847087209 */ /* 0x000fe20007810000 */
[-CC-:B------:R-:W-:Y:S01]  /*11750*/  FFMA.FTZ R91, R111, R0.reuse, -R6.reuse ;  /* 0x000000006f5b7223 */ /* 0x180fe20000010806 */
[-CC-:B------:R-:W-:Y:S01]  /*11760*/  FFMA.FTZ R160, R113, R0.reuse, -R6.reuse ;  /* 0x0000000071a07223 */ /* 0x180fe20000010806 */
[--C-:B------:R-:W-:Y:S01]  /*11770*/  FFMA.FTZ R117, R117, R0, -R6.reuse ;  /* 0x0000000075757223 */ /* 0x100fe20000010806 */
[----:B------:R-:W-:Y:S01]  /*11780*/  FMNMX.FTZ R8, R65, R8, !PT ;  /* 0x0000000841087209 */ /* 0x000fe20007810000 */
[-CC-:B------:R-:W-:Y:S01]  /*11790*/  FFMA.FTZ R162, R115, R0.reuse, -R6.reuse ;  /* 0x0000000073a27223 */ /* 0x180fe20000010806 */
[----:B------:R-:W-:Y:S01]  /*117a0*/  FFMA.FTZ R85, R85, R0, -R6 ;  /* 0x0000000055557223 */ /* 0x000fe20000010806 */
[----:B------:R-:W2:Y:S01]  /*117b0*/  MUFU.EX2 R81, R81 ;  /* 0x0000005100517308 */ /* 0x000ea20000000800 */
[----:B------:R-:W-:Y:S01]  /*117c0*/  FMNMX.FTZ R8, R75, R8, !PT ;  /* 0x000000084b087209 */ /* 0x000fe20007810000 */
[----:B------:R-:W-:-:S02]  /*117d0*/  IMAD.MOV.U32 R139, RZ, RZ, R151 ;  /* 0x000000ffff8b7224 */ /* 0x000fc400078e0097 */
[--C-:B------:R-:W-:Y:S01]  /*117e0*/  IMAD.MOV.U32 R137, RZ, RZ, R151.reuse ;  /* 0x000000ffff897224 */ /* 0x100fe200078e0097 */
[----:B------:R-:W-:Y:S01]  /*117f0*/  FMNMX.FTZ R8, R69, R8, !PT ;  /* 0x0000000845087209 */ /* 0x000fe20007810000 */
[--C-:B------:R-:W-:Y:S02]  /*11800*/  IMAD.MOV.U32 R135, RZ, RZ, R151.reuse ;  /* 0x000000ffff877224 */ /* 0x100fe400078e0097 */
[----:B------:R-:W4:Y:S01]  /*11810*/  MUFU.EX2 R176, R176 ;  /* 0x000000b000b07308 */ /* 0x000f220000000800 */
[----:B------:R-:W-:Y:S01]  /*11820*/  FMNMX.FTZ R8, R93, R8, !PT ;  /* 0x000000085d087209 */ /* 0x000fe20007810000 */
[--C-:B------:R-:W-:Y:S02]  /*11830*/  IMAD.MOV.U32 R133, RZ, RZ, R151.reuse ;  /* 0x000000ffff857224 */ /* 0x100fe400078e0097 */
[--C-:B------:R-:W-:Y:S01]  /*11840*/  IMAD.MOV.U32 R131, RZ, RZ, R151.reuse ;  /* 0x000000ffff837224 */ /* 0x100fe200078e0097 */
[----:B------:R-:W-:Y:S01]  /*11850*/  FMNMX.FTZ R8, R99, R8, !PT ;  /* 0x0000000863087209 */ /* 0x000fe20007810000 */
[----:B------:R-:W-:-:S02]  /*11860*/  IMAD.MOV.U32 R129, RZ, RZ, R151 ;  /* 0x000000ffff817224 */ /* 0x000fc400078e0097 */
[----:B------:R-:W1:Y:S01]  /*11870*/  MUFU.EX2 R119, R119 ;  /* 0x0000007700777308 */ /* 0x000e620000000800 */
[----:B------:R-:W-:Y:S01]  /*11880*/  FMNMX.FTZ R8, R83, R8, !PT ;  /* 0x0000000853087209 */ /* 0x000fe20007810000 */
[--C-:B------:R-:W-:Y:S02]  /*11890*/  IMAD.MOV.U32 R127, RZ, RZ, R151.reuse ;  /* 0x000000ffff7f7224 */ /* 0x100fe400078e0097 */
[--C-:B------:R-:W-:Y:S01]  /*118a0*/  IMAD.MOV.U32 R125, RZ, RZ, R151.reuse ;  /* 0x000000ffff7d7224 */ /* 0x100fe200078e0097 */
[----:B------:R-:W-:Y:S01]  /*118b0*/  FMNMX.FTZ R8, R89, R8, !PT ;  /* 0x0000000859087209 */ /* 0x000fe20007810000 */
[--C-:B------:R-:W-:Y:S02]  /*118c0*/  IMAD.MOV.U32 R115, RZ, RZ, R151.reuse ;  /* 0x000000ffff737224 */ /* 0x100fe400078e0097 */
[----:B------:R-:W1:Y:S01]  /*118d0*/  MUFU.EX2 R178, R178 ;  /* 0x000000b200b27308 */ /* 0x000e620000000800 */
[----:B------:R-:W-:Y:S01]  /*118e0*/  FMNMX.FTZ R8, R87, R8, !PT ;  /* 0x0000000857087209 */ /* 0x000fe20007810000 */
[----:B------:R-:W-:-:S02]  /*118f0*/  IMAD.MOV.U32 R113, RZ, RZ, R151 ;  /* 0x000000ffff717224 */ /* 0x000fc400078e0097 */
[--C-:B------:R-:W-:Y:S02]  /*11900*/  IMAD.MOV.U32 R111, RZ, RZ, R151.reuse ;  /* 0x000000ffff6f7224 */ /* 0x100fe400078e0097 */
[----:B------:R-:W0:Y:S01]  /*11910*/  SHFL.BFLY PT, R101, R8, 0x2, 0x1f ;  /* 0x0c401f0008657f89 */ /* 0x000e2200000e0000 */
[--C-:B------:R-:W-:Y:S01]  /*11920*/  IMAD.MOV.U32 R109, RZ, RZ, R151.reuse ;  /* 0x000000ffff6d7224 */ /* 0x100fe200078e0097 */
[----:B------:R-:W1:Y:S01]  /*11930*/  MUFU.EX2 R121, R121 ;  /* 0x0000007900797308 */ /* 0x000e620000000800 */
[--C-:B------:R-:W-:Y:S02]  /*11940*/  IMAD.MOV.U32 R107, RZ, RZ, R151.reuse ;  /* 0x000000ffff6b7224 */ /* 0x100fe400078e0097 */
[--C-:B------:R-:W-:Y:S02]  /*11950*/  IMAD.MOV.U32 R105, RZ, RZ, R151.reuse ;  /* 0x000000ffff697224 */ /* 0x100fe400078e0097 */
[----:B------:R-:W-:-:S03]  /*11960*/  IMAD.MOV.U32 R103, RZ, RZ, R151 ;  /* 0x000000ffff677224 */ /* 0x000fc600078e0097 */
[----:B------:R-:W-:Y:S08]  /*11970*/  MUFU.EX2 R172, R172 ;  /* 0x000000ac00ac7308 */ /* 0x000ff00000000800 */
[----:B------:R-:W-:Y:S01]  /*11980*/  MUFU.EX2 R123, R123 ;  /* 0x0000007b007b7308 */ /* 0x000fe20000000800 */
[----:B0-----:R-:W-:-:S07]  /*11990*/  FMNMX.FTZ R101, R8, R101, !PT ;  /* 0x0000006508657209 */ /* 0x001fce0007810000 */
[----:B------:R-:W-:Y:S01]  /*119a0*/  MUFU.EX2 R174, R174 ;  /* 0x000000ae00ae7308 */ /* 0x000fe20000000800 */
[----:B------:R-:W0:Y:S07]  /*119b0*/  SHFL.BFLY PT, R8, R101, 0x1, 0x1f ;  /* 0x0c201f0065087f89 */ /* 0x000e2e00000e0000 */
[----:B------:R-:W-:Y:S08]  /*119c0*/  MUFU.EX2 R95, R95 ;  /* 0x0000005f005f7308 */ /* 0x000ff00000000800 */
[----:B------:R-:W-:Y:S08]  /*119d0*/  MUFU.EX2 R168, R168 ;  /* 0x000000a800a87308 */ /* 0x000ff00000000800 */
[----:B------:R-:W-:Y:S01]  /*119e0*/  MUFU.EX2 R97, R97 ;  /* 0x0000006100617308 */ /* 0x000fe20000000800 */
[----:B0-----:R-:W-:-:S04]  /*119f0*/  FMNMX.FTZ R8, R101, R8, !PT ;  /* 0x0000000865087209 */ /* 0x001fc80007810000 */
[C---:B------:R-:W-:Y:S01]  /*11a00*/  FSETP.NEU.FTZ.AND P2, PT, R8.reuse, -INF , PT ;  /* 0xff8000000800780b */ /* 0x040fe20003f5d000 */
[----:B------:R-:W-:Y:S02]  /*11a10*/  FMUL.FTZ R12, R8, R0 ;  /* 0x00000000080c7220 */ /* 0x000fe40000410000 */
[----:B------:R-:W-:Y:S03]  /*11a20*/  MUFU.EX2 R170, R170 ;  /* 0x000000aa00aa7308 */ /* 0x000fe60000000800 */
[----:B------:R-:W-:Y:S02]  /*11a30*/  FSEL R6, R12, RZ, P2 ;  /* 0x000000ff0c067208 */ /* 0x000fe40001000000 */
[----:B------:R-:W-:-:S03]  /*11a40*/  ISETP.GE.AND P2, PT, R152, 0x81, PT ;  /* 0x000000819800780c */ /* 0x000fc60003f46270 */
[----:B------:R-:W-:Y:S01]  /*11a50*/  MUFU.EX2 R164, R164 ;  /* 0x000000a400a47308 */ /* 0x000fe20000000800 */
[-CC-:B------:R-:W-:Y:S01]  /*11a60*/  FFMA.FTZ R181, R5, R0.reuse, -R6.reuse ;  /* 0x0000000005b57223 */ /* 0x180fe20000010806 */
[-CC-:B------:R-:W-:Y:S01]  /*11a70*/  FFMA.FTZ R12, R27, R0.reuse, -R6.reuse ;  /* 0x000000001b0c7223 */ /* 0x180fe20000010806 */
[-CC-:B------:R-:W-:Y:S01]  /*11a80*/  FFMA.FTZ R183, R9, R0.reuse, -R6.reuse ;  /* 0x0000000009b77223 */ /* 0x180fe20000010806 */
[----:B------:R-:W-:Y:S01]  /*11a90*/  FADD.FTZ R5, R180, R77 ;  /* 0x0000004db4057221 */ /* 0x000fe20000010000 */
[-CC-:B------:R-:W-:Y:S01]  /*11aa0*/  FFMA.FTZ R14, R31, R0.reuse, -R6.reuse ;  /* 0x000000001f0e7223 */ /* 0x180fe20000010806 */
[-CC-:B------:R-:W-:Y:S01]  /*11ab0*/  FFMA.FTZ R177, R11, R0.reuse, -R6.reuse ;  /* 0x000000000bb17223 */ /* 0x180fe20000010806 */
[-CC-:B------:R-:W-:Y:S01]  /*11ac0*/  FFMA.FTZ R20, R35, R0.reuse, -R6.reuse ;  /* 0x0000000023147223 */ /* 0x180fe20000010806 */
[----:B------:R-:W-:Y:S01]  /*11ad0*/  MUFU.EX2 R181, R181 ;  /* 0x000000b500b57308 */ /* 0x000fe20000000800 */
[----:B---3--:R-:W-:Y:S01]  /*11ae0*/  FADD.FTZ R34, R182, R5 ;  /* 0x00000005b6227221 */ /* 0x008fe20000010000 */
[-CC-:B------:R-:W-:Y:S01]  /*11af0*/  FFMA.FTZ R179, R13, R0.reuse, -R6.reuse ;  /* 0x000000000db37223 */ /* 0x180fe20000010806 */
[-CC-:B------:R-:W-:Y:S01]  /*11b00*/  FFMA.FTZ R24, R39, R0.reuse, -R6.reuse ;  /* 0x0000000027187223 */ /* 0x180fe20000010806 */
[-C--:B------:R-:W-:Y:S01]  /*11b10*/  FFMA.FTZ R173, R15, R0.reuse, -R6 ;  /* 0x000000000fad7223 */ /* 0x080fe20000010806 */
[----:B--2---:R-:W-:Y:S01]  /*11b20*/  FADD.FTZ R5, R81, R34 ;  /* 0x0000002251057221 */ /* 0x004fe20000010000 */
[-CC-:B------:R-:W-:Y:S01]  /*11b30*/  FFMA.FTZ R26, R43, R0.reuse, -R6.reuse ;  /* 0x000000002b1a7223 */ /* 0x180fe20000010806 */
[-CC-:B------:R-:W-:Y:S01]  /*11b40*/  FFMA.FTZ R175, R21, R0.reuse, -R6.reuse ;  /* 0x0000000015af7223 */ /* 0x180fe20000010806 */
[----:B------:R-:W0:Y:S01]  /*11b50*/  MUFU.EX2 R12, R12 ;  /* 0x0000000c000c7308 */ /* 0x000e220000000800 */
[----:B----4-:R-:W-:Y:S01]  /*11b60*/  FADD.FTZ R36, R176, R5 ;  /* 0x00000005b0247221 */ /* 0x010fe20000010000 */
[-CC-:B------:R-:W-:Y:S01]  /*11b70*/  FFMA.FTZ R28, R47, R0.reuse, -R6.reuse ;  /* 0x000000002f1c7223 */ /* 0x180fe20000010806 */
[-CC-:B------:R-:W-:Y:S01]  /*11b80*/  FFMA.FTZ R169, R25, R0.reuse, -R6.reuse ;  /* 0x0000000019a97223 */ /* 0x180fe20000010806 */
[-C--:B------:R-:W-:Y:S01]  /*11b90*/  FFMA.FTZ R30, R51, R0.reuse, -R6 ;  /* 0x00000000331e7223 */ /* 0x080fe20000010806 */
[----:B-1----:R-:W-:Y:S01]  /*11ba0*/  FADD.FTZ R5, R119, R36 ;  /* 0x0000002477057221 */ /* 0x002fe20000010000 */
[-CC-:B------:R-:W-:Y:S01]  /*11bb0*/  FFMA.FTZ R171, R29, R0.reuse, -R6.reuse ;  /* 0x000000001dab7223 */ /* 0x180fe20000010806 */
[-CC-:B------:R-:W-:Y:S01]  /*11bc0*/  FFMA.FTZ R32, R55, R0.reuse, -R6.reuse ;  /* 0x0000000037207223 */ /* 0x180fe20000010806 */
[----:B------:R-:W1:Y:S01]  /*11bd0*/  MUFU.EX2 R183, R183 ;  /* 0x000000b700b77308 */ /* 0x000e620000000800 */
[----:B------:R-:W-:Y:S01]  /*11be0*/  FADD.FTZ R38, R178, R5 ;  /* 0x00000005b2267221 */ /* 0x000fe20000010000 */
[-CC-:B------:R-:W-:Y:S01]  /*11bf0*/  FFMA.FTZ R165, R33, R0.reuse, -R6.reuse ;  /* 0x0000000021a57223 */ /* 0x180fe20000010806 */
[-CC-:B------:R-:W-:Y:S01]  /*11c00*/  FFMA.FTZ R34, R59, R0.reuse, -R6.reuse ;  /* 0x000000003b227223 */ /* 0x180fe20000010806 */
[-C--:B------:R-:W-:Y:S01]  /*11c10*/  FFMA.FTZ R167, R37, R0.reuse, -R6 ;  /* 0x0000000025a77223 */ /* 0x080fe20000010806 */
[----:B------:R-:W-:Y:S01]  /*11c20*/  FADD.FTZ R9, R121, R38 ;  /* 0x0000002679097221 */ /* 0x000fe20000010000 */
[-CC-:B------:R-:W-:Y:S01]  /*11c30*/  FFMA.FTZ R63, R63, R0.reuse, -R6.reuse ;  /* 0x000000003f3f7223 */ /* 0x180fe20000010806 */
[-C--:B------:R-:W-:Y:S01]  /*11c40*/  FFMA.FTZ R41, R41, R0.reuse, -R6 ;  /* 0x0000000029297223 */ /* 0x080fe20000010806 */
[----:B------:R-:W2:Y:S01]  /*11c50*/  MUFU.EX2 R14, R14 ;  /* 0x0000000e000e7308 */ /* 0x000ea20000000800 */
[----:B0-----:R-:W-:Y:S01]  /*11c60*/  FADD.FTZ R36, R181, R12 ;  /* 0x0000000cb5247221 */ /* 0x001fe20000010000 */
[----:B------:R-:W-:Y:S01]  /*11c70*/  FADD.FTZ R40, R172, R9 ;  /* 0x00000009ac287221 */ /* 0x000fe20000010000 */
[-CC-:B------:R-:W-:Y:S01]  /*11c80*/  FFMA.FTZ R67, R67, R0.reuse, -R6.reuse ;  /* 0x0000000043437223 */ /* 0x180fe20000010806 */
[-CC-:B------:R-:W-:Y:S01]  /*11c90*/  FFMA.FTZ R45, R45, R0.reuse, -R6.reuse ;  /* 0x000000002d2d7223 */ /* 0x180fe20000010806 */
[-C--:B------:R-:W-:Y:S01]  /*11ca0*/  FFMA.FTZ R71, R71, R0.reuse, -R6 ;  /* 0x0000000047477223 */ /* 0x080fe20000010806 */
[----:B------:R-:W-:Y:S01]  /*11cb0*/  FADD.FTZ R9, R123, R40 ;  /* 0x000000287b097221 */ /* 0x000fe20000010000 */
[-C--:B------:R-:W-:Y:S01]  /*11cc0*/  FFMA.FTZ R65, R65, R0.reuse, -R6 ;  /* 0x0000000041417223 */ /* 0x080fe20000010806 */
[----:B------:R-:W0:Y:S01]  /*11cd0*/  MUFU.EX2 R177, R177 ;  /* 0x000000b100b17308 */ /* 0x000e220000000800 */
[----:B-1----:R-:W-:Y:S01]  /*11ce0*/  FADD.FTZ R5, R183, R36 ;  /* 0x00000024b7057221 */ /* 0x002fe20000010000 */
[----:B------:R-:W-:Y:S01]  /*11cf0*/  FADD.FTZ R40, R174, R9 ;  /* 0x00000009ae287221 */ /* 0x000fe20000010000 */
[-CC-:B------:R-:W-:Y:S01]  /*11d00*/  FFMA.FTZ R75, R75, R0.reuse, -R6.reuse ;  /* 0x000000004b4b7223 */ /* 0x180fe20000010806 */
[-CC-:B------:R-:W-:Y:S01]  /*11d10*/  FFMA.FTZ R69, R69, R0.reuse, -R6.reuse ;  /* 0x0000000045457223 */ /* 0x180fe20000010806 */
[-C--:B------:R-:W-:Y:S01]  /*11d20*/  FFMA.FTZ R93, R93, R0.reuse, -R6 ;  /* 0x000000005d5d7223 */ /* 0x080fe20000010806 */
[----:B------:R-:W-:Y:S01]  /*11d30*/  FADD.FTZ R9, R95, R40 ;  /* 0x000000285f097221 */ /* 0x000fe20000010000 */
[-CC-:B------:R-:W-:Y:S01]  /*11d40*/  FFMA.FTZ R99, R99, R0.reuse, -R6.reuse ;  /* 0x0000000063637223 */ /* 0x180fe20000010806 */
[----:B------:R-:W1:Y:S01]  /*11d50*/  MUFU.EX2 R20, R20 ;  /* 0x0000001400147308 */ /* 0x000e620000000800 */
[----:B--2---:R-:W-:Y:S01]  /*11d60*/  FADD.FTZ R38, R14, R5 ;  /* 0x000000050e267221 */ /* 0x004fe20000010000 */
[----:B------:R-:W-:Y:S01]  /*11d70*/  FADD.FTZ R42, R168, R9 ;  /* 0x00000009a82a7221 */ /* 0x000fe20000010000 */
[-CC-:B------:R-:W-:Y:S01]  /*11d80*/  FFMA.FTZ R83, R83, R0.reuse, -R6.reuse ;  /* 0x0000000053537223 */ /* 0x180fe20000010806 */
[-CC-:B------:R-:W-:Y:S01]  /*11d90*/  FFMA.FTZ R89, R89, R0.reuse, -R6.reuse ;  /* 0x0000000059597223 */ /* 0x180fe20000010806 */
[----:B------:R-:W-:Y:S01]  /*11da0*/  FFMA.FTZ R87, R87, R0, -R6 ;  /* 0x0000000057577223 */ /* 0x000fe20000010806 */
[----:B------:R-:W-:Y:S01]  /*11db0*/  FADD.FTZ R9, R97, R42 ;  /* 0x0000002a61097221 */ /* 0x000fe20000010000 */
[----:B------:R-:W-:Y:S01]  /*11dc0*/  F2FP.F16.F32.PACK_AB R181, R12, R181 ;  /* 0x000000b50cb5723e */ /* 0x000fe200000000ff */
[----:B------:R-:W2:Y:S01]  /*11dd0*/  MUFU.EX2 R179, R179 ;  /* 0x000000b300b37308 */ /* 0x000ea20000000800 */
[----:B0-----:R-:W-:Y:S01]  /*11de0*/  FADD.FTZ R5, R177, R38 ;  /* 0x00000026b1057221 */ /* 0x001fe20000010000 */
[----:B------:R-:W-:-:S02]  /*11df0*/  F2FP.F16.F32.PACK_AB R183, R14, R183 ;  /* 0x000000b70eb7723e */ /* 0x000fc400000000ff */
[----:B------:R-:W-:Y:S01]  /*11e00*/  F2FP.F16.F32.PACK_AB R176, R119, R176 ;  /* 0x000000b077b0723e */ /* 0x000fe200000000ff */
[--C-:B------:R-:W-:Y:S01]  /*11e10*/  IMAD.MOV.U32 R119, RZ, RZ, R151.reuse ;  /* 0x000000ffff777224 */ /* 0x100fe200078e0097 */
[----:B------:R-:W-:Y:S01]  /*11e20*/  F2FP.F16.F32.PACK_AB R178, R121, R178 ;  /* 0x000000b279b2723e */ /* 0x000fe200000000ff */
[----:B------:R-:W-:Y:S01]  /*11e30*/  IMAD.MOV.U32 R121, RZ, RZ, R151 ;  /* 0x000000ffff797224 */ /* 0x000fe200078e0097 */
[----:B------:R-:W0:Y:S01]  /*11e40*/  MUFU.EX2 R24, R24 ;  /* 0x0000001800187308 */ /* 0x000e220000000800 */
[----:B-1----:R-:W-:Y:S01]  /*11e50*/  FADD.FTZ R38, R20, R5 ;  /* 0x0000000514267221 */ /* 0x002fe20000010000 */
[----:B------:R-:W-:Y:S01]  /*11e60*/  F2FP.F16.F32.PACK_AB R172, R123, R172 ;  /* 0x000000ac7bac723e */ /* 0x000fe200000000ff */
[--C-:B------:R-:W-:Y:S01]  /*11e70*/  IMAD.MOV.U32 R123, RZ, RZ, R151.reuse ;  /* 0x000000ffff7b7224 */ /* 0x100fe200078e0097 */
[----:B------:R-:W-:Y:S01]  /*11e80*/  F2FP.F16.F32.PACK_AB R174, R95, R174 ;  /* 0x000000ae5fae723e */ /* 0x000fe200000000ff */
[--C-:B------:R-:W-:Y:S01]  /*11e90*/  IMAD.MOV.U32 R95, RZ, RZ, R151.reuse ;  /* 0x000000ffff5f7224 */ /* 0x100fe200078e0097 */
[----:B------:R-:W-:Y:S01]  /*11ea0*/  F2FP.F16.F32.PACK_AB R168, R97, R168 ;  /* 0x000000a861a8723e */ /* 0x000fe200000000ff */
[----:B------:R-:W-:Y:S01]  /*11eb0*/  IMAD.MOV.U32 R97, RZ, RZ, R151 ;  /* 0x000000ffff617224 */ /* 0x000fe200078e0097 */
[----:B------:R-:W1:Y:S01]  /*11ec0*/  MUFU.EX2 R173, R173 ;  /* 0x000000ad00ad7308 */ /* 0x000e620000000800 */
[----:B--2---:R-:W-:Y:S01]  /*11ed0*/  FADD.FTZ R5, R179, R38 ;  /* 0x00000026b3057221 */ /* 0x004fe20000010000 */
[----:B------:R-:W-:-:S02]  /*11ee0*/  F2FP.F16.F32.PACK_AB R180, R77, R180 ;  /* 0x000000b44db4723e */ /* 0x000fc400000000ff */
[----:B------:R-:W-:Y:S02]  /*11ef0*/  F2FP.F16.F32.PACK_AB R182, R81, R182 ;  /* 0x000000b651b6723e */ /* 0x000fe400000000ff */
[----:B------:R-:W-:Y:S02]  /*11f00*/  F2FP.F16.F32.PACK_AB R177, R20, R177 ;  /* 0x000000b114b1723e */ /* 0x000fe400000000ff */
[----:B------:R-:W2:Y:S01]  /*11f10*/  MUFU.EX2 R26, R26 ;  /* 0x0000001a001a7308 */ /* 0x000ea20000000800 */
[C---:B0-----:R-:W-:Y:S01]  /*11f20*/  FADD.FTZ R40, R24.reuse, R5 ;  /* 0x0000000518287221 */ /* 0x041fe20000010000 */
[----:B------:R-:W-:-:S06]  /*11f30*/  F2FP.F16.F32.PACK_AB R179, R24, R179 ;  /* 0x000000b318b3723e */ /* 0x000fcc00000000ff */
[----:B------:R-:W0:Y:S01]  /*11f40*/  MUFU.EX2 R175, R175 ;  /* 0x000000af00af7308 */ /* 0x000e220000000800 */
[----:B-1----:R-:W-:Y:S01]  /*11f50*/  FADD.FTZ R5, R173, R40 ;  /* 0x00000028ad057221 */ /* 0x002fe20000010000 */
[----:B------:R-:W-:Y:S01]  /*11f60*/  FADD.FTZ R40, R170, R9 ;  /* 0x00000009aa287221 */ /* 0x000fe20000010000 */
[----:B------:R-:W-:-:S03]  /*11f70*/  F2FP.F16.F32.PACK_AB R170, R79, R170 ;  /* 0x000000aa4faa723e */ /* 0x000fc600000000ff */
[----:B------:R-:W-:Y:S02]  /*11f80*/  FADD.FTZ R9, R79, R40 ;  /* 0x000000284f097221 */ /* 0x000fe40000010000 */
[----:B------:R-:W1:Y:S01]  /*11f90*/  MUFU.EX2 R28, R28 ;  /* 0x0000001c001c7308 */ /* 0x000e620000000800 */
[----:B--2---:R-:W-:Y:S01]  /*11fa0*/  FADD.FTZ R4, R26, R5 ;  /* 0x000000051a047221 */ /* 0x004fe20000010000 */
[----:B------:R-:W-:Y:S01]  /*11fb0*/  FADD.FTZ R42, R164, R9 ;  /* 0x00000009a42a7221 */ /* 0x000fe20000010000 */
[----:B------:R-:W-:-:S05]  /*11fc0*/  F2FP.F16.F32.PACK_AB R173, R26, R173 ;  /* 0x000000ad1aad723e */ /* 0x000fca00000000ff */
[----:B------:R-:W2:Y:S01]  /*11fd0*/  MUFU.EX2 R169, R169 ;  /* 0x000000a900a97308 */ /* 0x000ea20000000800 */
[----:B0-----:R-:W-:-:S07]  /*11fe0*/  FADD.FTZ R5, R175, R4 ;  /* 0x00000004af057221 */ /* 0x001fce0000010000 */
[----:B------:R-:W0:Y:S01]  /*11ff0*/  MUFU.EX2 R57, R57 ;  /* 0x0000003900397308 */ /* 0x000e220000000800 */
[C---:B-1----:R-:W-:Y:S01]  /*12000*/  FADD.FTZ R40, R28.reuse, R5 ;  /* 0x000000051c287221 */ /* 0x042fe20000010000 */
[----:B------:R-:W-:-:S06]  /*12010*/  F2FP.F16.F32.PACK_AB R175, R28, R175 ;  /* 0x000000af1caf723e */ /* 0x000fcc00000000ff */
[----:B------:R-:W1:Y:S01]  /*12020*/  MUFU.EX2 R30, R30 ;  /* 0x0000001e001e7308 */ /* 0x000e620000000800 */
[----:B--2---:R-:W-:-:S07]  /*12030*/  FADD.FTZ R5, R169, R40 ;  /* 0x00000028a9057221 */ /* 0x004fce0000010000 */
[----:B------:R-:W2:Y:S01]  /*12040*/  MUFU.EX2 R166, R166 ;  /* 0x000000a600a67308 */ /* 0x000ea20000000800 */
[C---:B0-----:R-:W-:Y:S01]  /*12050*/  FADD.FTZ R9, R57.reuse, R42 ;  /* 0x0000002a39097221 */ /* 0x041fe20000010000 */
[----:B------:R-:W-:-:S06]  /*12060*/  F2FP.F16.F32.PACK_AB R164, R57, R164 ;  /* 0x000000a439a4723e */ /* 0x000fcc00000000ff */
[----:B------:R-:W0:Y:S01]  /*12070*/  MUFU.EX2 R171, R171 ;  /* 0x000000ab00ab7308 */ /* 0x000e220000000800 */
[C---:B-1----:R-:W-:Y:S01]  /*12080*/  FADD.FTZ R40, R30.reuse, R5 ;  /* 0x000000051e287221 */ /* 0x042fe20000010000 */
[----:B------:R-:W-:-:S06]  /*12090*/  F2FP.F16.F32.PACK_AB R169, R30, R169 ;  /* 0x000000a91ea9723e */ /* 0x000fcc00000000ff */
[----:B------:R-:W1:Y:S01]  /*120a0*/  MUFU.EX2 R49, R49 ;  /* 0x0000003100317308 */ /* 0x000e620000000800 */
[----:B--2---:R-:W-:-:S07]  /*120b0*/  FADD.FTZ R42, R166, R9 ;  /* 0x00000009a62a7221 */ /* 0x004fce0000010000 */
[----:B------:R-:W2:Y:S01]  /*120c0*/  MUFU.EX2 R32, R32 ;  /* 0x0000002000207308 */ /* 0x000ea20000000800 */
[----:B0-----:R-:W-:-:S07]  /*120d0*/  FADD.FTZ R5, R171, R40 ;  /* 0x00000028ab057221 */ /* 0x001fce0000010000 */
[----:B------:R-:W0:Y:S01]  /*120e0*/  MUFU.EX2 R10, R10 ;  /* 0x0000000a000a7308 */ /* 0x000e220000000800 */
[C---:B-1----:R-:W-:Y:S01]  /*120f0*/  FADD.FTZ R9, R49.reuse, R42 ;  /* 0x0000002a31097221 */ /* 0x042fe20000010000 */
[----:B------:R-:W-:-:S06]  /*12100*/  F2FP.F16.F32.PACK_AB R166, R49, R166 ;  /* 0x000000a631a6723e */ /* 0x000fcc00000000ff */
[----:B------:R-:W1:Y:S01]  /*12110*/  MUFU.EX2 R165, R165 ;  /* 0x000000a500a57308 */ /* 0x000e620000000800 */
[C---:B--2---:R-:W-:Y:S01]  /*12120*/  FADD.FTZ R6, R32.reuse, R5 ;  /* 0x0000000520067221 */ /* 0x044fe20000010000 */
[----:B------:R-:W-:-:S06]  /*12130*/  F2FP.F16.F32.PACK_AB R171, R32, R171 ;  /* 0x000000ab20ab723e */ /* 0x000fcc00000000ff */
[----:B------:R-:W2:Y:S01]  /*12140*/  MUFU.EX2 R53, R53 ;  /* 0x0000003500357308 */ /* 0x000ea20000000800 */
[----:B0-----:R-:W-:-:S07]  /*12150*/  FADD.FTZ R42, R10, R9 ;  /* 0x000000090a2a7221 */ /* 0x001fce0000010000 */
[----:B------:R-:W0:Y:S01]  /*12160*/  MUFU.EX2 R34, R34 ;  /* 0x0000002200227308 */ /* 0x000e220000000800 */
[----:B-1----:R-:W-:-:S07]  /*12170*/  FADD.FTZ R5, R165, R6 ;  /* 0x00000006a5057221 */ /* 0x002fce0000010000 */
[----:B------:R-:W1:Y:S01]  /*12180*/  MUFU.EX2 R154, R154 ;  /* 0x0000009a009a7308 */ /* 0x000e620000000800 */
[C---:B--2---:R-:W-:Y:S01]  /*12190*/  FADD.FTZ R9, R53.reuse, R42 ;  /* 0x0000002a35097221 */ /* 0x044fe20000010000 */
[----:B------:R-:W-:-:S06]  /*121a0*/  F2FP.F16.F32.PACK_AB R152, R53, R10 ;  /* 0x0000000a3598723e */ /* 0x000fcc00000000ff */
[----:B------:R-:W2:Y:S01]  /*121b0*/  MUFU.EX2 R167, R167 ;  /* 0x000000a700a77308 */ /* 0x000ea20000000800 */
[C---:B0-----:R-:W-:Y:S01]  /*121c0*/  FADD.FTZ R6, R34.reuse, R5 ;  /* 0x0000000522067221 */ /* 0x041fe20000010000 */
[----:B------:R-:W-:-:S06]  /*121d0*/  F2FP.F16.F32.PACK_AB R165, R34, R165 ;  /* 0x000000a522a5723e */ /* 0x000fcc00000000ff */
[----:B------:R-:W0:Y:S01]  /*121e0*/  MUFU.EX2 R61, R61 ;  /* 0x0000003d003d7308 */ /* 0x000e220000000800 */
[----:B-1----:R-:W-:-:S07]  /*121f0*/  FADD.FTZ R42, R154, R9 ;  /* 0x000000099a2a7221 */ /* 0x002fce0000010000 */
        /* <DEDUP_REMOVED lines=24> */
[----:B------:R-:W-:Y:S01]  /*12380*/  F2FP.F16.F32.PACK_AB R158, R91, R158 ;  /* 0x0000009e5b9e723e */ /* 0x000fe200000000ff */
[----:B------:R-:W-:-:S05]  /*12390*/  IMAD.MOV.U32 R91, RZ, RZ, R151 ;  /* 0x000000ffff5b7224 */ /* 0x000fca00078e0097 */
[----:B------:R-:W2:Y:S01]  /*123a0*/  MUFU.EX2 R65, R65 ;  /* 0x0000004100417308 */ /* 0x000ea20000000800 */
[C---:B0-----:R-:W-:Y:S01]  /*123b0*/  FADD.FTZ R6, R4.reuse, R5 ;  /* 0x0000000504067221 */ /* 0x041fe20000010000 */
[----:B------:R-:W-:Y:S02]  /*123c0*/  F2FP.F16.F32.PACK_AB R155, R4, R45 ;  /* 0x0000002d049b723e */ /* 0x000fe400000000ff */
[----:B------:R-:W-:-:S04]  /*123d0*/  MOV R4, 0x3f800000 ;  /* 0x3f80000000047802 */ /* 0x000fc80000000f00 */
[----:B------:R0:W3:Y:S01]  /*123e0*/  MUFU.EX2 R101, R117 ;  /* 0x0000007500657308 */ /* 0x0000e20000000800 */
[----:B-1----:R-:W-:-:S07]  /*123f0*/  FADD.FTZ R44, R160, R9 ;  /* 0x00000009a02c7221 */ /* 0x002fce0000010000 */
[----:B------:R-:W1:Y:S01]  /*12400*/  MUFU.EX2 R40, R75 ;  /* 0x0000004b00287308 */ /* 0x000e620000000800 */
[----:B--2---:R-:W-:Y:S01]  /*12410*/  FADD.FTZ R5, R65, R6 ;  /* 0x0000000641057221 */ /* 0x004fe20000010000 */
[----:B0-----:R-:W-:-:S06]  /*12420*/  IMAD.MOV.U32 R117, RZ, RZ, R151 ;  /* 0x000000ffff757224 */ /* 0x001fcc00078e0097 */
[----:B------:R-:W0:Y:S01]  /*12430*/  MUFU.EX2 R69, R69 ;  /* 0x0000004500457308 */ /* 0x000e220000000800 */
[C---:B---3--:R-:W-:Y:S01]  /*12440*/  FADD.FTZ R9, R101.reuse, R44 ;  /* 0x0000002c65097221 */ /* 0x048fe20000010000 */
[----:B------:R-:W-:Y:S01]  /*12450*/  F2FP.F16.F32.PACK_AB R160, R101, R160 ;  /* 0x000000a065a0723e */ /* 0x000fe200000000ff */
[----:B------:R-:W-:-:S05]  /*12460*/  IMAD.MOV.U32 R101, RZ, RZ, R151 ;  /* 0x000000ffff657224 */ /* 0x000fca00078e0097 */
[----:B------:R2:W3:Y:S01]  /*12470*/  MUFU.EX2 R42, R93 ;  /* 0x0000005d002a7308 */ /* 0x0004e20000000800 */
[C---:B-1----:R-:W-:Y:S01]  /*12480*/  FADD.FTZ R44, R40.reuse, R5 ;  /* 0x00000005282c7221 */ /* 0x042fe20000010000 */
[----:B------:R-:W-:-:S06]  /*12490*/  F2FP.F16.F32.PACK_AB R157, R40, R65 ;  /* 0x00000041289d723e */ /* 0x000fcc00000000ff */
[----:B------:R-:W1:Y:S01]  /*124a0*/  MUFU.EX2 R99, R99 ;  /* 0x0000006300637308 */ /* 0x000e620000000800 */
[----:B0-----:R-:W-:Y:S01]  /*124b0*/  FADD.FTZ R5, R69, R44 ;  /* 0x0000002c45057221 */ /* 0x001fe20000010000 */
[----:B--2---:R-:W-:-:S06]  /*124c0*/  IMAD.MOV.U32 R93, RZ, RZ, R151 ;  /* 0x000000ffff5d7224 */ /* 0x004fcc00078e0097 */
[----:B------:R-:W0:Y:S01]  /*124d0*/  MUFU.EX2 R10, R83 ;  /* 0x00000053000a7308 */ /* 0x000e220000000800 */
[C---:B---3--:R-:W-:Y:S01]  /*124e0*/  FADD.FTZ R14, R42.reuse, R5 ;  /* 0x000000052a0e7221 */ /* 0x048fe20000010000 */
[----:B------:R-:W-:-:S06]  /*124f0*/  F2FP.F16.F32.PACK_AB R159, R42, R69 ;  /* 0x000000452a9f723e */ /* 0x000fcc00000000ff */
[----:B------:R-:W2:Y:S01]  /*12500*/  MUFU.EX2 R162, R162 ;  /* 0x000000a200a27308 */ /* 0x000ea20000000800 */
[----:B-1----:R-:W-:-:S07]  /*12510*/  FADD.FTZ R5, R99, R14 ;  /* 0x0000000e63057221 */ /* 0x002fce0000010000 */
[----:B------:R-:W1:Y:S01]  /*12520*/  MUFU.EX2 R89, R89 ;  /* 0x0000005900597308 */ /* 0x000e620000000800 */
[C---:B0-----:R-:W-:Y:S01]  /*12530*/  FADD.FTZ R14, R10.reuse, R5 ;  /* 0x000000050a0e7221 */ /* 0x041fe20000010000 */
[----:B------:R-:W-:Y:S01]  /*12540*/  F2FP.F16.F32.PACK_AB R161, R10, R99 ;  /* 0x000000630aa1723e */ /* 0x000fe200000000ff */
[----:B------:R-:W-:-:S05]  /*12550*/  IMAD.MOV.U32 R99, RZ, RZ, R151 ;  /* 0x000000ffff637224 */ /* 0x000fca00078e0097 */
[----:B------:R-:W0:Y:S01]  /*12560*/  MUFU.EX2 R12, R87 ;  /* 0x00000057000c7308 */ /* 0x000e220000000800 */
[----:B--2---:R-:W-:Y:S01]  /*12570*/  FADD.FTZ R6, R162, R9 ;  /* 0x00000009a2067221 */ /* 0x004fe20000010000 */
[----:B------:R-:W-:-:S06]  /*12580*/  IMAD.MOV.U32 R9, RZ, RZ, 0x3f800000 ;  /* 0x3f800000ff097424 */ /* 0x000fcc00078e00ff */
[----:B------:R-:W2:Y:S01]  /*12590*/  MUFU.EX2 R85, R85 ;  /* 0x0000005500557308 */ /* 0x000ea20000000800 */
[----:B-1----:R-:W-:Y:S01]  /*125a0*/  FADD.FTZ R5, R89, R14 ;  /* 0x0000000e59057221 */ /* 0x002fe20000010000 */
[----:B0-----:R-:W-:-:S03]  /*125b0*/  F2FP.F16.F32.PACK_AB R163, R12, R89 ;  /* 0x000000590ca3723e */ /* 0x001fc600000000ff */
[----:B------:R-:W-:Y:S01]  /*125c0*/  FADD.FTZ R5, R12, R5 ;  /* 0x000000050c057221 */ /* 0x000fe20000010000 */
[----:B------:R-:W-:Y:S02]  /*125d0*/  IMAD.MOV.U32 R89, RZ, RZ, R151 ;  /* 0x000000ffff597224 */ /* 0x000fe400078e0097 */
[C---:B--2---:R-:W-:Y:S01]  /*125e0*/  FADD.FTZ R6, R85.reuse, R6 ;  /* 0x0000000655067221 */ /* 0x044fe20000010000 */
[----:B------:R-:W-:Y:S01]  /*125f0*/  F2FP.F16.F32.PACK_AB R162, R85, R162 ;  /* 0x000000a255a2723e */ /* 0x000fe200000000ff */
[----:B------:R-:W-:Y:S06]  /*12600*/  @!P2 BRA `(.L_x_623) ;  /* 0x0000002400c0a947 */ /* 0x000fec0003800000 */
[----:B------:R-:W-:Y:S01]  /*12610*/  VIADD R20, R202, 0xfffffffe ;  /* 0xfffffffeca147836 */ /* 0x000fe20000000000 */
[----:B------:R-:W-:Y:S01]  /*12620*/  MOV R13, R8 ;  /* 0x00000008000d7202 */ /* 0x000fe20000000f00 */
[----:B------:R-:W-:Y:S01]  /*12630*/  IMAD.MOV.U32 R12, RZ, RZ, R3 ;  /* 0x000000ffff0c7224 */ /* 0x000fe200078e0003 */
[----:B------:R-:W-:Y:S01]  /*12640*/  MOV R202, R194 ;  /* 0x000000c200ca7202 */ /* 0x000fe20000000f00 */
[----:B------:R-:W-:Y:S01]  /*12650*/  IMAD.MOV.U32 R203, RZ, RZ, R192 ;  /* 0x000000ffffcb7224 */ /* 0x000fe200078e00c0 */
[----:B------:R-:W-:Y:S02]  /*12660*/  MOV R4, 0x3f800000 ;  /* 0x3f80000000047802 */ /* 0x000fe40000000f00 */
        /* <DEDUP_REMOVED lines=31> */
[----:B------:R-:W-:-:S07]  /*12860*/  CS2R R88, SRZ ;  /* 0x0000000000587805 */ /* 0x000fce000001ff00 */
.L_x_634:
[----:B------:R-:W-:-:S05]  /*12870*/  VIADD R0, R203, 0x1 ;  /* 0x00000001cb007836 */ /* 0x000fca0000000000 */
[----:B------:R-:W-:-:S04]  /*12880*/  ISETP.NE.AND P2, PT, R0, 0x2, PT ;  /* 0x000000020000780c */ /* 0x000fc80003f45270 */
[----:B------:R-:W-:Y:S02]  /*12890*/  SEL R3, RZ, 0x1, P2 ;  /* 0x00000001ff037807 */ /* 0x000fe40001000000 */
[----:B------:R-:W-:Y:S02]  /*128a0*/  SEL R192, R0, RZ, P2 ;  /* 0x000000ff00c07207 */ /* 0x000fe40001000000 */
[----:B------:R-:W-:Y:S01]  /*128b0*/  LOP3.LUT R194, R202, R3, RZ, 0x3c, !PT ;  /* 0x00000003cac27212 */ /* 0x000fe200078e3cff */
[----:B------:R-:W-:Y:S06]  /*128c0*/  @!P0 BRA `(.L_x_624) ;  /* 0x0000000000048947 */ /* 0x000fec0003800000 */
[----:B------:R-:W-:Y:S01]  /*128d0*/  BPT.TRAP 0x1 ;  /* 0x000000040000795c */ /* 0x000fe20000300000 */
.L_x_624:
[----:B------:R-:W-:Y:S02]  /*128e0*/  LEA R21, R192, R2, 0x3 ;  /* 0x00000002c0157211 */ /* 0x000fe400078e18ff */
[----:B------:R-:W-:-:S04]  /*128f0*/  SHF.L.U32 R0, R194, 0x1f, RZ ;  /* 0x0000001fc2007819 */ /* 0x000fc800000006ff */
[----:B------:R0:W1:Y:S01]  /*12900*/  SYNCS.PHASECHK.TRANS64.TRYWAIT P2, [R21+URZ+0x34830], R0 ;  /* 0x03483000150075a7 */ /* 0x000062000804017f */
[----:B------:R-:W-:Y:S05]  /*12910*/  @!P0 BRA `(.L_x_625) ;  /* 0x0000000000048947 */ /* 0x000fea0003800000 */
[----:B------:R-:W-:Y:S01]  /*12920*/  BPT.TRAP 0x1 ;  /* 0x000000040000795c */ /* 0x000fe20000300000 */
.L_x_625:
[----:B------:R-:W-:Y:S01]  /*12930*/  BSSY B1, `(.L_x_626) ;  /* 0x0000006000017945 */ /* 0x000fe20003800000 */
[----:B------:R-:W-:Y:S02]  /*12940*/  IMAD R10, R192, 0xc00, R7 ;  /* 0x00000c00c00a7824 */ /* 0x000fe400078e0207 */
[----:B------:R-:W-:Y:S01]  /*12950*/  IMAD.MOV.U32 R11, RZ, RZ, 0x40000040 ;  /* 0x40000040ff0b7424 */ /* 0x000fe200078e00ff */
[----:B-1----:R-:W-:Y:S06]  /*12960*/  @P2 BRA `(.L_x_627) ;  /* 0x0000000000082947 */ /* 0x002fec0003800000 */
[----:B------:R-:W1:Y:S02]  /*12970*/  SYNCS.PHASECHK.TRANS64.TRYWAIT P2, [R21+URZ+0x34830], R0 ;  /* 0x03483000150075a7 */ /* 0x000e64000804017f */
[----:B-1----:R-:W-:Y:S05]  /*12980*/  @!P2 BRA `(.L_x_628) ;  /* 0x000000b000d8a947 */ /* 0x002fea0003800000 */
.L_x_627:
[----:B------:R-:W-:Y:S05]  /*12990*/  BSYNC B1 ;  /* 0x0000000000017941 */ /* 0x000fea0003800000 */
.L_x_626:
[----:B------:R-:W2:Y:S04]  /*129a0*/  LDL.64 R24, [R1+0x30] ;  /* 0x0000300001187983 */ /* 0x000ea80000100a00 */
[----:B------:R-:W3:Y:S04]  /*129b0*/  LDL.64 R226, [R1+0x28] ;  /* 0x0000280001e27983 */ /* 0x000ee80000100a00 */
[----:B------:R-:W4:Y:S01]  /*129c0*/  LDL.64 R234, [R1+0x20] ;  /* 0x0000200001ea7983 */ /* 0x000f220000100a00 */
[C---:B------:R-:W-:Y:S02]  /*129d0*/  R2UR UR6, R10.reuse ;  /* 0x000000000a0672ca */ /* 0x040fe400000e0000 */
[----:B------:R-:W-:Y:S01]  /*129e0*/  R2UR UR7, R11 ;  /* 0x000000000b0772ca */ /* 0x000fe200000e0000 */
[----:B------:R-:W5:Y:S01]  /*129f0*/  LDL.64 R232, [R1+0x18] ;  /* 0x0000180001e87983 */ /* 0x000f620000100a00 */
[----:B------:R-:W-:Y:S01]  /*12a00*/  IMAD.MOV.U32 R15, RZ, RZ, 0x40000040 ;  /* 0x40000040ff0f7424 */ /* 0x000fe200078e00ff */
[----:B------:R-:W-:-:S02]  /*12a10*/  IADD3 R14, R10, 0x2, RZ ;  /* 0x000000020a0e7810 */ /* 0x000fc40007ffe0ff */
[----:B------:R-:W5:Y:S04]  /*12a20*/  LDL.64 R230, [R1+0x10] ;  /* 0x0000100001e67983 */ /* 0x000f680000100a00 */
[----:B------:R-:W5:Y:S01]  /*12a30*/  LDL.64 R228, [R1+0x8] ;  /* 0x0000080001e47983 */ /* 0x000f620000100a00 */
[----:B--2---:R-:W-:Y:S02]  /*12a40*/  R2UR UR4, R24 ;  /* 0x00000000180472ca */ /* 0x004fe400000e0000 */
[----:B------:R-:W-:Y:S02]  /*12a50*/  R2UR UR5, R25 ;  /* 0x00000000190572ca */ /* 0x000fe400000e0000 */
[----:B------:R-:W-:-:S11]  /*12a60*/  WARPGROUP.ARRIVE ;  /* 0x00000000000079c5 */ /* 0x000fd60000000000 */
[----:B------:R-:W-:Y:S01]  /*12a70*/  HGMMA.64x128x16.F32 R24, gdesc[UR4], RZ, !UPT, gsb0 ;  /* 0x01e00000041879f0 */ /* 0x000fe2000c0008ff */
[----:B------:R-:W-:Y:S02]  /*12a80*/  R2UR UR6, R14 ;  /* 0x000000000e0672ca */ /* 0x000fe400000e0000 */
[----:B------:R-:W-:Y:S02]  /*12a90*/  R2UR UR7, R15 ;  /* 0x000000000f0772ca */ /* 0x000fe400000e0000 */
[----:B---3--:R-:W-:Y:S02]  /*12aa0*/  R2UR UR4, R226 ;  /* 0x00000000e20472ca */ /* 0x008fe400000e0000 */
[----:B------:R-:W-:Y:S01]  /*12ab0*/  R2UR UR5, R227 ;  /* 0x00000000e30572ca */ /* 0x000fe200000e0000 */
[----:B------:R-:W-:Y:S01]  /*12ac0*/  IMAD.MOV.U32 R15, RZ, RZ, 0x40000040 ;  /* 0x40000040ff0f7424 */ /* 0x000fe200078e00ff */
[----:B------:R-:W-:Y:S01]  /*12ad0*/  IADD3 R14, R10, 0x4, RZ ;  /* 0x000000040a0e7810 */ /* 0x000fe20007ffe0ff */
[----:B------:R-:W2:Y:S01]  /*12ae0*/  LDL.64 R226, [R1] ;  /* 0x0000000001e27983 */ /* 0x000ea20000100a00 */
[----:B------:R-:W-:-:S02]  /*12af0*/  WARPGROUP.DEPBAR.LE gsb0, 0x0 ;  /* 0x00008000000079c5 */ /* 0x000fc40000010000 */
[----:B------:R-:W-:-:S07]  /*12b00*/  WARPGROUP.ARRIVE ;  /* 0x00000000000079c5 */ /* 0x000fce0000000000 */
[----:B------:R-:W-:Y:S01]  /*12b10*/  HGMMA.64x128x16.F32 R24, gdesc[UR4], R24, gsb0 ;  /* 0x01e00000041879f0 */ /* 0x000fe20008000818 */
[----:B------:R-:W-:Y:S02]  /*12b20*/  R2UR UR6, R14 ;  /* 0x000000000e0672ca */ /* 0x000fe400000e0000 */
[----:B------:R-:W-:Y:S02]  /*12b30*/  R2UR UR7, R15 ;  /* 0x000000000f0772ca */ /* 0x000fe400000e0000 */
[----:B----4-:R-:W-:Y:S02]  /*12b40*/  R2UR UR4, R234 ;  /* 0x00000000ea0472ca */ /* 0x010fe400000e0000 */
[----:B------:R-:W-:Y:S01]  /*12b50*/  R2UR UR5, R235 ;  /* 0x00000000eb0572ca */ /* 0x000fe200000e0000 */
[----:B------:R-:W-:Y:S01]  /*12b60*/  IMAD.MOV.U32 R15, RZ, RZ, 0x40000040 ;  /* 0x40000040ff0f7424 */ /* 0x000fe200078e00ff */
[----:B------:R-:W-:Y:S01]  /*12b70*/  IADD3 R14, R10, 0x6, RZ ;  /* 0x000000060a0e7810 */ /* 0x000fe20007ffe0ff */
[----:B------:R-:W-:-:S02]  /*12b80*/  WARPGROUP.DEPBAR.LE gsb0, 0x0 ;  /* 0x00008000000079c5 */ /* 0x000fc40000010000 */
[----:B------:R-:W-:-:S08]  /*12b90*/  WARPGROUP.ARRIVE ;  /* 0x00000000000079c5 */ /* 0x000fd00000000000 */
[----:B------:R-:W-:Y:S01]  /*12ba0*/  HGMMA.64x128x16.F32 R24, gdesc[UR4], R24, gsb0 ;  /* 0x01e00000041879f0 */ /* 0x000fe20008000818 */
[----:B------:R-:W-:Y:S02]  /*12bb0*/  R2UR UR6, R14 ;  /* 0x000000000e0672ca */ /* 0x000fe400000e0000 */
[----:B------:R-:W-:Y:S02]  /*12bc0*/  R2UR UR7, R15 ;  /* 0x000000000f0772ca */ /* 0x000fe400000e0000 */
[----:B-----5:R-:W-:Y:S02]  /*12bd0*/  R2UR UR4, R232 ;  /* 0x00000000e80472ca */ /* 0x020fe400000e0000 */
        /* <DEDUP_REMOVED lines=8> */
[----:B------:R-:W-:Y:S02]  /*12c60*/  R2UR UR4, R230 ;  /* 0x00000000e60472ca */ /* 0x000fe400000e0000 */
        /* <DEDUP_REMOVED lines=17> */
[----:B--2---:R-:W-:Y:S02]  /*12d80*/  R2UR UR4, R226 ;  /* 0x00000000e20472ca */ /* 0x004fe400000e0000 */
[----:B------:R-:W-:Y:S01]  /*12d90*/  R2UR UR5, R227 ;  /* 0x00000000e30572ca */ /* 0x000fe200000e0000 */
[----:B------:R-:W-:Y:S01]  /*12da0*/  IMAD.MOV.U32 R15, RZ, RZ, 0x40000040 ;  /* 0x40000040ff0f7424 */ /* 0x000fe200078e00ff */
[----:B------:R-:W-:Y:S01]  /*12db0*/  IADD3 R14, R10, 0x406, RZ ;  /* 0x000004060a0e7810 */ /* 0x000fe20007ffe0ff */
[----:B------:R-:W-:-:S02]  /*12dc0*/  WARPGROUP.DEPBAR.LE gsb0, 0x0 ;  /* 0x00008000000079c5 */ /* 0x000fc40000010000 */
[----:B------:R-:W-:-:S08]  /*12dd0*/  WARPGROUP.ARRIVE ;  /* 0x00000000000079c5 */ /* 0x000fd00000000000 */
[----:B------:R-:W-:Y:S01]  /*12de0*/  HGMMA.64x128x16.F32 R24, gdesc[UR4], R24, gsb0 ;  /* 0x01e00000041879f0 */ /* 0x000fe20008000818 */
[----:B------:R-:W-:Y:S02]  /*12df0*/  R2UR UR6, R14 ;  /* 0x000000000e0672ca */ /* 0x000fe400000e0000 */
[----:B------:R-:W-:Y:S01]  /*12e00*/  R2UR UR7, R15 ;  /* 0x000000000f0772ca */ /* 0x000fe200000e0000 */
[----:B------:R-:W-:Y:S01]  /*12e10*/  UMOV UR4, UR56 ;  /* 0x0000003800047c82 */ /* 0x000fe20008000000 */
[----:B------:R-:W-:Y:S01]  /*12e20*/  UMOV UR5, UR57 ;  /* 0x0000003900057c82 */ /* 0x000fe20008000000 */
[----:B------:R-:W-:Y:S01]  /*12e30*/  IMAD.MOV.U32 R15, RZ, RZ, 0x40000040 ;  /* 0x40000040ff0f7424 */ /* 0x000fe200078e00ff */
[----:B------:R-:W-:Y:S01]  /*12e40*/  IADD3 R14, R10, 0x800, RZ ;  /* 0x000008000a0e7810 */ /* 0x000fe20007ffe0ff */
[----:B------:R-:W-:Y:S02]  /*12e50*/  WARPGROUP.DEPBAR.LE gsb0, 0x0 ;  /* 0x00008000000079c5 */ /* 0x000fe40000010000 */
[----:B------:R-:W-:-:S06]  /*12e60*/  WARPGROUP.ARRIVE ;  /* 0x00000000000079c5 */ /* 0x000fcc0000000000 */
        /* <DEDUP_REMOVED lines=100> */
[----:B------:R-:W-:Y:S05]  /*134b0*/  @!P0 BRA `(.L_x_629) ;  /* 0x0000000000048947 */ /* 0x000fea0003800000 */
[----:B------:R-:W-:Y:S01]  /*134c0*/  BPT.TRAP 0x1 ;  /* 0x000000040000795c */ /* 0x000fe20000300000 */
.L_x_629:
[----:B------:R-:W-:Y:S02]  /*134d0*/  SHF.L.U32 R3, R202, 0x1f, RZ ;  /* 0x0000001fca037819 */ /* 0x000fe400000006ff */
[----:B------:R-:W-:-:S04]  /*134e0*/  LEA R202, R203, R2, 0x3 ;  /* 0x00000002cbca7211 */ /* 0x000fc800078e18ff */
[----:B------:R2:W3:Y:S01]  /*134f0*/  SYNCS.PHASECHK.TRANS64.TRYWAIT P2, [R202+URZ+0x34850], R3 ;  /* 0x03485003ca0075a7 */ /* 0x0004e2000804017f */
[----:B------:R-:W-:Y:S05]  /*13500*/  @!P0 BRA `(.L_x_630) ;  /* 0x0000000000048947 */ /* 0x000fea0003800000 */
[----:B------:R-:W-:Y:S01]  /*13510*/  BPT.TRAP 0x1 ;  /* 0x000000040000795c */ /* 0x000fe20000300000 */
.L_x_630:
[----:B------:R-:W-:Y:S04]  /*13520*/  BSSY B1, `(.L_x_631) ;  /* 0x0000004000017945 */ /* 0x000fe80003800000 */
[----:B---3--:R-:W-:Y:S05]  /*13530*/  @P2 BRA `(.L_x_632) ;  /* 0x0000000000082947 */ /* 0x008fea0003800000 */
[----:B------:R-:W3:Y:S02]  /*13540*/  SYNCS.PHASECHK.TRANS64.TRYWAIT P2, [R202+URZ+0x34850], R3 ;  /* 0x03485003ca0075a7 */ /* 0x000ee4000804017f */
[----:B---3--:R-:W-:Y:S05]  /*13550*/  @!P2 BRA `(.L_x_633) ;  /* 0x000000a400f8a947 */ /* 0x008fea0003800000 */
.L_x_632:
[----:B------:R-:W-:Y:S05]  /*13560*/  BSYNC B1 ;  /* 0x0000000000017941 */ /* 0x000fea0003800000 */
.L_x_631:
[----:B01----:R-:W-:Y:S01]  /*13570*/  VIADD R0, R2, 0x400 ;  /* 0x0000040002007836 */ /* 0x003fe20000000000 */
[----:B------:R-:W-:Y:S01]  /*13580*/  WARPGROUP.ARRIVE ;  /* 0x00000000000079c5 */ /* 0x000fe20000000000 */
[----:B------:R-:W-:Y:S01]  /*13590*/  IMAD.MOV.U32 R11, RZ, RZ, 0x40000040 ;  /* 0x40000040ff0b7424 */ /* 0x000fe200078e00ff */
[----:B------:R-:W-:Y:S01]  /*135a0*/  MOV R15, 0x40000040 ;  /* 0x40000040000f7802 */ /* 0x000fe20000000f00 */
[----:B------:R-:W-:Y:S01]  /*135b0*/  IMAD.MOV.U32 R9, RZ, RZ, 0x40000040 ;  /* 0x40000040ff097424 */ /* 0x000fe200078e00ff */
[----:B------:R-:W-:Y:S01]  /*135c0*/  SHF.R.U32.HI R0, RZ, 0x4, R0 ;  /* 0x00000004ff007819 */ /* 0x000fe20000011600 */
[----:B------:R-:W-:Y:S01]  /*135d0*/  @!P1 VIADD R21, R21, 0x34840 ;  /* 0x0003484015159836 */ /* 0x000fe20000000000 */
[----:B------:R-:W-:Y:S02]  /*135e0*/  R2UR UR7, R11 ;  /* 0x000000000b0772ca */ /* 0x000fe400000e0000 */
[----:B------:R-:W-:Y:S02]  /*135f0*/  LOP3.LUT R0, R0, 0x3fff, RZ, 0xc0, !PT ;  /* 0x00003fff00007812 */ /* 0x000fe400078ec0ff */
[C---:B------:R-:W-:Y:S01]  /*13600*/  ISETP.GT.AND P2, PT, R20.reuse, RZ, PT ;  /* 0x000000ff1400720c */ /* 0x040fe20003f44270 */
[----:B------:R-:W-:Y:S01]  /*13610*/  VIADD R20, R20, 0xffffffff ;  /* 0xffffffff14147836 */ /* 0x000fe20000000000 */
[----:B------:R-:W-:-:S02]  /*13620*/  LOP3.LUT R0, R0, 0x4000000, RZ, 0xfc, !PT ;  /* 0x0400000000007812 */ /* 0x000fc400078efcff */
[----:B--23--:R-:W-:Y:S02]  /*13630*/  @!P1 IADD3 R202, R202, 0x34860, RZ ;  /* 0x00034860caca9810 */ /* 0x00cfe40007ffe0ff */
[----:B------:R-:W-:Y:S01]  /*13640*/  LEA R10, R203, R0, 0xb ;  /* 0x00000000cb0a7211 */ /* 0x000fe200078e58ff */
[----:B------:R-:W-:Y:S01]  /*13650*/  IMAD.MOV.U32 R203, RZ, RZ, R192 ;  /* 0x000000ffffcb7224 */ /* 0x000fe200078e00c0 */
[----:B------:R-:W-:Y:S02]  /*13660*/  FMNMX.FTZ R0, R24, R12, !PT ;  /* 0x0000000c18007209 */ /* 0x000fe40007810000 */
[C---:B------:R-:W-:Y:S01]  /*13670*/  R2UR UR6, R10.reuse ;  /* 0x000000000a0672ca */ /* 0x040fe200000e0000 */
[C---:B------:R-:W-:Y:S01]  /*13680*/  VIADD R14, R10.reuse, 0x200 ;  /* 0x000002000a0e7836 */ /* 0x040fe20000000000 */
[----:B------:R-:W-:Y:S02]  /*13690*/  IADD3 R8, R10, 0x80, RZ ;  /* 0x000000800a087810 */ /* 0x000fe40007ffe0ff */
[----:B------:R-:W-:-:S02]  /*136a0*/  FMNMX.FTZ R3, R25, R0, !PT ;  /* 0x0000000019037209 */ /* 0x000fc40007810000 */
[----:B------:R-:W-:Y:S02]  /*136b0*/  @!P1 PRMT R21, RZ, 0x654, R21 ;  /* 0x00000654ff159816 */ /* 0x000fe40000000015 */
[----:B------:R-:W-:Y:S02]  /*136c0*/  FMNMX.FTZ R0, R28, R3, !PT ;  /* 0x000000031c007209 */ /* 0x000fe40007810000 */
[----:B------:R-:W-:Y:S02]  /*136d0*/  @!P1 PRMT R202, RZ, 0x654, R202 ;  /* 0x00000654ffca9816 */ /* 0x000fe400000000ca */
[----:B------:R-:W-:Y:S01]  /*136e0*/  FMNMX.FTZ R3, R29, R0, !PT ;  /* 0x000000001d037209 */ /* 0x000fe20007810000 */
[----:B------:R-:W-:Y:S01]  /*136f0*/  HGMMA.64x128x16.F32 R88, R180, gdesc[UR4].tnspB, R88, gsb0 ;  /* 0x41e00004b4587df0 */ /* 0x000fe20008000858 */
[----:B------:R-:W-:Y:S02]  /*13700*/  R2UR UR6, R8 ;  /* 0x00000000080672ca */ /* 0x000fe400000e0000 */
[----:B------:R-:W-:Y:S01]  /*13710*/  R2UR UR7, R9 ;  /* 0x00000000090772ca */ /* 0x000fe200000e0000 */
[----:B------:R-:W-:Y:S01]  /*13720*/  IMAD.MOV.U32 R9, RZ, RZ, 0x40000040 ;  /* 0x40000040ff097424 */ /* 0x000fe200078e00ff */
[----:B------:R-:W-:-:S02]  /*13730*/  IADD3 R8, R10, 0x100, RZ ;  /* 0x000001000a087810 */ /* 0x000fc40007ffe0ff */
        /* <DEDUP_REMOVED lines=27> */
[----:B------:R-:W-:Y:S02]  /*138f0*/  FMNMX.FTZ R4, R85, R0, !PT ;  /* 0x0000000055047209 */ /* 0x000fe40007810000 */
[----:B------:R-:W-:-:S03]  /*13900*/  MOV R0, UR42 ;  /* 0x0000002a00007c02 */ /* 0x000fc60008000f00 */
[----:B------:R-:W0:Y:S01]  /*13910*/  SHFL.BFLY PT, R3, R4, 0x2, 0x1f ;  /* 0x0c401f0004037f89 */ /* 0x000e2200000e0000 */
[----:B------:R-:W-:Y:S02]  /*13920*/  WARPGROUP.DEPBAR.LE gsb0, 0x0 ;  /* 0x00008000000079c5 */ /* 0x000fe40000010000 */
[----:B------:R-:W-:-:S06]  /*13930*/  WARPGROUP.ARRIVE ;  /* 0x00000000000079c5 */ /* 0x000fcc0000000000 */
[----:B------:R-:W-:Y:S01]  /*13940*/  HGMMA.64x128x16.F32 R88, R176, gdesc[UR4].tnspB, R88, gsb0 ;  /* 0x41e00004b0587df0 */ /* 0x000fe20008000858 */
[----:B------:R-:W-:Y:S02]  /*13950*/  R2UR UR6, R8 ;  /* 0x00000000080672ca */ /* 0x000fe400000e0000 */
[----:B------:R-:W-:Y:S01]  /*13960*/  R2UR UR7, R9 ;  /* 0x00000000090772ca */ /* 0x000fe200000e0000 */
[----:B------:R-:W-:Y:S01]  /*13970*/  IMAD.MOV.U32 R9, RZ, RZ, 0x40000040 ;  /* 0x40000040ff097424 */ /* 0x000fe200078e00ff */
[----:B------:R-:W-:Y:S01]  /*13980*/  IADD3 R8, R10, 0x180, RZ ;  /* 0x000001800a087810 */ /* 0x000fe20007ffe0ff */
[----:B------:R-:W-:Y:S02]  /*13990*/  WARPGROUP.DEPBAR.LE gsb0, 0x0 ;  /* 0x00008000000079c5 */ /* 0x000fe40000010000 */
[----:B------:R-:W-:-:S08]  /*139a0*/  WARPGROUP.ARRIVE ;  /* 0x00000000000079c5 */ /* 0x000fd00000000000 */
[----:B------:R-:W-:Y:S01]  /*139b0*/  HGMMA.64x128x16.F32 R88, R172, gdesc[UR4].tnspB, R88, gsb0 ;  /* 0x41e00004ac587df0 */ /* 0x000fe20008000858 */
[----:B------:R-:W-:Y:S02]  /*139c0*/  R2UR UR6, R8 ;  /* 0x00000000080672ca */ /* 0x000fe400000e0000 */
[----:B------:R-:W-:Y:S02]  /*139d0*/  R2UR UR7, R9 ;  /* 0x00000000090772ca */ /* 0x000fe400000e0000 */
[----:B0-----:R-:W-:Y:S02]  /*139e0*/  FMNMX.FTZ R8, R4, R3, !PT ;  /* 0x0000000304087209 */ /* 0x001fe40007810000 */
[----:B------:R-:W-:-:S03]  /*139f0*/  FMNMX.FTZ R4, R26, R13, !PT ;  /* 0x0000000d1a047209 */ /* 0x000fc60007810000 */
[----:B------:R-:W0:Y:S02]  /*13a00*/  SHFL.BFLY PT, R3, R8, 0x1, 0x1f ;  /* 0x0c201f0008037f89 */ /* 0x000e2400000e0000 */
[----:B0-----:R-:W-:-:S05]  /*13a10*/  FMNMX.FTZ R3, R8, R3, !PT ;  /* 0x0000000308037209 */ /* 0x001fca0007810000 */
[C---:B------:R-:W-:Y:S01]  /*13a20*/  FMUL.FTZ R11, R3.reuse, R0 ;  /* 0x00000000030b7220 */ /* 0x040fe20000410000 */
[----:B------:R-:W-:-:S03]  /*13a30*/  FADD.FTZ R9, -R3, R12 ;  /* 0x0000000c03097221 */ /* 0x000fc60000010100 */
[-CC-:B------:R-:W-:Y:S01]  /*13a40*/  FFMA.FTZ R182, R28, R0.reuse, -R11.reuse ;  /* 0x000000001cb67223 */ /* 0x180fe2000001080b */
        /* <DEDUP_REMOVED lines=15> */
[-C--:B------:R-:W-:Y:S01]  /*13b40*/  FFMA.FTZ R57, R84, R0.reuse, -R11 ;  /* 0x0000000054397223 */ /* 0x080fe2000001080b */
[----:B------:R-:W-:Y:S01]  /*13b50*/  FMUL.FTZ R9, R9, R0 ;  /* 0x0000000009097220 */ /* 0x000fe20000410000 */
[----:B------:R-:W-:Y:S08]  /*13b60*/  MUFU.EX2 R180, R180 ;  /* 0x000000b400b47308 */ /* 0x000ff00000000800 */
[----:B------:R-:W0:Y:S08]  /*13b70*/  MUFU.EX2 R9, R9 ;  /* 0x0000000900097308 */ /* 0x000e300000000800 */
[----:B------:R-:W1:Y:S08]  /*13b80*/  MUFU.EX2 R12, R12 ;  /* 0x0000000c000c7308 */ /* 0x000e700000000800 */
[----:B------:R-:W2:Y:S08]  /*13b90*/  MUFU.EX2 R182, R182 ;  /* 0x000000b600b67308 */ /* 0x000eb00000000800 */
        /* <DEDUP_REMOVED lines=10> */
[-CC-:B------:R-:W-:Y:S01]  /*13c40*/  FFMA.FTZ R174, R44, R0.reuse, -R11.reuse ;  /* 0x000000002cae7223 */ /* 0x180fe2000001080b */
[-CC-:B------:R-:W-:Y:S01]  /*13c50*/  FFMA.FTZ R40, R65, R0.reuse, -R11.reuse ;  /* 0x0000000041287223 */ /* 0x180fe2000001080b */
[----:B------:R-:W-:Y:S01]  /*13c60*/  FFMA.FTZ R44, R69, R0, -R11 ;  /* 0x00000000452c7223 */ /* 0x000fe2000001080b */
[----:B------:R-:W-:Y:S01]  /*13c70*/  MUFU.EX2 R32, R32 ;  /* 0x0000002000207308 */ /* 0x000fe20000000800 */
[----:B------:R-:W-:Y:S01]  /*13c80*/  HGMMA.64x128x16.F32 R88, R168, gdesc[UR4].tnspB, R88, gsb0 ;  /* 0x41e00004a8587df0 */ /* 0x000fe20008000858 */
[----:B------:R-:W-:Y:S01]  /*13c90*/  R2UR UR6, R14 ;  /* 0x000000000e0672ca */ /* 0x000fe200000e0000 */
[----:B------:R-:W-:Y:S01]  /*13ca0*/  VIADD R14, R10, 0x280 ;  /* 0x000002800a0e7836 */ /* 0x000fe20000000000 */
[----:B------:R-:W-:Y:S02]  /*13cb0*/  R2UR UR7, R15 ;  /* 0x000000000f0772ca */ /* 0x000fe400000e0000 */
[----:B------:R-:W-:-:S02]  /*13cc0*/  FMNMX.FTZ R15, R27, R4, !PT ;  /* 0x000000041b0f7209 */ /* 0x000fc40007810000 */
[----:B------:R-:W-:Y:S02]  /*13cd0*/  MUFU.EX2 R172, R172 ;  /* 0x000000ac00ac7308 */ /* 0x000fe40000000800 */
[----:B------:R-:W-:-:S04]  /*13ce0*/  FMNMX.FTZ R4, R30, R15, !PT ;  /* 0x0000000f1e047209 */ /* 0x000fc80007810000 */
[----:B------:R-:W-:Y:S02]  /*13cf0*/  FMNMX.FTZ R15, R31, R4, !PT ;  /* 0x000000041f0f7209 */ /* 0x000fe40007810000 */
        /* <DEDUP_REMOVED lines=25> */
[----:B------:R-:W-:Y:S02]  /*13e90*/  FMNMX.FTZ R4, R66, R15, !PT ;  /* 0x0000000f42047209 */ /* 0x000fe40007810000 */
[----:B------:R-:W-:Y:S02]  /*13ea0*/  MOV R15, 0x40000040 ;  /* 0x40000040000f7802 */ /* 0x000fe40000000f00 */
[----:B------:R-:W-:-:S04]  /*13eb0*/  FMNMX.FTZ R37, R67, R4, !PT ;  /* 0x0000000443257209 */ /* 0x000fc80007810000 */
[----:B------:R-:W-:Y:S01]  /*13ec0*/  FMNMX.FTZ R4, R70, R37, !PT ;  /* 0x0000002546047209 */ /* 0x000fe20007810000 */
[----:B------:R-:W-:-:S06]  /*13ed0*/  FFMA.FTZ R37, R72, R0, -R11 ;  /* 0x0000000048257223 */ /* 0x000fcc000001080b */
[----:B------:R-:W-:Y:S01]  /*13ee0*/  MUFU.EX2 R37, R37 ;  /* 0x0000002500257308 */ /* 0x000fe20000000800 */
[----:B------:R-:W-:Y:S02]  /*13ef0*/  WARPGROUP.DEPBAR.LE gsb0, 0x0 ;  /* 0x00008000000079c5 */ /* 0x000fe40000010000 */
[----:B------:R-:W-:Y:S01]  /*13f00*/  WARPGROUP.ARRIVE ;  /* 0x00000000000079c5 */ /* 0x000fe20000000000 */
[-CC-:B------:R-:W-:Y:S01]  /*13f10*/  FFMA.FTZ R168, R48, R0.reuse, -R11.reuse ;  /* 0x0000000030a87223 */ /* 0x180fe2000001080b */
[-CC-:B------:R-:W-:Y:S01]  /*13f20*/  FFMA.FTZ R170, R52, R0.reuse, -R11.reuse ;  /* 0x0000000034aa7223 */ /* 0x180fe2000001080b */
[-CC-:B------:R-:W-:Y:S01]  /*13f30*/  FFMA.FTZ R48, R61, R0.reuse, -R11.reuse ;  /* 0x000000003d307223 */ /* 0x180fe2000001080b */
[----:B------:R-:W-:Y:S02]  /*13f40*/  FFMA.FTZ R52, R77, R0, -R11 ;  /* 0x000000004d347223 */ /* 0x000fe4000001080b */
[----:B------:R-:W-:Y:S01]  /*13f50*/  HGMMA.64x128x16.F32 R88, R164, gdesc[UR4].tnspB, R88, gsb0 ;  /* 0x41e00004a4587df0 */ /* 0x000fe20008000858 */
[----:B------:R-:W-:Y:S01]  /*13f60*/  R2UR UR6, R14 ;  /* 0x000000000e0672ca */ /* 0x000fe200000e0000 */
[C---:B------:R-:W-:Y:S01]  /*13f70*/  VIADD R14, R10.reuse, 0x300 ;  /* 0x000003000a0e7836 */ /* 0x040fe20000000000 */
[----:B------:R-:W-:Y:S01]  /*13f80*/  R2UR UR7, R15 ;  /* 0x000000000f0772ca */ /* 0x000fe200000e0000 */
[----:B------:R-:W-:Y:S01]  /*13f90*/  VIADD R10, R10, 0x380 ;  /* 0x000003800a0a7836 */ /* 0x000fe20000000000 */
[----:B------:R-:W-:Y:S01]  /*13fa0*/  FMNMX.FTZ R15, R71, R4, !PT ;  /* 0x00000004470f7209 */ /* 0x000fe20007810000 */
[----:B------:R-:W-:Y:S03]  /*13fb0*/  MUFU.EX2 R168, R168 ;  /* 0x000000a800a87308 */ /* 0x000fe60000000800 */
[----:B------:R-:W-:-:S04]  /*13fc0*/  FMNMX.FTZ R4, R74, R15, !PT ;  /* 0x0000000f4a047209 */ /* 0x000fc80007810000 */
        /* <DEDUP_REMOVED lines=9> */
[----:B------:R-:W-:-:S05]  /*14060*/  FMNMX.FTZ R4, R87, R4, !PT ;  /* 0x0000000457047209 */ /* 0x000fca0007810000 */
[----:B------:R-:W3:Y:S02]  /*14070*/  SHFL.BFLY PT, R15, R4, 0x2, 0x1f ;  /* 0x0c401f00040f7f89 */ /* 0x000ee400000e0000 */
[----:B---3--:R-:W-:-:S05]  /*14080*/  FMNMX.FTZ R8, R4, R15, !PT ;  /* 0x0000000f04087209 */ /* 0x008fca0007810000 */
[----:B------:R-:W3:Y:S02]  /*14090*/  SHFL.BFLY PT, R15, R8, 0x1, 0x1f ;  /* 0x0c201f00080f7f89 */ /* 0x000ee400000e0000 */
[----:B---3--:R-:W-:Y:S02]  /*140a0*/  FMNMX.FTZ R8, R8, R15, !PT ;  /* 0x0000000f08087209 */ /* 0x008fe40007810000 */
[----:B------:R-:W-:Y:S01]  /*140b0*/  MOV R15, 0x40000040 ;  /* 0x40000040000f7802 */ /* 0x000fe20000000f00 */
[----:B------:R-:W-:Y:S02]  /*140c0*/  WARPGROUP.DEPBAR.LE gsb0, 0x0 ;  /* 0x00008000000079c5 */ /* 0x000fe40000010000 */
[----:B------:R-:W-:Y:S01]  /*140d0*/  WARPGROUP.ARRIVE ;  /* 0x00000000000079c5 */ /* 0x000fe20000000000 */
[-CC-:B------:R-:W-:Y:S01]  /*140e0*/  FFMA.FTZ R164, R56, R0.reuse, -R11.reuse ;  /* 0x0000000038a47223 */ /* 0x180fe2000001080b */
[-CC-:B------:R-:W-:Y:S01]  /*140f0*/  FFMA.FTZ R166, R60, R0.reuse, -R11.reuse ;  /* 0x000000003ca67223 */ /* 0x180fe2000001080b */
[----:B------:R-:W-:-:S03]  /*14100*/  FFMA.FTZ R56, R81, R0, -R11 ;  /* 0x0000000051387223 */ /* 0x000fc6000001080b */
[----:B------:R-:W-:Y:S01]  /*14110*/  HGMMA.64x128x16.F32 R88, R152, gdesc[UR4].tnspB, R88, gsb0 ;  /* 0x41e0000498587df0 */ /* 0x000fe20008000858 */
[----:B------:R-:W-:Y:S01]  /*14120*/  R2UR UR6, R14 ;  /* 0x000000000e0672ca */ /* 0x000fe200000e0000 */
[----:B------:R-:W-:Y:S01]  /*14130*/  FFMA.FTZ R14, R85, R0, -R11 ;  /* 0x00000000550e7223 */ /* 0x000fe2000001080b */
[----:B------:R-:W-:Y:S01]  /*14140*/  R2UR UR7, R15 ;  /* 0x000000000f0772ca */ /* 0x000fe200000e0000 */
        /* <DEDUP_REMOVED lines=8> */
[C---:B------:R-:W-:Y:S01]  /*141d0*/  FADD.FTZ R11, -R8.reuse, R13 ;  /* 0x0000000d080b7221 */ /* 0x040fe20000010100 */
[-C--:B------:R-:W-:Y:S02]  /*141e0*/  FMUL.FTZ R13, R8, R0.reuse ;  /* 0x00000000080d7220 */ /* 0x080fe40000410000 */
[----:B------:R-:W-:Y:S01]  /*141f0*/  HGMMA.64x128x16.F32 R88, R156, gdesc[UR4].tnspB, R88, gsb0 ;  /* 0x41e000049c587df0 */ /* 0x000fe20008000858 */
[-C--:B------:R-:W-:Y:S01]  /*14200*/  FMUL.FTZ R11, R11, R0.reuse ;  /* 0x000000000b0b7220 */ /* 0x080fe20000410000 */
        /* <DEDUP_REMOVED lines=12> */
[----:B---3--:R-:W-:Y:S01]  /*142d0*/  MOV R11, 0x40000040 ;  /* 0x40000040000b7802 */ /* 0x008fe20000000f00 */
[-CC-:B------:R-:W-:Y:S01]  /*142e0*/  FFMA.FTZ R171, R54, R0.reuse, -R13.reuse ;  /* 0x0000000036ab7223 */ /* 0x180fe2000001080d */
[----:B------:R-:W-:Y:S01]  /*142f0*/  R2UR UR6, R10 ;  /* 0x000000000a0672ca */ /* 0x000fe200000e0000 */
[--C-:B------:R-:W-:Y:S01]  /*14300*/  FFMA.FTZ R38, R43, R0, -R13.reuse ;  /* 0x000000002b267223 */ /* 0x100fe2000001080d */
[----:B------:R-:W-:Y:S01]  /*14310*/  R2UR UR7, R11 ;  /* 0x000000000b0772ca */ /* 0x000fe200000e0000 */
[----:B0-----:R-:W-:Y:S01]  /*14320*/  FFMA.FTZ R11, R9, R6, R180 ;  /* 0x00000006090b7223 */ /* 0x001fe200000100b4 */
[-CC-:B------:R-:W-:Y:S01]  /*14330*/  FFMA.FTZ R175, R46, R0.reuse, -R13.reuse ;  /* 0x000000002eaf7223 */ /* 0x180fe2000001080d */
[----:B------:R-:W0:Y:S01]  /*14340*/  MUFU.EX2 R26, R26 ;  /* 0x0000001a001a7308 */ /* 0x000e220000000800 */
[-C--:B------:R-:W-:Y:S01]  /*14350*/  FFMA.FTZ R165, R58, R0.reuse, -R13 ;  /* 0x000000003aa57223 */ /* 0x080fe2000001080d */
[----:B-1----:R-:W-:Y:S01]  /*14360*/  FADD.FTZ R11, R12, R11 ;  /* 0x0000000b0c0b7221 */ /* 0x002fe20000010000 */
[-CC-:B------:R-:W-:Y:S01]  /*14370*/  FFMA.FTZ R42, R47, R0.reuse, -R13.reuse ;  /* 0x000000002f2a7223 */ /* 0x180fe2000001080d */
[-CC-:B------:R-:W-:Y:S01]  /*14380*/  FFMA.FTZ R167, R62, R0.reuse, -R13.reuse ;  /* 0x000000003ea77223 */ /* 0x180fe2000001080d */
[-C--:B------:R-:W-:Y:S01]  /*14390*/  FFMA.FTZ R34, R51, R0.reuse, -R13 ;  /* 0x0000000033227223 */ /* 0x080fe2000001080d */
[----:B--2---:R-:W-:Y:S01]  /*143a0*/  FADD.FTZ R11, R182, R11 ;  /* 0x0000000bb60b7221 */ /* 0x004fe20000010000 */
[-C--:B------:R-:W-:Y:S01]  /*143b0*/  FFMA.FTZ R46, R55, R0.reuse, -R13 ;  /* 0x00000000372e7223 */ /* 0x080fe2000001080d */
[----:B------:R-:W1:Y:S01]  /*143c0*/  MUFU.EX2 R183, R183 ;  /* 0x000000b700b77308 */ /* 0x000e620000000800 */
[----:B----4-:R-:W-:Y:S01]  /*143d0*/  FFMA.FTZ R5, R4, R5, R181 ;  /* 0x0000000504057223 */ /* 0x010fe200000100b5 */
[----:B------:R-:W-:Y:S01]  /*143e0*/  FADD.FTZ R11, R24, R11 ;  /* 0x0000000b180b7221 */ /* 0x000fe20000010000 */
[--C-:B------:R-:W-:Y:S01]  /*143f0*/  FFMA.FTZ R10, R59, R0, -R13.reuse ;  /* 0x000000003b0a7223 */ /* 0x100fe2000001080d */
[----:B------:R-:W-:Y:S01]  /*14400*/  F2FP.F16.F32.PACK_AB R180, R12, R180 ;  /* 0x000000b40cb4723e */ /* 0x000fe200000000ff */
[-C--:B------:R-:W-:Y:S01]  /*14410*/  FFMA.FTZ R6, R63, R0.reuse, -R13 ;  /* 0x000000003f067223 */ /* 0x080fe2000001080d */
[----:B------:R-:W-:Y:S01]  /*14420*/  FADD.FTZ R11, R176, R11 ;  /* 0x0000000bb00b7221 */ /* 0x000fe20000010000 */
[----:B------:R-:W-:Y:S01]  /*14430*/  FFMA.FTZ R153, R66, R0, -R13 ;  /* 0x0000000042997223 */ /* 0x000fe2000001080d */
[----:B------:R-:W2:Y:S01]  /*14440*/  MUFU.EX2 R60, R60 ;  /* 0x0000003c003c7308 */ /* 0x000ea20000000800 */
[----:B0-----:R-:W-:Y:S01]  /*14450*/  FADD.FTZ R50, R26, R5 ;  /* 0x000000051a327221 */ /* 0x001fe20000010000 */
[----:B------:R-:W-:Y:S01]  /*14460*/  FADD.FTZ R11, R28, R11 ;  /* 0x0000000b1c0b7221 */ /* 0x000fe20000010000 */
[----:B------:R-:W-:Y:S01]  /*14470*/  F2FP.F16.F32.PACK_AB R182, R24, R182 ;  /* 0x000000b618b6723e */ /* 0x000fe200000000ff */
[-C--:B------:R-:W-:Y:S01]  /*14480*/  FFMA.FTZ R155, R70, R0.reuse, -R13 ;  /* 0x00000000469b7223 */ /* 0x080fe2000001080d */
[----:B------:R-:W-:Y:S01]  /*14490*/  F2FP.F16.F32.PACK_AB R181, R26, R181 ;  /* 0x000000b51ab5723e */ /* 0x000fe200000000ff */
[----:B------:R-:W-:Y:S01]  /*144a0*/  FADD.FTZ R62, R178, R11 ;  /* 0x0000000bb23e7221 */ /* 0x000fe20000010000 */
[-CC-:B------:R-:W-:Y:S01]  /*144b0*/  FFMA.FTZ R75, R75, R0.reuse, -R13.reuse ;  /* 0x000000004b4b7223 */ /* 0x180fe2000001080d */
[----:B------:R-:W0:Y:S01]  /*144c0*/  MUFU.EX2 R177, R177 ;  /* 0x000000b100b17308 */ /* 0x000e220000000800 */
[----:B-1----:R-:W-:Y:S01]  /*144d0*/  FADD.FTZ R5, R183, R50 ;  /* 0x00000032b7057221 */ /* 0x002fe20000010000 */
[----:B------:R-:W-:Y:S01]  /*144e0*/  FADD.FTZ R11, R33, R62 ;  /* 0x0000003e210b7221 */ /* 0x000fe20000010000 */
[-CC-:B------:R-:W-:Y:S01]  /*144f0*/  FFMA.FTZ R50, R67, R0.reuse, -R13.reuse ;  /* 0x0000000043327223 */ /* 0x180fe2000001080d */
[-CC-:B------:R-:W-:Y:S01]  /*14500*/  FFMA.FTZ R78, R78, R0.reuse, -R13.reuse ;  /* 0x000000004e4e7223 */ /* 0x180fe2000001080d */
[-C--:B------:R-:W-:Y:S01]  /*14510*/  FFMA.FTZ R79, R79, R0.reuse, -R13 ;  /* 0x000000004f4f7223 */ /* 0x080fe2000001080d */
[----:B------:R-:W-:Y:S01]  /*14520*/  FADD.FTZ R62, R172, R11 ;  /* 0x0000000bac3e7221 */ /* 0x000fe20000010000 */
[-C--:B------:R-:W-:Y:S01]  /*14530*/  FFMA.FTZ R82, R82, R0.reuse, -R13 ;  /* 0x0000000052527223 */ /* 0x080fe2000001080d */
[----:B------:R-:W1:Y:S01]  /*14540*/  MUFU.EX2 R64, R64 ;  /* 0x0000004000407308 */ /* 0x000e620000000800 */
[----:B--2---:R-:W-:Y:S01]  /*14550*/  FADD.FTZ R54, R60, R5 ;  /* 0x000000053c367221 */ /* 0x004fe20000010000 */
[----:B------:R-:W-:Y:S01]  /*14560*/  FADD.FTZ R11, R25, R62 ;  /* 0x0000003e190b7221 */ /* 0x000fe20000010000 */
[-CC-:B------:R-:W-:Y:S01]  /*14570*/  FFMA.FTZ R83, R83, R0.reuse, -R13.reuse ;  /* 0x0000000053537223 */ /* 0x180fe2000001080d */
[----:B------:R-:W-:Y:S01]  /*14580*/  FFMA.FTZ R86, R86, R0, -R13 ;  /* 0x0000000056567223 */ /* 0x000fe2000001080d */
[----:B------:R-:W-:Y:S01]  /*14590*/  F2FP.F16.F32.PACK_AB R183, R60, R183 ;  /* 0x000000b73cb7723e */ /* 0x000fe200000000ff */
[----:B------:R-:W-:Y:S01]  /*145a0*/  FADD.FTZ R62, R174, R11 ;  /* 0x0000000bae3e7221 */ /* 0x000fe20000010000 */
[----:B------:R-:W-:Y:S01]  /*145b0*/  F2FP.F16.F32.PACK_AB R176, R28, R176 ;  /* 0x000000b01cb0723e */ /* 0x000fe200000000ff */
[----:B------:R-:W2:Y:S01]  /*145c0*/  MUFU.EX2 R179, R179 ;  /* 0x000000b300b37308 */ /* 0x000ea20000000800 */
[----:B0-----:R-:W-:Y:S01]  /*145d0*/  FADD.FTZ R5, R177, R54 ;  /* 0x00000036b1057221 */ /* 0x001fe20000010000 */
[----:B------:R-:W-:Y:S01]  /*145e0*/  FADD.FTZ R11, R29, R62 ;  /* 0x0000003e1d0b7221 */ /* 0x000fe20000010000 */
[----:B------:R-:W-:Y:S01]  /*145f0*/  FFMA.FTZ R54, R71, R0, -R13 ;  /* 0x0000000047367223 */ /* 0x000fe2000001080d */
[----:B------:R-:W-:-:S02]  /*14600*/  F2FP.F16.F32.PACK_AB R178, R33, R178 ;  /* 0x000000b221b2723e */ /* 0x000fc400000000ff */
[----:B------:R-:W-:Y:S01]  /*14610*/  FADD.FTZ R11, R168, R11 ;  /* 0x0000000ba80b7221 */ /* 0x000fe20000010000 */
[----:B------:R-:W-:Y:S01]  /*14620*/  F2FP.F16.F32.PACK_AB R172, R25, R172 ;  /* 0x000000ac19ac723e */ /* 0x000fe200000000ff */
[----:B------:R-:W0:Y:S01]  /*14630*/  MUFU.EX2 R30, R30 ;  /* 0x0000001e001e7308 */ /* 0x000e220000000800 */
[----:B-1----:R-:W-:Y:S01]  /*14640*/  FADD.FTZ R58, R64, R5 ;  /* 0x00000005403a7221 */ /* 0x002fe20000010000 */
[----:B------:R-:W-:Y:S01]  /*14650*/  FADD.FTZ R11, R32, R11 ;  /* 0x0000000b200b7221 */ /* 0x000fe20000010000 */
[----:B------:R-:W-:Y:S02]  /*14660*/  F2FP.F16.F32.PACK_AB R177, R64, R177 ;  /* 0x000000b140b1723e */ /* 0x000fe400000000ff */
[----:B------:R-:W-:Y:S01]  /*14670*/  F2FP.F16.F32.PACK_AB R174, R29, R174 ;  /* 0x000000ae1dae723e */ /* 0x000fe200000000ff */
[----:B------:R-:W-:Y:S01]  /*14680*/  FADD.FTZ R11, R170, R11 ;  /* 0x0000000baa0b7221 */ /* 0x000fe20000010000 */
[----:B------:R-:W-:Y:S01]  /*14690*/  F2FP.F16.F32.PACK_AB R168, R32, R168 ;  /* 0x000000a820a8723e */ /* 0x000fe200000000ff */
[----:B------:R-:W1:Y:S01]  /*146a0*/  MUFU.EX2 R173, R173 ;  /* 0x000000ad00ad7308 */ /* 0x000e620000000800 */
[----:B--2---:R-:W-:Y:S01]  /*146b0*/  FADD.FTZ R5, R179, R58 ;  /* 0x0000003ab3057221 */ /* 0x004fe20000010000 */
[C---:B------:R-:W-:Y:S01]  /*146c0*/  FADD.FTZ R11, R36.reuse, R11 ;  /* 0x0000000b240b7221 */ /* 0x040fe20000010000 */
[----:B------:R-:W-:-:S03]  /*146d0*/  F2FP.F16.F32.PACK_AB R170, R36, R170 ;  /* 0x000000aa24aa723e */ /* 0x000fc600000000ff */
[----:B------:R-:W-:Y:S01]  /*146e0*/  FADD.FTZ R26, R164, R11 ;  /* 0x0000000ba41a7221 */ /* 0x000fe20000010000 */
[C---:B------:R-:W-:Y:S01]  /*146f0*/  F2FP.F16.F32.PACK_AB R164, R41.reuse, R164 ;  /* 0x000000a429a4723e */ /* 0x040fe200000000ff */
[----:B------:R-:W2:Y:S01]  /*14700*/  MUFU.EX2 R38, R38 ;  /* 0x0000002600267308 */ /* 0x000ea20000000800 */
[C---:B0-----:R-:W-:Y:S01]  /*14710*/  FADD.FTZ R58, R30.reuse, R5 ;  /* 0x000000051e3a7221 */ /* 0x041fe20000010000 */
[----:B------:R-:W-:Y:S01]  /*14720*/  FADD.FTZ R11, R41, R26 ;  /* 0x0000001a290b7221 */ /* 0x000fe20000010000 */
[----:B------:R-:W-:-:S03]  /*14730*/  F2FP.F16.F32.PACK_AB R179, R30, R179 ;  /* 0x000000b31eb3723e */ /* 0x000fc600000000ff */
[----:B------:R-:W-:Y:S01]  /*14740*/  FADD.FTZ R11, R166, R11 ;  /* 0x0000000ba60b7221 */ /* 0x000fe20000010000 */
[C---:B------:R-:W-:Y:S01]  /*14750*/  F2FP.F16.F32.PACK_AB R166, R48.reuse, R166 ;  /* 0x000000a630a6723e */ /* 0x040fe200000000ff */
[----:B------:R-:W0:Y:S01]  /*14760*/  MUFU.EX2 R175, R175 ;  /* 0x000000af00af7308 */ /* 0x000e220000000800 */
[----:B-1----:R-:W-:Y:S01]  /*14770*/  FADD.FTZ R5, R173, R58 ;  /* 0x0000003aad057221 */ /* 0x002fe20000010000 */
[----:B------:R-:W-:-:S06]  /*14780*/  FADD.FTZ R11, R48, R11 ;  /* 0x0000000b300b7221 */ /* 0x000fcc0000010000 */
[----:B------:R-:W1:Y:S01]  /*14790*/  MUFU.EX2 R42, R42 ;  /* 0x0000002a002a7308 */ /* 0x000e620000000800 */
[C---:B--2---:R-:W-:Y:S01]  /*147a0*/  FADD.FTZ R58, R38.reuse, R5 ;  /* 0x00000005263a7221 */ /* 0x044fe20000010000 */
[----:B------:R-:W-:-:S06]  /*147b0*/  F2FP.F16.F32.PACK_AB R173, R38, R173 ;  /* 0x000000ad26ad723e */ /* 0x000fcc00000000ff */
        /* <DEDUP_REMOVED lines=11> */
[----:B------:R-:W-:Y:S02]  /*14870*/  WARPGROUP.DEPBAR.LE gsb0, 0x0 ;  /* 0x00008000000079c5 */ /* 0x000fe40000010000 */
[----:B------:R-:W-:Y:S01]  /*14880*/  WARPGROUP.ARRIVE ;  /* 0x00000000000079c5 */ /* 0x000fe20000000000 */
[----:B-1----:R-:W-:Y:S01]  /*14890*/  FADD.FTZ R5, R171, R12 ;  /* 0x0000000cab057221 */ /* 0x002fe20000010000 */
[-CC-:B------:R-:W-:Y:S01]  /*148a0*/  FFMA.FTZ R157, R74, R0.reuse, -R13.reuse ;  /* 0x000000004a9d7223 */ /* 0x180fe2000001080d */
[----:B------:R-:W-:Y:S01]  /*148b0*/  FFMA.FTZ R13, R87, R0, -R13 ;  /* 0x00000000570d7223 */ /* 0x000fe2000001080d */
[----:B------:R-:W-:Y:S01]  /*148c0*/  F2FP.F16.F32.PACK_AB R156, R45, R37 ;  /* 0x000000252d9c723e */ /* 0x000fe200000000ff */
[----:B------:R-:W1:Y:S01]  /*148d0*/  MUFU.EX2 R10, R10 ;  /* 0x0000000a000a7308 */ /* 0x000e620000000800 */
[----:B------:R-:W-:Y:S01]  /*148e0*/  HGMMA.64x128x16.F32 R88, R160, gdesc[UR4].tnspB, R88, gsb0 ;  /* 0x41e00004a0587df0 */ /* 0x000fe20008000858 */
[C---:B--2---:R-:W-:Y:S01]  /*148f0*/  FADD.FTZ R24, R46.reuse, R5 ;  /* 0x000000052e187221 */ /* 0x044fe20000010000 */
[----:B------:R-:W-:-:S02]  /*14900*/  F2FP.F16.F32.PACK_AB R171, R46, R171 ;  /* 0x000000ab2eab723e */ /* 0x000fc400000000ff */
[----:B------:R-:W-:-:S03]  /*14910*/  F2FP.F16.F32.PACK_AB R158, R52, R49 ;  /* 0x00000031349e723e */ /* 0x000fc600000000ff */
        /* <DEDUP_REMOVED lines=11> */
[----:B-1----:R-:W-:-:S07]  /*149d0*/  FADD.FTZ R5, R153, R24 ;  /* 0x0000001899057221 */ /* 0x002fce0000010000 */
[----:B------:R-:W1:Y:S01]  /*149e0*/  MUFU.EX2 R155, R155 ;  /* 0x0000009b009b7308 */ /* 0x000e620000000800 */
[----:B--2---:R-:W-:Y:S01]  /*149f0*/  FADD.FTZ R11, R152, R11 ;  /* 0x0000000b980b7221 */ /* 0x004fe20000010000 */
[----:B------:R-:W-:-:S03]  /*14a00*/  F2FP.F16.F32.PACK_AB R152, R40, R152 ;  /* 0x000000982898723e */ /* 0x000fc600000000ff */
[----:B------:R-:W-:-:S03]  /*14a10*/  FADD.FTZ R11, R40, R11 ;  /* 0x0000000b280b7221 */ /* 0x000fc60000010000 */
        /* <DEDUP_REMOVED lines=11> */
[----:B------:R-:W-:Y:S01]  /*14ad0*/  FADD.FTZ R24, R37, R24 ;  /* 0x0000001825187221 */ /* 0x000fe20000010000 */
[----:B------:R-:W-:-:S03]  /*14ae0*/  F2FP.F16.F32.PACK_AB R155, R54, R155 ;  /* 0x0000009b369b723e */ /* 0x000fc600000000ff */
[----:B------:R-:W-:Y:S02]  /*14af0*/  FADD.FTZ R24, R45, R24 ;  /* 0x000000182d187221 */ /* 0x000fe40000010000 */
[----:B------:R-:W0:Y:S01]  /*14b00*/  MUFU.EX2 R78, R78 ;  /* 0x0000004e004e7308 */ /* 0x000e220000000800 */
[----:B-1----:R-:W-:Y:S01]  /*14b10*/  FADD.FTZ R5, R157, R10 ;  /* 0x0000000a9d057221 */ /* 0x002fe20000010000 */
[----:B------:R-:W-:-:S04]  /*14b20*/  FADD.FTZ R11, R49, R24 ;  /* 0x00000018310b7221 */ /* 0x000fc80000010000 */
[----:B------:R-:W-:Y:S02]  /*14b30*/  FADD.FTZ R6, R52, R11 ;  /* 0x0000000b34067221 */ /* 0x000fe40000010000 */
[----:B------:R-:W1:Y:S01]  /*14b40*/  MUFU.EX2 R79, R79 ;  /* 0x0000004f004f7308 */ /* 0x000e620000000800 */
[C---:B--2---:R-:W-:Y:S01]  /*14b50*/  FADD.FTZ R5, R12.reuse, R5 ;  /* 0x000000050c057221 */ /* 0x044fe20000010000 */
[----:B------:R-:W-:Y:S01]  /*14b60*/  FADD.FTZ R11, R53, R6 ;  /* 0x00000006350b7221 */ /* 0x000fe20000010000 */
[----:B------:R-:W-:Y:S01]  /*14b70*/  F2FP.F16.F32.PACK_AB R157, R12, R157 ;  /* 0x0000009d0c9d723e */ /* 0x000fe200000000ff */
[----:B------:R-:W-:Y:S02]  /*14b80*/  IMAD.MOV.U32 R12, RZ, RZ, R3 ;  /* 0x000000ffff0c7224 */ /* 0x000fe400078e0003 */
[----:B------:R-:W-:Y:S02]  /*14b90*/  FADD.FTZ R6, R56, R11 ;  /* 0x0000000b38067221 */ /* 0x000fe40000010000 */
[----:B------:R-:W2:Y:S01]  /*14ba0*/  MUFU.EX2 R82, R82 ;  /* 0x0000005200527308 */ /* 0x000ea20000000800 */
[----:B0-----:R-:W-:Y:S01]  /*14bb0*/  FADD.FTZ R5, R78, R5 ;  /* 0x000000054e057221 */ /* 0x001fe20000010000 */
[----:B------:R-:W-:-:S04]  /*14bc0*/  FADD.FTZ R11, R57, R6 ;  /* 0x00000006390b7221 */ /* 0x000fc80000010000 */
[----:B------:R-:W-:Y:S02]  /*14bd0*/  FADD.FTZ R6, R14, R11 ;  /* 0x0000000b0e067221 */ /* 0x000fe40000010000 */
[----:B------:R-:W0:Y:S01]  /*14be0*/  MUFU.EX2 R83, R83 ;  /* 0x0000005300537308 */ /* 0x000e220000000800 */
[C---:B-1----:R-:W-:Y:S01]  /*14bf0*/  FADD.FTZ R5, R79.reuse, R5 ;  /* 0x000000054f057221 */ /* 0x042fe20000010000 */
[----:B------:R-:W-:-:S06]  /*14c00*/  F2FP.F16.F32.PACK_AB R159, R79, R78 ;  /* 0x0000004e4f9f723e */ /* 0x000fcc00000000ff */
[----:B------:R-:W1:Y:S01]  /*14c10*/  MUFU.EX2 R86, R86 ;  /* 0x0000005600567308 */ /* 0x000e620000000800 */
[----:B--2---:R-:W-:-:S07]  /*14c20*/  FADD.FTZ R5, R82, R5 ;  /* 0x0000000552057221 */ /* 0x004fce0000010000 */
[----:B------:R-:W2:Y:S01]  /*14c30*/  MUFU.EX2 R13, R13 ;  /* 0x0000000d000d7308 */ /* 0x000ea20000000800 */
[----:B0-----:R-:W-:-:S04]  /*14c40*/  FADD.FTZ R5, R83, R5 ;  /* 0x0000000553057221 */ /* 0x001fc80000010000 */
[----:B-1----:R-:W-:Y:S01]  /*14c50*/  FADD.FTZ R5, R86, R5 ;  /* 0x0000000556057221 */ /* 0x002fe20000010000 */
[----:B------:R-:W-:Y:S02]  /*14c60*/  WARPGROUP.DEPBAR.LE gsb0, 0x0 ;  /* 0x00008000000079c5 */ /* 0x000fe40000010000 */
[----:B------:R-:W-:Y:S01]  /*14c70*/  @!P1 SYNCS.ARRIVE.TRANS64.RED.A1T0 RZ, [R21+URZ], RZ ;  /* 0x000000ff15ff99a7 */ /* 0x000fe2000810043f */
[C---:B--2---:R-:W-:Y:S01]  /*14c80*/  FADD.FTZ R5, R13.reuse, R5 ;  /* 0x000000050d057221 */ /* 0x044fe20000010000 */
[----:B------:R-:W-:Y:S02]  /*14c90*/  F2FP.F16.F32.PACK_AB R163, R13, R86 ;  /* 0x000000560da3723e */ /* 0x000fe400000000ff */
[----:B------:R-:W-:Y:S02]  /*14ca0*/  F2FP.F16.F32.PACK_AB R160, R56, R53 ;  /* 0x0000003538a0723e */ /* 0x000fe400000000ff */
[----:B------:R-:W-:Y:S01]  /*14cb0*/  F2FP.F16.F32.PACK_AB R161, R83, R82 ;  /* 0x0000005253a1723e */ /* 0x000fe200000000ff */
[----:B------:R0:W-:Y:S01]  /*14cc0*/  @!P1 SYNCS.ARRIVE.TRANS64.RED.A1T0 RZ, [R202+URZ], RZ ;  /* 0x000000ffcaff99a7 */ /* 0x0001e2000810043f */
[----:B------:R-:W-:-:S02]  /*14cd0*/  F2FP.F16.F32.PACK_AB R162, R14, R57 ;  /* 0x000000390ea2723e */ /* 0x000fc400000000ff */
[----:B------:R-:W-:Y:S02]  /*14ce0*/  MOV R13, R8 ;  /* 0x00000008000d7202 */ /* 0x000fe40000000f00 */
[----:B0-----:R-:W-:Y:S01]  /*14cf0*/  MOV R202, R194 ;  /* 0x000000c200ca7202 */ /* 0x001fe20000000f00 */
[----:B------:R-:W-:Y:S06]  /*14d00*/  @P2 BRA `(.L_x_634) ;  /* 0xffffffd800d82947 */ /* 0x000fec000383ffff */
.L_x_623:
[----:B------:R-:W-:Y:S05]  /*14d10*/  BSYNC B0 ;  /* 0x0000000000007941 */ /* 0x000fea0003800000 */
.L_x_622:
        /* <DEDUP_REMOVED lines=67> */
.L_x_635:
[----:B------:R-:W-:Y:S02]  /*15150*/  LEA R13, R192, R2, 0x3 ;  /* 0x00000002c00d7211 */ /* 0x000fe400078e18ff */
[----:B------:R-:W-:-:S04]  /*15160*/  SHF.L.U32 R4, R194, 0x1f, RZ ;  /* 0x0000001fc2047819 */ /* 0x000fc800000006ff */
[----:B------:R0:W1:Y:S01]  /*15170*/  SYNCS.PHASECHK.TRANS64.TRYWAIT P2, [R13+URZ+0x34850], R4 ;  /* 0x034850040d0075a7 */ /* 0x000062000804017f */
[----:B------:R-:W-:Y:S05]  /*15180*/  @!P0 BRA `(.L_x_636) ;  /* 0x0000000000048947 */ /* 0x000fea0003800000 */
[----:B------:R-:W-:Y:S01]  /*15190*/  BPT.TRAP 0x1 ;  /* 0x000000040000795c */ /* 0x000fe20000300000 */
.L_x_636:
[----:B------:R-:W-:Y:S01]  /*151a0*/  VIADD R2, R2, 0x400 ;  /* 0x0000040002027836 */ /* 0x000fe20000000000 */
[----:B------:R-:W-:Y:S04]  /*151b0*/  BSSY B0, `(.L_x_637) ;  /* 0x0000008000007945 */ /* 0x000fe80003800000 */
[----:B------:R-:W-:-:S04]  /*151c0*/  SHF.R.U32.HI R2, RZ, 0x4, R2 ;  /* 0x00000004ff027819 */ /* 0x000fc80000011602 */
[----:B------:R-:W-:-:S04]  /*151d0*/  LOP3.LUT R2, R2, 0x3fff, RZ, 0xc0, !PT ;  /* 0x00003fff02027812 */ /* 0x000fc800078ec0ff */
[----:B------:R-:W-:-:S04]  /*151e0*/  LOP3.LUT R7, R2, 0x4000000, RZ, 0xfc, !PT ;  /* 0x0400000002077812 */ /* 0x000fc800078efcff */
[----:B------:R-:W-:Y:S01]  /*151f0*/  LEA R10, R192, R7, 0xb ;  /* 0x00000007c00a7211 */ /* 0x000fe200078e58ff */
[----:B-1----:R-:W-:Y:S06]  /*15200*/  @P2 BRA `(.L_x_638) ;  /* 0x0000000000082947 */ /* 0x002fec0003800000 */
[----:B------:R-:W1:Y:S02]  /*15210*/  SYNCS.PHASECHK.TRANS64.TRYWAIT P0, [R13+URZ+0x34850], R4 ;  /* 0x034850040d0075a7 */ /* 0x000e64000800017f */
[----:B-1----:R-:W-:Y:S05]  /*15220*/  @!P0 BRA `(.L_x_639) ;  /* 0x0000008800d88947 */ /* 0x002fea0003800000 */
.L_x_638:
[----:B------:R-:W-:Y:S05]  /*15230*/  BSYNC B0 ;  /* 0x0000000000007941 */ /* 0x000fea0003800000 */
.L_x_637:
[----:B------:R-:W-:Y:S01]  /*15240*/  IMAD.MOV.U32 R11, RZ, RZ, 0x40000040 ;  /* 0x40000040ff0b7424 */ /* 0x000fe200078e00ff */
[C---:B------:R-:W-:Y:S01]  /*15250*/  R2UR UR6, R10.reuse ;  /* 0x000000000a0672ca */ /* 0x040fe200000e0000 */
[----:B------:R-:W-:Y:S01]  /*15260*/  WARPGROUP.ARRIVE ;  /* 0x00000000000079c5 */ /* 0x000fe20000000000 */
[----:B------:R-:W-:Y:S01]  /*15270*/  IMAD.MOV.U32 R15, RZ, RZ, 0x40000040 ;  /* 0x40000040ff0f7424 */ /* 0x000fe200078e00ff */
[----:B------:R-:W-:Y:S01]  /*15280*/  IADD3 R14, R10, 0x80, RZ ;  /* 0x000000800a0e7810 */ /* 0x000fe20007ffe0ff */
[----:B------:R-:W2:Y:S01]  /*15290*/  SHFL.BFLY PT, R7, R6, 0x2, 0x1f ;  /* 0x0c401f0006077f89 */ /* 0x000ea200000e0000 */
[----:B------:R-:W-:Y:S01]  /*152a0*/  R2UR UR7, R11 ;  /* 0x000000000b0772ca */ /* 0x000fe200000e0000 */
[----:B------:R-:W-:Y:S01]  /*152b0*/  IMAD.MOV.U32 R11, RZ, RZ, 0x40000040 ;  /* 0x40000040ff0b7424 */ /* 0x000fe200078e00ff */
[----:B------:R-:W-:Y:S01]  /*152c0*/  IADD3 R192, R192, 0x1, RZ ;  /* 0x00000001c0c07810 */ /* 0x000fe20007ffe0ff */
[----:B------:R-:W0:Y:S01]  /*152d0*/  SHFL.BFLY PT, R2, R5, 0x2, 0x1f ;  /* 0x0c401f0005027f89 */ /* 0x000e2200000e0000 */
[----:B------:R-:W-:Y:S01]  /*152e0*/  IMAD.MOV.U32 R20, RZ, RZ, -0x800000 ;  /* 0xff800000ff147424 */ /* 0x000fe200078e00ff */
[----:B------:R-:W-:Y:S01]  /*152f0*/  IADD3 R205, R205, 0x1, RZ ;  /* 0x00000001cdcd7810 */ /* 0x000fe20007ffe0ff */
[----:B------:R-:W-:Y:S01]  /*15300*/  IMAD.MOV.U32 R21, RZ, RZ, -0x800000 ;  /* 0xff800000ff157424 */ /* 0x000fe200078e00ff */
[----:B------:R-:W-:-:S04]  /*15310*/  ISETP.NE.AND P0, PT, R192, 0x2, PT ;  /* 0x00000002c000780c */ /* 0x000fc80003f05270 */
[----:B------:R-:W-:Y:S02]  /*15320*/  SEL R192, R192, RZ, P0 ;  /* 0x000000ffc0c07207 */ /* 0x000fe40000000000 */
[----:B------:R-:W-:Y:S01]  /*15330*/  HGMMA.64x128x16.F32 R24, R180, gdesc[UR4].tnspB, R24, gsb0 ;  /* 0x41e00004b4187df0 */ /* 0x000fe20008000818 */
[----:B------:R-:W-:Y:S02]  /*15340*/  R2UR UR6, R14 ;  /* 0x000000000e0672ca */ /* 0x000fe400000e0000 */
[----:B------:R-:W-:Y:S01]  /*15350*/  R2UR UR7, R15 ;  /* 0x000000000f0772ca */ /* 0x000fe200000e0000 */
[----:B------:R-:W-:Y:S01]  /*15360*/  IMAD.MOV.U32 R15, RZ, RZ, 0x40000040 ;  /* 0x40000040ff0f7424 */ /* 0x000fe200078e00ff */
[----:B------:R-:W-:Y:S01]  /*15370*/  IADD3 R14, R10, 0x100, RZ ;  /* 0x000001000a0e7810 */ /* 0x000fe20007ffe0ff */
[----:B--2---:R-:W-:Y:S01]  /*15380*/  FADD.FTZ R7, R7, R6 ;  /* 0x0000000607077221 */ /* 0x004fe20000010000 */
[----:B01----:R-:W-:Y:S01]  /*15390*/  FADD.FTZ R4, R2, R5 ;  /* 0x0000000502047221 */ /* 0x003fe20000010000 */
[----:B------:R-:W-:-:S03]  /*153a0*/  SEL R5, RZ, 0x1, P0 ;  /* 0x00000001ff057807 */ /* 0x000fc60000000000 */
[----:B------:R-:W-:Y:S01]  /*153b0*/  SHFL.BFLY PT, R2, R7, 0x1, 0x1f ;  /* 0x0c201f0007027f89 */ /* 0x000fe200000e0000 */
[----:B------:R-:W-:-:S03]  /*153c0*/  LOP3.LUT R194, R194, R5, RZ, 0x3c, !PT ;  /* 0x00000005c2c27212 */ /* 0x000fc600078e3cff */
[----:B------:R-:W0:Y:S02]  /*153d0*/  SHFL.BFLY PT, R9, R4, 0x1, 0x1f ;  /* 0x0c201f0004097f89 */ /* 0x000e2400000e0000 */
[----:B0-----:R-:W-:-:S05]  /*153e0*/  FADD.FTZ R12, R4, R9 ;  /* 0x00000009040c7221 */ /* 0x001fca0000010000 */
[----:B------:R-:W-:-:S13]  /*153f0*/  FSETP.NE.FTZ.AND P3, PT, R12, RZ, PT ;  /* 0x000000ff0c00720b */ /* 0x000fda0003f75000 */
[----:B------:R-:W0:Y:S02]  /*15400*/  @P3 MUFU.LG2 R9, R12 ;  /* 0x0000000c00093308 */ /* 0x000e240000000c00 */
[----:B0-----:R-:W-:Y:S01]  /*15410*/  @P3 FMUL.FTZ R9, R9, 0.69314718246459960938 ;  /* 0x3f31721809093820 */ /* 0x001fe20000410000 */
        /* <DEDUP_REMOVED lines=27> */
[C---:B------:R-:W-:Y:S02]  /*155d0*/  IADD3 R14, R10.reuse, 0x300, RZ ;  /* 0x000003000a0e7810 */ /* 0x040fe40007ffe0ff */
[----:B------:R-:W-:Y:S01]  /*155e0*/  IADD3 R10, R10, 0x380, RZ ;  /* 0x000003800a0a7810 */ /* 0x000fe20007ffe0ff */
[----:B------:R-:W-:Y:S02]  /*155f0*/  WARPGROUP.DEPBAR.LE gsb0, 0x0 ;  /* 0x00008000000079c5 */ /* 0x000fe40000010000 */
[----:B------:R-:W-:-:S06]  /*15600*/  WARPGROUP.ARRIVE ;  /* 0x00000000000079c5 */ /* 0x000fcc0000000000 */
[----:B------:R-:W-:Y:S01]  /*15610*/  HGMMA.64x128x16.F32 R24, R152, gdesc[UR4].tnspB, R24, gsb0 ;  /* 0x41e0000498187df0 */ /* 0x000fe20008000818 */
[----:B------:R-:W-:Y:S02]  /*15620*/  R2UR UR6, R14 ;  /* 0x000000000e0672ca */ /* 0x000fe400000e0000 */
[----:B------:R-:W-:Y:S01]  /*15630*/  R2UR UR7, R15 ;  /* 0x000000000f0772ca */ /* 0x000fe200000e0000 */
[----:B------:R-:W-:Y:S02]  /*15640*/  WARPGROUP.DEPBAR.LE gsb0, 0x0 ;  /* 0x00008000000079c5 */ /* 0x000fe40000010000 */
[----:B------:R-:W-:-:S10]  /*15650*/  WARPGROUP.ARRIVE ;  /* 0x00000000000079c5 */ /* 0x000fd40000000000 */
[----:B------:R-:W-:Y:S01]  /*15660*/  HGMMA.64x128x16.F32 R24, R156, gdesc[UR4].tnspB, R24, gsb0 ;  /* 0x41e000049c187df0 */ /* 0x000fe20008000818 */
[----:B------:R-:W-:Y:S02]  /*15670*/  R2UR UR6, R10 ;  /* 0x000000000a0672ca */ /* 0x000fe400000e0000 */
[----:B------:R-:W-:Y:S01]  /*15680*/  R2UR UR7, R11 ;  /* 0x000000000b0772ca */ /* 0x000fe200000e0000 */
[----:B------:R-:W-:Y:S01]  /*15690*/  FADD.FTZ R11, R7, R2 ;  /* 0x00000002070b7221 */ /* 0x000fe20000010000 */
[----:B------:R-:W-:Y:S01]  /*156a0*/  MOV R7, RZ ;  /* 0x000000ff00077202 */ /* 0x000fe20000000f00 */
[----:B------:R-:W-:Y:S01]  /*156b0*/  IMAD.MOV.U32 R2, RZ, RZ, RZ ;  /* 0x000000ffff027224 */ /* 0x000fe200078e00ff */
[----:B------:R-:W-:Y:S02]  /*156c0*/  @!P1 IADD3 R10, R13, 0x34860, RZ ;  /* 0x000348600d0a9810 */ /* 0x000fe40007ffe0ff */
[----:B------:R-:W-:Y:S02]  /*156d0*/  FSETP.NE.FTZ.AND P2, PT, R11, RZ, PT ;  /* 0x000000ff0b00720b */ /* 0x000fe40003f55000 */
[----:B------:R-:W-:Y:S01]  /*156e0*/  @P3 MUFU.RCP R7, R12 ;  /* 0x0000000c00073308 */ /* 0x000fe20000001000 */
[----:B------:R-:W-:-:S10]  /*156f0*/  @!P1 PRMT R10, RZ, 0x654, R10 ;  /* 0x00000654ff0a9816 */ /* 0x000fd4000000000a */
[----:B------:R-:W0:Y:S01]  /*15700*/  @P2 MUFU.LG2 R6, R11 ;  /* 0x0000000b00062308 */ /* 0x000e220000000c00 */
[C---:B------:R-:W-:Y:S01]  /*15710*/  @P2 FMUL.FTZ R4, R0.reuse, 0.69314718246459960938 ;  /* 0x3f31721800042820 */ /* 0x040fe20000410000 */
[----:B------:R-:W-:-:S04]  /*15720*/  @P3 FMUL.FTZ R0, R0, 0.69314718246459960938 ;  /* 0x3f31721800003820 */ /* 0x000fc80000410000 */
[----:B------:R-:W-:Y:S02]  /*15730*/  @P3 FFMA.FTZ R21, R0, R8, R9 ;  /* 0x0000000800153223 */ /* 0x000fe40000010009 */
[----:B------:R-:W1:Y:S01]  /*15740*/  @P2 MUFU.RCP R2, R11 ;  /* 0x0000000b00022308 */ /* 0x000e620000001000 */
[----:B0-----:R-:W-:-:S04]  /*15750*/  @P2 FMUL.FTZ R5, R6, 0.69314718246459960938 ;  /* 0x3f31721806052820 */ /* 0x001fc80000410000 */
[----:B------:R-:W-:Y:S01]  /*15760*/  @P2 FFMA.FTZ R20, R4, R3, R5 ;  /* 0x0000000304142223 */ /* 0x000fe20000010005 */
[----:B------:R-:W-:Y:S02]  /*15770*/  WARPGROUP.DEPBAR.LE gsb0, 0x0 ;  /* 0x00008000000079c5 */ /* 0x000fe40000010000 */
[----:B------:R-:W-:-:S06]  /*15780*/  WARPGROUP.ARRIVE ;  /* 0x00000000000079c5 */ /* 0x000fcc0000000000 */
[----:B------:R-:W-:Y:S03]  /*15790*/  HGMMA.64x128x16.F32 R24, R160, gdesc[UR4].tnspB, R24, gsb0 ;  /* 0x41e00004a0187df0 */ /* 0x000fe60008000818 */
[----:B------:R-:W-:Y:S02]  /*157a0*/  WARPGROUP.DEPBAR.LE gsb0, 0x0 ;  /* 0x00008000000079c5 */ /* 0x000fe40000010000 */
[----:B------:R0:W-:Y:S01]  /*157b0*/  @!P1 SYNCS.ARRIVE.TRANS64.RED.A1T0 RZ, [R10+URZ], RZ ;  /* 0x000000ff0aff99a7 */ /* 0x0001e2000810043f */
[-C--:B------:R-:W-:Y:S01]  /*157c0*/  FMUL.FTZ R95, R26, R7.reuse ;  /* 0x000000071a5f7220 */ /* 0x080fe20000410000 */
[-C--:B------:R-:W-:Y:S01]  /*157d0*/  FMUL.FTZ R93, R30, R7.reuse ;  /* 0x000000071e5d7220 */ /* 0x080fe20000410000 */
[-C--:B-1----:R-:W-:Y:S01]  /*157e0*/  FMUL.FTZ R3, R32, R2.reuse ;  /* 0x0000000220037220 */ /* 0x082fe20000410000 */
[-C--:B------:R-:W-:Y:S01]  /*157f0*/  FMUL.FTZ R88, R33, R2.reuse ;  /* 0x0000000221587220 */ /* 0x080fe20000410000 */
[-C--:B------:R-:W-:Y:S01]  /*15800*/  FMUL.FTZ R26, R31, R7.reuse ;  /* 0x000000071f1a7220 */ /* 0x080fe20000410000 */
        /* <DEDUP_REMOVED lines=31> */
[----:B------:R-:W-:Y:S01]  /*15a00*/  PLOP3.LUT P1, PT, PT, PT, PT, 0x8, 0x0 ;  /* 0x000000000000781c */ /* 0x000fe20003f2e170 */
        /* <DEDUP_REMOVED lines=27> */
[----:B------:R-:W-:-:S07]  /*15bc0*/  FMUL.FTZ R87, R87, R7 ;  /* 0x0000000757577220 */ /* 0x000fce0000410000 */
.L_x_559:
[----:B------:R-:W0:Y:S08]  /*15bd0*/  S2UR UR5, SR_CgaCtaId ;  /* 0x00000000000579c3 */ /* 0x000e300000008800 */
[----:B------:R-:W-:Y:S06]  /*15be0*/  BAR.SYNC.DEFER_BLOCKING 0x5, 0x120 ;  /* 0x0144800000007b1d */ /* 0x000fec0000010000 */
[----:B------:R-:W-:Y:S01]  /*15bf0*/  UMOV UR4, 0x400 ;  /* 0x0000040000047882 */ /* 0x000fe20000000000 */
[----:B------:R-:W-:Y:S01]  /*15c00*/  BSSY B0, `(.L_x_640) ;  /* 0x00001d6000007945 */ /* 0x000fe20003800000 */
[----:B0-----:R-:W-:-:S06]  /*15c10*/  ULEA UR4, UR5, UR4, 0x18 ;  /* 0x0000000405047291 */ /* 0x001fcc000f8ec03f */
[----:B------:R-:W-:-:S05]  /*15c20*/  IMAD.U32 R2, RZ, RZ, UR4 ;  /* 0x00000004ff027e24 */ /* 0x000fca000f8e00ff */
[----:B------:R0:W1:Y:S01]  /*15c30*/  LDS.128 R148, [R2+0x348d0] ;  /* 0x0348d00002947984 */ /* 0x0000620000000c00 */
[----:B------:R-:W-:Y:S06]  /*15c40*/  BAR.ARV 0x4, 0x120 ;  /* 0x0104800000007b1d */ /* 0x000fec0000002000 */
[----:B------:R-:W-:Y:S05]  /*15c50*/  @P1 BRA `(.L_x_641) ;  /* 0x0000001000c41947 */ /* 0x000fea0003800000 */
[----:B------:R-:W2:Y:S01]  /*15c60*/  S2R R5, SR_SWINHI ;  /* 0x0000000000057919 */ /* 0x000ea20000002f00 */
[----:B------:R-:W-:Y:S01]  /*15c70*/  F2FP.F16.F32.PACK_AB R10, R11, R10 ;  /* 0x0000000a0b0a723e */ /* 0x000fe200000000ff */
[----:B------:R-:W-:Y:S01]  /*15c80*/  ULDC.64 UR4, c[0x0][0xbd8] ;  /* 0x0002f60000047ab9 */ /* 0x000fe20000000a00 */
[----:B------:R-:W-:Y:S02]  /*15c90*/  F2FP.F16.F32.PACK_AB R11, R26, R93 ;  /* 0x0000005d1a0b723e */ /* 0x000fe400000000ff */
[----:B------:R-:W-:Y:S02]  /*15ca0*/  F2FP.F16.F32.PACK_AB R31, R31, R70 ;  /* 0x000000461f1f723e */ /* 0x000fe400000000ff */
[----:B------:R-:W-:Y:S02]  /*15cb0*/  F2FP.F16.F32.PACK_AB R32, R73, R32 ;  /* 0x000000204920723e */ /* 0x000fe400000000ff */
[----:B------:R-:W-:Y:S02]  /*15cc0*/  F2FP.F16.F32.PACK_AB R35, R35, R78 ;  /* 0x0000004e2323723e */ /* 0x000fe400000000ff */
[----:B------:R-:W-:-:S02]  /*15cd0*/  MOV R36, R2 ;  /* 0x0000000200247202 */ /* 0x000fc40000000f00 */
[----:B--2---:R-:W-:-:S03]  /*15ce0*/  MOV R37, R5 ;  /* 0x0000000500257202 */ /* 0x004fc60000000f00 */
[----:B------:R-:W-:-:S03]  /*15cf0*/  IMAD.WIDE R8, R223, 0x2, R36 ;  /* 0x00000002df087825 */ /* 0x000fc600078e0224 */
[C---:B------:R-:W-:Y:S02]  /*15d00*/  LOP3.LUT R15, R8.reuse, 0x380, RZ, 0xc0, !PT ;  /* 0x00000380080f7812 */ /* 0x040fe400078ec0ff */
[C---:B------:R-:W-:Y:S02]  /*15d10*/  IADD3 R71, P6, R8.reuse, 0x20, RZ ;  /* 0x0000002008477810 */ /* 0x040fe40007fde0ff */
[----:B------:R-:W-:Y:S02]  /*15d20*/  SHF.R.U64 R15, R15, 0x3, RZ ;  /* 0x000000030f0f7819 */ /* 0x000fe400000012ff */
[C---:B------:R-:W-:Y:S02]  /*15d30*/  IADD3 R79, P5, R8.reuse, 0x40, RZ ;  /* 0x00000040084f7810 */ /* 0x040fe40007fbe0ff */
[C---:B------:R-:W-:Y:S02]  /*15d40*/  IADD3 R97, P4, R8.reuse, 0x60, RZ ;  /* 0x0000006008617810 */ /* 0x040fe40007f9e0ff */
[C---:B------:R-:W-:Y:S01]  /*15d50*/  IADD3 R99, P3, R8.reuse, 0x4000, RZ ;  /* 0x0000400008637810 */ /* 0x040fe20007f7e0ff */
[----:B------:R-:W-:Y:S01]  /*15d60*/  IMAD.X R7, RZ, RZ, R9, P5 ;  /* 0x000000ffff077224 */ /* 0x000fe200028e0609 */
[----:B------:R-:W-:-:S02]  /*15d70*/  IADD3 R101, P2, R8, 0x4020, RZ ;  /* 0x0000402008657810 */ /* 0x000fc40007f5e0ff */
[C---:B------:R-:W-:Y:S02]  /*15d80*/  IADD3 R103, P1, R8.reuse, 0x4040, RZ ;  /* 0x0000404008677810 */ /* 0x040fe40007f3e0ff */
[----:B------:R-:W-:Y:S02]  /*15d90*/  IADD3 R105, P0, R8, 0x4060, RZ ;  /* 0x0000406008697810 */ /* 0x000fe40007f1e0ff */
[----:B------:R-:W-:Y:S01]  /*15da0*/  LOP3.LUT R8, R15, R8, RZ, 0x3c, !PT ;  /* 0x000000080f087212 */ /* 0x000fe200078e3cff */
[--C-:B------:R-:W-:Y:S01]  /*15db0*/  IMAD.X R15, RZ, RZ, R9.reuse, P3 ;  /* 0x000000ffff0f7224 */ /* 0x100fe200018e0609 */
[-C--:B------:R-:W-:Y:S01]  /*15dc0*/  IADD3.X R5, RZ, R9.reuse, RZ, P6, !PT ;  /* 0x00000009ff057210 */ /* 0x080fe200037fe4ff */
[----:B------:R-:W-:Y:S01]  /*15dd0*/  IMAD.X R27, RZ, RZ, R9, P1 ;  /* 0x000000ffff1b7224 */ /* 0x000fe200008e0609 */
[-C--:B------:R-:W-:Y:S02]  /*15de0*/  IADD3.X R13, RZ, R9.reuse, RZ, P4, !PT ;  /* 0x00000009ff0d7210 */ /* 0x080fe400027fe4ff */
[----:B------:R-:W-:-:S02]  /*15df0*/  IADD3.X R25, RZ, R9, RZ, P2, !PT ;  /* 0x00000009ff197210 */ /* 0x000fc400017fe4ff */
[-C--:B------:R-:W-:Y:S02]  /*15e00*/  IADD3.X R29, RZ, R9.reuse, RZ, P0, !PT ;  /* 0x00000009ff1d7210 */ /* 0x080fe400007fe4ff */
[----:B------:R-:W-:Y:S02]  /*15e10*/  LOP3.LUT R4, R71, 0x380, RZ, 0xc0, !PT ;  /* 0x0000038047047812 */ /* 0x000fe400078ec0ff */
[----:B------:R-:W-:Y:S02]  /*15e20*/  LOP3.LUT R6, R79, 0x380, RZ, 0xc0, !PT ;  /* 0x000003804f067812 */ /* 0x000fe400078ec0ff */
[----:B------:R-:W-:Y:S02]  /*15e30*/  MOV R92, R8 ;  /* 0x00000008005c7202 */ /* 0x000fe40000000f00 */
[----:B------:R-:W-:Y:S02]  /*15e40*/  F2FP.F16.F32.PACK_AB R9, R28, R95 ;  /* 0x0000005f1c09723e */ /* 0x000fe400000000ff */
[----:B------:R-:W-:-:S02]  /*15e50*/  LOP3.LUT R28, R103, 0x380, RZ, 0xc0, !PT ;  /* 0x00000380671c7812 */ /* 0x000fc400078ec0ff */
[----:B------:R-:W-:Y:S02]  /*15e60*/  LOP3.LUT R34, R105, 0x380, RZ, 0xc0, !PT ;  /* 0x0000038069227812 */ /* 0x000fe400078ec0ff */
[----:B------:R-:W-:Y:S02]  /*15e70*/  SHF.R.U64 R4, R4, 0x3, RZ ;  /* 0x0000000304047819 */ /* 0x000fe400000012ff */
[----:B------:R-:W-:Y:S02]  /*15e80*/  SHF.R.U64 R6, R6, 0x3, RZ ;  /* 0x0000000306067819 */ /* 0x000fe400000012ff */
[----:B------:R-:W-:Y:S02]  /*15e90*/  LOP3.LUT R12, R97, 0x380, RZ, 0xc0, !PT ;  /* 0x00000380610c7812 */ /* 0x000fe400078ec0ff */
[----:B------:R-:W-:Y:S02]  /*15ea0*/  LOP3.LUT R14, R99, 0x380, RZ, 0xc0, !PT ;  /* 0x00000380630e7812 */ /* 0x000fe400078ec0ff */
[----:B------:R-:W-:Y:S01]  /*15eb0*/  F2FP.F16.F32.PACK_AB R8, R89, R24 ;  /* 0x000000185908723e */ /* 0x000fe200000000ff */
[----:B------:R-:W-:Y:S01]  /*15ec0*/  BAR.SYNC.DEFER_BLOCKING 0x1, 0x100 ;  /* 0x0044000000007b1d */ /* 0x000fe20000010000 */
[----:B------:R-:W-:-:S02]  /*15ed0*/  SHF.R.U64 R28, R28, 0x3, RZ ;  /* 0x000000031c1c7819 */ /* 0x000fc400000012ff */
[----:B------:R-:W-:Y:S02]  /*15ee0*/  LOP3.LUT R24, R101, 0x380, RZ, 0xc0, !PT ;  /* 0x0000038065187812 */ /* 0x000fe400078ec0ff */
[----:B------:R-:W-:Y:S02]  /*15ef0*/  SHF.R.U64 R34, R34, 0x3, RZ ;  /* 0x0000000322227819 */ /* 0x000fe400000012ff */
[----:B------:R-:W-:Y:S02]  /*15f00*/  LOP3.LUT R4, R4, R71, RZ, 0x3c, !PT ;  /* 0x0000004704047212 */ /* 0x000fe400078e3cff */
[----:B------:R-:W-:Y:S02]  /*15f10*/  LOP3.LUT R6, R6, R79, RZ, 0x3c, !PT ;  /* 0x0000004f06067212 */ /* 0x000fe400078e3cff */
[----:B------:R-:W-:Y:S02]  /*15f20*/  SHF.R.U64 R12, R12, 0x3, RZ ;  /* 0x000000030c0c7819 */ /* 0x000fe400000012ff */
[----:B------:R-:W-:-:S02]  /*15f30*/  SHF.R.U64 R14, R14, 0x3, RZ ;  /* 0x000000030e0e7819 */ /* 0x000fc400000012ff */
[----:B------:R-:W-:Y:S02]  /*15f40*/  LOP3.LUT R26, R28, R103, RZ, 0x3c, !PT ;  /* 0x000000671c1a7212 */ /* 0x000fe400078e3cff */
[----:B------:R-:W-:Y:S02]  /*15f50*/  SHF.R.U64 R24, R24, 0x3, RZ ;  /* 0x0000000318187819 */ /* 0x000fe400000012ff */
[----:B------:R-:W-:Y:S02]  /*15f60*/  LOP3.LUT R28, R34, R105, RZ, 0x3c, !PT ;  /* 0x00000069221c7212 */ /* 0x000fe400078e3cff */
[----:B------:R-:W-:Y:S02]  /*15f70*/  MOV R90, R4 ;  /* 0x00000004005a7202 */ /* 0x000fe40000000f00 */
[----:B------:R-:W-:Y:S01]  /*15f80*/  MOV R34, R6 ;  /* 0x0000000600227202 */ /* 0x000fe20000000f00 */
[----:B------:R2:W-:Y:S01]  /*15f90*/  STSM.16.M88.4 [R92], R8 ;  /* 0x000000085c007844 */ /* 0x0005e20000000200 */
[----:B------:R-:W-:-:S02]  /*15fa0*/  F2FP.F16.F32.PACK_AB R4, R88, R3 ;  /* 0x000000035804723e */ /* 0x000fc400000000ff */
[----:B------:R-:W-:Y:S02]  /*15fb0*/  F2FP.F16.F32.PACK_AB R5, R30, R91 ;  /* 0x0000005b1e05723e */ /* 0x000fe400000000ff */
[----:B------:R-:W-:Y:S02]  /*15fc0*/  F2FP.F16.F32.PACK_AB R6, R33, R0 ;  /* 0x000000002106723e */ /* 0x000fe400000000ff */
[----:B------:R-:W-:Y:S02]  /*15fd0*/  F2FP.F16.F32.PACK_AB R7, R39, R38 ;  /* 0x000000262707723e */ /* 0x000fe400000000ff */
[----:B------:R-:W-:Y:S02]  /*15fe0*/  LOP3.LUT R12, R12, R97, RZ, 0x3c, !PT ;  /* 0x000000610c0c7212 */ /* 0x000fe400078e3cff */
[----:B------:R-:W-:Y:S01]  /*15ff0*/  LOP3.LUT R14, R14, R99, RZ, 0x3c, !PT ;  /* 0x000000630e0e7212 */ /* 0x000fe200078e3cff */
[----:B------:R-:W-:Y:S01]  /*16000*/  STSM.16.M88.4 [R90], R4 ;  /* 0x000000045a007844 */ /* 0x000fe20000000200 */
[----:B------:R-:W-:-:S02]  /*16010*/  LOP3.LUT R24, R24, R101, RZ, 0x3c, !PT ;  /* 0x0000006518187212 */ /* 0x000fc400078e3cff */
[----:B------:R-:W-:Y:S02]  /*16020*/  MOV R89, R12 ;  /* 0x0000000c00597202 */ /* 0x000fe40000000f00 */
[----:B--2---:R-:W-:Y:S02]  /*16030*/  F2FP.F16.F32.PACK_AB R8, R41, R40 ;  /* 0x000000282908723e */ /* 0x004fe400000000ff */
[----:B------:R-:W-:Y:S02]  /*16040*/  F2FP.F16.F32.PACK_AB R9, R43, R42 ;  /* 0x0000002a2b09723e */ /* 0x000fe400000000ff */
[----:B------:R-:W-:Y:S01]  /*16050*/  F2FP.F16.F32.PACK_AB R10, R45, R44 ;  /* 0x0000002c2d0a723e */ /* 0x000fe200000000ff */
[----:B------:R-:W-:Y:S01]  /*16060*/  IMAD.MOV.U32 R44, RZ, RZ, RZ ;  /* 0x000000ffff2c7224 */ /* 0x000fe200078e00ff */
[----:B------:R-:W-:Y:S02]  /*16070*/  F2FP.F16.F32.PACK_AB R11, R47, R46 ;  /* 0x0000002e2f0b723e */ /* 0x000fe400000000ff */
[----:B------:R-:W-:-:S02]  /*16080*/  MOV R79, R14 ;  /* 0x0000000e004f7202 */ /* 0x000fc40000000f00 */
[----:B------:R-:W-:Y:S01]  /*16090*/  MOV R72, R24 ;  /* 0x0000001800487202 */ /* 0x000fe20000000f00 */
[----:B------:R2:W-:Y:S01]  /*160a0*/  STSM.16.M88.4 [R34], R8 ;  /* 0x0000000822007844 */ /* 0x0005e20000000200 */
[----:B------:R-:W-:Y:S02]  /*160b0*/  MOV R71, R26 ;  /* 0x0000001a00477202 */ /* 0x000fe40000000f00 */
[----:B------:R-:W-:Y:S02]  /*160c0*/  F2FP.F16.F32.PACK_AB R12, R49, R48 ;  /* 0x00000030310c723e */ /* 0x000fe400000000ff */
[----:B------:R-:W-:Y:S02]  /*160d0*/  F2FP.F16.F32.PACK_AB R13, R51, R50 ;  /* 0x00000032330d723e */ /* 0x000fe400000000ff */
[----:B------:R-:W-:Y:S02]  /*160e0*/  F2FP.F16.F32.PACK_AB R14, R53, R52 ;  /* 0x00000034350e723e */ /* 0x000fe400000000ff */
[----:B------:R-:W-:-:S02]  /*160f0*/  F2FP.F16.F32.PACK_AB R15, R55, R54 ;  /* 0x00000036370f723e */ /* 0x000fc400000000ff */
[----:B------:R-:W-:Y:S02]  /*16100*/  F2FP.F16.F32.PACK_AB R24, R57, R56 ;  /* 0x000000383918723e */ /* 0x000fe400000000ff */
[----:B------:R-:W-:Y:S01]  /*16110*/  F2FP.F16.F32.PACK_AB R25, R59, R58 ;  /* 0x0000003a3b19723e */ /* 0x000fe200000000ff */
[----:B------:R3:W-:Y:S01]  /*16120*/  STSM.16.M88.4 [R89], R12 ;  /* 0x0000000c59007844 */ /* 0x0007e20000000200 */
[----:B------:R-:W-:Y:S02]  /*16130*/  F2FP.F16.F32.PACK_AB R26, R61, R60 ;  /* 0x0000003c3d1a723e */ /* 0x000fe400000000ff */
[----:B------:R-:W-:Y:S02]  /*16140*/  F2FP.F16.F32.PACK_AB R27, R63, R62 ;  /* 0x0000003e3f1b723e */ /* 0x000fe400000000ff */
[----:B------:R-:W-:Y:S02]  /*16150*/  MOV R0, R28 ;  /* 0x0000001c00007202 */ /* 0x000fe40000000f00 */
[----:B------:R-:W-:Y:S01]  /*16160*/  ISETP.NE.U32.AND P0, PT, RZ, UR4, PT ;  /* 0x00000004ff007c0c */ /* 0x000fe2000bf05070 */
[----:B------:R4:W-:Y:S01]  /*16170*/  STSM.16.M88.4 [R79], R24 ;  /* 0x000000184f007844 */ /* 0x0009e20000000200 */
[----:B--2---:R-:W-:-:S02]  /*16180*/  IADD3 R10, P1, R199, UR4, RZ ;  /* 0x00000004c70a7c10 */ /* 0x004fc4000ff3e0ff */
[----:B------:R-:W-:Y:S02]  /*16190*/  F2FP.F16.F32.PACK_AB R28, R65, R64 ;  /* 0x00000040411c723e */ /* 0x000fe400000000ff */
[----:B------:R-:W-:Y:S02]  /*161a0*/  F2FP.F16.F32.PACK_AB R29, R67, R66 ;  /* 0x00000042431d723e */ /* 0x000fe400000000ff */
[----:B------:R-:W-:Y:S02]  /*161b0*/  F2FP.F16.F32.PACK_AB R30, R69, R68 ;  /* 0x00000044451e723e */ /* 0x000fe400000000ff */
[----:B------:R-:W-:Y:S02]  /*161c0*/  F2FP.F16.F32.PACK_AB R33, R75, R74 ;  /* 0x0000004a4b21723e */ /* 0x000fe400000000ff */
[----:B------:R-:W-:Y:S01]  /*161d0*/  F2FP.F16.F32.PACK_AB R34, R77, R76 ;  /* 0x0000004c4d22723e */ /* 0x000fe200000000ff */
[----:B------:R4:W-:Y:S01]  /*161e0*/  STSM.16.M88.4 [R72], R28 ;  /* 0x0000001c48007844 */ /* 0x0009e20000000200 */
[----:B------:R-:W-:-:S02]  /*161f0*/  F2FP.F16.F32.PACK_AB R4, R81, R80 ;  /* 0x000000505104723e */ /* 0x000fc400000000ff */
[----:B------:R-:W-:Y:S01]  /*16200*/  F2FP.F16.F32.PACK_AB R5, R83, R82 ;  /* 0x000000525305723e */ /* 0x000fe200000000ff */
[----:B------:R4:W-:Y:S01]  /*16210*/  STSM.16.M88.4 [R71], R32 ;  /* 0x0000002047007844 */ /* 0x0009e20000000200 */
[----:B------:R-:W-:Y:S02]  /*16220*/  F2FP.F16.F32.PACK_AB R6, R85, R84 ;  /* 0x000000545506723e */ /* 0x000fe400000000ff */
[----:B------:R-:W-:Y:S02]  /*16230*/  F2FP.F16.F32.PACK_AB R7, R87, R86 ;  /* 0x000000565707723e */ /* 0x000fe400000000ff */
[----:B------:R-:W-:Y:S02]  /*16240*/  ISETP.NE.AND.EX P0, PT, RZ, UR5, PT, P0 ;  /* 0x00000005ff007c0c */ /* 0x000fe4000bf05300 */
[----:B------:R-:W-:Y:S01]  /*16250*/  IADD3.X R11, R200, UR5, RZ, P1, !PT ;  /* 0x00000005c80b7c10 */ /* 0x000fe20008ffe4ff */
[----:B------:R-:W-:Y:S01]  /*16260*/  ULDC.64 UR4, c[0x0][0xbe0] ;  /* 0x0002f80000047ab9 */ /* 0x000fe20000000a00 */
[----:B------:R4:W-:Y:S01]  /*16270*/  STSM.16.M88.4 [R0], R4 ;  /* 0x0000000400007844 */ /* 0x0009e20000000200 */
[----:B------:R-:W-:Y:S01]  /*16280*/  BAR.SYNC.DEFER_BLOCKING 0x1, 0x100 ;  /* 0x0044000000007b1d */ /* 0x000fe20000010000 */
[----:B------:R-:W-:-:S04]  /*16290*/  ISETP.NE.U32.AND P1, PT, RZ, UR4, PT ;  /* 0x00000004ff007c0c */ /* 0x000fc8000bf25070 */
[----:B------:R-:W-:-:S13]  /*162a0*/  ISETP.NE.AND.EX P1, PT, RZ, UR5, PT, P1 ;  /* 0x00000005ff007c0c */ /* 0x000fda000bf25310 */
[----:B------:R-:W-:Y:S01]  /*162b0*/  @P1 IADD3 R8, P2, R199, UR4, RZ ;  /* 0x00000004c7081c10 */ /* 0x000fe2000ff5e0ff */
[----:B------:R-:W-:Y:S02]  /*162c0*/  ULDC UR4, c[0x0][0xa88] ;  /* 0x0002a20000047ab9 */ /* 0x000fe40000000800 */
[----:B------:R-:W-:Y:S01]  /*162d0*/  IMAD.U32 R3, RZ, RZ, UR4 ;  /* 0x00000004ff037e24 */ /* 0x000fe2000f8e00ff */
[----:B------:R-:W-:Y:S01]  /*162e0*/  @P1 IADD3.X R9, R200, UR5, RZ, P2, !PT ;  /* 0x00000005c8091c10 */ /* 0x000fe200097fe4ff */
[----:B------:R4:W5:Y:S01]  /*162f0*/  @P0 LDG.E R44, desc[UR36][R10.64] ;  /* 0x000000240a2c0981 */ /* 0x000962000c1e1900 */
[----:B---3--:R-:W-:-:S03]  /*16300*/  LEA R13, R196, R195, 0x6 ;  /* 0x000000c3c40d7211 */ /* 0x008fc600078e30ff */
[----:B------:R4:W5:Y:S02]  /*16310*/  @P1 LDG.E R3, desc[UR36][R8.64] ;  /* 0x0000002408031981 */ /* 0x000964000c1e1900 */
[----:B------:R-:W-:Y:S01]  /*16320*/  IMAD.WIDE R36, R13, 0x2, R36 ;  /* 0x000000020d247825 */ /* 0x000fe200078e0224 */
[----:B------:R-:W-:Y:S06]  /*16330*/  @P1 BRA `(.L_x_642) ;  /* 0x0000000000101947 */ /* 0x000fec0003800000 */
[----:B------:R-:W-:Y:S05]  /*16340*/  @!P0 BRA `(.L_x_642) ;  /* 0x00000000000c8947 */ /* 0x000fea0003800000 */
[----:B----4-:R-:W2:Y:S04]  /*16350*/  LDG.E R0, desc[UR36][R10.64] ;  /* 0x000000240a007981 */ /* 0x010ea8000c1e1900 */
[----:B-----5:R-:W2:Y:S02]  /*16360*/  LDG.E R3, desc[UR36][R10.64+0x4] ;  /* 0x000004240a037981 */ /* 0x020ea4000c1e1900 */
[----:B--2---:R-:W-:-:S07]  /*16370*/  IADD3 R3, -R0, R3, RZ ;  /* 0x0000000300037210 */ /* 0x004fce0007ffe1ff */
.L_x_642:
[----:B------:R-:W-:Y:S01]  /*16380*/  SHF.R.S32.HI R50, RZ, 0x1f, R198 ;  /* 0x0000001fff327819 */ /* 0x000fe200000114c6 */
[----:B------:R-:W-:Y:S01]  /*16390*/  ULDC.64 UR4, c[0x0][0xb70] ;  /* 0x0002dc0000047ab9 */ /* 0x000fe20000000a00 */
[--C-:B-----5:R-:W-:Y:S02]  /*163a0*/  SHF.R.S32.HI R45, RZ, 0x1f, R44.reuse ;  /* 0x0000001fff2d7819 */ /* 0x120fe4000001142c */
[----:B------:R-:W-:Y:S01]  /*163b0*/  SEL R207, R207, RZ, !P0 ;  /* 0x000000ffcfcf7207 */ /* 0x000fe20004000000 */
[----:B----4-:R-:W-:Y:S01]  /*163c0*/  IMAD R5, R50, UR4, RZ ;  /* 0x0000000432057c24 */ /* 0x010fe2000f8e02ff */
[----:B------:R-:W-:Y:S02]  /*163d0*/  SEL R201, R201, RZ, !P0 ;  /* 0x000000ffc9c97207 */ /* 0x000fe40004000000 */
[----:B------:R-:W-:Y:S01]  /*163e0*/  LEA R10, R206, R222, 0x7 ;  /* 0x000000dece0a7211 */ /* 0x000fe200078e38ff */
[----:B------:R-:W-:Y:S01]  /*163f0*/  IMAD R7, R198, UR5, R5 ;  /* 0x00000005c6077c24 */ /* 0x000fe2000f8e0205 */
[----:B------:R-:W-:Y:S01]  /*16400*/  IADD3 R13, P2, R36, 0x2000, RZ ;  /* 0x00002000240d7810 */ /* 0x000fe20007f5e0ff */
[----:B------:R-:W-:Y:S01]  /*16410*/  IMAD.WIDE.U32 R4, R198, UR4, R44 ;  /* 0x00000004c6047c25 */ /* 0x000fe2000f8e002c */
[----:B------:R-:W-:Y:S01]  /*16420*/  ULDC.64 UR4, c[0x0][0xb78] ;  /* 0x0002de0000047ab9 */ /* 0x000fe20000000a00 */
[----:B------:R-:W-:-:S02]  /*16430*/  IADD3 R9, P1, R36, 0x1000, RZ ;  /* 0x0000100024097810 */ /* 0x000fc40007f3e0ff */
[----:B------:R-:W-:Y:S01]  /*16440*/  IMAD.IADD R5, R5, 0x1, R7 ;  /* 0x0000000105057824 */ /* 0x000fe200078e0207 */
[----:B------:R-:W-:Y:S01]  /*16450*/  SHF.R.S32.HI R7, RZ, 0x1f, R10 ;  /* 0x0000001fff077819 */ /* 0x000fe2000001140a */
[----:B------:R-:W-:Y:S01]  /*16460*/  IMAD R0, R207, UR4, RZ ;  /* 0x00000004cf007c24 */ /* 0x000fe2000f8e02ff */
[----:B------:R-:W-:Y:S01]  /*16470*/  LOP3.LUT R12, R13, 0x380, RZ, 0xc0, !PT ;  /* 0x000003800d0c7812 */ /* 0x000fe200078ec0ff */
[----:B------:R-:W-:Y:S01]  /*16480*/  IMAD.WIDE.U32 R4, R201, UR4, R4 ;  /* 0x00000004c9047c25 */ /* 0x000fe2000f8e0004 */
[----:B------:R-:W-:Y:S02]  /*16490*/  LOP3.LUT R8, R9, 0x380, RZ, 0xc0, !PT ;  /* 0x0000038009087812 */ /* 0x000fe400078ec0ff */
[----:B------:R-:W-:Y:S01]  /*164a0*/  SHF.R.U64 R12, R12, 0x3, RZ ;  /* 0x000000030c0c7819 */ /* 0x000fe200000012ff */
[----:B------:R-:W-:Y:S01]  /*164b0*/  IMAD R6, R201, UR5, R0 ;  /* 0x00000005c9067c24 */ /* 0x000fe2000f8e0200 */
[----:B------:R-:W-:Y:S01]  /*164c0*/  IADD3 R0, P0, R10, R4, RZ ;  /* 0x000000040a007210 */ /* 0x000fe20007f1e0ff */
[----:B------:R-:W-:Y:S01]  /*164d0*/  ULDC.64 UR4, c[0x0][0xb40] ;  /* 0x0002d00000047ab9 */ /* 0x000fe20000000a00 */
[----:B------:R-:W-:-:S02]  /*164e0*/  SHF.R.U64 R8, R8, 0x3, RZ ;  /* 0x0000000308087819 */ /* 0x000fc400000012ff */
[----:B------:R-:W-:Y:S02]  /*164f0*/  IADD3.X R7, R7, R5, R6, P0, !PT ;  /* 0x0000000507077210 */ /* 0x000fe400007fe406 */
[----:B------:R-:W-:Y:S02]  /*16500*/  LEA R48, P0, R0, UR4, 0x2 ;  /* 0x0000000400307c11 */ /* 0x000fe4000f8010ff */
[----:B------:R-:W-:Y:S01]  /*16510*/  LOP3.LUT R12, R12, R13, RZ, 0x3c, !PT ;  /* 0x0000000d0c0c7212 */ /* 0x000fe200078e3cff */
[----:B------:R-:W-:Y:S01]  /*16520*/  IMAD.X R13, RZ, RZ, R37, P2 ;  /* 0x000000ffff0d7224 */ /* 0x000fe200010e0625 */
[----:B------:R-:W-:Y:S01]  /*16530*/  LEA.HI.X R49, R0, UR5, R7, 0x2, P0 ;  /* 0x0000000500317c11 */ /* 0x000fe200080f1407 */
[----:B------:R-:W-:Y:S01]  /*16540*/  ULDC.64 UR4, c[0x0][0xaa0] ;  /* 0x0002a80000047ab9 */ /* 0x000fe20000000a00 */
[----:B------:R-:W-:Y:S02]  /*16550*/  LOP3.LUT P0, RZ, R212, 0x3, RZ, 0xc0, !PT ;  /* 0x00000003d4ff7812 */ /* 0x000fe4000780c0ff */
[----:B------:R-:W-:-:S02]  /*16560*/  IADD3 R25, P6, R36, 0x3000, RZ ;  /* 0x0000300024197810 */ /* 0x000fc40007fde0ff */
[C---:B------:R-:W-:Y:S02]  /*16570*/  IADD3 R29, P5, R36.reuse, 0x4000, RZ ;  /* 0x00004000241d7810 */ /* 0x040fe40007fbe0ff */
[C---:B------:R-:W-:Y:S02]  /*16580*/  IADD3 R33, P4, R36.reuse, 0x5000, RZ ;  /* 0x0000500024217810 */ /* 0x040fe40007f9e0ff */
[----:B------:R-:W-:Y:S02]  /*16590*/  IADD3 R39, P3, R36, 0x6000, RZ ;  /* 0x0000600024277810 */ /* 0x000fe40007f7e0ff */
[----:B------:R-:W-:Y:S02]  /*165a0*/  IADD3 R0, R10, 0x8, RZ ;  /* 0x000000080a007810 */ /* 0x000fe40007ffe0ff */
[----:B------:R-:W-:Y:S01]  /*165b0*/  LOP3.LUT R8, R8, R9, RZ, 0x3c, !PT ;  /* 0x0000000908087212 */ /* 0x000fe200078e3cff */
[----:B------:R-:W-:Y:S01]  /*165c0*/  IMAD.X R9, RZ, RZ, R37, P1 ;  /* 0x000000ffff097224 */ /* 0x000fe200008e0625 */
[----:B------:R-:W-:-:S02]  /*165d0*/  IADD3 R7, P2, R36, 0x7000, RZ ;  /* 0x0000700024077810 */ /* 0x000fc40007f5e0ff */
[----:B------:R-:W-:Y:S02]  /*165e0*/  ISETP.GE.OR P1, PT, R10, R3, P0 ;  /* 0x000000030a00720c */ /* 0x000fe40000726670 */
[----:B------:R-:W-:Y:S02]  /*165f0*/  LOP3.LUT R24, R25, 0x380, RZ, 0xc0, !PT ;  /* 0x0000038019187812 */ /* 0x000fe400078ec0ff */
[----:B------:R-:W-:Y:S02]  /*16600*/  LOP3.LUT R28, R29, 0x380, RZ, 0xc0, !PT ;  /* 0x000003801d1c7812 */ /* 0x000fe400078ec0ff */
[----:B------:R-:W-:Y:S02]  /*16610*/  LOP3.LUT R32, R33, 0x380, RZ, 0xc0, !PT ;  /* 0x0000038021207812 */ /* 0x000fe400078ec0ff */
[----:B------:R-:W-:Y:S02]  /*16620*/  LOP3.LUT R38, R39, 0x380, RZ, 0xc0, !PT ;  /* 0x0000038027267812 */ /* 0x000fe400078ec0ff */
[----:B------:R-:W-:-:S02]  /*16630*/  LOP3.LUT R5, R36, 0x380, RZ, 0xc0, !PT ;  /* 0x0000038024057812 */ /* 0x000fc400078ec0ff */
[----:B------:R-:W-:Y:S01]  /*16640*/  ISETP.GE.OR P0, PT, R0, R3, P0 ;  /* 0x000000030000720c */ /* 0x000fe20000706670 */
[----:B------:R-:W-:Y:S01]  /*16650*/  @!P1 STG.E desc[UR36][R48.64], R20 ;  /* 0x0000001430009986 */ /* 0x000fe2000c101924 */
[----:B------:R-:W-:Y:S02]  /*16660*/  LOP3.LUT R0, R7, 0x380, RZ, 0xc0, !PT ;  /* 0x0000038007007812 */ /* 0x000fe400078ec0ff */
[----:B------:R-:W-:Y:S02]  /*16670*/  SHF.R.U64 R24, R24, 0x3, RZ ;  /* 0x0000000318187819 */ /* 0x000fe400000012ff */
[----:B------:R-:W-:Y:S02]  /*16680*/  SHF.R.U64 R28, R28, 0x3, RZ ;  /* 0x000000031c1c7819 */ /* 0x000fe400000012ff */
[----:B------:R-:W-:Y:S02]  /*16690*/  SHF.R.U64 R32, R32, 0x3, RZ ;  /* 0x0000000320207819 */ /* 0x000fe400000012ff */
[----:B------:R-:W-:-:S02]  /*166a0*/  SHF.R.U64 R38, R38, 0x3, RZ ;  /* 0x0000000326267819 */ /* 0x000fc400000012ff */
[----:B------:R-:W-:Y:S01]  /*166b0*/  SHF.R.U64 R5, R5, 0x3, RZ ;  /* 0x0000000305057819 */ /* 0x000fe200000012ff */
[----:B------:R2:W-:Y:S01]  /*166c0*/  @!P0 STG.E desc[UR36][R48.64+0x20], R21 ;  /* 0x0000201530008986 */ /* 0x0005e2000c101924 */
[----:B------:R-:W-:Y:S02]  /*166d0*/  SHF.R.U64 R0, R0, 0x3, RZ ;  /* 0x0000000300007819 */ /* 0x000fe400000012ff */
[----:B------:R-:W-:Y:S01]  /*166e0*/  LOP3.LUT R24, R24, R25, RZ, 0x3c, !PT ;  /* 0x0000001918187212 */ /* 0x000fe200078e3cff */
[----:B------:R-:W5:Y:S01]  /*166f0*/  LD.E.128 R8, desc[UR36][R8.64] ;  /* 0x0000002408087980 */ /* 0x000f62000c101d00 */
[----:B------:R-:W-:Y:S01]  /*16700*/  LOP3.LUT R28, R28, R29, RZ, 0x3c, !PT ;  /* 0x0000001d1c1c7212 */ /* 0x000fe200078e3cff */
[--C-:B------:R-:W-:Y:S01]  /*16710*/  IMAD.X R29, RZ, RZ, R37.reuse, P5 ;  /* 0x000000ffff1d7224 */ /* 0x100fe200028e0625 */
[----:B------:R-:W-:Y:S01]  /*16720*/  LOP3.LUT R32, R32, R33, RZ, 0x3c, !PT ;  /* 0x0000002120207212 */ /* 0x000fe200078e3cff */
[----:B------:R-:W5:Y:S01]  /*16730*/  LD.E.128 R12, desc[UR36][R12.64] ;  /* 0x000000240c0c7980 */ /* 0x000f62000c101d00 */
[----:B------:R-:W-:Y:S01]  /*16740*/  LOP3.LUT R38, R38, R39, RZ, 0x3c, !PT ;  /* 0x0000002726267212 */ /* 0x000fe200078e3cff */
[--C-:B------:R-:W-:Y:S01]  /*16750*/  IMAD.X R39, RZ, RZ, R37.reuse, P3 ;  /* 0x000000ffff277224 */ /* 0x100fe200018e0625 */
[----:B------:R-:W-:Y:S01]  /*16760*/  LOP3.LUT R4, R5, R36, RZ, 0x3c, !PT ;  /* 0x0000002405047212 */ /* 0x000fe200078e3cff */
[----:B------:R-:W-:Y:S01]  /*16770*/  IMAD.MOV.U32 R5, RZ, RZ, R37 ;  /* 0x000000ffff057224 */ /* 0x000fe200078e0025 */
[-C--:B------:R-:W-:Y:S01]  /*16780*/  IADD3.X R25, RZ, R37.reuse, RZ, P6, !PT ;  /* 0x00000025ff197210 */ /* 0x080fe200037fe4ff */
[----:B------:R-:W5:Y:S01]  /*16790*/  LD.E.128 R28, desc[UR36][R28.64] ;  /* 0x000000241c1c7980 */ /* 0x000f62000c101d00 */
[----:B------:R-:W-:-:S02]  /*167a0*/  IADD3.X R33, RZ, R37, RZ, P4, !PT ;  /* 0x00000025ff217210 */ /* 0x000fc400027fe4ff */
[----:B------:R-:W-:Y:S02]  /*167b0*/  IADD3.X R41, RZ, R37, RZ, P2, !PT ;  /* 0x00000025ff297210 */ /* 0x000fe400017fe4ff */
[----:B------:R-:W-:Y:S01]  /*167c0*/  LOP3.LUT R40, R0, R7, RZ, 0x3c, !PT ;  /* 0x0000000700287212 */ /* 0x000fe200078e3cff */
[----:B------:R-:W5:Y:S01]  /*167d0*/  LD.E.128 R24, desc[UR36][R24.64] ;  /* 0x0000002418187980 */ /* 0x000f62000c101d00 */
[----:B------:R-:W-:-:S03]  /*167e0*/  SHF.R.S32.HI R47, RZ, 0x1f, R195 ;  /* 0x0000001fff2f7819 */ /* 0x000fc600000114c3 */
[----:B------:R-:W5:Y:S01]  /*167f0*/  LD.E.128 R4, desc[UR36][R4.64] ;  /* 0x0000002404047980 */ /* 0x000f62000c101d00 */
[----:B------:R-:W-:-:S03]  /*16800*/  MOV R46, R195 ;  /* 0x000000c3002e7202 */ /* 0x000fc60000000f00 */
[----:B------:R-:W5:Y:S01]  /*16810*/  LD.E.128 R32, desc[UR36][R32.64] ;  /* 0x0000002420207980 */ /* 0x000f62000c101d00 */
[----:B------:R-:W-:-:S03]  /*16820*/  IMAD R45, R45, UR4, RZ ;  /* 0x000000042d2d7c24 */ /* 0x000fc6000f8e02ff */
[----:B------:R-:W5:Y:S04]  /*16830*/  LD.E.128 R36, desc[UR36][R38.64] ;  /* 0x0000002426247980 */ /* 0x000f68000c101d00 */
[----:B------:R-:W5:Y:S01]  /*16840*/  LD.E.128 R40, desc[UR36][R40.64] ;  /* 0x0000002428287980 */ /* 0x000f62000c101d00 */
[----:B------:R-:W-:Y:S01]  /*16850*/  @!PT LDS RZ, [RZ] ;  /* 0x00000000fffff984 */ /* 0x000fe20000000800 */
[----:B------:R-:W-:Y:S01]  /*16860*/  @!PT LDS RZ, [RZ] ;  /* 0x00000000fffff984 */ /* 0x000fe20000000800 */
[----:B------:R-:W-:Y:S01]  /*16870*/  @!PT LDS RZ, [RZ] ;  /* 0x00000000fffff984 */ /* 0x000fe20000000800 */
[----:B------:R-:W-:Y:S01]  /*16880*/  @!PT LDS RZ, [RZ] ;  /* 0x00000000fffff984 */ /* 0x000fe20000000800 */
[----:B------:R3:W-:Y:S06]  /*16890*/  MEMBAR.ALL.CTA ;  /* 0x0000000000007992 */ /* 0x0007ec0000008000 */
[----:B---3--:R-:W3:Y:S01]  /*168a0*/  FENCE.VIEW.ASYNC.S ;  /* 0x00000000000073c6 */ /* 0x008ee20000000000 */
[----:B--2---:R-:W-:-:S04]  /*168b0*/  IMAD.WIDE.U32 R20, R44, UR4, R46 ;  /* 0x000000042c147c25 */ /* 0x004fc8000f8e002e */
[----:B------:R-:W-:Y:S01]  /*168c0*/  IMAD R45, R44, UR5, R45 ;  /* 0x000000052c2d7c24 */ /* 0x000fe2000f8e022d */
[----:B------:R-:W-:Y:S01]  /*168d0*/  ULDC.64 UR4, c[0x0][0xae0] ;  /* 0x0002b80000047ab9 */ /* 0x000fe20000000a00 */
[----:B------:R-:W-:Y:S01]  /*168e0*/  IMAD R47, R206, -0x80, R3 ;  /* 0xffffff80ce2f7824 */ /* 0x000fe200078e0203 */
[----:B------:R-:W-:Y:S01]  /*168f0*/  IADD3 R0, R196, 0x20, RZ ;  /* 0x00000020c4007810 */ /* 0x000fe20007ffe0ff */
[----:B------:R-:W-:Y:S02]  /*16900*/  IMAD.IADD R21, R21, 0x1, R45 ;  /* 0x0000000115157824 */ /* 0x000fe400078e022d */
[----:B------:R-:W-:Y:S01]  /*16910*/  IMAD R45, R50, UR4, RZ ;  /* 0x00000004322d7c24 */ /* 0x000fe2000f8e02ff */
[CC--:B------:R-:W-:Y:S01]  /*16920*/  ISETP.GE.AND P2, PT, R196.reuse, R47.reuse, PT ;  /* 0x0000002fc400720c */ /* 0x0c0fe20003f46270 */
[----:B------:R-:W-:Y:S01]  /*16930*/  VIADD R3, R196, 0x40 ;  /* 0x00000040c4037836 */ /* 0x000fe20000000000 */
[----:B------:R-:W-:Y:S01]  /*16940*/  ISETP.GE.AND P4, PT, R0, R47, PT ;  /* 0x0000002f0000720c */ /* 0x000fe20003f86270 */
[----:B------:R-:W-:Y:S01]  /*16950*/  IMAD R45, R198, UR5, R45 ;  /* 0x00000005c62d7c24 */ /* 0x000fe2000f8e022d */
[----:B------:R-:W-:Y:S01]  /*16960*/  IADD3 R0, R2, 0x34820, RZ ;  /* 0x0003482002007810 */ /* 0x000fe20007ffe0ff */
[----:B------:R-:W-:Y:S01]  /*16970*/  IMAD.WIDE.U32 R20, R198, UR4, R20 ;  /* 0x00000004c6147c25 */ /* 0x000fe2000f8e0014 */
[----:B------:R-:W-:Y:S01]  /*16980*/  ULDC.64 UR4, c[0x0][0xae8] ;  /* 0x0002ba0000047ab9 */ /* 0x000fe20000000a00 */
[----:B------:R-:W-:-:S02]  /*16990*/  IADD3 R44, R196, 0x60, RZ ;  /* 0x00000060c42c7810 */ /* 0x000fc40007ffe0ff */
[-C--:B------:R-:W-:Y:S01]  /*169a0*/  ISETP.GE.AND P0, PT, R3, R47.reuse, PT ;  /* 0x0000002f0300720c */ /* 0x080fe20003f06270 */
[----:B------:R-:W-:Y:S01]  /*169b0*/  IMAD.IADD R21, R21, 0x1, R45 ;  /* 0x0000000115157824 */ /* 0x000fe200078e022d */
[----:B------:R-:W-:Y:S01]  /*169c0*/  PRMT R0, RZ, 0x654, R0 ;  /* 0x00000654ff007816 */ /* 0x000fe20000000000 */
[----:B------:R-:W-:Y:S01]  /*169d0*/  IMAD R3, R207, UR4, RZ ;  /* 0x00000004cf037c24 */ /* 0x000fe2000f8e02ff */
[----:B------:R-:W-:Y:S01]  /*169e0*/  ISETP.GE.AND P1, PT, R44, R47, PT ;  /* 0x0000002f2c00720c */ /* 0x000fe20003f26270 */
[C---:B------:R-:W-:Y:S01]  /*169f0*/  IMAD.WIDE.U32 R46, R201.reuse, UR4, R20 ;  /* 0x00000004c92e7c25 */ /* 0x040fe2000f8e0014 */
[--C-:B------:R-:W-:Y:S01]  /*16a00*/  SHF.R.S32.HI R197, RZ, 0x1f, R196.reuse ;  /* 0x0000001fffc57819 */ /* 0x100fe200000114c4 */
[----:B---3--:R2:W-:Y:S01]  /*16a10*/  SYNCS.ARRIVE.TRANS64.RED.A1T0 RZ, [R0+URZ], RZ ;  /* 0x000000ff00ff79a7 */ /* 0x0085e2000810043f */
[----:B------:R-:W-:Y:S01]  /*16a20*/  BSSY B1, `(.L_x_643) ;  /* 0x0000015000017945 */ /* 0x000fe20003800000 */
[----:B------:R-:W-:Y:S02]  /*16a30*/  IMAD R3, R201, UR5, R3 ;  /* 0x00000005c9037c24 */ /* 0x000fe4000f8e0203 */
[----:B------:R-:W-:-:S04]  /*16a40*/  IMAD.WIDE R44, R206, 0x80, R196 ;  /* 0x00000080ce2c7825 */ /* 0x000fc800078e02c4 */
[----:B------:R-:W-:Y:S01]  /*16a50*/  IMAD.IADD R51, R47, 0x1, R3 ;  /* 0x000000012f337824 */ /* 0x000fe200078e0203 */
[----:B--2---:R-:W-:Y:S06]  /*16a60*/  @P2 BRA `(.L_x_644) ;  /* 0x0000000000402947 */ /* 0x004fec0003800000 */
[----:B------:R-:W-:Y:S01]  /*16a70*/  MOV R21, R51 ;  /* 0x0000003300157202 */ /* 0x000fe20000000f00 */
[----:B------:R-:W-:Y:S01]  /*16a80*/  ULDC.64 UR4, c[0x0][0xad8] ;  /* 0x0002b60000047ab9 */ /* 0x000fe20000000a00 */
[----:B------:R-:W-:Y:S01]  /*16a90*/  IMAD.MOV.U32 R20, RZ, RZ, R46 ;  /* 0x000000ffff147224 */ /* 0x000fe200078e002e */
[----:B------:R-:W-:Y:S01]  /*16aa0*/  IADD3 R0, R195, 0x40, RZ ;  /* 0x00000040c3007810 */ /* 0x000fe20007ffe0ff */
[----:B------:R-:W-:Y:S01]  /*16ab0*/  IMAD R3, R45, UR4, RZ ;  /* 0x000000042d037c24 */ /* 0x000fe2000f8e02ff */
[----:B------:R-:W-:Y:S01]  /*16ac0*/  ULDC.64 UR6, c[0x0][0xa80] ;  /* 0x0002a00000067ab9 */ /* 0x000fe20000000a00 */
[C---:B------:R-:W-:Y:S01]  /*16ad0*/  IMAD.WIDE.U32 R20, R44.reuse, UR4, R20 ;  /* 0x000000042c147c25 */ /* 0x040fe2000f8e0014 */
[----:B------:R-:W-:Y:S02]  /*16ae0*/  ULDC UR4, c[0x0][0xa8c] ;  /* 0x0002a30000047ab9 */ /* 0x000fe40000000800 */
[----:B------:R-:W-:Y:S01]  /*16af0*/  ISETP.GE.AND P2, PT, R195, UR4, PT ;  /* 0x00000004c3007c0c */ /* 0x000fe2000bf46270 */
[----:B------:R-:W-:Y:S01]  /*16b00*/  IMAD R3, R44, UR5, R3 ;  /* 0x000000052c037c24 */ /* 0x000fe2000f8e0203 */
[----:B------:R-:W-:-:S02]  /*16b10*/  ISETP.GE.AND P3, PT, R0, UR4, PT ;  /* 0x0000000400007c0c */ /* 0x000fc4000bf66270 */
[----:B------:R-:W-:Y:S01]  /*16b20*/  LEA R48, P5, R20, UR6, 0x1 ;  /* 0x0000000614307c11 */ /* 0x000fe2000f8a08ff */
[----:B------:R-:W-:-:S05]  /*16b30*/  IMAD.IADD R3, R21, 0x1, R3 ;  /* 0x0000000115037824 */ /* 0x000fca00078e0203 */
[----:B------:R-:W-:-:S05]  /*16b40*/  LEA.HI.X R49, R20, UR7, R3, 0x1, P5 ;  /* 0x0000000714317c11 */ /* 0x000fca000a8f0c03 */
[----:B-----5:R2:W-:Y:S04]  /*16b50*/  @!P2 STG.E.128 desc[UR36][R48.64], R4 ;  /* 0x000000043000a986 */ /* 0x0205e8000c101d24 */
[----:B------:R2:W-:Y:S02]  /*16b60*/  @!P3 STG.E.128 desc[UR36][R48.64+0x80], R28 ;  /* 0x0000801c3000b986 */ /* 0x0005e4000c101d24 */
.L_x_644:
[----:B------:R-:W-:Y:S05]  /*16b70*/  BSYNC B1 ;  /* 0x0000000000017941 */ /* 0x000fea0003800000 */
.L_x_643:
[----:B------:R-:W-:Y:S04]  /*16b80*/  BSSY B1, `(.L_x_645) ;  /* 0x0000014000017945 */ /* 0x000fe80003800000 */
[----:B------:R-:W-:Y:S05]  /*16b90*/  @P4 BRA `(.L_x_646) ;  /* 0x0000000000484947 */ /* 0x000fea0003800000 */
[----:B------:R-:W-:Y:S01]  /*16ba0*/  IADD3 R3, P2, R44, 0x20, RZ ;  /* 0x000000202c037810 */ /* 0x000fe20007f5e0ff */
[----:B------:R-:W-:Y:S01]  /*16bb0*/  ULDC.64 UR4, c[0x0][0xad8] ;  /* 0x0002b60000047ab9 */ /* 0x000fe20000000a00 */
[----:B--2--5:R-:W-:Y:S01]  /*16bc0*/  MOV R4, R46 ;  /* 0x0000002e00047202 */ /* 0x024fe20000000f00 */
[----:B------:R-:W-:Y:S01]  /*16bd0*/  IMAD.MOV.U32 R5, RZ, RZ, R51 ;  /* 0x000000ffff057224 */ /* 0x000fe200078e0033 */
[----:B------:R-:W-:Y:S01]  /*16be0*/  IADD3.X R0, RZ, R45, RZ, P2, !PT ;  /* 0x0000002dff007210 */ /* 0x000fe200017fe4ff */
[----:B------:R-:W-:Y:S01]  /*16bf0*/  VIADD R6, R195, 0x40 ;  /* 0x00000040c3067836 */ /* 0x000fe20000000000 */
[----:B------:R-:W-:Y:S01]  /*16c00*/  ULDC.64 UR6, c[0x0][0xa80] ;  /* 0x0002a00000067ab9 */ /* 0x000fe20000000a00 */
[----:B------:R-:W-:-:S04]  /*16c10*/  IMAD.WIDE.U32 R4, R3, UR4, R4 ;  /* 0x0000000403047c25 */ /* 0x000fc8000f8e0004 */
[----:B------:R-:W-:Y:S01]  /*16c20*/  IMAD R0, R0, UR4, RZ ;  /* 0x0000000400007c24 */ /* 0x000fe2000f8e02ff */
[----:B------:R-:W-:Y:S02]  /*16c30*/  ULDC UR4, c[0x0][0xa8c] ;  /* 0x0002a30000047ab9 */ /* 0x000fe40000000800 */
[----:B------:R-:W-:Y:S01]  /*16c40*/  ISETP.GE.AND P3, PT, R195, UR4, PT ;  /* 0x00000004c3007c0c */ /* 0x000fe2000bf66270 */
[----:B------:R-:W-:Y:S01]  /*16c50*/  IMAD R3, R3, UR5, R0 ;  /* 0x0000000503037c24 */ /* 0x000fe2000f8e0200 */
[----:B------:R-:W-:Y:S02]  /*16c60*/  ISETP.GE.AND P4, PT, R6, UR4, PT ;  /* 0x0000000406007c0c */ /* 0x000fe4000bf86270 */
[----:B------:R-:W-:Y:S02]  /*16c70*/  LEA R6, P2, R4, UR6, 0x1 ;  /* 0x0000000604067c11 */ /* 0x000fe4000f8408ff */
[----:B------:R-:W-:-:S04]  /*16c80*/  IADD3 R3, R5, R3, RZ ;  /* 0x0000000305037210 */ /* 0x000fc80007ffe0ff */
[----:B------:R-:W-:-:S05]  /*16c90*/  LEA.HI.X R7, R4, UR7, R3, 0x1, P2 ;  /* 0x0000000704077c11 */ /* 0x000fca00090f0c03 */
[----:B------:R3:W-:Y:S04]  /*16ca0*/  @!P3 STG.E.128 desc[UR36][R6.64], R8 ;  /* 0x000000080600b986 */ /* 0x0007e8000c101d24 */
[----:B------:R3:W-:Y:S02]  /*16cb0*/  @!P4 STG.E.128 desc[UR36][R6.64+0x80], R32 ;  /* 0x000080200600c986 */ /* 0x0007e4000c101d24 */
.L_x_646:
[----:B------:R-:W-:Y:S05]  /*16cc0*/  BSYNC B1 ;  /* 0x0000000000017941 */ /* 0x000fea0003800000 */
.L_x_645:
[----:B------:R-:W-:Y:S04]  /*16cd0*/  BSSY B1, `(.L_x_647) ;  /* 0x0000014000017945 */ /* 0x000fe80003800000 */
[----:B------:R-:W-:Y:S05]  /*16ce0*/  @P0 BRA `(.L_x_648) ;  /* 0x0000000000480947 */ /* 0x000fea0003800000 */
[----:B------:R-:W-:Y:S01]  /*16cf0*/  IADD3 R3, P0, R44, 0x40, RZ ;  /* 0x000000402c037810 */ /* 0x000fe20007f1e0ff */
[----:B------:R-:W-:Y:S01]  /*16d00*/  ULDC.64 UR4, c[0x0][0xad8] ;  /* 0x0002b60000047ab9 */ /* 0x000fe20000000a00 */
[----:B--2--5:R-:W-:Y:S01]  /*16d10*/  MOV R5, R51 ;  /* 0x0000003300057202 */ /* 0x024fe20000000f00 */
[----:B------:R-:W-:Y:S01]  /*16d20*/  IMAD.MOV.U32 R4, RZ, RZ, R46 ;  /* 0x000000ffff047224 */ /* 0x000fe200078e002e */
[----:B---3--:R-:W-:Y:S01]  /*16d30*/  IADD3 R6, R195, 0x40, RZ ;  /* 0x00000040c3067810 */ /* 0x008fe20007ffe0ff */
[----:B------:R-:W-:Y:S01]  /*16d40*/  IMAD.X R0, RZ, RZ, R45, P0 ;  /* 0x000000ffff007224 */ /* 0x000fe200000e062d */
[----:B------:R-:W-:Y:S01]  /*16d50*/  ULDC.64 UR6, c[0x0][0xa80] ;  /* 0x0002a00000067ab9 */ /* 0x000fe20000000a00 */
[----:B------:R-:W-:-:S04]  /*16d60*/  IMAD.WIDE.U32 R4, R3, UR4, R4 ;  /* 0x0000000403047c25 */ /* 0x000fc8000f8e0004 */
[----:B------:R-:W-:Y:S01]  /*16d70*/  IMAD R0, R0, UR4, RZ ;  /* 0x0000000400007c24 */ /* 0x000fe2000f8e02ff */
[----:B------:R-:W-:Y:S02]  /*16d80*/  ULDC UR4, c[0x0][0xa8c] ;  /* 0x0002a30000047ab9 */ /* 0x000fe40000000800 */
[----:B------:R-:W-:Y:S01]  /*16d90*/  ISETP.GE.AND P2, PT, R195, UR4, PT ;  /* 0x00000004c3007c0c */ /* 0x000fe2000bf46270 */
[----:B------:R-:W-:Y:S01]  /*16da0*/  IMAD R3, R3, UR5, R0 ;  /* 0x0000000503037c24 */ /* 0x000fe2000f8e0200 */
[----:B------:R-:W-:Y:S02]  /*16db0*/  ISETP.GE.AND P3, PT, R6, UR4, PT ;  /* 0x0000000406007c0c */ /* 0x000fe4000bf66270 */
[----:B------:R-:W-:Y:S01]  /*16dc0*/  LEA R6, P0, R4, UR6, 0x1 ;  /* 0x0000000604067c11 */ /* 0x000fe2000f8008ff */
[----:B------:R-:W-:-:S05]  /*16dd0*/  IMAD.IADD R3, R5, 0x1, R3 ;  /* 0x0000000105037824 */ /* 0x000fca00078e0203 */
[----:B------:R-:W-:-:S05]  /*16de0*/  LEA.HI.X R7, R4, UR7, R3, 0x1, P0 ;  /* 0x0000000704077c11 */ /* 0x000fca00080f0c03 */
[----:B------:R4:W-:Y:S04]  /*16df0*/  @!P2 STG.E.128 desc[UR36][R6.64], R12 ;  /* 0x0000000c0600a986 */ /* 0x0009e8000c101d24 */
[----:B------:R4:W-:Y:S02]  /*16e00*/  @!P3 STG.E.128 desc[UR36][R6.64+0x80], R36 ;  /* 0x000080240600b986 */ /* 0x0009e4000c101d24 */
.L_x_648:
[----:B------:R-:W-:Y:S05]  /*16e10*/  BSYNC B1 ;  /* 0x0000000000017941 */ /* 0x000fea0003800000 */
.L_x_647:
[----:B------:R-:W-:Y:S05]  /*16e20*/  @P1 BRA `(.L_x_649) ;  /* 0x0000000800cc1947 */ /* 0x000fea0003800000 */
[----:B------:R-:W-:Y:S01]  /*16e30*/  IADD3 R3, P0, R44, 0x60, RZ ;  /* 0x000000602c037810 */ /* 0x000fe20007f1e0ff */
[----:B------:R-:W-:Y:S01]  /*16e40*/  ULDC.64 UR6, c[0x0][0xad8] ;  /* 0x0002b60000067ab9 */ /* 0x000fe20000000a00 */
[----:B--2--5:R-:W-:Y:S01]  /*16e50*/  MOV R5, R51 ;  /* 0x0000003300057202 */ /* 0x024fe20000000f00 */
[----:B------:R-:W-:Y:S01]  /*16e60*/  IMAD.MOV.U32 R4, RZ, RZ, R46 ;  /* 0x000000ffff047224 */ /* 0x000fe200078e002e */
[----:B------:R-:W-:Y:S01]  /*16e70*/  IADD3.X R44, RZ, R45, RZ, P0, !PT ;  /* 0x0000002dff2c7210 */ /* 0x000fe200007fe4ff */
[----:B------:R-:W-:Y:S01]  /*16e80*/  ULDC UR4, c[0x0][0xa8c] ;  /* 0x0002a30000047ab9 */ /* 0x000fe20000000800 */
[----:B------:R-:W-:Y:S01]  /*16e90*/  IADD3 R0, R195, 0x40, RZ ;  /* 0x00000040c3007810 */ /* 0x000fe20007ffe0ff */
[----:B------:R-:W-:Y:S01]  /*16ea0*/  IMAD.WIDE.U32 R4, R3, UR6, R4 ;  /* 0x0000000603047c25 */ /* 0x000fe2000f8e0004 */
[----:B------:R-:W-:-:S03]  /*16eb0*/  ISETP.GE.AND P1, PT, R195, UR4, PT ;  /* 0x00000004c3007c0c */ /* 0x000fc6000bf26270 */
[----:B------:R-:W-:-:S04]  /*16ec0*/  IMAD R44, R44, UR6, RZ ;  /* 0x000000062c2c7c24 */ /* 0x000fc8000f8e02ff */
[----:B------:R-:W-:Y:S01]  /*16ed0*/  IMAD R3, R3, UR7, R44 ;  /* 0x0000000703037c24 */ /* 0x000fe2000f8e022c */
[----:B------:R-:W-:Y:S02]  /*16ee0*/  ULDC.64 UR6, c[0x0][0xa80] ;  /* 0x0002a00000067ab9 */ /* 0x000fe40000000a00 */
[----:B---34-:R-:W-:Y:S01]  /*16ef0*/  LEA R6, P0, R4, UR6, 0x1 ;  /* 0x0000000604067c11 */ /* 0x018fe2000f8008ff */
[----:B------:R-:W-:-:S05]  /*16f00*/  IMAD.IADD R3, R5, 0x1, R3 ;  /* 0x0000000105037824 */ /* 0x000fca00078e0203 */
[----:B------:R-:W-:Y:S02]  /*16f10*/  LEA.HI.X R7, R4, UR7, R3, 0x1, P0 ;  /* 0x0000000704077c11 */ /* 0x000fe400080f0c03 */
[----:B------:R-:W-:-:S03]  /*16f20*/  ISETP.GE.AND P0, PT, R0, UR4, PT ;  /* 0x0000000400007c0c */ /* 0x000fc6000bf06270 */
[----:B------:R2:W-:Y:S10]  /*16f30*/  @!P1 STG.E.128 desc[UR36][R6.64], R24 ;  /* 0x0000001806009986 */ /* 0x0005f4000c101d24 */
[----:B------:R-:W-:Y:S05]  /*16f40*/  @P0 BRA `(.L_x_649) ;  /* 0x0000000800840947 */ /* 0x000fea0003800000 */
[----:B------:R3:W-:Y:S01]  /*16f50*/  STG.E.128 desc[UR36][R6.64+0x80], R40 ;  /* 0x0000802806007986 */ /* 0x0007e2000c101d24 */
[----:B------:R-:W-:Y:S05]  /*16f60*/  BRA `(.L_x_649) ;  /* 0x00000008007c7947 */ /* 0x000fea0003800000 */
.L_x_641:
[----:B------:R-:W-:Y:S01]  /*16f70*/  ULDC.64 UR4, c[0x0][0xbd8] ;  /* 0x0002f60000047ab9 */ /* 0x000fe20000000a00 */
[----:B------:R-:W-:Y:S01]  /*16f80*/  IMAD.MOV.U32 R9, RZ, RZ, RZ ;  /* 0x000000ffff097224 */ /* 0x000fe200078e00ff */
[----:B------:R-:W-:Y:S02]  /*16f90*/  ISETP.NE.U32.AND P0, PT, RZ, UR4, PT ;  /* 0x00000004ff007c0c */ /* 0x000fe4000bf05070 */
[----:B------:R-:W-:Y:S02]  /*16fa0*/  IADD3 R4, P1, R199, UR4, RZ ;  /* 0x00000004c7047c10 */ /* 0x000fe4000ff3e0ff */
[----:B------:R-:W-:Y:S02]  /*16fb0*/  ISETP.NE.AND.EX P0, PT, RZ, UR5, PT, P0 ;  /* 0x00000005ff007c0c */ /* 0x000fe4000bf05300 */
[----:B------:R-:W-:Y:S01]  /*16fc0*/  IADD3.X R5, R200, UR5, RZ, P1, !PT ;  /* 0x00000005c8057c10 */ /* 0x000fe20008ffe4ff */
[----:B------:R-:W-:Y:S02]  /*16fd0*/  ULDC.64 UR4, c[0x0][0xbe0] ;  /* 0x0002f80000047ab9 */ /* 0x000fe40000000a00 */
[----:B------:R-:W-:-:S04]  /*16fe0*/  ISETP.NE.U32.AND P1, PT, RZ, UR4, PT ;  /* 0x00000004ff007c0c */ /* 0x000fc8000bf25070 */
[----:B------:R-:W-:-:S04]  /*16ff0*/  ISETP.NE.AND.EX P1, PT, RZ, UR5, PT, P1 ;  /* 0x00000005ff007c0c */ /* 0x000fc8000bf25310 */
[----:B------:R2:W5:Y:S09]  /*17000*/  @P0 LDG.E R9, desc[UR36][R4.64] ;  /* 0x0000002404090981 */ /* 0x000572000c1e1900 */
[----:B------:R-:W-:Y:S01]  /*17010*/  @P1 IADD3 R6, P2, R199, UR4, RZ ;  /* 0x00000004c7061c10 */ /* 0x000fe2000ff5e0ff */
[----:B------:R-:W-:-:S02]  /*17020*/  ULDC UR4, c[0x0][0xa88] ;  /* 0x0002a20000047ab9 */ /* 0x000fc40000000800 */
[----:B------:R-:W-:Y:S02]  /*17030*/  MOV R3, UR4 ;  /* 0x0000000400037c02 */ /* 0x000fe40008000f00 */
[----:B------:R-:W-:-:S05]  /*17040*/  @P1 IADD3.X R7, R200, UR5, RZ, P2, !PT ;  /* 0x00000005c8071c10 */ /* 0x000fca00097fe4ff */
[----:B------:R2:W5:Y:S01]  /*17050*/  @P1 LDG.E R3, desc[UR36][R6.64] ;  /* 0x0000002406031981 */ /* 0x000562000c1e1900 */
[----:B------:R-:W-:Y:S01]  /*17060*/  ISETP.GE.AND P2, PT, R224, 0x80, PT ;  /* 0x00000080e000780c */ /* 0x000fe20003f46270 */
[----:B------:R-:W-:-:S12]  /*17070*/  @P1 BRA `(.L_x_650) ;  /* 0x0000000000101947 */ /* 0x000fd80003800000 */
[----:B------:R-:W-:Y:S05]  /*17080*/  @!P0 BRA `(.L_x_650) ;  /* 0x00000000000c8947 */ /* 0x000fea0003800000 */
[----:B------:R-:W3:Y:S04]  /*17090*/  LDG.E R0, desc[UR36][R4.64] ;  /* 0x0000002404007981 */ /* 0x000ee8000c1e1900 */
[----:B-----5:R-:W3:Y:S02]  /*170a0*/  LDG.E R3, desc[UR36][R4.64+0x4] ;  /* 0x0000042404037981 */ /* 0x020ee4000c1e1900 */
[----:B---3--:R-:W-:-:S07]  /*170b0*/  IMAD.IADD R3, R3, 0x1, -R0 ;  /* 0x0000000103037824 */ /* 0x008fce00078e0a00 */
.L_x_650:
[----:B------:R-:W-:Y:S01]  /*170c0*/  BSSY B1, `(.L_x_651) ;  /* 0x000001d000017945 */ /* 0x000fe20003800000 */
[----:B------:R-:W-:Y:S02]  /*170d0*/  SHF.R.S32.HI R10, RZ, 0x1f, R198 ;  /* 0x0000001fff0a7819 */ /* 0x000fe400000114c6 */
[----:B------:R-:W-:Y:S02]  /*170e0*/  SHF.R.S32.HI R12, RZ, 0x1f, R195 ;  /* 0x0000001fff0c7819 */ /* 0x000fe400000114c3 */
[----:B------:R-:W-:Y:S02]  /*170f0*/  SEL R201, R201, RZ, !P0 ;  /* 0x000000ffc9c97207 */ /* 0x000fe40004000000 */
[----:B------:R-:W-:Y:S02]  /*17100*/  SEL R207, R207, RZ, !P0 ;  /* 0x000000ffcfcf7207 */ /* 0x000fe40004000000 */
[----:B-----5:R-:W-:Y:S01]  /*17110*/  SHF.R.S32.HI R8, RZ, 0x1f, R9 ;  /* 0x0000001fff087819 */ /* 0x020fe20000011409 */
[----:B------:R-:W-:Y:S06]  /*17120*/  @P2 BRA `(.L_x_652) ;  /* 0x0000000000582947 */ /* 0x000fec0003800000 */
[----:B--2---:R-:W2:Y:S02]  /*17130*/  S2R R5, SR_TID.X ;  /* 0x0000000000057919 */ /* 0x004ea40000002100 */
[----:B--2---:R-:W-:-:S05]  /*17140*/  LEA R0, R206, R5, 0x7 ;  /* 0x00000005ce007211 */ /* 0x004fca00078e38ff */
[----:B------:R-:W-:-:S05]  /*17150*/  VIADD R0, R0, 0xffffff80 ;  /* 0xffffff8000007836 */ /* 0x000fca0000000000 */
[----:B------:R-:W-:-:S13]  /*17160*/  ISETP.GE.AND P0, PT, R0, R3, PT ;  /* 0x000000030000720c */ /* 0x000fda0003f06270 */
[----:B------:R-:W-:Y:S05]  /*17170*/  @P0 BRA `(.L_x_652) ;  /* 0x0000000000440947 */ /* 0x000fea0003800000 */
[----:B------:R-:W-:Y:S01]  /*17180*/  IADD3 R4, P0, R0, R9, RZ ;  /* 0x0000000900047210 */ /* 0x000fe20007f1e0ff */
[----:B------:R-:W-:Y:S02]  /*17190*/  ULDC.64 UR4, c[0x0][0xb70] ;  /* 0x0002dc0000047ab9 */ /* 0x000fe40000000a00 */
[----:B------:R-:W-:Y:S01]  /*171a0*/  IMAD R7, R10, UR4, RZ ;  /* 0x000000040a077c24 */ /* 0x000fe2000f8e02ff */
[----:B------:R-:W-:-:S03]  /*171b0*/  LEA.HI.X.SX32 R5, R0, R8, 0x1, P0 ;  /* 0x0000000800057211 */ /* 0x000fc600000f0eff */
[C---:B------:R-:W-:Y:S02]  /*171c0*/  IMAD R7, R198.reuse, UR5, R7 ;  /* 0x00000005c6077c24 */ /* 0x040fe4000f8e0207 */
[----:B------:R-:W-:Y:S01]  /*171d0*/  IMAD.WIDE.U32 R4, R198, UR4, R4 ;  /* 0x00000004c6047c25 */ /* 0x000fe2000f8e0004 */
[----:B------:R-:W-:-:S03]  /*171e0*/  ULDC.64 UR4, c[0x0][0xb78] ;  /* 0x0002de0000047ab9 */ /* 0x000fc60000000a00 */
[----:B------:R-:W-:Y:S01]  /*171f0*/  IMAD R0, R207, UR4, RZ ;  /* 0x00000004cf007c24 */ /* 0x000fe2000f8e02ff */
[----:B------:R-:W-:-:S03]  /*17200*/  IADD3 R5, R5, R7, RZ ;  /* 0x0000000705057210 */ /* 0x000fc60007ffe0ff */
[C---:B------:R-:W-:Y:S02]  /*17210*/  IMAD R7, R201.reuse, UR5, R0 ;  /* 0x00000005c9077c24 */ /* 0x040fe4000f8e0200 */
[----:B------:R-:W-:Y:S01]  /*17220*/  IMAD.WIDE.U32 R4, R201, UR4, R4 ;  /* 0x00000004c9047c25 */ /* 0x000fe2000f8e0004 */
[----:B------:R-:W-:-:S03]  /*17230*/  ULDC.64 UR4, c[0x0][0xb40] ;  /* 0x0002d00000047ab9 */ /* 0x000fc60000000a00 */
[----:B------:R-:W-:Y:S01]  /*17240*/  IMAD.IADD R5, R5, 0x1, R7 ;  /* 0x0000000105057824 */ /* 0x000fe200078e0207 */
[----:B------:R-:W-:-:S04]  /*17250*/  LEA R6, P0, R4, UR4, 0x2 ;  /* 0x0000000404067c11 */ /* 0x000fc8000f8010ff */
[----:B------:R-:W-:Y:S02]  /*17260*/  LEA.HI.X R7, R4, UR5, R5, 0x2, P0 ;  /* 0x0000000504077c11 */ /* 0x000fe400080f1405 */
[----:B------:R-:W-:-:S05]  /*17270*/  MOV R5, 0xff800000 ;  /* 0xff80000000057802 */ /* 0x000fca0000000f00 */
[----:B------:R3:W-:Y:S02]  /*17280*/  STG.E desc[UR36][R6.64], R5 ;  /* 0x0000000506007986 */ /* 0x0007e4000c101924 */
.L_x_652:
[----:B------:R-:W-:Y:S05]  /*17290*/  BSYNC B1 ;  /* 0x0000000000017941 */ /* 0x000fea0003800000 */
.L_x_651:
[----:B------:R-:W-:Y:S01]  /*172a0*/  ULDC.64 UR4, c[0x0][0xaa0] ;  /* 0x0002a80000047ab9 */ /* 0x000fe20000000a00 */
[----:B--23--:R-:W-:Y:S01]  /*172b0*/  MOV R5, R12 ;  /* 0x0000000c00057202 */ /* 0x00cfe20000000f00 */
[----:B------:R-:W-:Y:S01]  /*172c0*/  IMAD.MOV.U32 R4, RZ, RZ, R195 ;  /* 0x000000ffff047224 */ /* 0x000fe200078e00c3 */
[----:B------:R-:W-:Y:S01]  /*172d0*/  BSSY B1, `(.L_x_653) ;  /* 0x000002b000017945 */ /* 0x000fe20003800000 */
[----:B------:R-:W-:Y:S01]  /*172e0*/  IMAD R0, R8, UR4, RZ ;  /* 0x0000000408007c24 */ /* 0x000fe2000f8e02ff */
[----:B------:R-:W-:Y:S01]  /*172f0*/  MOV R8, R196 ;  /* 0x000000c400087202 */ /* 0x000fe20000000f00 */
[----:B------:R-:W-:-:S04]  /*17300*/  IMAD.WIDE.U32 R4, R9, UR4, R4 ;  /* 0x0000000409047c25 */ /* 0x000fc8000f8e0004 */
[----:B------:R-:W-:Y:S01]  /*17310*/  IMAD R9, R9, UR5, R0 ;  /* 0x0000000509097c24 */ /* 0x000fe2000f8e0200 */
[----:B------:R-:W-:Y:S01]  /*17320*/  ULDC.64 UR4, c[0x0][0xae0] ;  /* 0x0002b80000047ab9 */ /* 0x000fe20000000a00 */
[----:B------:R-:W-:Y:S01]  /*17330*/  IMAD R3, R206, -0x80, R3 ;  /* 0xffffff80ce037824 */ /* 0x000fe200078e0203 */
[----:B------:R-:W-:Y:S01]  /*17340*/  IADD3 R0, R196, 0x20, RZ ;  /* 0x00000020c4007810 */ /* 0x000fe20007ffe0ff */
[----:B------:R-:W-:Y:S01]  /*17350*/  IMAD.IADD R5, R5, 0x1, R9 ;  /* 0x0000000105057824 */ /* 0x000fe200078e0209 */
[----:B------:R-:W-:Y:S01]  /*17360*/  SHF.R.S32.HI R9, RZ, 0x1f, R196 ;  /* 0x0000001fff097819 */ /* 0x000fe200000114c4 */
[----:B------:R-:W-:Y:S01]  /*17370*/  IMAD R7, R10, UR4, RZ ;  /* 0x000000040a077c24 */ /* 0x000fe2000f8e02ff */
[-C--:B------:R-:W-:Y:S01]  /*17380*/  ISETP.GE.AND P2, PT, R196, R3.reuse, PT ;  /* 0x00000003c400720c */ /* 0x080fe20003f46270 */
[----:B------:R-:W-:Y:S01]  /*17390*/  IMAD.WIDE.U32 R4, R198, UR4, R4 ;  /* 0x00000004c6047c25 */ /* 0x000fe2000f8e0004 */
[-C--:B------:R-:W-:Y:S02]  /*173a0*/  ISETP.GE.AND P3, PT, R0, R3.reuse, PT ;  /* 0x000000030000720c */ /* 0x080fe40003f66270 */
[----:B------:R-:W-:Y:S01]  /*173b0*/  IADD3 R0, R196, 0x60, RZ ;  /* 0x00000060c4007810 */ /* 0x000fe20007ffe0ff */
[----:B------:R-:W-:Y:S01]  /*173c0*/  IMAD R7, R198, UR5, R7 ;  /* 0x00000005c6077c24 */ /* 0x000fe2000f8e0207 */
[----:B------:R-:W-:Y:S01]  /*173d0*/  ULDC.64 UR4, c[0x0][0xae8] ;  /* 0x0002ba0000047ab9 */ /* 0x000fe20000000a00 */
[----:B------:R-:W-:Y:S01]  /*173e0*/  VIADD R6, R196, 0x40 ;  /* 0x00000040c4067836 */ /* 0x000fe20000000000 */
[----:B------:R-:W-:Y:S01]  /*173f0*/  ISETP.GE.AND P0, PT, R0, R3, PT ;  /* 0x000000030000720c */ /* 0x000fe20003f06270 */
[----:B------:R-:W-:-:S02]  /*17400*/  IMAD.IADD R5, R5, 0x1, R7 ;  /* 0x0000000105057824 */ /* 0x000fc400078e0207 */
[----:B------:R-:W-:Y:S01]  /*17410*/  IMAD R0, R207, UR4, RZ ;  /* 0x00000004cf007c24 */ /* 0x000fe2000f8e02ff */
[----:B------:R-:W-:Y:S01]  /*17420*/  ISETP.GE.AND P1, PT, R6, R3, PT ;  /* 0x000000030600720c */ /* 0x000fe20003f26270 */
[----:B------:R-:W-:-:S04]  /*17430*/  IMAD.WIDE.U32 R6, R201, UR4, R4 ;  /* 0x00000004c9067c25 */ /* 0x000fc8000f8e0004 */
[----:B------:R-:W-:Y:S02]  /*17440*/  IMAD R3, R201, UR5, R0 ;  /* 0x00000005c9037c24 */ /* 0x000fe4000f8e0200 */
[----:B------:R-:W-:-:S04]  /*17450*/  IMAD.WIDE R8, R206, 0x80, R8 ;  /* 0x00000080ce087825 */ /* 0x000fc800078e0208 */
[----:B------:R-:W-:Y:S01]  /*17460*/  IMAD.IADD R11, R7, 0x1, R3 ;  /* 0x00000001070b7824 */ /* 0x000fe200078e0203 */
[----:B------:R-:W-:Y:S06]  /*17470*/  @P2 BRA `(.L_x_654) ;  /* 0x0000000000402947 */ /* 0x000fec0003800000 */
        /* <DEDUP_REMOVED lines=14> */
[----:B------:R2:W-:Y:S04]  /*17560*/  @!P4 STG.E.128 desc[UR36][R12.64], RZ ;  /* 0x000000ff0c00c986 */ /* 0x0005e8000c101d24 */
[----:B------:R2:W-:Y:S02]  /*17570*/  @!P5 STG.E.128 desc[UR36][R12.64+0x80], RZ ;  /* 0x000080ff0c00d986 */ /* 0x0005e4000c101d24 */
.L_x_654:
[----:B------:R-:W-:Y:S05]  /*17580*/  BSYNC B1 ;  /* 0x0000000000017941 */ /* 0x000fea0003800000 */
.L_x_653:
[----:B------:R-:W-:Y:S04]  /*17590*/  BSSY B1, `(.L_x_655) ;  /* 0x0000014000017945 */ /* 0x000fe80003800000 */
[----:B------:R-:W-:Y:S05]  /*175a0*/  @P3 BRA `(.L_x_656) ;  /* 0x0000000000483947 */ /* 0x000fea0003800000 */
[----:B------:R-:W-:Y:S01]  /*175b0*/  IADD3 R3, P2, R8, 0x20, RZ ;  /* 0x0000002008037810 */ /* 0x000fe20007f5e0ff */
[----:B------:R-:W-:Y:S01]  /*175c0*/  ULDC.64 UR4, c[0x0][0xad8] ;  /* 0x0002b60000047ab9 */ /* 0x000fe20000000a00 */
[----:B------:R-:W-:Y:S01]  /*175d0*/  MOV R4, R6 ;  /* 0x0000000600047202 */ /* 0x000fe20000000f00 */
[----:B------:R-:W-:Y:S01]  /*175e0*/  IMAD.MOV.U32 R5, RZ, RZ, R11 ;  /* 0x000000ffff057224 */ /* 0x000fe200078e000b */
[----:B------:R-:W-:Y:S01]  /*175f0*/  IADD3.X R0, RZ, R9, RZ, P2, !PT ;  /* 0x00000009ff007210 */ /* 0x000fe200017fe4ff */
[----:B------:R-:W-:Y:S01]  /*17600*/  VIADD R10, R195, 0x40 ;  /* 0x00000040c30a7836 */ /* 0x000fe20000000000 */
[----:B------:R-:W-:Y:S01]  /*17610*/  ULDC.64 UR6, c[0x0][0xa80] ;  /* 0x0002a00000067ab9 */ /* 0x000fe20000000a00 */
[----:B------:R-:W-:-:S04]  /*17620*/  IMAD.WIDE.U32 R4, R3, UR4, R4 ;  /* 0x0000000403047c25 */ /* 0x000fc8000f8e0004 */
[----:B------:R-:W-:Y:S01]  /*17630*/  IMAD R0, R0, UR4, RZ ;  /* 0x0000000400007c24 */ /* 0x000fe2000f8e02ff */
[----:B------:R-:W-:Y:S01]  /*17640*/  ULDC UR4, c[0x0][0xa8c] ;  /* 0x0002a30000047ab9 */ /* 0x000fe20000000800 */
[----:B--2---:R-:W-:Y:S02]  /*17650*/  LEA R12, P2, R4, UR6, 0x1 ;  /* 0x00000006040c7c11 */ /* 0x004fe4000f8408ff */
[----:B------:R-:W-:Y:S01]  /*17660*/  IMAD R3, R3, UR5, R0 ;  /* 0x0000000503037c24 */ /* 0x000fe2000f8e0200 */
[----:B------:R-:W-:Y:S02]  /*17670*/  ISETP.GE.AND P3, PT, R195, UR4, PT ;  /* 0x00000004c3007c0c */ /* 0x000fe4000bf66270 */
[----:B------:R-:W-:Y:S02]  /*17680*/  ISETP.GE.AND P4, PT, R10, UR4, PT ;  /* 0x000000040a007c0c */ /* 0x000fe4000bf86270 */
[----:B------:R-:W-:-:S04]  /*17690*/  IADD3 R3, R5, R3, RZ ;  /* 0x0000000305037210 */ /* 0x000fc80007ffe0ff */
[----:B------:R-:W-:-:S05]  /*176a0*/  LEA.HI.X R13, R4, UR7, R3, 0x1, P2 ;  /* 0x00000007040d7c11 */ /* 0x000fca00090f0c03 */
[----:B------:R3:W-:Y:S04]  /*176b0*/  @!P3 STG.E.128 desc[UR36][R12.64], RZ ;  /* 0x000000ff0c00b986 */ /* 0x0007e8000c101d24 */
[----:B------:R3:W-:Y:S02]  /*176c0*/  @!P4 STG.E.128 desc[UR36][R12.64+0x80], RZ ;  /* 0x000080ff0c00c986 */ /* 0x0007e4000c101d24 */
.L_x_656:
[----:B------:R-:W-:Y:S05]  /*176d0*/  BSYNC B1 ;  /* 0x0000000000017941 */ /* 0x000fea0003800000 */
.L_x_655:
[----:B------:R-:W-:Y:S04]  /*176e0*/  BSSY B1, `(.L_x_657) ;  /* 0x0000014000017945 */ /* 0x000fe80003800000 */
[----:B------:R-:W-:Y:S05]  /*176f0*/  @P1 BRA `(.L_x_658) ;  /* 0x0000000000481947 */ /* 0x000fea0003800000 */
[----:B------:R-:W-:Y:S01]  /*17700*/  IADD3 R3, P1, R8, 0x40, RZ ;  /* 0x0000004008037810 */ /* 0x000fe20007f3e0ff */
[----:B------:R-:W-:Y:S01]  /*17710*/  ULDC.64 UR4, c[0x0][0xad8] ;  /* 0x0002b60000047ab9 */ /* 0x000fe20000000a00 */
[----:B------:R-:W-:Y:S01]  /*17720*/  MOV R5, R11 ;  /* 0x0000000b00057202 */ /* 0x000fe20000000f00 */
[----:B------:R-:W-:Y:S01]  /*17730*/  IMAD.MOV.U32 R4, RZ, RZ, R6 ;  /* 0x000000ffff047224 */ /* 0x000fe200078e0006 */
[----:B------:R-:W-:Y:S01]  /*17740*/  IADD3 R10, R195, 0x40, RZ ;  /* 0x00000040c30a7810 */ /* 0x000fe20007ffe0ff */
[----:B------:R-:W-:Y:S01]  /*17750*/  IMAD.X R0, RZ, RZ, R9, P1 ;  /* 0x000000ffff007224 */ /* 0x000fe200008e0609 */
[----:B------:R-:W-:Y:S01]  /*17760*/  ULDC.64 UR6, c[0x0][0xa80] ;  /* 0x0002a00000067ab9 */ /* 0x000fe20000000a00 */
[----:B------:R-:W-:-:S04]  /*17770*/  IMAD.WIDE.U32 R4, R3, UR4, R4 ;  /* 0x0000000403047c25 */ /* 0x000fc8000f8e0004 */
[----:B------:R-:W-:Y:S01]  /*17780*/  IMAD R0, R0, UR4, RZ ;  /* 0x0000000400007c24 */ /* 0x000fe2000f8e02ff */
[----:B------:R-:W-:Y:S01]  /*17790*/  ULDC UR4, c[0x0][0xa8c] ;  /* 0x0002a30000047ab9 */ /* 0x000fe20000000800 */
[----:B--23--:R-:W-:Y:S02]  /*177a0*/  LEA R12, P1, R4, UR6, 0x1 ;  /* 0x00000006040c7c11 */ /* 0x00cfe4000f8208ff */
[----:B------:R-:W-:Y:S01]  /*177b0*/  IMAD R3, R3, UR5, R0 ;  /* 0x0000000503037c24 */ /* 0x000fe2000f8e0200 */
[----:B------:R-:W-:Y:S02]  /*177c0*/  ISETP.GE.AND P2, PT, R195, UR4, PT ;  /* 0x00000004c3007c0c */ /* 0x000fe4000bf46270 */
[----:B------:R-:W-:Y:S01]  /*177d0*/  ISETP.GE.AND P3, PT, R10, UR4, PT ;  /* 0x000000040a007c0c */ /* 0x000fe2000bf66270 */
[----:B------:R-:W-:-:S05]  /*177e0*/  IMAD.IADD R3, R5, 0x1, R3 ;  /* 0x0000000105037824 */ /* 0x000fca00078e0203 */
[----:B------:R-:W-:-:S05]  /*177f0*/  LEA.HI.X R13, R4, UR7, R3, 0x1, P1 ;  /* 0x00000007040d7c11 */ /* 0x000fca00088f0c03 */
[----:B------:R4:W-:Y:S04]  /*17800*/  @!P2 STG.E.128 desc[UR36][R12.64], RZ ;  /* 0x000000ff0c00a986 */ /* 0x0009e8000c101d24 */
[----:B------:R4:W-:Y:S02]  /*17810*/  @!P3 STG.E.128 desc[UR36][R12.64+0x80], RZ ;  /* 0x000080ff0c00b986 */ /* 0x0009e4000c101d24 */
.L_x_658:
[----:B------:R-:W-:Y:S05]  /*17820*/  BSYNC B1 ;  /* 0x0000000000017941 */ /* 0x000fea0003800000 */
.L_x_657:
        /* <DEDUP_REMOVED lines=11> */
[----:B------:R-:W-:Y:S02]  /*178e0*/  LEA R6, P0, R4, UR6, 0x1 ;  /* 0x0000000604067c11 */ /* 0x000fe4000f8008ff */
[----:B------:R-:W-:Y:S01]  /*178f0*/  IMAD R3, R3, UR5, R8 ;  /* 0x0000000503037c24 */ /* 0x000fe2000f8e0208 */
[----:B------:R-:W-:Y:S02]  /*17900*/  ISETP.GE.AND P1, PT, R195, UR4, PT ;  /* 0x00000004c3007c0c */ /* 0x000fe4000bf26270 */
[----:B------:R-:W-:Y:S02]  /*17910*/  ISETP.GE.AND P2, PT, R0, UR4, PT ;  /* 0x0000000400007c0c */ /* 0x000fe4000bf46270 */
[----:B------:R-:W-:-:S04]  /*17920*/  IADD3 R3, R5, R3, RZ ;  /* 0x0000000305037210 */ /* 0x000fc80007ffe0ff */
[----:B------:R-:W-:-:S05]  /*17930*/  LEA.HI.X R7, R4, UR7, R3, 0x1, P0 ;  /* 0x0000000704077c11 */ /* 0x000fca00080f0c03 */
[----:B------:R0:W-:Y:S04]  /*17940*/  @!P1 STG.E.128 desc[UR36][R6.64], RZ ;  /* 0x000000ff06009986 */ /* 0x0001e8000c101d24 */
[----:B------:R0:W-:Y:S02]  /*17950*/  @!P2 STG.E.128 desc[UR36][R6.64+0x80], RZ ;  /* 0x000080ff0600a986 */ /* 0x0001e4000c101d24 */
.L_x_649:
[----:B------:R-:W-:Y:S05]  /*17960*/  BSYNC B0 ;  /* 0x0000000000007941 */ /* 0x000fea0003800000 */
.L_x_640:
[----:B------:R-:W-:Y:S02]  /*17970*/  ULDC UR4, c[0x0][0xc14] ;  /* 0x0003050000047ab9 */ /* 0x000fe40000000800 */
[----:B-1----:R-:W-:-:S13]  /*17980*/  ISETP.GE.AND P0, PT, R151, UR4, PT ;  /* 0x0000000497007c0c */ /* 0x002fda000bf06270 */
[----:B------:R-:W-:Y:S05]  /*17990*/  @!P0 BRA `(.L_x_659) ;  /* 0xfffffe9400f88947 */ /* 0x000fea000383ffff */
[----:B------:R-:W-:Y:S05]  /*179a0*/  BRA `(.L_x_448) ;  /* 0x0000005800fc7947 */ /* 0x000fea0003800000 */
.L_x_446:
[----:B------:R-:W-:-:S08]  /*179b0*/  NOP ;  /* 0x0000000000007918 */ /* 0x000fd00000000000 */
[----:B0-----:R-:W0:-:S00]  /*179c0*/  USETMAXREG.DEALLOC.CTAPOOL 0x18 ;  /* 0x00000018000079c8 */ /* 0x001e0000080e0500 */
[----:B0-----:R-:W-:-:S06]  /*179d0*/  LOP3.LUT R0, R0, 0x3, RZ, 0xc0, !PT ;  /* 0x0000000300007812 */ /* 0x001fcc00078ec0ff */
[----:B------:R-:W0:Y:S02]  /*179e0*/  SHFL.IDX PT, R0, R0, RZ, 0x1f ;  /* 0x00001fff00007589 */ /* 0x000e2400000e0000 */
[----:B0-----:R-:W-:-:S13]  /*179f0*/  ISETP.NE.AND P0, PT, R0, RZ, PT ;  /* 0x000000ff0000720c */ /* 0x001fda0003f05270 */
[----:B------:R-:W-:Y:S05]  /*17a00*/  @P0 BRA `(.L_x_448) ;  /* 0x0000005800e40947 */ /* 0x000fea0003800000 */
[----:B------:R-:W-:Y:S01]  /*17a10*/  LOP3.LUT R8, R3, 0x1f, RZ, 0xc0, !PT ;  /* 0x0000001f03087812 */ /* 0x000fe200078ec0ff */
[----:B------:R-:W-:Y:S01]  /*17a20*/  ULDC UR5, c[0x0][0xc14] ;  /* 0x0003050000057ab9 */ /* 0x000fe20000000800 */
[----:B------:R-:W-:Y:S01]  /*17a30*/  LOP3.LUT R4, R4, 0xffffffdf, RZ, 0xc0, !PT ;  /* 0xffffffdf04047812 */ /* 0x000fe200078ec0ff */
[----:B------:R-:W-:Y:S01]  /*17a40*/  IMAD.MOV.U32 R0, RZ, RZ, RZ ;  /* 0x000000ffff007224 */ /* 0x000fe200078e00ff */
[----:B------:R-:W-:Y:S01]  /*17a50*/  ISETP.NE.AND P0, PT, R8, 0x1f, PT ;  /* 0x0000001f0800780c */ /* 0x000fe20003f05270 */
[----:B------:R-:W0:Y:S01]  /*17a60*/  S2UR UR6, SR_CTAID.X ;  /* 0x00000000000679c3 */ /* 0x000e220000002500 */
[----:B------:R-:W-:-:S11]  /*17a70*/  ULDC UR4, c[0x0][0xc10] ;  /* 0x0003040000047ab9 */ /* 0x000fd60000000800 */
[----:B------:R-:W-:Y:S02]  /*17a80*/  @P0 LOP3.LUT R4, R4, 0x20, RZ, 0xfc, !PT ;  /* 0x0000002004040812 */ /* 0x000fe400078efcff */
[----:B------:R-:W-:-:S13]  /*17a90*/  ISETP.GE.OR P0, PT, R8, UR5, !P0 ;  /* 0x0000000508007c0c */ /* 0x000fda000c706670 */
[----:B------:R-:W1:Y:S02]  /*17aa0*/  @!P0 LDC.64 R2, c[0x0][0xc58] ;  /* 0x00031600ff028b82 */ /* 0x000e640000000a00 */
[----:B-1----:R-:W-:-:S05]  /*17ab0*/  @!P0 IMAD.WIDE.U32 R2, R8, 0x4, R2 ;  /* 0x0000000408028825 */ /* 0x002fca00078e0002 */
[----:B------:R-:W2:Y:S01]  /*17ac0*/  @!P0 LDG.E R0, desc[UR36][R2.64] ;  /* 0x0000002402008981 */ /* 0x000ea2000c1e1900 */
[C---:B------:R-:W-:Y:S01]  /*17ad0*/  ISETP.NE.AND P1, PT, R8.reuse, RZ, PT ;  /* 0x000000ff0800720c */ /* 0x040fe20003f25270 */
[----:B------:R-:W-:Y:S01]  /*17ae0*/  IMAD.MOV.U32 R16, RZ, RZ, RZ ;  /* 0x000000ffff107224 */ /* 0x000fe200078e00ff */
[----:B------:R-:W-:Y:S02]  /*17af0*/  ISETP.GE.U32.AND P0, PT, R8, 0x2, PT ;  /* 0x000000020800780c */ /* 0x000fe40003f06070 */
[----:B------:R-:W-:Y:S02]  /*17b00*/  LOP3.LUT R4, R4, 0xfffffffe, RZ, 0xc0, !PT ;  /* 0xfffffffe04047812 */ /* 0x000fe400078ec0ff */
[----:B------:R-:W-:-:S07]  /*17b10*/  MOV R19, RZ ;  /* 0x000000ff00137202 */ /* 0x000fce0000000f00 */
[----:B------:R-:W-:-:S04]  /*17b20*/  @P1 LOP3.LUT R4, R4, 0x1, RZ, 0xfc, !PT ;  /* 0x0000000104041812 */ /* 0x000fc800078efcff */
[----:B------:R-:W-:-:S04]  /*17b30*/  LOP3.LUT R4, R4, 0xffffffef, RZ, 0xc0, !PT ;  /* 0xffffffef04047812 */ /* 0x000fc800078ec0ff */
[----:B------:R-:W-:-:S04]  /*17b40*/  @P0 LOP3.LUT R4, R4, 0x10, RZ, 0xfc, !PT ;  /* 0x0000001004040812 */ /* 0x000fc800078efcff */
[----:B------:R-:W-:Y:S01]  /*17b50*/  LOP3.LUT R4, R4, 0xfffffff7, RZ, 0xc0, !PT ;  /* 0xfffffff704047812 */ /* 0x000fe200078ec0ff */
[----:B--2---:R-:W1:Y:S02]  /*17b60*/  SHFL.UP PT, R5, R0, 0x1, RZ ;  /* 0x0420000000057989 */ /* 0x004e6400000e00ff */
[----:B-1----:R-:W-:-:S04]  /*17b70*/  SEL R5, R5, RZ, P1 ;  /* 0x000000ff05057207 */ /* 0x002fc80000800000 */
[----:B------:R-:W-:-:S05]  /*17b80*/  IADD3 R5, R0, R5, RZ ;  /* 0x0000000500057210 */ /* 0x000fca0007ffe0ff */
        /* <DEDUP_REMOVED lines=8> */
[----:B------:R-:W-:Y:S02]  /*17c10*/  ISETP.GE.U32.AND P0, PT, R8, 0x8, PT ;  /* 0x000000080800780c */ /* 0x000fe40003f06070 */
[----:B------:R-:W-:-:S05]  /*17c20*/  IADD3 R7, R6, R7, RZ ;  /* 0x0000000706077210 */ /* 0x000fca0007ffe0ff */
[----:B------:R-:W1:Y:S06]  /*17c30*/  SHFL.UP PT, R2, R7, 0x8, RZ ;  /* 0x0500000007027989 */ /* 0x000e6c00000e00ff */
        /* <DEDUP_REMOVED lines=14> */
[----:B------:R-:W-:Y:S01]  /*17d20*/  MOV R5, R6 ;  /* 0x0000000600057202 */ /* 0x000fe20000000f00 */
[----:B------:R-:W-:Y:S01]  /*17d30*/  IMAD.MOV.U32 R19, RZ, RZ, RZ ;  /* 0x000000ffff137224 */ /* 0x000fe200078e00ff */
[----:B------:R-:W-:Y:S01]  /*17d40*/  ULDC UR5, c[0x0][0xc14] ;  /* 0x0003050000057ab9 */ /* 0x000fe20000000800 */
[----:B------:R-:W-:Y:S01]  /*17d50*/  ULDC UR7, c[0x0][0xc14] ;  /* 0x0003050000077ab9 */ /* 0x000fe20000000800 */
[----:B------:R-:W-:-:S05]  /*17d60*/  ULDC UR4, c[0x0][0xc10] ;  /* 0x0003040000047ab9 */ /* 0x000fca0000000800 */
.L_x_664:
[----:B------:R-:W-:Y:S01]  /*17d70*/  IADD3 R0, R19, 0x1f, RZ ;  /* 0x0000001f13007810 */ /* 0x000fe20007ffe0ff */
[----:B------:R-:W-:-:S03]  /*17d80*/  IMAD.U32 R19, RZ, RZ, UR7 ;  /* 0x00000007ff137e24 */ /* 0x000fc6000f8e00ff */
[----:B------:R-:W-:-:S13]  /*17d90*/  ISETP.GE.AND P0, PT, R0, UR5, PT ;  /* 0x0000000500007c0c */ /* 0x000fda000bf06270 */
[----:B------:R-:W-:Y:S05]  /*17da0*/  @P0 BRA `(.L_x_661) ;  /* 0x0000000400400947 */ /* 0x000fea0003800000 */
[----:B------:R-:W0:Y:S01]  /*17db0*/  S2R R8, SR_TID.X ;  /* 0x0000000000087919 */ /* 0x000e220000002100 */
[----:B------:R-:W-:Y:S01]  /*17dc0*/  MOV R19, R0 ;  /* 0x0000000000137202 */ /* 0x000fe20000000f00 */
[----:B------:R-:W-:Y:S01]  /*17dd0*/  BSSY B0, `(.L_x_662) ;  /* 0x000000a000007945 */ /* 0x000fe20003800000 */
[----:B------:R-:W-:Y:S02]  /*17de0*/  MOV R0, RZ ;  /* 0x000000ff00007202 */ /* 0x000fe40000000f00 */
[----:B0-----:R-:W-:-:S04]  /*17df0*/  LOP3.LUT R8, R8, 0x1f, RZ, 0xc0, !PT ;  /* 0x0000001f08087812 */ /* 0x001fc800078ec0ff */
[C---:B------:R-:W-:Y:S01]  /*17e00*/  ISETP.NE.AND P1, PT, R8.reuse, 0x1f, PT ;  /* 0x0000001f0800780c */ /* 0x040fe20003f25270 */
[----:B------:R-:W-:-:S05]  /*17e10*/  IMAD.IADD R7, R8, 0x1, R19 ;  /* 0x0000000108077824 */ /* 0x000fca00078e0213 */
[----:B------:R-:W-:-:S13]  /*17e20*/  ISETP.GE.OR P0, PT, R7, UR5, !P1 ;  /* 0x0000000507007c0c */ /* 0x000fda000cf06670 */
[----:B------:R-:W-:Y:S05]  /*17e30*/  @P0 BRA `(.L_x_663) ;  /* 0x00000000000c0947 */ /* 0x000fea0003800000 */
[----:B------:R-:W0:Y:S02]  /*17e40*/  LDC.64 R2, c[0x0][0xc58] ;  /* 0x00031600ff027b82 */ /* 0x000e240000000a00 */
[----:B0-----:R-:W-:-:S05]  /*17e50*/  IMAD.WIDE R2, R7, 0x4, R2 ;  /* 0x0000000407027825 */ /* 0x001fca00078e0202 */
[----:B------:R0:W5:Y:S02]  /*17e60*/  LDG.E R0, desc[UR36][R2.64] ;  /* 0x0000002402007981 */ /* 0x000164000c1e1900 */
.L_x_663:
[----:B------:R-:W-:Y:S05]  /*17e70*/  BSYNC B0 ;  /* 0x0000000000007941 */ /* 0x000fea0003800000 */
.L_x_662:
        /* <DEDUP_REMOVED lines=8> */
[----:B------:R-:W-:Y:S02]  /*17f00*/  ISETP.GE.U32.AND P1, PT, R8, 0x8, PT ;  /* 0x000000080800780c */ /* 0x000fe40003f26070 */
[----:B------:R-:W-:-:S05]  /*17f10*/  IADD3 R2, R3, R2, RZ ;  /* 0x0000000203027210 */ /* 0x000fca0007ffe0ff */
[----:B------:R-:W0:Y:S02]  /*17f20*/  SHFL.UP PT, R6, R2, 0x4, RZ ;  /* 0x0480000002067989 */ /* 0x000e2400000e00ff */
[----:B0-----:R-:W-:Y:S02]  /*17f30*/  SEL R7, R6, RZ, P0 ;  /* 0x000000ff06077207 */ /* 0x001fe40000000000 */
[----:B------:R-:W-:-:S03]  /*17f40*/  ISETP.GE.U32.AND P0, PT, R8, 0x10, PT ;  /* 0x000000100800780c */ /* 0x000fc60003f06070 */
[----:B------:R-:W-:-:S05]  /*17f50*/  IMAD.IADD R7, R2, 0x1, R7 ;  /* 0x0000000102077824 */ /* 0x000fca00078e0207 */
[----:B------:R-:W0:Y:S02]  /*17f60*/  SHFL.UP PT, R6, R7, 0x8, RZ ;  /* 0x0500000007067989 */ /* 0x000e2400000e00ff */
[----:B0-----:R-:W-:-:S04]  /*17f70*/  SEL R6, R6, RZ, P1 ;  /* 0x000000ff06067207 */ /* 0x001fc80000800000 */
[----:B------:R-:W-:-:S05]  /*17f80*/  IADD3 R6, R7, R6, RZ ;  /* 0x0000000607067210 */ /* 0x000fca0007ffe0ff */
[----:B------:R-:W0:Y:S02]  /*17f90*/  SHFL.UP PT, R8, R6, 0x10, RZ ;  /* 0x0600000006087989 */ /* 0x000e2400000e00ff */
[----:B0-----:R-:W-:-:S05]  /*17fa0*/  SEL R9, R8, RZ, P0 ;  /* 0x000000ff08097207 */ /* 0x001fca0000000000 */
[----:B------:R-:W-:-:S05]  /*17fb0*/  IMAD.IADD R9, R6, 0x1, R9 ;  /* 0x0000000106097824 */ /* 0x000fca00078e0209 */
[----:B------:R-:W0:Y:S02]  /*17fc0*/  SHFL.IDX PT, R3, R9, 0x1f, 0x1f ;  /* 0x03e01f0009037f89 */ /* 0x000e2400000e0000 */
[----:B0-----:R-:W-:-:S05]  /*17fd0*/  IMAD R6, R3, UR4, RZ ;  /* 0x0000000403067c24 */ /* 0x001fca000f8e02ff */
[----:B------:R-:W-:-:S04]  /*17fe0*/  IADD3 R5, R6, R5, RZ ;  /* 0x0000000506057210 */ /* 0x000fc80007ffe0ff */
[----:B------:R-:W-:-:S13]  /*17ff0*/  ISETP.GT.AND P0, PT, R5, UR6, PT ;  /* 0x0000000605007c0c */ /* 0x000fda000bf04270 */
[----:B------:R-:W-:Y:S05]  /*18000*/  @!P0 BRA `(.L_x_664) ;  /* 0xfffffffc00588947 */ /* 0x000fea000383ffff */
[----:B------:R-:W-:-:S07]  /*18010*/  IMAD.MOV.U32 R2, RZ, RZ, R9 ;  /* 0x000000ffff027224 */ /* 0x000fce00078e0009 */
.L_x_660:
[----:B------:R-:W-:-:S05]  /*18020*/  IADD3 R7, -R6, R5, RZ ;  /* 0x0000000506077210 */ /* 0x000fca0007ffe1ff */
        /* <DEDUP_REMOVED lines=11> */
[----:B0-----:R-:W-:Y:S01]  /*180e0*/  IADD3 R11, RZ, -R3, RZ ;  /* 0x80000003ff0b7210 */ /* 0x001fe20007ffe0ff */
[----:B------:R-:W-:Y:S06]  /*180f0*/  @!P0 BRA `(.L_x_665) ;  /* 0x0000000000088947 */ /* 0x000fec0003800000 */
[----:B------:R-:W-:-:S05]  /*18100*/  VIADD R9, R5, 0xffffffff ;  /* 0xffffffff05097836 */ /* 0x000fca0000000000 */
[----:B------:R0:W1:Y:S02]  /*18110*/  SHFL.IDX PT, R16, R2, R9, 0x1f ;  /* 0x00001f0902107589 */ /* 0x00006400000e0000 */
.L_x_665:
[----:B-1----:R-:W-:Y:S01]  /*18120*/  IMAD R16, R16, UR4, R7 ;  /* 0x0000000410107c24 */ /* 0x002fe2000f8e0207 */
[----:B0-----:R-:W-:Y:S01]  /*18130*/  MOV R2, RZ ;  /* 0x000000ff00027202 */ /* 0x001fe20000000f00 */
[----:B------:R-:W-:Y:S02]  /*18140*/  IMAD R7, R11, R6, RZ ;  /* 0x000000060b077224 */ /* 0x000fe400078e02ff */
[----:B------:R-:W-:Y:S01]  /*18150*/  IMAD.IADD R19, R5, 0x1, R19 ;  /* 0x0000000105137824 */ /* 0x000fe200078e0213 */
[----:B------:R-:W-:Y:S01]  /*18160*/  IADD3 R17, -R16, UR6, RZ ;  /* 0x0000000610117c10 */ /* 0x000fe2000fffe1ff */
[----:B------:R-:W-:Y:S01]  /*18170*/  IMAD.HI.U32 R2, R3, R7, R2 ;  /* 0x0000000703027227 */ /* 0x000fe200078e0002 */
[----:B------:R-:W-:Y:S02]  /*18180*/  IABS R7, R0 ;  /* 0x0000000000077213 */ /* 0x000fe40000000000 */
[----:B------:R-:W-:-:S03]  /*18190*/  IABS R3, R17 ;  /* 0x0000001100037213 */ /* 0x000fc60000000000 */
[----:B------:R-:W-:Y:S02]  /*181a0*/  IMAD.MOV R7, RZ, RZ, -R7 ;  /* 0x000000ffff077224 */ /* 0x000fe400078e0a07 */
[----:B------:R-:W-:-:S04]  /*181b0*/  IMAD.HI.U32 R2, R2, R3, RZ ;  /* 0x0000000302027227 */ /* 0x000fc800078e00ff */
[----:B------:R-:W-:-:S05]  /*181c0*/  IMAD R3, R2, R7, R3 ;  /* 0x0000000702037224 */ /* 0x000fca00078e0203 */
[----:B------:R-:W-:-:S13]  /*181d0*/  ISETP.GT.U32.AND P0, PT, R6, R3, PT ;  /* 0x000000030600720c */ /* 0x000fda0003f04070 */
[----:B------:R-:W-:Y:S01]  /*181e0*/  @!P0 IMAD.IADD R3, R3, 0x1, -R6 ;  /* 0x0000000103038824 */ /* 0x000fe200078e0a06 */
[----:B------:R-:W-:-:S04]  /*181f0*/  @!P0 IADD3 R2, R2, 0x1, RZ ;  /* 0x0000000102028810 */ /* 0x000fc80007ffe0ff */
[----:B------:R-:W-:Y:S02]  /*18200*/  ISETP.GE.U32.AND P0, PT, R3, R6, PT ;  /* 0x000000060300720c */ /* 0x000fe40003f06070 */
[----:B------:R-:W-:-:S11]  /*18210*/  LOP3.LUT R3, R17, R0, RZ, 0x3c, !PT ;  /* 0x0000000011037212 */ /* 0x000fd600078e3cff */
[----:B------:R-:W-:Y:S02]  /*18220*/  @P0 IADD3 R2, R2, 0x1, RZ ;  /* 0x0000000102020810 */ /* 0x000fe40007ffe0ff */
[----:B------:R-:W-:-:S13]  /*18230*/  ISETP.GE.AND P0, PT, R3, RZ, PT ;  /* 0x000000ff0300720c */ /* 0x000fda0003f06270 */
[----:B------:R-:W-:Y:S01]  /*18240*/  @!P0 IMAD.MOV R2, RZ, RZ, -R2 ;  /* 0x000000ffff028224 */ /* 0x000fe200078e0a02 */
[----:B------:R-:W-:-:S13]  /*18250*/  ISETP.NE.AND P0, PT, R0, RZ, PT ;  /* 0x000000ff0000720c */ /* 0x000fda0003f05270 */
[----:B------:R-:W-:-:S04]  /*18260*/  @!P0 LOP3.LUT R2, RZ, R0, RZ, 0x33, !PT ;  /* 0x00000000ff028212 */ /* 0x000fc800078e33ff */
[----:B------:R-:W-:Y:S02]  /*18270*/  IADD3 R3, -R2, RZ, RZ ;  /* 0x000000ff02037210 */ /* 0x000fe40007ffe1ff */
[----:B------:R-:W-:-:S03]  /*18280*/  MOV R18, R2 ;  /* 0x0000000200127202 */ /* 0x000fc60000000f00 */
[----:B------:R-:W-:Y:S01]  /*18290*/  IMAD R17, R0, R3, R17 ;  /* 0x0000000300117224 */ /* 0x000fe200078e0211 */
[----:B------:R-:W-:Y:S06]  /*182a0*/  BRA `(.L_x_666) ;  /* 0x00000000000c7947 */ /* 0x000fec0003800000 */
.L_x_661:
[----:B------:R-:W-:Y:S01]  /*182b0*/  IMAD.MOV.U32 R17, RZ, RZ, RZ ;  /* 0x000000ffff117224 */ /* 0x000fe200078e00ff */
[----:B------:R-:W-:Y:S01]  /*182c0*/  MOV R16, UR6 ;  /* 0x0000000600107c02 */ /* 0x000fe20008000f00 */
[----:B------:R-:W-:-:S07]  /*182d0*/  IMAD.MOV.U32 R18, RZ, RZ, RZ ;  /* 0x000000ffff127224 */ /* 0x000fce00078e00ff */
.L_x_666:
        /* <DEDUP_REMOVED lines=9> */
[----:B------:R-:W-:Y:S02]  /*18370*/  ISETP.GE.AND P0, PT, R19, UR5, PT ;  /* 0x0000000513007c0c */ /* 0x000fe4000bf06270 */
[----:B0-----:R-:W-:-:S05]  /*18380*/  MOV R0, 0x1 ;  /* 0x0000000100007802 */ /* 0x001fca0000000f00 */
[----:B------:R0:W-:Y:S04]  /*18390*/  STL [R1+0xc], R0 ;  /* 0x00000c0001007387 */ /* 0x0001e80000100800 */
[----:B------:R0:W-:Y:S02]  /*183a0*/  STL [R1], RZ ;  /* 0x000000ff01007387 */ /* 0x0001e40000100800 */
[----:B------:R-:W-:Y:S05]  /*183b0*/  @P0 BRA `(.L_x_667) ;  /* 0x0000004c00900947 */ /* 0x000fea0003800000 */
[----:B0-----:R-:W-:Y:S01]  /*183c0*/  IMAD.MOV.U32 R0, RZ, RZ, 0x1 ;  /* 0x00000001ff007424 */ /* 0x001fe200078e00ff */
[----:B------:R0:W-:Y:S01]  /*183d0*/  STL [R1], RZ ;  /* 0x000000ff01007387 */ /* 0x0001e20000100800 */
[----:B------:R-:W-:Y:S01]  /*183e0*/  ULDC.64 UR38, c[0x0][0x198] ;  /* 0x0000660000267ab9 */ /* 0x000fe20000000a00 */
[----:B------:R-:W-:Y:S02]  /*183f0*/  ULDC UR40, c[0x0][0xc] ;  /* 0x0000030000287ab9 */ /* 0x000fe40000000800 */
[----:B------:R0:W-:Y:S04]  /*18400*/  STL [R1+0xc], R0 ;  /* 0x00000c0001007387 */ /* 0x0001e80000100800 */
[----:B------:R0:W-:Y:S04]  /*18410*/  STL [R1+0x4], RZ ;  /* 0x000004ff01007387 */ /* 0x0001e80000100800 */
[----:B------:R0:W-:Y:S04]  /*18420*/  STL [R1+0x14], R0 ;  /* 0x0000140001007387 */ /* 0x0001e80000100800 */
[----:B------:R0:W-:Y:S02]  /*18430*/  STL [R1+0x30], RZ ;  /* 0x000030ff01007387 */ /* 0x0001e40000100800 */
.L_x_751:
[----:B-12---:R-:W1:Y:S02]  /*18440*/  LDC.64 R2, c[0x0][0xc60] ;  /* 0x00031800ff027b82 */ /* 0x006e640000000a00 */
[----:B-1----:R-:W-:-:S05]  /*18450*/  IMAD.WIDE R2, R19, 0x4, R2 ;  /* 0x0000000413027825 */ /* 0x002fca00078e0202 */
[----:B------:R-:W2:Y:S01]  /*18460*/  LDG.E R11, desc[UR36][R2.64] ;  /* 0x00000024020b7981 */ /* 0x000ea2000c1e1900 */
[----:B------:R-:W-:Y:S05]  /*18470*/  YIELD ;  /* 0x0000000000007946 */ /* 0x000fea0003800000 */
[----:B------:R-:W-:Y:S01]  /*18480*/  ULDC.64 UR4, c[0x0][0xa28] ;  /* 0x00028a0000047ab9 */ /* 0x000fe20000000a00 */
[----:B0-----:R-:W-:Y:S01]  /*18490*/  MOV R0, RZ ;  /* 0x000000ff00007202 */ /* 0x001fe20000000f00 */
[----:B------:R-:W-:Y:S01]  /*184a0*/  IMAD.MOV.U32 R5, RZ, RZ, RZ ;  /* 0x000000ffff057224 */ /* 0x000fe200078e00ff */
[----:B------:R-:W-:Y:S01]  /*184b0*/  ISETP.NE.U32.AND P0, PT, RZ, UR4, PT ;  /* 0x00000004ff007c0c */ /* 0x000fe2000bf05070 */
[----:B------:R-:W-:-:S03]  /*184c0*/  ULDC.64 UR6, c[0x0][0xa10] ;  /* 0x0002840000067ab9 */ /* 0x000fc60000000a00 */
[----:B------:R-:W-:Y:S02]  /*184d0*/  ISETP.NE.AND.EX P0, PT, RZ, UR5, PT, P0 ;  /* 0x00000005ff007c0c */ /* 0x000fe4000bf05300 */
[----:B--2---:R-:W-:Y:S01]  /*184e0*/  SHF.R.S32.HI R4, RZ, 0x1f, R11 ;  /* 0x0000001fff047819 */ /* 0x004fe2000001140b */
[----:B------:R-:W-:Y:S10]  /*184f0*/  STL [R1+0x20], R11 ;  /* 0x0000200b01007387 */ /* 0x000ff40000100800 */
[----:B------:R-:W-:-:S04]  /*18500*/  @P0 LEA R2, P1, R11, UR4, 0x2 ;  /* 0x000000040b020c11 */ /* 0x000fc8000f8210ff */
        /* <DEDUP_REMOVED lines=9> */
[----:B------:R-:W-:Y:S01]  /*185a0*/  ISETP.NE.U32.AND P1, PT, RZ, UR4, PT ;  /* 0x00000004ff007c0c */ /* 0x000fe2000bf25070 */
[----:B------:R-:W-:Y:S01]  /*185b0*/  IMAD.MOV.U32 R10, RZ, RZ, RZ ;  /* 0x000000ffff0a7224 */ /* 0x000fe200078e00ff */
[C---:B------:R-:W-:Y:S02]  /*185c0*/  SHF.L.U64.HI R4, R11.reuse, 0x2, R4 ;  /* 0x000000020b047819 */ /* 0x040fe40000010204 */
[----:B------:R-:W-:Y:S01]  /*185d0*/  ISETP.NE.AND.EX P1, PT, RZ, UR5, PT, P1 ;  /* 0x00000005ff007c0c */ /* 0x000fe2000bf25310 */
[----:B--2---:R0:W-:Y:S02]  /*185e0*/  STL [R1+0x38], R5 ;  /* 0x0000380501007387 */ /* 0x0041e40000100800 */
[----:B0-----:R-:W-:-:S10]  /*185f0*/  SHF.L.U32 R5, R11, 0x2, RZ ;  /* 0x000000020b057819 */ /* 0x001fd400000006ff */
[C---:B------:R-:W-:Y:S01]  /*18600*/  @P1 IADD3 R8, P0, R5.reuse, UR4, RZ ;  /* 0x0000000405081c10 */ /* 0x040fe2000ff1e0ff */
[----:B------:R0:W-:Y:S03]  /*18610*/  STL [R1+0x28], R5 ;  /* 0x0000280501007387 */ /* 0x0001e60000100800 */
[C---:B------:R-:W-:Y:S01]  /*18620*/  @P1 IADD3.X R9, R4.reuse, UR5, RZ, P0, !PT ;  /* 0x0000000504091c10 */ /* 0x040fe200087fe4ff */
[----:B------:R-:W-:Y:S01]  /*18630*/  ULDC.64 UR4, c[0x0][0xa08] ;  /* 0x0002820000047ab9 */ /* 0x000fe20000000a00 */
[----:B------:R1:W-:Y:S01]  /*18640*/  STL [R1+0x2c], R4 ;  /* 0x00002c0401007387 */ /* 0x0003e20000100800 */
[----:B------:R-:W-:Y:S02]  /*18650*/  IADD3 R2, P0, R5, UR4, RZ ;  /* 0x0000000405027c10 */ /* 0x000fe4000ff1e0ff */
[----:B------:R-:W-:Y:S02]  /*18660*/  ISETP.NE.U32.AND P2, PT, RZ, UR4, PT ;  /* 0x00000004ff007c0c */ /* 0x000fe4000bf45070 */
[----:B------:R-:W-:-:S02]  /*18670*/  IADD3.X R3, R4, UR5, RZ, P0, !PT ;  /* 0x0000000504037c10 */ /* 0x000fc400087fe4ff */
[----:B------:R-:W-:Y:S01]  /*18680*/  ISETP.NE.AND.EX P2, PT, RZ, UR5, PT, P2 ;  /* 0x00000005ff007c0c */ /* 0x000fe2000bf45320 */
[----:B------:R-:W-:Y:S01]  /*18690*/  ULDC.64 UR4, c[0x0][0x3f8] ;  /* 0x0000fe0000047ab9 */ /* 0x000fe20000000a00 */
[----:B------:R-:W-:Y:S01]  /*186a0*/  IADD3 R6, P0, R5, UR6, RZ ;  /* 0x0000000605067c10 */ /* 0x000fe2000ff1e0ff */
[----:B------:R-:W-:-:S03]  /*186b0*/  UISETP.NE.U32.AND UP0, UPT, UR4, URZ, UPT ;  /* 0x0000003f0400728c */ /* 0x000fc6000bf05070 */
[----:B------:R-:W-:Y:S01]  /*186c0*/  ULDC UR4, c[0x0][0x404] ;  /* 0x0001010000047ab9 */ /* 0x000fe20000000800 */
[----:B------:R-:W-:Y:S01]  /*186d0*/  UISETP.NE.AND.EX UP0, UPT, UR5, URZ, UPT, UP0 ;  /* 0x0000003f0500728c */ /* 0x000fe2000bf05300 */
[----:B------:R-:W-:Y:S02]  /*186e0*/  IADD3.X R7, R4, UR7, RZ, P0, !PT ;  /* 0x0000000704077c10 */ /* 0x000fe400087fe4ff */
[----:B------:R-:W-:Y:S01]  /*186f0*/  ULDC UR5, c[0x0][0x2e0] ;  /* 0x0000b80000057ab9 */ /* 0x000fe20000000800 */
[----:B------:R-:W-:Y:S02]  /*18700*/  USEL UR4, UR4, 0x1, UP0 ;  /* 0x0000000104047887 */ /* 0x000fe40008000000 */
[----:B------:R2:W5:Y:S02]  /*18710*/  @P2 LDG.E R10, desc[UR36][R2.64] ;  /* 0x00000024020a2981 */ /* 0x000564000c1e1900 */
[----:B------:R-:W-:-:S06]  /*18720*/  UIMAD UR4, UR4, UR5, URZ ;  /* 0x00000005040472a4 */ /* 0x000fcc000f8e023f */
[----:B0-----:R-:W-:-:S06]  /*18730*/  MOV R5, UR4 ;  /* 0x0000000400057c02 */ /* 0x001fcc0008000f00 */
[----:B------:R2:W5:Y:S01]  /*18740*/  @P1 LDG.E R5, desc[UR36][R8.64] ;  /* 0x0000002408051981 */ /* 0x000562000c1e1900 */
[----:B------:R-:W-:Y:S01]  /*18750*/  ISETP.NE.U32.AND P0, PT, RZ, UR6, PT ;  /* 0x00000006ff007c0c */ /* 0x000fe2000bf05070 */
[----:B------:R-:W-:Y:S02]  /*18760*/  ULDC UR4, c[0x0][0x338] ;  /* 0x0000ce0000047ab9 */ /* 0x000fe40000000800 */
[----:B-1----:R-:W-:Y:S01]  /*18770*/  IMAD.U32 R4, RZ, RZ, UR4 ;  /* 0x00000004ff047e24 */ /* 0x002fe2000f8e00ff */
[----:B------:R-:W-:Y:S01]  /*18780*/  ISETP.NE.AND.EX P0, PT, RZ, UR7, PT, P0 ;  /* 0x00000007ff007c0c */ /* 0x000fe2000bf05300 */
[----:B------:R-:W-:-:S12]  /*18790*/  @P1 BRA `(.L_x_668) ;  /* 0x0000000000101947 */ /* 0x000fd80003800000 */
[----:B------:R-:W-:Y:S05]  /*187a0*/  @!P2 BRA `(.L_x_668) ;  /* 0x00000000000ca947 */ /* 0x000fea0003800000 */
[----:B-----5:R-:W3:Y:S04]  /*187b0*/  LDG.E R5, desc[UR36][R2.64] ;  /* 0x0000002402057981 */ /* 0x020ee8000c1e1900 */
[----:B--2---:R-:W3:Y:S02]  /*187c0*/  LDG.E R2, desc[UR36][R2.64+0x4] ;  /* 0x0000042402027981 */ /* 0x004ee4000c1e1900 */
[----:B---3--:R-:W-:-:S07]  /*187d0*/  IADD3 R5, -R5, R2, RZ ;  /* 0x0000000205057210 */ /* 0x008fce0007ffe1ff */
.L_x_668:
[----:B--2---:R-:W2:Y:S04]  /*187e0*/  @P0 LDG.E R2, desc[UR36][R6.64] ;  /* 0x0000002406020981 */ /* 0x004ea8000c1e1900 */
[----:B------:R-:W2:Y:S01]  /*187f0*/  @P0 LDG.E R3, desc[UR36][R6.64+0x4] ;  /* 0x0000042406030981 */ /* 0x000ea2000c1e1900 */
[----:B-----5:R-:W-:Y:S01]  /*18800*/  IADD3 R5, -R0, R5, RZ ;  /* 0x0000000500057210 */ /* 0x020fe20007ffe1ff */
[----:B--2---:R-:W-:-:S04]  /*18810*/  @P0 IMAD.IADD R4, R3, 0x1, -R2 ;  /* 0x0000000103040824 */ /* 0x004fc800078e0a02 */
[----:B------:R-:W-:-:S05]  /*18820*/  IMAD.IADD R8, R5, 0x1, R4 ;  /* 0x0000000105087824 */ /* 0x000fca00078e0204 */
[----:B------:R0:W-:Y:S01]  /*18830*/  STL [R1+0x34], R8 ;  /* 0x0000340801007387 */ /* 0x0001e20000100800 */
[----:B------:R-:W-:-:S04]  /*18840*/  IADD3 R2, R8, 0x7f, RZ ;  /* 0x0000007f08027810 */ /* 0x000fc80007ffe0ff */
[----:B------:R-:W-:-:S04]  /*18850*/  SHF.R.S32.HI R3, RZ, 0x1f, R2 ;  /* 0x0000001fff037819 */ /* 0x000fc80000011402 */
[----:B------:R-:W-:Y:S02]  /*18860*/  LEA.HI R2, R3, R2, RZ, 0x7 ;  /* 0x0000000203027211 */ /* 0x000fe400078f38ff */
[----:B0-----:R-:W-:Y:S02]  /*18870*/  MOV R8, RZ ;  /* 0x000000ff00087202 */ /* 0x001fe40000000f00 */
[----:B------:R-:W-:-:S04]  /*18880*/  LOP3.LUT R3, R2, 0xffffff80, RZ, 0xc0, !PT ;  /* 0xffffff8002037812 */ /* 0x000fc800078ec0ff */
[----:B------:R0:W5:Y:S01]  /*18890*/  @P0 LDG.E R8, desc[UR36][R6.64] ;  /* 0x0000002406080981 */ /* 0x000162000c1e1900 */
[----:B------:R-:W-:Y:S01]  /*188a0*/  VIADDMNMX R4, R3, -R5, R4, PT ;  /* 0x8000000503047246 */ /* 0x000fe20003800104 */
[----:B------:R-:W-:-:S05]  /*188b0*/  IMAD.MOV R5, RZ, RZ, -R5 ;  /* 0x000000ffff057224 */ /* 0x000fca00078e0a05 */
[----:B------:R-:W-:-:S04]  /*188c0*/  VIMNMX R5, RZ, R5, !PT ;  /* 0x00000005ff057248 */ /* 0x000fc80007fe0100 */
[----:B------:R-:W-:-:S13]  /*188d0*/  ISETP.GT.AND P1, PT, R4, R5, PT ;  /* 0x000000050400720c */ /* 0x000fda0003f24270 */
[----:B------:R-:W-:Y:S02]  /*188e0*/  @P1 IADD3 R3, R4, 0x7f, RZ ;  /* 0x0000007f04031810 */ /* 0x000fe40007ffe0ff */
[----:B------:R-:W-:Y:S02]  /*188f0*/  SHF.R.U32.HI R4, RZ, 0x7, R5 ;  /* 0x00000007ff047819 */ /* 0x000fe40000011605 */
[----:B------:R-:W-:-:S04]  /*18900*/  @P1 SHF.R.S32.HI R5, RZ, 0x1f, R3 ;  /* 0x0000001fff051819 */ /* 0x000fc80000011403 */
[----:B------:R-:W-:Y:S01]  /*18910*/  @P1 LEA.HI R5, R5, R3, RZ, 0x7 ;  /* 0x0000000305051211 */ /* 0x000fe200078f38ff */
[----:B------:R-:W-:-:S03]  /*18920*/  IMAD.MOV.U32 R3, RZ, RZ, R4 ;  /* 0x000000ffff037224 */ /* 0x000fc600078e0004 */
[----:B------:R-:W-:Y:S01]  /*18930*/  @P1 SHF.R.S32.HI R3, RZ, 0x7, R5 ;  /* 0x00000007ff031819 */ /* 0x000fe20000011405 */
[----:B------:R-:W-:Y:S01]  /*18940*/  IMAD.IADD R5, R10, 0x1, R0 ;  /* 0x000000010a057824 */ /* 0x000fe200078e0200 */
[----:B------:R-:W-:-:S04]  /*18950*/  SHF.R.S32.HI R0, RZ, 0x7, R2 ;  /* 0x00000007ff007819 */ /* 0x000fc80000011402 */
[----:B------:R0:W-:Y:S04]  /*18960*/  STL [R1+0x8], R5 ;  /* 0x0000080501007387 */ /* 0x0001e80000100800 */
[----:B------:R0:W-:Y:S01]  /*18970*/  STL [R1+0x24], R0 ;  /* 0x0000240001007387 */ /* 0x0001e20000100800 */
[----:B------:R-:W-:Y:S01]  /*18980*/  ISETP.GT.AND P1, PT, R3, R4, PT ;  /* 0x000000040300720c */ /* 0x000fe20003f24270 */
[----:B------:R-:W-:Y:S01]  /*18990*/  BSSY B0, `(.L_x_669) ;  /* 0x00000dd000007945 */ /* 0x000fe20003800000 */
[----:B------:R-:W-:-:S11]  /*189a0*/  PLOP3.LUT P2, PT, PT, PT, PT, 0x80, 0x0 ;  /* 0x000000000000781c */ /* 0x000fd60003f4f070 */
[----:B0-----:R-:W-:Y:S05]  /*189b0*/  @!P1 BRA `(.L_x_670) ;  /* 0x0000000c00689947 */ /* 0x001fea0003800000 */
[----:B------:R-:W0:Y:S01]  /*189c0*/  LDC R0, c[0x0][0x428] ;  /* 0x00010a00ff007b82 */ /* 0x000e220000000800 */
[----:B------:R-:W-:Y:S01]  /*189d0*/  UMOV UR4, 0xffffffff ;  /* 0xffffffff00047882 */ /* 0x000fe20000000000 */
[----:B------:R-:W-:Y:S02]  /*189e0*/  MOV R2, R18 ;  /* 0x0000001200027202 */ /* 0x000fe40000000f00 */
[----:B0-----:R-:W-:-:S13]  /*189f0*/  ISETP.NE.AND P1, PT, R0, 0x1, PT ;  /* 0x000000010000780c */ /* 0x001fda0003f25270 */
[----:B------:R-:W0:Y:S08]  /*18a00*/  @P1 LDC R0, c[0x0][0x42c] ;  /* 0x00010b00ff001b82 */ /* 0x000e300000000800 */
[----:B------:R-:W1:Y:S01]  /*18a10*/  @P1 LDC R5, c[0x0][0x430] ;  /* 0x00010c00ff051b82 */ /* 0x000e620000000800 */
[----:B0-----:R-:W-:-:S05]  /*18a20*/  @P1 IMAD.HI.U32 R0, R18, R0, RZ ;  /* 0x0000000012001227 */ /* 0x001fca00078e00ff */
[----:B-1----:R-:W-:Y:S02]  /*18a30*/  @P1 SHF.R.U32.HI R2, RZ, R5, R0 ;  /* 0x00000005ff021219 */ /* 0x002fe40000011600 */
[----:B------:R-:W-:Y:S01]  /*18a40*/  SEL R0, R11, RZ, !P0 ;  /* 0x000000ff0b007207 */ /* 0x000fe20004000000 */
[----:B------:R-:W-:Y:S06]  /*18a50*/  BRA.DIV UR4, `(.L_x_671) ;  /* 0x0000005204e07947 */ /* 0x000fec000b800000 */
.L_x_794:
[----:B------:R-:W-:-:S03]  /*18a60*/  UMOV UR4, 0xffffffff ;  /* 0xffffffff00047882 */ /* 0x000fc60000000000 */
[----:B------:R-:W-:Y:S05]  /*18a70*/  BRA.DIV UR4, `(.L_x_672) ;  /* 0x00000056040c7947 */ /* 0x000fea000b800000 */
[----:B------:R-:W-:-:S13]  /*18a80*/  ELECT P6, URZ, PT ;  /* 0x00000000003f782f */ /* 0x000fda00038c0000 */
.L_x_797:
[----:B------:R-:W2:Y:S01]  /*18a90*/  LDL R5, [R1+0x30] ;  /* 0x0000300001057983 */ /* 0x000ea20000100800 */
[----:B------:R-:W-:Y:S01]  /*18aa0*/  MOV R7, 0x400 ;  /* 0x0000040000077802 */ /* 0x000fe20000000f00 */
[----:B------:R-:W-:Y:S01]  /*18ab0*/  BSSY B1, `(.L_x_673) ;  /* 0x000000a000017945 */ /* 0x000fe20003800000 */
[----:B--2---:R-:W-:-:S05]  /*18ac0*/  VIADD R5, R5, 0x1 ;  /* 0x0000000105057836 */ /* 0x004fca0000000000 */
[----:B------:R-:W-:-:S04]  /*18ad0*/  LEA.HI R6, R5, R5, RZ, 0x1 ;  /* 0x0000000505067211 */ /* 0x000fc800078f08ff */
[----:B------:R-:W-:-:S04]  /*18ae0*/  LOP3.LUT R6, R6, 0xfffffffe, RZ, 0xc0, !PT ;  /* 0xfffffffe06067812 */ /* 0x000fc800078ec0ff */
[----:B------:R-:W-:Y:S02]  /*18af0*/  IADD3 R6, R5, -R6, RZ ;  /* 0x8000000605067210 */ /* 0x000fe40007ffe0ff */
[----:B------:R-:W0:Y:S02]  /*18b00*/  S2R R5, SR_CgaCtaId ;  /* 0x0000000000057919 */ /* 0x000e240000008800 */
[----:B------:R-:W-:Y:S02]  /*18b10*/  SHF.L.U32 R6, R6, 0x1f, RZ ;  /* 0x0000001f06067819 */ /* 0x000fe400000006ff */
[----:B0-----:R-:W-:-:S04]  /*18b20*/  LEA R5, R5, R7, 0x18 ;  /* 0x0000000705057211 */ /* 0x001fc800078ec0ff */
[----:B------:R-:W0:Y:S02]  /*18b30*/  SYNCS.PHASECHK.TRANS64.TRYWAIT P0, [R5+URZ+0x34820], R6 ;  /* 0x03482006050075a7 */ /* 0x000e24000800017f */
[----:B0-----:R-:W-:Y:S05]  /*18b40*/  @!P0 BRA `(.L_x_674) ;  /* 0x0000005000f88947 */ /* 0x001fea0003800000 */
.L_x_798:
[----:B------:R-:W-:Y:S05]  /*18b50*/  BSYNC B1 ;  /* 0x0000000000017941 */ /* 0x000fea0003800000 */
.L_x_673:
[----:B------:R-:W-:Y:S04]  /*18b60*/  BSSY B1, `(.L_x_675) ;  /* 0x0000053000017945 */ /* 0x000fe80003800000 */
[----:B------:R-:W-:Y:S05]  /*18b70*/  @!P6 BRA `(.L_x_676) ;  /* 0x000000040044e947 */ /* 0x000fea0003800000 */
[----:B------:R-:W0:Y:S04]  /*18b80*/  LDL R9, [R1+0x4] ;  /* 0x0000040001097983 */ /* 0x000e280000100800 */
[----:B------:R-:W2:Y:S01]  /*18b90*/  LDL R7, [R1+0x14] ;  /* 0x0000140001077983 */ /* 0x000ea20000100800 */
[----:B0-----:R-:W-:Y:S01]  /*18ba0*/  IMAD R6, R9, 0x8, R5 ;  /* 0x0000000809067824 */ /* 0x001fe200078e0205 */
[----:B--2---:R-:W-:-:S04]  /*18bb0*/  SHF.L.U32 R9, R7, 0x1f, RZ ;  /* 0x0000001f07097819 */ /* 0x004fc800000006ff */
[----:B------:R-:W0:Y:S02]  /*18bc0*/  SYNCS.PHASECHK.TRANS64.TRYWAIT P0, [R6+URZ+0x348a0], R9 ;  /* 0x0348a009060075a7 */ /* 0x000e24000800017f */
[----:B0-----:R-:W-:Y:S05]  /*18bd0*/  @!P0 BRA `(.L_x_677) ;  /* 0x0000005000e88947 */ /* 0x001fea0003800000 */
.L_x_799:
[----:B------:R-:W1:Y:S02]  /*18be0*/  S2R R7, SR_TID.X ;  /* 0x0000000000077919 */ /* 0x000e640000002100 */
[----:B-1----:R-:W-:-:S04]  /*18bf0*/  LOP3.LUT R7, R7, 0x7f, RZ, 0xc0, !PT ;  /* 0x0000007f07077812 */ /* 0x002fc800078ec0ff */
[----:B------:R-:W-:-:S13]  /*18c00*/  ISETP.NE.AND P1, PT, R7, RZ, PT ;  /* 0x000000ff0700720c */ /* 0x000fda0003f25270 */
[----:B------:R-:W-:Y:S05]  /*18c10*/  @P1 BRA `(.L_x_678) ;  /* 0x00000000001c1947 */ /* 0x000fea0003800000 */
[----:B------:R-:W1:Y:S02]  /*18c20*/  S2R R7, SR_TID.X ;  /* 0x0000000000077919 */ /* 0x000e640000002100 */
[----:B-1----:R-:W-:-:S04]  /*18c30*/  LOP3.LUT R7, R7, 0x1f, RZ, 0xc0, !PT ;  /* 0x0000001f07077812 */ /* 0x002fc800078ec0ff */
[----:B------:R-:W-:Y:S02]  /*18c40*/  ISETP.NE.AND P0, PT, R7, RZ, PT ;  /* 0x000000ff0700720c */ /* 0x000fe40003f05270 */
[----:B------:R-:W-:-:S04]  /*18c50*/  MOV R7, 0xc000 ;  /* 0x0000c00000077802 */ /* 0x000fc80000000f00 */
[----:B------:R1:W-:Y:S07]  /*18c60*/  SYNCS.ARRIVE.TRANS64 RZ, [R6+URZ+0x34890], R7 ;  /* 0x0348900706ff79a7 */ /* 0x0003ee000800003f */
[----:B------:R-:W-:Y:S05]  /*18c70*/  @!P0 BRA `(.L_x_678) ;  /* 0x0000000000048947 */ /* 0x000fea0003800000 */
[----:B------:R-:W-:Y:S01]  /*18c80*/  BPT.TRAP 0x1 ;  /* 0x000000040000795c */ /* 0x000fe20000300000 */
.L_x_678:
[----:B-1----:R-:W2:Y:S01]  /*18c90*/  LDL R7, [R1+0x4] ;  /* 0x0000040001077983 */ /* 0x002ea20000100800 */
[----:B------:R-:W-:Y:S01]  /*18ca0*/  R2UR UR9, R6 ;  /* 0x00000000060972ca */ /* 0x000fe200000e0000 */
[----:B------:R-:W-:Y:S01]  /*18cb0*/  UIADD3 UR4, UP0, UR38, 0x570, URZ ;  /* 0x0000057026047890 */ /* 0x000fe2000ff1e03f */
[----:B------:R-:W-:Y:S01]  /*18cc0*/  R2UR UR12, R2 ;  /* 0x00000000020c72ca */ /* 0x000fe200000e0000 */
[----:B------:R-:W-:Y:S01]  /*18cd0*/  UMOV UR10, URZ ;  /* 0x0000003f000a7c82 */ /* 0x000fe20008000000 */
[----:B------:R-:W-:Y:S01]  /*18ce0*/  R2UR UR13, R0 ;  /* 0x00000000000d72ca */ /* 0x000fe200000e0000 */
[----:B------:R-:W-:Y:S01]  /*18cf0*/  UIADD3.X UR5, URZ, UR39, URZ, UP0, !UPT ;  /* 0x000000273f057290 */ /* 0x000fe200087fe43f */
[----:B------:R-:W-:Y:S01]  /*18d00*/  UMOV UR6, 0x0 ;  /* 0x0000000000067882 */ /* 0x000fe20000000000 */
[----:B------:R-:W-:Y:S01]  /*18d10*/  UMOV UR7, 0x12f00000 ;  /* 0x12f0000000077882 */ /* 0x000fe20000000000 */
[----:B------:R-:W-:-:S05]  /*18d20*/  UMOV UR17, 0x40 ;  /* 0x0000004000117882 */ /* 0x000fca0000000000 */
[----:B------:R-:W-:Y:S01]  /*18d30*/  UIADD3 UR9, UR9, 0x34890, URZ ;  /* 0x0003489009097890 */ /* 0x000fe2000fffe03f */
[----:B--2---:R-:W-:-:S05]  /*18d40*/  IMAD R7, R7, 0xc000, R5 ;  /* 0x0000c00007077824 */ /* 0x004fca00078e0205 */
[----:B------:R-:W-:Y:S01]  /*18d50*/  R2UR UR8, R7 ;  /* 0x00000000070872ca */ /* 0x000fe200000e0000 */
[----:B-----5:R-:W-:-:S05]  /*18d60*/  IMAD R7, R3, 0x80, R8 ;  /* 0x0000008003077824 */ /* 0x020fca00078e0208 */
[----:B------:R-:W-:-:S04]  /*18d70*/  IADD3 R7, R7, -0x80, RZ ;  /* 0xffffff8007077810 */ /* 0x000fc80007ffe0ff */
[----:B------:R-:W-:-:S03]  /*18d80*/  R2UR UR11, R7 ;  /* 0x00000000070b72ca */ /* 0x000fc600000e0000 */
[----:B------:R-:W-:Y:S02]  /*18d90*/  UIADD3 UR14, UR8, 0x1c400, URZ ;  /* 0x0001c400080e7890 */ /* 0x000fe4000fffe03f */
[----:B------:R-:W-:Y:S02]  /*18da0*/  UIADD3 UR15, UR8, 0x20400, URZ ;  /* 0x00020400080f7890 */ /* 0x000fe4000fffe03f */
[----:B------:R-:W-:-:S03]  /*18db0*/  UIADD3 UR16, UR8, 0x24400, URZ ;  /* 0x0002440008107890 */ /* 0x000fc6000fffe03f */
[----:B------:R-:W-:Y:S01]  /*18dc0*/  UMOV UR8, UR14 ;  /* 0x0000000e00087c82 */ /* 0x000fe20008000000 */
[----:B------:R-:W-:Y:S02]  /*18dd0*/  UMOV UR14, 0x80 ;  /* 0x00000080000e7882 */ /* 0x000fe40000000000 */
        /* <DEDUP_REMOVED lines=9> */
.L_x_800:
[----:B------:R-:W-:Y:S05]  /*18e70*/  @P1 BRA `(.L_x_680) ;  /* 0x00000000001c1947 */ /* 0x000fea0003800000 */
[----:B------:R-:W2:Y:S01]  /*18e80*/  S2R R10, SR_TID.X ;  /* 0x00000000000a7919 */ /* 0x000ea20000002100 */
[----:B01----:R-:W-:-:S04]  /*18e90*/  IMAD.MOV.U32 R9, RZ, RZ, 0x8000 ;  /* 0x00008000ff097424 */ /* 0x003fc800078e00ff */
[----:B------:R3:W-:Y:S01]  /*18ea0*/  SYNCS.ARRIVE.TRANS64 RZ, [R6+URZ+0x348b0], R9 ;  /* 0x0348b00906ff79a7 */ /* 0x0007e2000800003f */
[----:B--2---:R-:W-:-:S04]  /*18eb0*/  LOP3.LUT R10, R10, 0x1f, RZ, 0xc0, !PT ;  /* 0x0000001f0a0a7812 */ /* 0x004fc800078ec0ff */
[----:B------:R-:W-:-:S13]  /*18ec0*/  ISETP.NE.AND P0, PT, R10, RZ, PT ;  /* 0x000000ff0a00720c */ /* 0x000fda0003f05270 */
[----:B---3--:R-:W-:Y:S05]  /*18ed0*/  @!P0 BRA `(.L_x_680) ;  /* 0x0000000000048947 */ /* 0x008fea0003800000 */
[----:B------:R-:W-:Y:S01]  /*18ee0*/  BPT.TRAP 0x1 ;  /* 0x000000040000795c */ /* 0x000fe20000300000 */
.L_x_680:
[----:B01----:R-:W2:Y:S01]  /*18ef0*/  LDL R9, [R1+0x4] ;  /* 0x0000040001097983 */ /* 0x003ea20000100800 */
[----:B------:R-:W-:Y:S01]  /*18f00*/  R2UR UR11, R7 ;  /* 0x00000000070b72ca */ /* 0x000fe200000e0000 */
[----:B------:R-:W-:Y:S01]  /*18f10*/  UIADD3 UR4, UP0, UR38, 0x670, URZ ;  /* 0x0000067026047890 */ /* 0x000fe2000ff1e03f */
[----:B------:R-:W-:Y:S01]  /*18f20*/  IADD3 R7, R5, 0x400, RZ ;  /* 0x0000040005077810 */ /* 0x000fe20007ffe0ff */
[----:B------:R-:W-:Y:S01]  /*18f30*/  UMOV UR10, URZ ;  /* 0x0000003f000a7c82 */ /* 0x000fe20008000000 */
[----:B------:R-:W-:Y:S01]  /*18f40*/  R2UR UR9, R6 ;  /* 0x00000000060972ca */ /* 0x000fe200000e0000 */
[----:B------:R-:W-:Y:S01]  /*18f50*/  UIADD3.X UR5, URZ, UR39, URZ, UP0, !UPT ;  /* 0x000000273f057290 */ /* 0x000fe200087fe43f */
[----:B------:R-:W-:Y:S01]  /*18f60*/  R2UR UR15, R7 ;  /* 0x00000000070f72ca */ /* 0x000fe200000e0000 */
[----:B------:R-:W-:Y:S01]  /*18f70*/  UMOV UR6, 0x0 ;  /* 0x0000000000067882 */ /* 0x000fe20000000000 */
[----:B------:R-:W-:Y:S01]  /*18f80*/  R2UR UR12, R2 ;  /* 0x00000000020c72ca */ /* 0x000fe200000e0000 */
[----:B------:R-:W-:Y:S01]  /*18f90*/  UMOV UR7, 0x12f00000 ;  /* 0x12f0000000077882 */ /* 0x000fe20000000000 */
[----:B------:R-:W-:-:S07]  /*18fa0*/  R2UR UR13, R0 ;  /* 0x00000000000d72ca */ /* 0x000fce00000e0000 */
[----:B------:R-:W-:Y:S01]  /*18fb0*/  UIADD3 UR9, UR9, 0x348b0, URZ ;  /* 0x000348b009097890 */ /* 0x000fe2000fffe03f */
[----:B--2---:R-:W-:-:S05]  /*18fc0*/  IMAD R6, R9, 0x8000, R7 ;  /* 0x0000800009067824 */ /* 0x004fca00078e0207 */
[----:B------:R-:W-:Y:S02]  /*18fd0*/  R2UR UR8, R6 ;  /* 0x00000000060872ca */ /* 0x000fe400000e0000 */
[----:B------:R-:W-:-:S05]  /*18fe0*/  MOV R6, 0x6000 ;  /* 0x0000600000067802 */ /* 0x000fca0000000f00 */
[----:B------:R-:W-:-:S04]  /*18ff0*/  IMAD R6, R9, R6, 0x2000 ;  /* 0x0000200009067424 */ /* 0x000fc800078e0206 */
[----:B------:R-:W-:Y:S02]  /*19000*/  IMAD R6, R9, -0x2000, R6 ;  /* 0xffffe00009067824 */ /* 0x000fe400078e0206 */
[----:B------:R0:W-:Y:S03]  /*19010*/  UTMALDG.4D [UR8], [UR4], desc[UR6] ;  /* 0x00000608040075b4 */ /* 0x0001e60008019000 */
[----:B------:R-:W-:-:S13]  /*19020*/  R2UR UR14, R6 ;  /* 0x00000000060e72ca */ /* 0x000fda00000e0000 */
[----:B------:R-:W-:-:S03]  /*19030*/  ULEA UR14, UR14, UR15, 0x1 ;  /* 0x0000000f0e0e7291 */ /* 0x000fc6000f8e083f */
[----:B------:R-:W-:Y:S02]  /*19040*/  UMOV UR15, 0x40 ;  /* 0x00000040000f7882 */ /* 0x000fe40000000000 */
[----:B0-----:R-:W-:Y:S02]  /*19050*/  UMOV UR10, UR15 ;  /* 0x0000000f000a7c82 */ /* 0x001fe40008000000 */
[----:B------:R-:W-:Y:S02]  /*19060*/  UMOV UR8, UR14 ;  /* 0x0000000e00087c82 */ /* 0x000fe40008000000 */
[----:B------:R1:W-:Y:S02]  /*19070*/  UTMALDG.4D [UR8], [UR4], desc[UR6] ;  /* 0x00000608040075b4 */ /* 0x0003e40008019000 */
[----:B-1----:R-:W-:Y:S01]  /*19080*/  NOP ;  /* 0x0000000000007918 */ /* 0x002fe20000000000 */
.L_x_676:
[----:B------:R-:W-:Y:S05]  /*19090*/  BSYNC B1 ;  /* 0x0000000000017941 */ /* 0x000fea0003800000 */
.L_x_675:
[----:B0-----:R-:W2:Y:S04]  /*190a0*/  LDL.LU R6, [R1+0x4] ;  /* 0x0000040001067983 */ /* 0x001ea80000300800 */
[----:B------:R-:W3:Y:S01]  /*190b0*/  LDL.LU R9, [R1+0x14] ;  /* 0x0000140001097983 */ /* 0x000ee20000300800 */
[----:B------:R-:W-:Y:S01]  /*190c0*/  PLOP3.LUT P2, PT, PT, PT, PT, 0x8, 0x0 ;  /* 0x000000000000781c */ /* 0x000fe20003f4e170 */
[----:B--2---:R-:W-:-:S05]  /*190d0*/  VIADD R6, R6, 0x1 ;  /* 0x0000000106067836 */ /* 0x004fca0000000000 */
[----:B------:R-:W-:-:S04]  /*190e0*/  ISETP.NE.AND P0, PT, R6, 0x2, PT ;  /* 0x000000020600780c */ /* 0x000fc80003f05270 */
[----:B------:R-:W-:Y:S02]  /*190f0*/  SEL R7, RZ, 0x1, P0 ;  /* 0x00000001ff077807 */ /* 0x000fe40000000000 */
[----:B------:R-:W-:Y:S02]  /*19100*/  SEL R10, R6, RZ, P0 ;  /* 0x000000ff060a7207 */ /* 0x000fe40000000000 */
[----:B---3--:R-:W-:Y:S02]  /*19110*/  LOP3.LUT R9, R9, R7, RZ, 0x3c, !PT ;  /* 0x0000000709097212 */ /* 0x008fe400078e3cff */
[----:B------:R-:W-:Y:S01]  /*19120*/  IADD3 R6, R3, -0x2, RZ ;  /* 0xfffffffe03067810 */ /* 0x000fe20007ffe0ff */
[----:B------:R0:W-:Y:S03]  /*19130*/  STL [R1+0x4], R10 ;  /* 0x0000040a01007387 */ /* 0x0001e60000100800 */
[----:B------:R-:W-:Y:S01]  /*19140*/  ISETP.GE.AND P0, PT, R6, R4, PT ;  /* 0x000000040600720c */ /* 0x000fe20003f06270 */
[----:B------:R0:W-:-:S12]  /*19150*/  STL [R1+0x14], R9 ;  /* 0x0000140901007387 */ /* 0x0001d80000100800 */
[----:B0-----:R-:W-:Y:S05]  /*19160*/  @!P0 BRA `(.L_x_670) ;  /* 0x00000004007c8947 */ /* 0x001fea0003800000 */
[C---:B-----5:R-:W-:Y:S01]  /*19170*/  IMAD R6, R3.reuse, 0x80, R8 ;  /* 0x0000008003067824 */ /* 0x060fe200078e0208 */
[----:B------:R-:W-:-:S03]  /*19180*/  IADD3 R3, R3, -0x1, RZ ;  /* 0xffffffff03037810 */ /* 0x000fc60007ffe0ff */
[----:B------:R-:W-:-:S07]  /*19190*/  VIADD R6, R6, 0xffffff00 ;  /* 0xffffff0006067836 */ /* 0x000fce0000000000 */
.L_x_687:
[----:B------:R-:W-:Y:S05]  /*191a0*/  YIELD ;  /* 0x0000000000007946 */ /* 0x000fea0003800000 */
[----:B------:R-:W-:Y:S04]  /*191b0*/  BSSY B1, `(.L_x_681) ;  /* 0x000004d000017945 */ /* 0x000fe80003800000 */
[----:B0-----:R-:W-:Y:S05]  /*191c0*/  @!P6 BRA `(.L_x_682) ;  /* 0x00000004002ce947 */ /* 0x001fea0003800000 */
[----:B------:R-:W2:Y:S04]  /*191d0*/  LDL R7, [R1+0x4] ;  /* 0x0000040001077983 */ /* 0x000ea80000100800 */
[----:B------:R-:W3:Y:S01]  /*191e0*/  LDL R8, [R1+0x14] ;  /* 0x0000140001087983 */ /* 0x000ee20000100800 */
[----:B--2---:R-:W-:Y:S02]  /*191f0*/  LEA R7, R7, R5, 0x3 ;  /* 0x0000000507077211 */ /* 0x004fe400078e18ff */
[----:B---3--:R-:W-:-:S04]  /*19200*/  SHF.L.U32 R8, R8, 0x1f, RZ ;  /* 0x0000001f08087819 */ /* 0x008fc800000006ff */
[----:B------:R-:W0:Y:S02]  /*19210*/  SYNCS.PHASECHK.TRANS64.TRYWAIT P0, [R7+URZ+0x348a0], R8 ;  /* 0x0348a008070075a7 */ /* 0x000e24000800017f */
[----:B0-----:R-:W-:Y:S05]  /*19220*/  @!P0 BRA `(.L_x_683) ;  /* 0x0000004c007c8947 */ /* 0x001fea0003800000 */
.L_x_801:
[----:B------:R-:W1:Y:S02]  /*19230*/  S2R R9, SR_TID.X ;  /* 0x0000000000097919 */ /* 0x000e640000002100 */
[----:B-1----:R-:W-:-:S04]  /*19240*/  LOP3.LUT R9, R9, 0x7f, RZ, 0xc0, !PT ;  /* 0x0000007f09097812 */ /* 0x002fc800078ec0ff */
[----:B------:R-:W-:-:S13]  /*19250*/  ISETP.NE.AND P0, PT, R9, RZ, PT ;  /* 0x000000ff0900720c */ /* 0x000fda0003f05270 */
        /* <DEDUP_REMOVED lines=8> */
.L_x_684:
[----:B-1----:R-:W2:Y:S01]  /*192e0*/  LDL R9, [R1+0x4] ;  /* 0x0000040001097983 */ /* 0x002ea20000100800 */
[----:B------:R-:W-:Y:S01]  /*192f0*/  R2UR UR9, R7 ;  /* 0x00000000070972ca */ /* 0x000fe200000e0000 */
        /* <DEDUP_REMOVED lines=8> */
[----:B------:R-:W-:-:S04]  /*19380*/  UMOV UR17, 0x40 ;  /* 0x0000004000117882 */ /* 0x000fc80000000000 */
[----:B------:R-:W-:Y:S01]  /*19390*/  UIADD3 UR9, UR9, 0x34890, URZ ;  /* 0x0003489009097890 */ /* 0x000fe2000fffe03f */
[----:B--2---:R-:W-:-:S05]  /*193a0*/  IMAD R9, R9, 0xc000, R5 ;  /* 0x0000c00009097824 */ /* 0x004fca00078e0205 */
[----:B------:R-:W-:-:S13]  /*193b0*/  R2UR UR8, R9 ;  /* 0x00000000090872ca */ /* 0x000fda00000e0000 */
[----:B------:R-:W-:Y:S02]  /*193c0*/  UIADD3 UR14, UR8, 0x1c400, URZ ;  /* 0x0001c400080e7890 */ /* 0x000fe4000fffe03f */
[----:B------:R-:W-:Y:S02]  /*193d0*/  UIADD3 UR15, UR8, 0x20400, URZ ;  /* 0x00020400080f7890 */ /* 0x000fe4000fffe03f */
[----:B------:R-:W-:-:S03]  /*193e0*/  UIADD3 UR16, UR8, 0x24400, URZ ;  /* 0x0002440008107890 */ /* 0x000fc6000fffe03f */
[----:B------:R-:W-:Y:S01]  /*193f0*/  UMOV UR8, UR14 ;  /* 0x0000000e00087c82 */ /* 0x000fe20008000000 */
[----:B------:R-:W-:Y:S01]  /*19400*/  UMOV UR14, 0x80 ;  /* 0x00000080000e7882 */ /* 0x000fe20000000000 */
        /* <DEDUP_REMOVED lines=9> */
.L_x_802:
[----:B------:R-:W-:Y:S05]  /*194a0*/  @P0 BRA `(.L_x_686) ;  /* 0x00000000001c0947 */ /* 0x000fea0003800000 */
[----:B------:R-:W2:Y:S01]  /*194b0*/  S2R R9, SR_TID.X ;  /* 0x0000000000097919 */ /* 0x000ea20000002100 */
[----:B01----:R-:W-:-:S04]  /*194c0*/  MOV R8, 0x8000 ;  /* 0x0000800000087802 */ /* 0x003fc80000000f00 */
[----:B------:R3:W-:Y:S01]  /*194d0*/  SYNCS.ARRIVE.TRANS64 RZ, [R7+URZ+0x348b0], R8 ;  /* 0x0348b00807ff79a7 */ /* 0x0007e2000800003f */
[----:B--2---:R-:W-:-:S04]  /*194e0*/  LOP3.LUT R9, R9, 0x1f, RZ, 0xc0, !PT ;  /* 0x0000001f09097812 */ /* 0x004fc800078ec0ff */
[----:B------:R-:W-:-:S13]  /*194f0*/  ISETP.NE.AND P1, PT, R9, RZ, PT ;  /* 0x000000ff0900720c */ /* 0x000fda0003f25270 */
[----:B---3--:R-:W-:Y:S05]  /*19500*/  @!P1 BRA `(.L_x_686) ;  /* 0x0000000000049947 */ /* 0x008fea0003800000 */
[----:B------:R-:W-:Y:S01]  /*19510*/  BPT.TRAP 0x1 ;  /* 0x000000040000795c */ /* 0x000fe20000300000 */
.L_x_686:
[----:B01----:R-:W2:Y:S01]  /*19520*/  LDL R8, [R1+0x4] ;  /* 0x0000040001087983 */ /* 0x003ea20000100800 */
        /* <DEDUP_REMOVED lines=9> */
[----:B------:R-:W-:-:S04]  /*195c0*/  UMOV UR15, 0x40 ;  /* 0x00000040000f7882 */ /* 0x000fc80000000000 */
[----:B------:R-:W-:Y:S02]  /*195d0*/  UIADD3 UR8, UR8, 0x400, URZ ;  /* 0x0000040008087890 */ /* 0x000fe4000fffe03f */
[----:B------:R-:W-:Y:S01]  /*195e0*/  UIADD3 UR9, UR9, 0x348b0, URZ ;  /* 0x000348b009097890 */ /* 0x000fe2000fffe03f */
[----:B--2---:R-:W-:-:S13]  /*195f0*/  R2UR UR5, R8 ;  /* 0x00000000080572ca */ /* 0x004fda00000e0000 */
[----:B------:R-:W-:Y:S02]  /*19600*/  ULEA UR8, UR5, UR8, 0xf ;  /* 0x0000000805087291 */ /* 0x000fe4000f8e783f */
[----:B------:R-:W-:Y:S02]  /*19610*/  UIADD3.X UR5, URZ, UR39, URZ, UP0, !UPT ;  /* 0x000000273f057290 */ /* 0x000fe400087fe43f */
[----:B------:R-:W-:-:S07]  /*19620*/  UIADD3 UR14, UR8, 0x4000, URZ ;  /* 0x00004000080e7890 */ /* 0x000fce000fffe03f */
[----:B------:R0:W-:Y:S02]  /*19630*/  UTMALDG.4D [UR8], [UR4], desc[UR6] ;  /* 0x00000608040075b4 */ /* 0x0001e40008019000 */
[----:B0-----:R-:W-:Y:S01]  /*19640*/  UMOV UR8, UR14 ;  /* 0x0000000e00087c82 */ /* 0x001fe20008000000 */
[----:B------:R-:W-:Y:S02]  /*19650*/  UMOV UR10, UR15 ;  /* 0x0000000f000a7c82 */ /* 0x000fe40008000000 */
[----:B------:R0:W-:Y:S02]  /*19660*/  UTMALDG.4D [UR8], [UR4], desc[UR6] ;  /* 0x00000608040075b4 */ /* 0x0001e40008019000 */
[----:B0-----:R-:W-:Y:S01]  /*19670*/  NOP ;  /* 0x0000000000007918 */ /* 0x001fe20000000000 */
.L_x_682:
[----:B------:R-:W-:Y:S05]  /*19680*/  BSYNC B1 ;  /* 0x0000000000017941 */ /* 0x000fea0003800000 */
.L_x_681:
[----:B------:R-:W2:Y:S04]  /*19690*/  LDL.LU R7, [R1+0x4] ;  /* 0x0000040001077983 */ /* 0x000ea80000300800 */
[----:B------:R-:W3:Y:S01]  /*196a0*/  LDL.LU R8, [R1+0x14] ;  /* 0x0000140001087983 */ /* 0x000ee20000300800 */
[----:B------:R-:W-:Y:S01]  /*196b0*/  IADD3 R3, R3, -0x1, RZ ;  /* 0xffffffff03037810 */ /* 0x000fe20007ffe0ff */
[----:B------:R-:W-:Y:S02]  /*196c0*/  VIADD R6, R6, 0xffffff80 ;  /* 0xffffff8006067836 */ /* 0x000fe40000000000 */
[----:B--2---:R-:W-:-:S05]  /*196d0*/  VIADD R7, R7, 0x1 ;  /* 0x0000000107077836 */ /* 0x004fca0000000000 */
[----:B------:R-:W-:-:S04]  /*196e0*/  ISETP.NE.AND P0, PT, R7, 0x2, PT ;  /* 0x000000020700780c */ /* 0x000fc80003f05270 */
[----:B------:R-:W-:Y:S02]  /*196f0*/  SEL R9, R7, RZ, P0 ;  /* 0x000000ff07097207 */ /* 0x000fe40000000000 */
[----:B------:R-:W-:Y:S02]  /*19700*/  SEL R7, RZ, 0x1, P0 ;  /* 0x00000001ff077807 */ /* 0x000fe40000000000 */
[----:B------:R-:W-:Y:S01]  /*19710*/  ISETP.GT.AND P0, PT, R3, R4, PT ;  /* 0x000000040300720c */ /* 0x000fe20003f04270 */
[----:B------:R0:W-:Y:S01]  /*19720*/  STL [R1+0x4], R9 ;  /* 0x0000040901007387 */ /* 0x0001e20000100800 */
[----:B---3--:R-:W-:-:S05]  /*19730*/  LOP3.LUT R8, R8, R7, RZ, 0x3c, !PT ;  /* 0x0000000708087212 */ /* 0x008fca00078e3cff */
[----:B------:R0:W-:Y:S06]  /*19740*/  STL [R1+0x14], R8 ;  /* 0x0000140801007387 */ /* 0x0001ec0000100800 */
[----:B------:R-:W-:Y:S05]  /*19750*/  @P0 BRA `(.L_x_687) ;  /* 0xfffffff800900947 */ /* 0x000fea000383ffff */
.L_x_670:
[----:B------:R-:W-:Y:S05]  /*19760*/  BSYNC B0 ;  /* 0x0000000000007941 */ /* 0x000fea0003800000 */
.L_x_669:
[----:B------:R-:W2:Y:S01]  /*19770*/  LDL R7, [R1+0x34] ;  /* 0x0000340001077983 */ /* 0x000ea20000100800 */
[----:B------:R-:W-:Y:S05]  /*19780*/  @!P2 WARPSYNC.ALL ;  /* 0x000000000000a948 */ /* 0x000fea0003800000 */
[----:B------:R-:W-:Y:S01]  /*19790*/  BSSY B6, `(.L_x_688) ;  /* 0x0000309000067945 */ /* 0x000fe20003800000 */
[----:B------:R-:W-:Y:S01]  /*197a0*/  @!P2 BAR.SYNC.DEFER_BLOCKING 0xc, 0x120 ;  /* 0x030480000000ab1d */ /* 0x000fe20000010000 */
[----:B--2---:R-:W-:-:S13]  /*197b0*/  ISETP.GT.AND P0, PT, R7, RZ, PT ;  /* 0x000000ff0700720c */ /* 0x004fda0003f04270 */
        /* <DEDUP_REMOVED lines=8> */
[----:B------:R-:W1:Y:S08]  /*19840*/  FLO.U32 R0, UR4 ;  /* 0x0000000400007d00 */ /* 0x000e7000080e0000 */
[----:B------:R-:W2:Y:S01]  /*19850*/  POPC R5, UR4 ;  /* 0x0000000400057d09 */ /* 0x000ea20008000000 */
[----:B-1----:R-:W-:-:S13]  /*19860*/  ISETP.EQ.U32.AND P0, PT, R0, R7, PT ;  /* 0x000000070000720c */ /* 0x002fda0003f02070 */
[----:B--2---:R-:W2:Y:S01]  /*19870*/  @P0 ATOMG.E.ADD.STRONG.GPU PT, R3, desc[UR36][R2.64], R5 ;  /* 0x00000005020309a8 */ /* 0x004ea200081ee1e4 */
[----:B------:R-:W1:Y:S02]  /*19880*/  S2R R4, SR_LTMASK ;  /* 0x0000000000047919 */ /* 0x000e640000003900 */
[----:B-1----:R-:W-:-:S04]  /*19890*/  LOP3.LUT R4, R4, UR4, RZ, 0xc0, !PT ;  /* 0x0000000404047c12 */ /* 0x002fc8000f8ec0ff */
[----:B------:R-:W1:Y:S01]  /*198a0*/  POPC R7, R4 ;  /* 0x0000000400077309 */ /* 0x000e620000000000 */
[----:B--2---:R-:W1:Y:S02]  /*198b0*/  SHFL.IDX PT, R0, R3, R0, 0x1f ;  /* 0x00001f0003007589 */ /* 0x004e6400000e0000 */
[----:B-1----:R-:W-:Y:S01]  /*198c0*/  IADD3 R16, R0, UR40, R7 ;  /* 0x0000002800107c10 */ /* 0x002fe2000fffe007 */
[----:B------:R-:W-:Y:S06]  /*198d0*/  BRA `(.L_x_690) ;  /* 0x0000002c00d07947 */ /* 0x000fec0003800000 */
.L_x_689:
[----:B------:R-:W1:Y:S01]  /*198e0*/  S2R R0, SR_CgaCtaId ;  /* 0x0000000000007919 */ /* 0x000e620000008800 */
[----:B------:R-:W-:-:S04]  /*198f0*/  MOV R2, 0x400 ;  /* 0x0000040000027802 */ /* 0x000fc80000000f00 */
[----:B-1----:R-:W-:-:S04]  /*19900*/  LEA R3, R0, R2, 0x18 ;  /* 0x0000000200037211 */ /* 0x002fc800078ec0ff */
[----:B------:R-:W-:Y:S01]  /*19910*/  IADD3 R0, R3, 0x1c400, RZ ;  /* 0x0001c40003007810 */ /* 0x000fe20007ffe0ff */
[----:B------:R1:W-:Y:S03]  /*19920*/  STL [R1+0x18], R3 ;  /* 0x0000180301007387 */ /* 0x0003e60000100800 */
[----:B------:R-:W-:-:S13]  /*19930*/  LOP3.LUT P0, RZ, R0, 0x3ff, RZ, 0xc0, !PT ;  /* 0x000003ff00ff7812 */ /* 0x000fda000780c0ff */
[----:B-1----:R-:W-:Y:S05]  /*19940*/  @!P0 BRA `(.L_x_691) ;  /* 0x0000000000408947 */ /* 0x002fea0003800000 */
[----:B------:R-:W-:Y:S01]  /*19950*/  MOV R2, 0x0 ;  /* 0x0000000000027802 */ /* 0x000fe20000000f00 */
[----:B------:R-:W-:Y:S01]  /*19960*/  ULDC.64 UR6, c[0x4][0xb8] ;  /* 0x01002e0000067ab9 */ /* 0x000fe20000000a00 */
[----:B------:R-:W-:Y:S01]  /*19970*/  ULDC.64 UR8, c[0x4][0xc0] ;  /* 0x0100300000087ab9 */ /* 0x000fe20000000a00 */
[----:B------:R-:W-:Y:S01]  /*19980*/  ULDC.64 UR4, c[0x4][0x8] ;  /* 0x0100020000047ab9 */ /* 0x000fe20000000a00 */
[----:B------:R-:W-:Y:S01]  /*19990*/  IMAD.U32 R4, RZ, RZ, UR6 ;  /* 0x00000006ff047e24 */ /* 0x000fe2000f8e00ff */
[----:B------:R-:W-:Y:S01]  /*199a0*/  MOV R5, UR7 ;  /* 0x0000000700057c02 */ /* 0x000fe20008000f00 */
[----:B------:R-:W1:Y:S01]  /*199b0*/  LDC.64 R2, c[0x4][R2] ;  /* 0x0100000002027b82 */ /* 0x000e620000000a00 */
[----:B------:R-:W-:Y:S01]  /*199c0*/  IMAD.U32 R6, RZ, RZ, UR8 ;  /* 0x00000008ff067e24 */ /* 0x000fe2000f8e00ff */
[----:B------:R-:W-:Y:S01]  /*199d0*/  MOV R7, UR9 ;  /* 0x0000000900077c02 */ /* 0x000fe20008000f00 */
[----:B------:R-:W-:Y:S01]  /*199e0*/  IMAD.U32 R10, RZ, RZ, UR4 ;  /* 0x00000004ff0a7e24 */ /* 0x000fe2000f8e00ff */
[----:B------:R-:W-:Y:S01]  /*199f0*/  MOV R11, UR5 ;  /* 0x00000005000b7c02 */ /* 0x000fe20008000f00 */
[----:B0----5:R-:W-:Y:S01]  /*19a00*/  IMAD.MOV.U32 R8, RZ, RZ, 0x70 ;  /* 0x00000070ff087424 */ /* 0x021fe200078e00ff */
[----:B------:R-:W-:Y:S01]  /*19a10*/  MOV R12, 0x1 ;  /* 0x00000001000c7802 */ /* 0x000fe20000000f00 */
[----:B------:R-:W-:-:S07]  /*19a20*/  IMAD.MOV.U32 R13, RZ, RZ, RZ ;  /* 0x000000ffff0d7224 */ /* 0x000fce00078e00ff */
[----:B------:R-:W-:-:S07]  /*19a30*/  LEPC R20, `(.L_x_691) ;  /* 0x000000001014794e */ /* 0x000fce0000000000 */
[----:B-1----:R-:W-:Y:S05]  /*19a40*/  CALL.ABS.NOINC R2 ;  /* 0x0000000002007343 */ /* 0x002fea0003c00000 */
.L_x_691:
[----:B------:R-:W2:Y:S02]  /*19a50*/  LDL R2, [R1+0x18] ;  /* 0x0000180001027983 */ /* 0x000ea40000100800 */
[----:B--2---:R-:W-:-:S04]  /*19a60*/  IADD3 R0, R2, 0x400, RZ ;  /* 0x0000040002007810 */ /* 0x004fc80007ffe0ff */
        /* <DEDUP_REMOVED lines=8> */
[----:B------:R-:W-:Y:S01]  /*19af0*/  MOV R5, UR7 ;  /* 0x0000000700057c02 */ /* 0x000fe20008000f00 */
[----:B------:R-:W-:Y:S01]  /*19b00*/  IMAD.U32 R6, RZ, RZ, UR8 ;  /* 0x00000008ff067e24 */ /* 0x000fe2000f8e00ff */
[----:B------:R-:W-:Y:S01]  /*19b10*/  MOV R7, UR9 ;  /* 0x0000000900077c02 */ /* 0x000fe20008000f00 */
[----:B------:R-:W-:Y:S01]  /*19b20*/  IMAD.U32 R10, RZ, RZ, UR4 ;  /* 0x00000004ff0a7e24 */ /* 0x000fe2000f8e00ff */
[----:B------:R-:W-:Y:S01]  /*19b30*/  MOV R11, UR5 ;  /* 0x00000005000b7c02 */ /* 0x000fe20008000f00 */
[----:B0----5:R-:W-:Y:S01]  /*19b40*/  IMAD.MOV.U32 R8, RZ, RZ, 0x70 ;  /* 0x00000070ff087424 */ /* 0x021fe200078e00ff */
[----:B------:R-:W-:Y:S01]  /*19b50*/  MOV R12, 0x1 ;  /* 0x00000001000c7802 */ /* 0x000fe20000000f00 */
[----:B-1----:R-:W-:-:S07]  /*19b60*/  IMAD.MOV.U32 R13, RZ, RZ, RZ ;  /* 0x000000ffff0d7224 */ /* 0x002fce00078e00ff */
[----:B------:R-:W-:-:S07]  /*19b70*/  LEPC R20, `(.L_x_693) ;  /* 0x000000001014794e */ /* 0x000fce0000000000 */
[----:B--2---:R-:W-:Y:S05]  /*19b80*/  CALL.ABS.NOINC R2 ;  /* 0x0000000002007343 */ /* 0x004fea0003c00000 */
.L_x_693:
[----:B------:R-:W-:Y:S01]  /*19b90*/  MOV R2, 0x0 ;  /* 0x0000000000027802 */ /* 0x000fe20000000f00 */
[----:B------:R-:W-:Y:S01]  /*19ba0*/  ULDC.64 UR4, c[0x4][0xb8] ;  /* 0x01002e0000047ab9 */ /* 0x000fe20000000a00 */
[----:B------:R-:W-:Y:S01]  /*19bb0*/  ULDC.64 UR6, c[0x4][0xc0] ;  /* 0x0100300000067ab9 */ /* 0x000fe20000000a00 */
[----:B------:R-:W-:Y:S01]  /*19bc0*/  ULDC.64 UR8, c[0x4][0x18] ;  /* 0x0100060000087ab9 */ /* 0x000fe20000000a00 */
[----:B------:R-:W-:Y:S01]  /*19bd0*/  MOV R4, UR4 ;  /* 0x0000000400047c02 */ /* 0x000fe20008000f00 */
[----:B------:R-:W-:Y:S01]  /*19be0*/  IMAD.U32 R5, RZ, RZ, UR5 ;  /* 0x00000005ff057e24 */ /* 0x000fe2000f8e00ff */
[----:B------:R-:W0:Y:S01]  /*19bf0*/  LDC.64 R2, c[0x4][R2] ;  /* 0x0100000002027b82 */ /* 0x000e220000000a00 */
[----:B------:R-:W-:Y:S01]  /*19c00*/  MOV R6, UR6 ;  /* 0x0000000600067c02 */ /* 0x000fe20008000f00 */
[----:B------:R-:W-:Y:S01]  /*19c10*/  IMAD.U32 R7, RZ, RZ, UR7 ;  /* 0x00000007ff077e24 */ /* 0x000fe2000f8e00ff */
[----:B------:R-:W-:Y:S01]  /*19c20*/  MOV R10, UR8 ;  /* 0x00000008000a7c02 */ /* 0x000fe20008000f00 */
[----:B------:R-:W-:Y:S01]  /*19c30*/  IMAD.U32 R11, RZ, RZ, UR9 ;  /* 0x00000009ff0b7e24 */ /* 0x000fe2000f8e00ff */
[----:B------:R-:W-:Y:S01]  /*19c40*/  MOV R8, 0x70 ;  /* 0x0000007000087802 */ /* 0x000fe20000000f00 */
[----:B------:R-:W-:Y:S01]  /*19c50*/  IMAD.MOV.U32 R12, RZ, RZ, 0x1 ;  /* 0x00000001ff0c7424 */ /* 0x000fe200078e00ff */
[----:B------:R-:W-:-:S07]  /*19c60*/  MOV R13, RZ ;  /* 0x000000ff000d7202 */ /* 0x000fce0000000f00 */
[----:B------:R-:W-:-:S07]  /*19c70*/  LEPC R20, `(.L_x_692) ;  /* 0x000000001014794e */ /* 0x000fce0000000000 */
[----:B0-----:R-:W-:Y:S05]  /*19c80*/  CALL.ABS.NOINC R2 ;  /* 0x0000000002007343 */ /* 0x001fea0003c00000 */
.L_x_692:
[----:B------:R-:W2:Y:S01]  /*19c90*/  LDL.LU R2, [R1+0x28] ;  /* 0x0000280001027983 */ /* 0x000ea20000300800 */
[----:B------:R-:W-:-:S03]  /*19ca0*/  ULDC.64 UR4, c[0x0][0x9f8] ;  /* 0x00027e0000047ab9 */ /* 0x000fc60000000a00 */
[----:B------:R-:W3:Y:S04]  /*19cb0*/  LDL.LU R0, [R1+0x2c] ;  /* 0x00002c0001007983 */ /* 0x000ee80000300800 */
[----:B------:R-:W4:Y:S04]  /*19cc0*/  LDL.LU R4, [R1+0x38] ;  /* 0x0000380001047983 */ /* 0x000f280000300800 */
[----:B------:R-:W4:Y:S01]  /*19cd0*/  LDL.LU R5, [R1+0x20] ;  /* 0x0000200001057983 */ /* 0x000f220000300800 */
[----:B------:R-:W-:-:S04]  /*19ce0*/  ISETP.NE.U32.AND P0, PT, RZ, UR4, PT ;  /* 0x00000004ff007c0c */ /* 0x000fc8000bf05070 */
[----:B------:R-:W-:Y:S01]  /*19cf0*/  ISETP.NE.AND.EX P0, PT, RZ, UR5, PT, P0 ;  /* 0x00000005ff007c0c */ /* 0x000fe2000bf05300 */
[----:B------:R-:W1:Y:S02]  /*19d00*/  S2R R6, SR_TID.X ;  /* 0x0000000000067919 */ /* 0x000e640000002100 */
[----:B-1----:R-:W-:-:S04]  /*19d10*/  LOP3.LUT R6, R6, 0x1f, RZ, 0xc0, !PT ;  /* 0x0000001f06067812 */ /* 0x002fc800078ec0ff */
        /* <DEDUP_REMOVED lines=8> */
[----:B----4-:R-:W-:Y:S02]  /*19da0*/  LEA R17, R17, R4, 0x7 ;  /* 0x0000000411117211 */ /* 0x010fe400078e38ff */
[----:B------:R-:W1:Y:S01]  /*19db0*/  LDC R4, c[0x0][0x428] ;  /* 0x00010a00ff047b82 */ /* 0x000e620000000800 */
[----:B------:R-:W-:-:S06]  /*19dc0*/  IMAD.MOV.U32 R0, RZ, RZ, R5 ;  /* 0x000000ffff007224 */ /* 0x000fcc00078e0005 */
[----:B------:R2:W5:Y:S01]  /*19dd0*/  @P0 LDG.E R0, desc[UR36][R2.64] ;  /* 0x0000002402000981 */ /* 0x000562000c1e1900 */
[----:B------:R-:W-:Y:S02]  /*19de0*/  PLOP3.LUT P1, PT, P6, PT, PT, 0x8, 0x0 ;  /* 0x000000000000781c */ /* 0x000fe4000372e170 */
[----:B-1----:R-:W-:Y:S01]  /*19df0*/  ISETP.NE.AND P0, PT, R4, 0x1, PT ;  /* 0x000000010400780c */ /* 0x002fe20003f05270 */
[----:B------:R-:W-:-:S12]  /*19e00*/  IMAD.MOV.U32 R4, RZ, RZ, R18 ;  /* 0x000000ffff047224 */ /* 0x000fd800078e0012 */
[----:B--2---:R-:W1:Y:S08]  /*19e10*/  @P0 LDC R3, c[0x0][0x42c] ;  /* 0x00010b00ff030b82 */ /* 0x004e700000000800 */
[----:B------:R-:W2:Y:S01]  /*19e20*/  @P0 LDC R2, c[0x0][0x430] ;  /* 0x00010c00ff020b82 */ /* 0x000ea20000000800 */
[----:B-1----:R-:W-:-:S05]  /*19e30*/  @P0 IMAD.HI.U32 R3, R18, R3, RZ ;  /* 0x0000000312030227 */ /* 0x002fca00078e00ff */
[----:B--2---:R-:W-:Y:S02]  /*19e40*/  @P0 SHF.R.U32.HI R4, RZ, R2, R3 ;  /* 0x00000002ff040219 */ /* 0x004fe40000011603 */
[----:B------:R-:W-:-:S04]  /*19e50*/  ISETP.NE.U32.AND P0, PT, RZ, UR4, PT ;  /* 0x00000004ff007c0c */ /* 0x000fc8000bf05070 */
[----:B------:R-:W-:-:S04]  /*19e60*/  ISETP.NE.AND.EX P0, PT, RZ, UR5, PT, P0 ;  /* 0x00000005ff007c0c */ /* 0x000fc8000bf05300 */
[----:B------:R-:W-:-:S09]  /*19e70*/  SEL R2, R5, RZ, !P0 ;  /* 0x000000ff05027207 */ /* 0x000fd20004000000 */
.L_x_694:
        /* <DEDUP_REMOVED lines=9> */
[----:B-1----:R-:W-:Y:S05]  /*19f10*/  @P1 BRA.U.ANY `(.L_x_694) ;  /* 0xfffffffd00d81947 */ /* 0x002fea000393ffff */
[----:B------:R-:W1:Y:S01]  /*19f20*/  S2R R3, SR_TID.X ;  /* 0x0000000000037919 */ /* 0x000e620000002100 */
[----:B------:R-:W-:Y:S01]  /*19f30*/  UMOV UR4, 0x40 ;  /* 0x0000004000047882 */ /* 0x000fe20000000000 */
[----:B-1----:R-:W-:-:S04]  /*19f40*/  LOP3.LUT R3, R3, 0x1f, RZ, 0xc0, !PT ;  /* 0x0000001f03037812 */ /* 0x002fc800078ec0ff */
[----:B------:R-:W-:-:S04]  /*19f50*/  ISETP.NE.AND P2, PT, R3, RZ, PT ;  /* 0x000000ff0300720c */ /* 0x000fc80003f45270 */
[----:B------:R-:W-:-:S09]  /*19f60*/  PLOP3.LUT P1, PT, P2, PT, PT, 0x8, 0x0 ;  /* 0x000000000000781c */ /* 0x000fd2000172e170 */
[----:B------:R-:W-:-:S05]  /*19f70*/  VOTEU.ALL UP0, P2 ;  /* 0x00000000003f7886 */ /* 0x000fca0001000000 */
.L_x_695:
        /* <DEDUP_REMOVED lines=15> */
.L_x_696:
        /* <DEDUP_REMOVED lines=9> */
[----:B0----5:R-:W0:Y:S01]  /*1a100*/  LDC.64 R8, c[0x0][0x3f8] ;  /* 0x0000fe00ff087b82 */ /* 0x021e220000000a00 */
[----:B------:R-:W-:Y:S02]  /*1a110*/  ULDC.64 UR4, c[0x0][0xa08] ;  /* 0x0002820000047ab9 */ /* 0x000fe40000000a00 */
[----:B0-----:R-:W-:Y:S01]  /*1a120*/  LOP3.LUT P0, RZ, R8, UR4, RZ, 0xfc, !PT ;  /* 0x0000000408ff7c12 */ /* 0x001fe2000f80fcff */
[----:B------:R-:W-:-:S03]  /*1a130*/  UMOV UR4, 0xffffffff ;  /* 0xffffffff00047882 */ /* 0x000fc60000000000 */
[----:B------:R-:W-:-:S04]  /*1a140*/  LOP3.LUT P0, RZ, R9, UR5, RZ, 0xfc, P0 ;  /* 0x0000000509ff7c12 */ /* 0x000fc8000800fcff */
[----:B------:R-:W-:Y:S01]  /*1a150*/  SEL R5, R0, RZ, !P0 ;  /* 0x000000ff00057207 */ /* 0x000fe20004000000 */
[----:B------:R-:W-:Y:S08]  /*1a160*/  BRA.DIV UR4, `(.L_x_697) ;  /* 0x0000003e04d47947 */ /* 0x000ff0000b800000 */
.L_x_805:
[----:B------:R-:W2:Y:S01]  /*1a170*/  LDL R3, [R1+0x24] ;  /* 0x0000240001037983 */ /* 0x000ea20000100800 */
[----:B------:R-:W-:Y:S01]  /*1a180*/  UMOV UR4, 0xffffffff ;  /* 0xffffffff00047882 */ /* 0x000fe20000000000 */
[----:B------:R-:W-:Y:S02]  /*1a190*/  SHF.R.S32.HI R12, RZ, 0x1f, R0 ;  /* 0x0000001fff0c7819 */ /* 0x000fe40000011400 */
[----:B--2---:R-:W-:Y:S01]  /*1a1a0*/  IADD3 R3, R3, -0x1, RZ ;  /* 0xffffffff03037810 */ /* 0x004fe20007ffe0ff */
[----:B------:R-:W-:Y:S06]  /*1a1b0*/  BRA.DIV UR4, `(.L_x_698) ;  /* 0x0000003e04f47947 */ /* 0x000fec000b800000 */
[----:B------:R-:W-:-:S13]  /*1a1c0*/  ELECT P6, URZ, PT ;  /* 0x00000000003f782f */ /* 0x000fda00038c0000 */
.L_x_808:
        /* <DEDUP_REMOVED lines=8> */
[----:B0-----:R-:W-:-:S13]  /*1a250*/  ISETP.NE.AND P0, PT, R10, 0x1, PT ;  /* 0x000000010a00780c */ /* 0x001fda0003f05270 */
[----:B------:R-:W0:Y:S02]  /*1a260*/  @P0 LDC.64 R6, c[0x0][0x420] ;  /* 0x00010800ff060b82 */ /* 0x000e240000000a00 */
[----:B0-----:R-:W-:-:S05]  /*1a270*/  @P0 IMAD.HI.U32 R6, R3, R6, RZ ;  /* 0x0000000603060227 */ /* 0x001fca00078e00ff */
[----:B------:R-:W-:-:S04]  /*1a280*/  @P0 SHF.R.U32.HI R5, RZ, R7, R6 ;  /* 0x00000007ff050219 */ /* 0x000fc80000011606 */
[----:B------:R-:W-:-:S05]  /*1a290*/  IADD3 R6, -R5, RZ, RZ ;  /* 0x000000ff05067210 */ /* 0x000fca0007ffe1ff */
[----:B------:R-:W-:Y:S02]  /*1a2a0*/  IMAD R7, R10, R6, R3 ;  /* 0x000000060a077224 */ /* 0x000fe400078e0203 */
[----:B------:R-:W-:-:S03]  /*1a2b0*/  IMAD R6, R12, UR4, RZ ;  /* 0x000000040c067c24 */ /* 0x000fc6000f8e02ff */
[----:B------:R0:W-:Y:S01]  /*1a2c0*/  STL [R1+0x10], R7 ;  /* 0x0000100701007387 */ /* 0x0001e20000100800 */
[----:B------:R-:W-:Y:S02]  /*1a2d0*/  IMAD R10, R0, UR5, R6 ;  /* 0x00000005000a7c24 */ /* 0x000fe4000f8e0206 */
[--C-:B------:R-:W-:Y:S01]  /*1a2e0*/  IMAD.MOV.U32 R6, RZ, RZ, R5.reuse ;  /* 0x000000ffff067224 */ /* 0x100fe200078e0005 */
[----:B0-----:R-:W-:-:S03]  /*1a2f0*/  SHF.R.S32.HI R7, RZ, 0x1f, R5 ;  /* 0x0000001fff077819 */ /* 0x001fc60000011405 */
[----:B------:R-:W-:-:S05]  /*1a300*/  IMAD.WIDE.U32 R6, R0, UR4, R6 ;  /* 0x0000000400067c25 */ /* 0x000fca000f8e0006 */
[----:B------:R-:W-:Y:S02]  /*1a310*/  IADD3 R5, R7, R10, RZ ;  /* 0x0000000a07057210 */ /* 0x000fe40007ffe0ff */
[----:B------:R-:W-:-:S04]  /*1a320*/  LEA R10, P0, R6, R8, 0x2 ;  /* 0x00000008060a7211 */ /* 0x000fc800078010ff */
[----:B------:R-:W-:-:S05]  /*1a330*/  LEA.HI.X R11, R6, R9, R5, 0x2, P0 ;  /* 0x00000009060b7211 */ /* 0x000fca00000f1405 */
[----:B------:R0:W5:Y:S04]  /*1a340*/  LDG.E R5, desc[UR36][R10.64] ;  /* 0x000000240a057981 */ /* 0x000168000c1e1900 */
.L_x_700:
        /* <DEDUP_REMOVED lines=9> */
.L_x_809:
[----:B------:R-:W1:Y:S02]  /*1a3e0*/  S2R R10, SR_TID.X ;  /* 0x00000000000a7919 */ /* 0x000e640000002100 */
[----:B-1----:R-:W-:-:S04]  /*1a3f0*/  LOP3.LUT R10, R10, 0x7f, RZ, 0xc0, !PT ;  /* 0x0000007f0a0a7812 */ /* 0x002fc800078ec0ff */
[----:B------:R-:W-:-:S13]  /*1a400*/  ISETP.NE.AND P0, PT, R10, RZ, PT ;  /* 0x000000ff0a00720c */ /* 0x000fda0003f05270 */
[----:B------:R-:W-:Y:S05]  /*1a410*/  @P0 BRA `(.L_x_702) ;  /* 0x00000000001c0947 */ /* 0x000fea0003800000 */
[----:B------:R-:W1:Y:S01]  /*1a420*/  S2R R10, SR_TID.X ;  /* 0x00000000000a7919 */ /* 0x000e620000002100 */
[----:B0-----:R-:W-:-:S04]  /*1a430*/  MOV R7, 0xc000 ;  /* 0x0000c00000077802 */ /* 0x001fc80000000f00 */
[----:B------:R2:W-:Y:S01]  /*1a440*/  SYNCS.ARRIVE.TRANS64 RZ, [R6+URZ+0x34830], R7 ;  /* 0x0348300706ff79a7 */ /* 0x0005e2000800003f */
[----:B-1----:R-:W-:-:S04]  /*1a450*/  LOP3.LUT R10, R10, 0x1f, RZ, 0xc0, !PT ;  /* 0x0000001f0a0a7812 */ /* 0x002fc800078ec0ff */
[----:B------:R-:W-:-:S13]  /*1a460*/  ISETP.NE.AND P1, PT, R10, RZ, PT ;  /* 0x000000ff0a00720c */ /* 0x000fda0003f25270 */
[----:B--2---:R-:W-:Y:S05]  /*1a470*/  @!P1 BRA `(.L_x_702) ;  /* 0x0000000000049947 */ /* 0x004fea0003800000 */
[----:B------:R-:W-:Y:S01]  /*1a480*/  BPT.TRAP 0x1 ;  /* 0x000000040000795c */ /* 0x000fe20000300000 */
.L_x_702:
        /* <DEDUP_REMOVED lines=34> */
.L_x_699:
        /* <DEDUP_REMOVED lines=39> */
[----:B--2---:R-:W-:-:S04]  /*1a920*/  IADD3 R11, R11, 0x1, RZ ;  /* 0x000000010b0b7810 */ /* 0x004fc80007ffe0ff */
[----:B------:R-:W-:Y:S01]  /*1a930*/  LEA.HI R2, R11, R11, RZ, 0x1 ;  /* 0x0000000b0b027211 */ /* 0x000fe200078f08ff */
[----:B------:R0:W-:Y:S03]  /*1a940*/  STL [R1+0x30], R11 ;  /* 0x0000300b01007387 */ /* 0x0001e60000100800 */
[----:B------:R-:W-:-:S05]  /*1a950*/  LOP3.LUT R2, R2, 0xfffffffe, RZ, 0xc0, !PT ;  /* 0xfffffffe02027812 */ /* 0x000fca00078ec0ff */
[----:B------:R-:W-:-:S05]  /*1a960*/  IMAD.IADD R2, R11, 0x1, -R2 ;  /* 0x000000010b027824 */ /* 0x000fca00078e0a02 */
[----:B------:R-:W-:-:S04]  /*1a970*/  SHF.L.U32 R2, R2, 0x1f, RZ ;  /* 0x0000001f02027819 */ /* 0x000fc800000006ff */
[----:B------:R-:W1:Y:S02]  /*1a980*/  SYNCS.PHASECHK.TRANS64.TRYWAIT P0, [R7+URZ+0x34820], R2 ;  /* 0x03482002070075a7 */ /* 0x000e64000800017f */
[----:B01----:R-:W-:Y:S05]  /*1a990*/  @!P0 BRA `(.L_x_704) ;  /* 0x0000003800308947 */ /* 0x003fea0003800000 */
.L_x_810:
[----:B------:R-:W-:Y:S05]  /*1a9a0*/  BSYNC B0 ;  /* 0x0000000000007941 */ /* 0x000fea0003800000 */
.L_x_703:
[----:B0-----:R-:W2:Y:S01]  /*1a9b0*/  LDL.LU R6, [R1+0x34] ;  /* 0x0000340001067983 */ /* 0x001ea20000300800 */
[----:B------:R-:W-:Y:S01]  /*1a9c0*/  BSSY B0, `(.L_x_705) ;  /* 0x0000197000007945 */ /* 0x000fe20003800000 */
[----:B--2---:R-:W-:-:S13]  /*1a9d0*/  ISETP.GE.AND P0, PT, R6, 0x81, PT ;  /* 0x000000810600780c */ /* 0x004fda0003f06270 */
[----:B------:R-:W-:Y:S05]  /*1a9e0*/  @!P0 BRA `(.L_x_706) ;  /* 0x0000001800508947 */ /* 0x000fea0003800000 */
[----:B------:R-:W2:Y:S01]  /*1a9f0*/  LDL R6, [R1+0x24] ;  /* 0x0000240001067983 */ /* 0x000ea20000100800 */
[----:B------:R-:W-:Y:S01]  /*1aa00*/  IMAD.MOV.U32 R2, RZ, RZ, 0x1 ;  /* 0x00000001ff027424 */ /* 0x000fe200078e00ff */
[----:B------:R-:W-:Y:S01]  /*1aa10*/  BSSY B1, `(.L_x_707) ;  /* 0x000008f000017945 */ /* 0x000fe20003800000 */
[----:B--2---:R-:W-:-:S04]  /*1aa20*/  IADD3 R13, -R6, RZ, RZ ;  /* 0x000000ff060d7210 */ /* 0x004fc80007ffe1ff */
[----:B------:R-:W-:-:S04]  /*1aa30*/  VIADDMNMX R13, R13, R2, 0xffffffff, !PT ;  /* 0xffffffff0d0d7446 */ /* 0x000fc80007800102 */
[C---:B------:R-:W-:Y:S01]  /*1aa40*/  IADD3 R2, R6.reuse, R13, RZ ;  /* 0x0000000d06027210 */ /* 0x040fe20007ffe0ff */
[----:B------:R-:W-:-:S03]  /*1aa50*/  VIADD R6, R6, 0xfffffffe ;  /* 0xfffffffe06067836 */ /* 0x000fc60000000000 */
[----:B------:R-:W-:-:S04]  /*1aa60*/  LOP3.LUT R2, R2, 0x1, RZ, 0xc0, !PT ;  /* 0x0000000102027812 */ /* 0x000fc800078ec0ff */
[----:B------:R-:W-:-:S13]  /*1aa70*/  ISETP.NE.U32.AND P0, PT, R2, 0x1, PT ;  /* 0x000000010200780c */ /* 0x000fda0003f05070 */
[----:B------:R-:W-:Y:S05]  /*1aa80*/  @P0 BRA `(.L_x_708) ;  /* 0x00000008001c0947 */ /* 0x000fea0003800000 */
[----:B------:R-:W2:Y:S04]  /*1aa90*/  LDL R7, [R1] ;  /* 0x0000000001077983 */ /* 0x000ea80000100800 */
[----:B------:R-:W3:Y:S01]  /*1aaa0*/  LDL R10, [R1+0xc] ;  /* 0x00000c00010a7983 */ /* 0x000ee20000100800 */
[----:B------:R-:W-:Y:S01]  /*1aab0*/  BSSY B2, `(.L_x_709) ;  /* 0x0000080000027945 */ /* 0x000fe20003800000 */
[----:B--2---:R-:W-:-:S04]  /*1aac0*/  IADD3 R7, R7, 0x1, RZ ;  /* 0x0000000107077810 */ /* 0x004fc80007ffe0ff */
        /* <DEDUP_REMOVED lines=10> */
[----:B------:R-:W-:Y:S01]  /*1ab70*/  MOV R2, R6 ;  /* 0x0000000600027202 */ /* 0x000fe20000000f00 */
[----:B------:R-:W-:Y:S01]  /*1ab80*/  ULDC.64 UR4, c[0x0][0x408] ;  /* 0x0001020000047ab9 */ /* 0x000fe20000000a00 */
[----:B0-----:R-:W-:-:S13]  /*1ab90*/  ISETP.NE.AND P0, PT, R17, 0x1, PT ;  /* 0x000000011100780c */ /* 0x001fda0003f05270 */
[----:B------:R-:W0:Y:S02]  /*1aba0*/  @P0 LDC.64 R10, c[0x0][0x420] ;  /* 0x00010800ff0a0b82 */ /* 0x000e240000000a00 */
[----:B0-----:R-:W-:-:S05]  /*1abb0*/  @P0 IMAD.HI.U32 R10, R6, R10, RZ ;  /* 0x0000000a060a0227 */ /* 0x001fca00078e00ff */
[----:B------:R-:W-:Y:S01]  /*1abc0*/  @P0 SHF.R.U32.HI R2, RZ, R11, R10 ;  /* 0x0000000bff020219 */ /* 0x000fe2000001160a */
[----:B------:R-:W-:-:S03]  /*1abd0*/  IMAD R10, R12, UR4, RZ ;  /* 0x000000040c0a7c24 */ /* 0x000fc6000f8e02ff */
[----:B------:R-:W-:Y:S01]  /*1abe0*/  SHF.R.S32.HI R11, RZ, 0x1f, R2 ;  /* 0x0000001fff0b7819 */ /* 0x000fe20000011402 */
[C---:B------:R-:W-:Y:S02]  /*1abf0*/  IMAD R15, R0.reuse, UR5, R10 ;  /* 0x00000005000f7c24 */ /* 0x040fe4000f8e020a */
[--C-:B------:R-:W-:Y:S02]  /*1ac00*/  IMAD.MOV.U32 R10, RZ, RZ, R2.reuse ;  /* 0x000000ffff0a7224 */ /* 0x100fe400078e0002 */
[----:B------:R-:W-:Y:S02]  /*1ac10*/  IMAD.MOV R2, RZ, RZ, -R2 ;  /* 0x000000ffff027224 */ /* 0x000fe400078e0a02 */
[----:B------:R-:W-:-:S04]  /*1ac20*/  IMAD.WIDE.U32 R10, R0, UR4, R10 ;  /* 0x00000004000a7c25 */ /* 0x000fc8000f8e000a */
[----:B------:R-:W-:Y:S01]  /*1ac30*/  IMAD R6, R17, R2, R6 ;  /* 0x0000000211067224 */ /* 0x000fe200078e0206 */
[----:B------:R-:W-:Y:S02]  /*1ac40*/  IADD3 R15, R15, R11, RZ ;  /* 0x0000000b0f0f7210 */ /* 0x000fe40007ffe0ff */
[----:B------:R-:W-:-:S04]  /*1ac50*/  LEA R8, P0, R10, R8, 0x2 ;  /* 0x000000080a087211 */ /* 0x000fc800078010ff */
[----:B------:R-:W-:-:S05]  /*1ac60*/  LEA.HI.X R9, R10, R9, R15, 0x2, P0 ;  /* 0x000000090a097211 */ /* 0x000fca00000f140f */
[----:B------:R0:W5:Y:S04]  /*1ac70*/  LDG.E R2, desc[UR36][R8.64] ;  /* 0x0000002408027981 */ /* 0x000168000c1e1900 */
.L_x_711:
[----:B0-----:R-:W0:Y:S01]  /*1ac80*/  S2R R9, SR_CgaCtaId ;  /* 0x0000000000097919 */ /* 0x001e220000008800 */
[----:B------:R-:W-:-:S04]  /*1ac90*/  MOV R8, 0x400 ;  /* 0x0000040000087802 */ /* 0x000fc80000000f00 */
[----:B0-----:R-:W-:Y:S02]  /*1aca0*/  LEA R8, R9, R8, 0x18 ;  /* 0x0000000809087211 */ /* 0x001fe400078ec0ff */
[----:B------:R-:W-:Y:S02]  /*1acb0*/  SHF.L.U32 R9, R14, 0x1f, RZ ;  /* 0x0000001f0e097819 */ /* 0x000fe400000006ff */
[----:B------:R-:W-:-:S04]  /*1acc0*/  LEA R8, R7, R8, 0x3 ;  /* 0x0000000807087211 */ /* 0x000fc800078e18ff */
[----:B------:R-:W0:Y:S02]  /*1acd0*/  SYNCS.PHASECHK.TRANS64.TRYWAIT P0, [R8+URZ+0x34840], R9 ;  /* 0x03484009080075a7 */ /* 0x000e24000800017f */
[----:B0-----:R-:W-:Y:S05]  /*1ace0*/  @!P0 BRA `(.L_x_712) ;  /* 0x00000034007c8947 */ /* 0x001fea0003800000 */
.L_x_811:
        /* <DEDUP_REMOVED lines=11> */
.L_x_713:
        /* <DEDUP_REMOVED lines=14> */
[----:B------:R-:W-:Y:S01]  /*1ae80*/  IADD3 R9, R9, 0x34800, RZ ;  /* 0x0003480009097810 */ /* 0x000fe20007ffe0ff */
        /* <DEDUP_REMOVED lines=22> */
.L_x_812:
[----:B------:R-:W-:Y:S05]  /*1aff0*/  @P1 BRA `(.L_x_715) ;  /* 0x0000000000301947 */ /* 0x000fea0003800000 */
[----:B------:R-:W2:Y:S01]  /*1b000*/  LDL R10, [R1] ;  /* 0x00000000010a7983 */ /* 0x000ea20000100800 */
[----:B------:R-:W-:Y:S01]  /*1b010*/  MOV R11, 0x400 ;  /* 0x00000400000b7802 */ /* 0x000fe20000000f00 */
[----:B------:R-:W1:Y:S01]  /*1b020*/  S2R R17, SR_TID.X ;  /* 0x0000000000117919 */ /* 0x000e620000002100 */
[----:B------:R-:W3:Y:S01]  /*1b030*/  S2R R15, SR_CgaCtaId ;  /* 0x00000000000f7919 */ /* 0x000ee20000008800 */
[----:B0-----:R-:W-:Y:S01]  /*1b040*/  IMAD.MOV.U32 R9, RZ, RZ, 0x8000 ;  /* 0x00008000ff097424 */ /* 0x001fe200078e00ff */
[----:B-1----:R-:W-:-:S04]  /*1b050*/  LOP3.LUT R17, R17, 0x1f, RZ, 0xc0, !PT ;  /* 0x0000001f11117812 */ /* 0x002fc800078ec0ff */
[----:B------:R-:W-:Y:S02]  /*1b060*/  ISETP.NE.AND P0, PT, R17, RZ, PT ;  /* 0x000000ff1100720c */ /* 0x000fe40003f05270 */
[----:B---3--:R-:W-:-:S04]  /*1b070*/  LEA R11, R15, R11, 0x18 ;  /* 0x0000000b0f0b7211 */ /* 0x008fc800078ec0ff */
[----:B--2---:R-:W-:-:S04]  /*1b080*/  LEA R8, R10, R11, 0x3 ;  /* 0x0000000b0a087211 */ /* 0x004fc800078e18ff */
[----:B------:R1:W-:Y:S03]  /*1b090*/  SYNCS.ARRIVE.TRANS64 RZ, [R8+URZ+0x34850], R9 ;  /* 0x0348500908ff79a7 */ /* 0x0003e6000800003f */
[----:B------:R-:W-:Y:S05]  /*1b0a0*/  @!P0 BRA `(.L_x_715) ;  /* 0x0000000000048947 */ /* 0x000fea0003800000 */
[----:B------:R-:W-:Y:S01]  /*1b0b0*/  BPT.TRAP 0x1 ;  /* 0x000000040000795c */ /* 0x000fe20000300000 */
.L_x_715:
        /* <DEDUP_REMOVED lines=13> */
[----:B------:R-:W-:-:S02]  /*1b190*/  MOV R5, R2 ;  /* 0x0000000200057202 */ /* 0x000fc40000000f00 */
[----:B--2---:R-:W-:Y:S02]  /*1b1a0*/  R2UR UR11, R8 ;  /* 0x00000000080b72ca */ /* 0x004fe400000e0000 */
[----:B---3--:R-:W-:-:S04]  /*1b1b0*/  LEA R8, R10, R11, 0x3 ;  /* 0x0000000b0a087211 */ /* 0x008fc800078e18ff */
        /* <DEDUP_REMOVED lines=15> */
.L_x_710:
[----:B------:R-:W-:Y:S05]  /*1b2b0*/  BSYNC B2 ;  /* 0x0000000000027941 */ /* 0x000fea0003800000 */
.L_x_709:
[----:B------:R-:W2:Y:S04]  /*1b2c0*/  LDL.LU R2, [R1+0x24] ;  /* 0x0000240001027983 */ /* 0x000ea80000300800 */
[----:B------:R0:W-:Y:S04]  /*1b2d0*/  STL [R1], R7 ;  /* 0x0000000701007387 */ /* 0x0001e80000100800 */
[----:B------:R0:W-:Y:S02]  /*1b2e0*/  STL [R1+0xc], R14 ;  /* 0x00000c0e01007387 */ /* 0x0001e40000100800 */
[----:B0-2---:R-:W-:-:S07]  /*1b2f0*/  VIADD R6, R2, 0xfffffffd ;  /* 0xfffffffd02067836 */ /* 0x005fce0000000000 */
.L_x_708:
[----:B------:R-:W-:Y:S05]  /*1b300*/  BSYNC B1 ;  /* 0x0000000000017941 */ /* 0x000fea0003800000 */
.L_x_707:
[----:B------:R-:W-:-:S04]  /*1b310*/  IADD3 R2, -R13, RZ, RZ ;  /* 0x000000ff0d027210 */ /* 0x000fc80007ffe1ff */
[----:B------:R-:W-:-:S13]  /*1b320*/  ISETP.NE.AND P0, PT, R3, R2, PT ;  /* 0x000000020300720c */ /* 0x000fda0003f05270 */
[----:B------:R-:W-:Y:S05]  /*1b330*/  @!P0 BRA `(.L_x_706) ;  /* 0x0000000c00fc8947 */ /* 0x000fea0003800000 */
[----:B------:R-:W-:-:S07]  /*1b340*/  IMAD.MOV.U32 R10, RZ, RZ, R5 ;  /* 0x000000ffff0a7224 */ /* 0x000fce00078e0005 */
.L_x_730:
[----:B------:R-:W2:Y:S04]  /*1b350*/  LDL R3, [R1] ;  /* 0x0000000001037983 */ /* 0x000ea80000100800 */
[----:B------:R-:W3:Y:S01]  /*1b360*/  LDL R2, [R1+0xc] ;  /* 0x00000c0001027983 */ /* 0x000ee20000100800 */
[----:B------:R-:W-:Y:S05]  /*1b370*/  YIELD ;  /* 0x0000000000007946 */ /* 0x000fea0003800000 */
[----:B------:R-:W-:Y:S01]  /*1b380*/  BSSY B1, `(.L_x_716) ;  /* 0x000007a000017945 */ /* 0x000fe20003800000 */
[----:B--2---:R-:W-:-:S04]  /*1b390*/  IADD3 R7, R3, 0x1, RZ ;  /* 0x0000000103077810 */ /* 0x004fc80007ffe0ff */
        /* <DEDUP_REMOVED lines=12> */
[----:B0-----:R-:W-:-:S13]  /*1b460*/  ISETP.NE.AND P0, PT, R10, 0x1, PT ;  /* 0x000000010a00780c */ /* 0x001fda0003f05270 */
[----:B------:R-:W0:Y:S02]  /*1b470*/  @P0 LDC.64 R2, c[0x0][0x420] ;  /* 0x00010800ff020b82 */ /* 0x000e240000000a00 */
[----:B0-----:R-:W-:Y:S01]  /*1b480*/  @P0 IMAD.HI.U32 R9, R6, R2, RZ ;  /* 0x0000000206090227 */ /* 0x001fe200078e00ff */
[----:B------:R-:W-:-:S04]  /*1b490*/  MOV R2, R6 ;  /* 0x0000000600027202 */ /* 0x000fc80000000f00 */
[----:B------:R-:W-:-:S04]  /*1b4a0*/  @P0 SHF.R.U32.HI R2, RZ, R3, R9 ;  /* 0x00000003ff020219 */ /* 0x000fc80000011609 */
[--C-:B------:R-:W-:Y:S01]  /*1b4b0*/  SHF.R.S32.HI R3, RZ, 0x1f, R2.reuse ;  /* 0x0000001fff037819 */ /* 0x100fe20000011402 */
[----:B------:R-:W-:-:S04]  /*1b4c0*/  IMAD.MOV R9, RZ, RZ, -R2 ;  /* 0x000000ffff097224 */ /* 0x000fc800078e0a02 */
[----:B------:R-:W-:Y:S02]  /*1b4d0*/  IMAD R9, R10, R9, R6 ;  /* 0x000000090a097224 */ /* 0x000fe400078e0206 */
[----:B------:R-:W-:Y:S02]  /*1b4e0*/  IMAD R10, R12, UR6, RZ ;  /* 0x000000060c0a7c24 */ /* 0x000fe4000f8e02ff */
[----:B------:R-:W-:-:S04]  /*1b4f0*/  IMAD.WIDE.U32 R2, R0, UR6, R2 ;  /* 0x0000000600027c25 */ /* 0x000fc8000f8e0002 */
[----:B------:R-:W-:-:S05]  /*1b500*/  IMAD R10, R0, UR7, R10 ;  /* 0x00000007000a7c24 */ /* 0x000fca000f8e020a */
[----:B------:R-:W-:Y:S02]  /*1b510*/  IADD3 R3, R10, R3, RZ ;  /* 0x000000030a037210 */ /* 0x000fe40007ffe0ff */
[----:B------:R-:W-:-:S04]  /*1b520*/  LEA R10, P0, R2, UR4, 0x2 ;  /* 0x00000004020a7c11 */ /* 0x000fc8000f8010ff */
[----:B------:R-:W-:-:S05]  /*1b530*/  LEA.HI.X R11, R2, UR5, R3, 0x2, P0 ;  /* 0x00000005020b7c11 */ /* 0x000fca00080f1403 */
[----:B------:R0:W5:Y:S04]  /*1b540*/  LDG.E R10, desc[UR36][R10.64] ;  /* 0x000000240a0a7981 */ /* 0x000168000c1e1900 */
.L_x_718:
[----:B------:R-:W1:Y:S01]  /*1b550*/  S2R R3, SR_CgaCtaId ;  /* 0x0000000000037919 */ /* 0x000e620000008800 */
[----:B------:R-:W-:-:S04]  /*1b560*/  MOV R2, 0x400 ;  /* 0x0000040000027802 */ /* 0x000fc80000000f00 */
[----:B-1----:R-:W-:Y:S02]  /*1b570*/  LEA R2, R3, R2, 0x18 ;  /* 0x0000000203027211 */ /* 0x002fe400078ec0ff */
[----:B------:R-:W-:-:S03]  /*1b580*/  SHF.L.U32 R3, R8, 0x1f, RZ ;  /* 0x0000001f08037819 */ /* 0x000fc600000006ff */
[----:B------:R-:W-:-:S04]  /*1b590*/  IMAD R2, R7, 0x8, R2 ;  /* 0x0000000807027824 */ /* 0x000fc800078e0202 */
[----:B------:R-:W1:Y:S02]  /*1b5a0*/  SYNCS.PHASECHK.TRANS64.TRYWAIT P0, [R2+URZ+0x34840], R3 ;  /* 0x03484003020075a7 */ /* 0x000e64000800017f */
[----:B-1----:R-:W-:Y:S05]  /*1b5b0*/  @!P0 BRA `(.L_x_719) ;  /* 0x0000002c00708947 */ /* 0x002fea0003800000 */
.L_x_813:
[----:B0-----:R-:W0:Y:S02]  /*1b5c0*/  S2R R11, SR_TID.X ;  /* 0x00000000000b7919 */ /* 0x001e240000002100 */
[----:B0-----:R-:W-:-:S04]  /*1b5d0*/  LOP3.LUT R11, R11, 0x7f, RZ, 0xc0, !PT ;  /* 0x0000007f0b0b7812 */ /* 0x001fc800078ec0ff */
[----:B------:R-:W-:-:S13]  /*1b5e0*/  ISETP.NE.AND P0, PT, R11, RZ, PT ;  /* 0x000000ff0b00720c */ /* 0x000fda0003f05270 */
[----:B------:R-:W-:Y:S05]  /*1b5f0*/  @P0 BRA `(.L_x_720) ;  /* 0x00000000001c0947 */ /* 0x000fea0003800000 */
[----:B------:R-:W0:Y:S01]  /*1b600*/  S2R R11, SR_TID.X ;  /* 0x00000000000b7919 */ /* 0x000e220000002100 */
[----:B-1----:R-:W-:-:S04]  /*1b610*/  MOV R3, 0xc000 ;  /* 0x0000c00000037802 */ /* 0x002fc80000000f00 */
[----:B------:R2:W-:Y:S01]  /*1b620*/  SYNCS.ARRIVE.TRANS64 RZ, [R2+URZ+0x34830], R3 ;  /* 0x0348300302ff79a7 */ /* 0x0005e2000800003f */
[----:B0-----:R-:W-:-:S04]  /*1b630*/  LOP3.LUT R11, R11, 0x1f, RZ, 0xc0, !PT ;  /* 0x0000001f0b0b7812 */ /* 0x001fc800078ec0ff */
[----:B------:R-:W-:-:S13]  /*1b640*/  ISETP.NE.AND P1, PT, R11, RZ, PT ;  /* 0x000000ff0b00720c */ /* 0x000fda0003f25270 */
[----:B--2---:R-:W-:Y:S05]  /*1b650*/  @!P1 BRA `(.L_x_720) ;  /* 0x0000000000049947 */ /* 0x004fea0003800000 */
[----:B------:R-:W-:Y:S01]  /*1b660*/  BPT.TRAP 0x1 ;  /* 0x000000040000795c */ /* 0x000fe20000300000 */
.L_x_720:
[----:B------:R-:W2:Y:S04]  /*1b670*/  LDL R15, [R1+0x8] ;  /* 0x00000800010f7983 */ /* 0x000ea80000100800 */
[----:B------:R-:W3:Y:S01]  /*1b680*/  LDL.LU R14, [R1+0xc] ;  /* 0x00000c00010e7983 */ /* 0x000ee20000300800 */
[----:B-1----:R-:W-:-:S03]  /*1b690*/  MOV R3, 0x400 ;  /* 0x0000040000037802 */ /* 0x002fc60000000f00 */
        /* <DEDUP_REMOVED lines=23> */
[----:B---3--:R-:W-:Y:S02]  /*1b810*/  SHF.L.U32 R2, R14, 0x1f, RZ ;  /* 0x0000001f0e027819 */ /* 0x008fe400000006ff */
[----:B----4-:R-:W-:-:S06]  /*1b820*/  LEA R3, R11, R3, 0x3 ;  /* 0x000000030b037211 */ /* 0x010fcc00078e18ff */
        /* <DEDUP_REMOVED lines=9> */
.L_x_814:
        /* <DEDUP_REMOVED lines=8> */
.L_x_722:
        /* <DEDUP_REMOVED lines=16> */
[----:B--2---:R-:W-:Y:S02]  /*1ba40*/  R2UR UR11, R15 ;  /* 0x000000000f0b72ca */ /* 0x004fe400000e0000 */
[----:B---3--:R-:W-:Y:S02]  /*1ba50*/  LEA R2, R2, R13, 0xf ;  /* 0x0000000d02027211 */ /* 0x008fe400078e78ff */
[----:B----4-:R-:W-:-:S02]  /*1ba60*/  R2UR UR5, R11 ;  /* 0x000000000b0572ca */ /* 0x010fc400000e0000 */
[----:B------:R-:W-:-:S11]  /*1ba70*/  R2UR UR6, R2 ;  /* 0x00000000020672ca */ /* 0x000fd600000e0000 */
[----:B------:R-:W-:Y:S02]  /*1ba80*/  ULEA UR11, UR11, UR5, 0x7 ;  /* 0x000000050b0b7291 */ /* 0x000fe4000f8e383f */
        /* <DEDUP_REMOVED lines=9> */
.L_x_717:
[----:B------:R-:W-:Y:S05]  /*1bb20*/  BSYNC B1 ;  /* 0x0000000000017941 */ /* 0x000fea0003800000 */
.L_x_716:
[----:B------:R-:W-:Y:S01]  /*1bb30*/  IADD3 R3, R7, 0x1, RZ ;  /* 0x0000000107037810 */ /* 0x000fe20007ffe0ff */
[----:B------:R-:W-:Y:S03]  /*1bb40*/  BSSY B1, `(.L_x_723) ;  /* 0x000007b000017945 */ /* 0x000fe60003800000 */
        /* <DEDUP_REMOVED lines=14> */
[----:B-1----:R-:W-:-:S13]  /*1bc30*/  ISETP.NE.AND P0, PT, R11, 0x1, PT ;  /* 0x000000010b00780c */ /* 0x002fda0003f05270 */
[----:B------:R-:W1:Y:S02]  /*1bc40*/  @P0 LDC.64 R2, c[0x0][0x420] ;  /* 0x00010800ff020b82 */ /* 0x000e640000000a00 */
[----:B-1----:R-:W-:Y:S01]  /*1bc50*/  @P0 IMAD.HI.U32 R10, R9, R2, RZ ;  /* 0x00000002090a0227 */ /* 0x002fe200078e00ff */
[----:B------:R-:W-:-:S04]  /*1bc60*/  MOV R2, R9 ;  /* 0x0000000900027202 */ /* 0x000fc80000000f00 */
[----:B------:R-:W-:Y:S01]  /*1bc70*/  @P0 SHF.R.U32.HI R2, RZ, R3, R10 ;  /* 0x00000003ff020219 */ /* 0x000fe2000001160a */
[----:B------:R-:W-:-:S04]  /*1bc80*/  IMAD R10, R12, UR6, RZ ;  /* 0x000000060c0a7c24 */ /* 0x000fc8000f8e02ff */
[----:B------:R-:W-:Y:S02]  /*1bc90*/  IMAD.MOV R3, RZ, RZ, -R2 ;  /* 0x000000ffff037224 */ /* 0x000fe400078e0a02 */
[----:B------:R-:W-:Y:S02]  /*1bca0*/  IMAD R10, R0, UR7, R10 ;  /* 0x00000007000a7c24 */ /* 0x000fe4000f8e020a */
[----:B------:R-:W-:Y:S01]  /*1bcb0*/  IMAD R9, R11, R3, R9 ;  /* 0x000000030b097224 */ /* 0x000fe200078e0209 */
[----:B------:R-:W-:-:S03]  /*1bcc0*/  SHF.R.S32.HI R3, RZ, 0x1f, R2 ;  /* 0x0000001fff037819 */ /* 0x000fc60000011402 */
[----:B------:R-:W-:-:S05]  /*1bcd0*/  IMAD.WIDE.U32 R2, R0, UR6, R2 ;  /* 0x0000000600027c25 */ /* 0x000fca000f8e0002 */
[----:B------:R-:W-:Y:S02]  /*1bce0*/  IADD3 R3, R10, R3, RZ ;  /* 0x000000030a037210 */ /* 0x000fe40007ffe0ff */
[----:B------:R-:W-:-:S04]  /*1bcf0*/  LEA R10, P0, R2, UR4, 0x2 ;  /* 0x00000004020a7c11 */ /* 0x000fc8000f8010ff */
[----:B------:R-:W-:-:S05]  /*1bd00*/  LEA.HI.X R11, R2, UR5, R3, 0x2, P0 ;  /* 0x00000005020b7c11 */ /* 0x000fca00080f1403 */
[----:B------:R1:W5:Y:S04]  /*1bd10*/  LDG.E R10, desc[UR36][R10.64] ;  /* 0x000000240a0a7981 */ /* 0x000368000c1e1900 */
.L_x_725:
[----:B------:R-:W2:Y:S01]  /*1bd20*/  S2R R3, SR_CgaCtaId ;  /* 0x0000000000037919 */ /* 0x000ea20000008800 */
[----:B------:R-:W-:-:S04]  /*1bd30*/  MOV R2, 0x400 ;  /* 0x0000040000027802 */ /* 0x000fc80000000f00 */
[----:B--2---:R-:W-:Y:S02]  /*1bd40*/  LEA R2, R3, R2, 0x18 ;  /* 0x0000000203027211 */ /* 0x004fe400078ec0ff */
[----:B------:R-:W-:-:S03]  /*1bd50*/  SHF.L.U32 R3, R13, 0x1f, RZ ;  /* 0x0000001f0d037819 */ /* 0x000fc600000006ff */
[----:B------:R-:W-:-:S04]  /*1bd60*/  IMAD R2, R14, 0x8, R2 ;  /* 0x000000080e027824 */ /* 0x000fc800078e0202 */
[----:B------:R-:W2:Y:S02]  /*1bd70*/  SYNCS.PHASECHK.TRANS64.TRYWAIT P0, [R2+URZ+0x34840], R3 ;  /* 0x03484003020075a7 */ /* 0x000ea4000800017f */
[----:B--2---:R-:W-:Y:S05]  /*1bd80*/  @!P0 BRA `(.L_x_726) ;  /* 0x0000002400a48947 */ /* 0x004fea0003800000 */
.L_x_815:
[----:B-1----:R-:W1:Y:S02]  /*1bd90*/  S2R R11, SR_TID.X ;  /* 0x00000000000b7919 */ /* 0x002e640000002100 */
[----:B-1----:R-:W-:-:S04]  /*1bda0*/  LOP3.LUT R11, R11, 0x7f, RZ, 0xc0, !PT ;  /* 0x0000007f0b0b7812 */ /* 0x002fc800078ec0ff */
[----:B------:R-:W-:-:S13]  /*1bdb0*/  ISETP.NE.AND P0, PT, R11, RZ, PT ;  /* 0x000000ff0b00720c */ /* 0x000fda0003f05270 */
[----:B------:R-:W-:Y:S05]  /*1bdc0*/  @P0 BRA `(.L_x_727) ;  /* 0x00000000001c0947 */ /* 0x000fea0003800000 */
[----:B------:R-:W1:Y:S01]  /*1bdd0*/  S2R R11, SR_TID.X ;  /* 0x00000000000b7919 */ /* 0x000e620000002100 */
[----:B--2---:R-:W-:-:S04]  /*1bde0*/  MOV R3, 0xc000 ;  /* 0x0000c00000037802 */ /* 0x004fc80000000f00 */
[----:B------:R3:W-:Y:S01]  /*1bdf0*/  SYNCS.ARRIVE.TRANS64 RZ, [R2+URZ+0x34830], R3 ;  /* 0x0348300302ff79a7 */ /* 0x0007e2000800003f */
[----:B-1----:R-:W-:-:S04]  /*1be00*/  LOP3.LUT R11, R11, 0x1f, RZ, 0xc0, !PT ;  /* 0x0000001f0b0b7812 */ /* 0x002fc800078ec0ff */
[----:B------:R-:W-:-:S13]  /*1be10*/  ISETP.NE.AND P1, PT, R11, RZ, PT ;  /* 0x000000ff0b00720c */ /* 0x000fda0003f25270 */
[----:B---3--:R-:W-:Y:S05]  /*1be20*/  @!P1 BRA `(.L_x_727) ;  /* 0x0000000000049947 */ /* 0x008fea0003800000 */
[----:B------:R-:W-:Y:S01]  /*1be30*/  BPT.TRAP 0x1 ;  /* 0x000000040000795c */ /* 0x000fe20000300000 */
.L_x_727:
        /* <DEDUP_REMOVED lines=15> */
[----:B------:R-:W-:Y:S02]  /*1bf30*/  SHF.L.U32 R8, R8, 0x1f, RZ ;  /* 0x0000001f08087819 */ /* 0x000fe400000006ff */
        /* <DEDUP_REMOVED lines=22> */
.L_x_816:
        /* <DEDUP_REMOVED lines=8> */
.L_x_729:
        /* <DEDUP_REMOVED lines=8> */
[----:B0-----:R-:W-:-:S05]  /*1c1a0*/  LEA R8, R11, R8, 0x18 ;  /* 0x000000080b087211 */ /* 0x001fca00078ec0ff */
[----:B------:R-:W-:-:S05]  /*1c1b0*/  IMAD R7, R7, 0x8000, R8 ;  /* 0x0000800007077824 */ /* 0x000fca00078e0208 */
        /* <DEDUP_REMOVED lines=9> */
[----:B------:R-:W-:Y:S02]  /*1c250*/  MOV R5, R10 ;  /* 0x0000000a00057202 */ /* 0x000fe40000000f00 */
        /* <DEDUP_REMOVED lines=9> */
.L_x_724:
[----:B------:R-:W-:Y:S05]  /*1c2f0*/  BSYNC B1 ;  /* 0x0000000000017941 */ /* 0x000fea0003800000 */
.L_x_723:
[C---:B------:R-:W-:Y:S01]  /*1c300*/  ISETP.GT.AND P0, PT, R6.reuse, 0x1, PT ;  /* 0x000000010600780c */ /* 0x040fe20003f04270 */
[----:B------:R-:W-:-:S12]  /*1c310*/  VIADD R6, R6, 0xfffffffe ;  /* 0xfffffffe06067836 */ /* 0x000fd80000000000 */
[----:B------:R-:W-:Y:S05]  /*1c320*/  @P0 BRA `(.L_x_730) ;  /* 0xfffffff000080947 */ /* 0x000fea000383ffff */
.L_x_706:
[----:B------:R-:W-:Y:S05]  /*1c330*/  BSYNC B0 ;  /* 0x0000000000007941 */ /* 0x000fea0003800000 */
.L_x_705:
[----:B------:R-:W1:Y:S01]  /*1c340*/  S2R R2, SR_TID.X ;  /* 0x0000000000027919 */ /* 0x000e620000002100 */
[----:B------:R-:W-:Y:S01]  /*1c350*/  BSSY B0, `(.L_x_731) ;  /* 0x0000010000007945 */ /* 0x000fe20003800000 */
[----:B-1----:R-:W-:-:S04]  /*1c360*/  LOP3.LUT R2, R2, 0x1f, RZ, 0xc0, !PT ;  /* 0x0000001f02027812 */ /* 0x002fc800078ec0ff */
[----:B------:R-:W-:-:S13]  /*1c370*/  ISETP.NE.AND P0, PT, R2, RZ, PT ;  /* 0x000000ff0200720c */ /* 0x000fda0003f05270 */
[----:B------:R-:W-:Y:S05]  /*1c380*/  @P0 BRA `(.L_x_732) ;  /* 0x0000000000300947 */ /* 0x000fea0003800000 */
[----:B------:R-:W1:Y:S01]  /*1c390*/  S2R R3, SR_LANEID ;  /* 0x0000000000037919 */ /* 0x000e620000000000 */
[----:B------:R-:W-:Y:S02]  /*1c3a0*/  VOTEU.ANY UR4, UPT, PT ;  /* 0x0000000000047886 */ /* 0x000fe400038e0100 */
[----:B------:R-:W1:Y:S08]  /*1c3b0*/  FLO.U32 R0, UR4 ;  /* 0x0000000400007d00 */ /* 0x000e7000080e0000 */
[----:B------:R-:W2:Y:S01]  /*1c3c0*/  POPC R7, UR4 ;  /* 0x0000000400077d09 */ /* 0x000ea20008000000 */
[----:B-1----:R-:W-:-:S02]  /*1c3d0*/  ISETP.EQ.U32.AND P0, PT, R0, R3, PT ;  /* 0x000000030000720c */ /* 0x002fc40003f02070 */
[----:B------:R-:W2:Y:S11]  /*1c3e0*/  LDC.64 R2, c[0x0][0xc38] ;  /* 0x00030e00ff027b82 */ /* 0x000eb60000000a00 */
[----:B--2---:R-:W2:Y:S01]  /*1c3f0*/  @P0 ATOMG.E.ADD.STRONG.GPU PT, R3, desc[UR36][R2.64], R7 ;  /* 0x00000007020309a8 */ /* 0x004ea200081ee1e4 */
[----:B------:R-:W1:Y:S02]  /*1c400*/  S2R R6, SR_LTMASK ;  /* 0x0000000000067919 */ /* 0x000e640000003900 */
[----:B-1----:R-:W-:-:S04]  /*1c410*/  LOP3.LUT R6, R6, UR4, RZ, 0xc0, !PT ;  /* 0x0000000406067c12 */ /* 0x002fc8000f8ec0ff */
[----:B------:R-:W1:Y:S01]  /*1c420*/  POPC R9, R6 ;  /* 0x0000000600097309 */ /* 0x000e620000000000 */
[----:B--2---:R-:W1:Y:S02]  /*1c430*/  SHFL.IDX PT, R0, R3, R0, 0x1f ;  /* 0x00001f0003007589 */ /* 0x004e6400000e0000 */
[----:B-1----:R-:W-:-:S07]  /*1c440*/  IADD3 R16, R0, UR40, R9 ;  /* 0x0000002800107c10 */ /* 0x002fce000fffe009 */
.L_x_732:
[----:B------:R-:W-:Y:S05]  /*1c450*/  BSYNC B0 ;  /* 0x0000000000007941 */ /* 0x000fea0003800000 */
.L_x_731:
[----:B------:R-:W-:Y:S04]  /*1c460*/  BSSY B0, `(.L_x_733) ;  /* 0x0000032000007945 */ /* 0x000fe80003800000 */
[----:B------:R-:W-:Y:S05]  /*1c470*/  @!P6 BRA `(.L_x_734) ;  /* 0x0000000000c0e947 */ /* 0x000fea0003800000 */
[----:B------:R-:W2:Y:S01]  /*1c480*/  LDL R2, [R1] ;  /* 0x0000000001027983 */ /* 0x000ea20000100800 */
[----:B------:R-:W-:-:S03]  /*1c490*/  MOV R3, 0x400 ;  /* 0x0000040000037802 */ /* 0x000fc60000000f00 */
[----:B------:R-:W3:Y:S01]  /*1c4a0*/  LDL R0, [R1+0xc] ;  /* 0x00000c0001007983 */ /* 0x000ee20000100800 */
[----:B------:R-:W1:Y:S02]  /*1c4b0*/  S2R R6, SR_CgaCtaId ;  /* 0x0000000000067919 */ /* 0x000e640000008800 */
[----:B-1----:R-:W-:-:S04]  /*1c4c0*/  LEA R3, R6, R3, 0x18 ;  /* 0x0000000306037211 */ /* 0x002fc800078ec0ff */
[----:B--2---:R-:W-:Y:S02]  /*1c4d0*/  LEA R3, R2, R3, 0x3 ;  /* 0x0000000302037211 */ /* 0x004fe400078e18ff */
[----:B---3--:R-:W-:-:S04]  /*1c4e0*/  SHF.L.U32 R0, R0, 0x1f, RZ ;  /* 0x0000001f00007819 */ /* 0x008fc800000006ff */
[----:B------:R-:W1:Y:S02]  /*1c4f0*/  SYNCS.PHASECHK.TRANS64.TRYWAIT P0, [R3+URZ+0x34860], R0 ;  /* 0x03486000030075a7 */ /* 0x000e64000800017f */
[----:B-1----:R-:W-:Y:S05]  /*1c500*/  @!P0 BRA `(.L_x_735) ;  /* 0x0000001c00ec8947 */ /* 0x002fea0003800000 */
.L_x_817:
        /* <DEDUP_REMOVED lines=11> */
.L_x_736:
        /* <DEDUP_REMOVED lines=14> */
[----:B--2---:R-:W-:Y:S02]  /*1c6a0*/  R2UR UR5, R8 ;  /* 0x00000000080572ca */ /* 0x004fe400000e0000 */
[----:B---3--:R-:W-:Y:S02]  /*1c6b0*/  LEA R0, R0, R6, 0xf ;  /* 0x0000000600007211 */ /* 0x008fe400078e78ff */
[----:B----4-:R-:W-:Y:S02]  /*1c6c0*/  R2UR UR11, R2 ;  /* 0x00000000020b72ca */ /* 0x010fe400000e0000 */
        /* <DEDUP_REMOVED lines=11> */
.L_x_734:
[----:B------:R-:W-:Y:S05]  /*1c780*/  BSYNC B0 ;  /* 0x0000000000007941 */ /* 0x000fea0003800000 */
.L_x_733:
        /* <DEDUP_REMOVED lines=9> */
.L_x_690:
[----:B------:R-:W-:Y:S05]  /*1c820*/  BSYNC B6 ;  /* 0x0000000000067941 */ /* 0x000fea0003800000 */
.L_x_688:
[----:B------:R-:W-:-:S03]  /*1c830*/  UMOV UR4, 0xffffffff ;  /* 0xffffffff00047882 */ /* 0x000fc60000000000 */
[----:B------:R-:W-:Y:S05]  /*1c840*/  BRA.DIV UR4, `(.L_x_737) ;  /* 0x0000001e04307947 */ /* 0x000fea000b800000 */
[----:B------:R2:W3:Y:S04]  /*1c850*/  SHFL.IDX PT, R4, R16, RZ, 0x1f ;  /* 0x00001fff10047589 */ /* 0x0004e800000e0000 */
[----:B------:R2:W4:Y:S02]  /*1c860*/  SHFL.IDX PT, R6, R16, 0x1, 0x1f ;  /* 0x00201f0010067f89 */ /* 0x00052400000e0000 */
.L_x_821:
[----:B0----5:R-:W0:Y:S01]  /*1c870*/  S2R R8, SR_TID.X ;  /* 0x0000000000087919 */ /* 0x021e220000002100 */
[----:B------:R-:W-:Y:S01]  /*1c880*/  ULDC UR4, c[0x0][0xc14] ;  /* 0x0003050000047ab9 */ /* 0x000fe20000000800 */
[----:B------:R-:W-:Y:S01]  /*1c890*/  BSSY B0, `(.L_x_738) ;  /* 0x000000b000007945 */ /* 0x000fe20003800000 */
[----:B-1----:R-:W-:Y:S01]  /*1c8a0*/  IMAD.U32 R0, RZ, RZ, UR4 ;  /* 0x00000004ff007e24 */ /* 0x002fe2000f8e00ff */
[----:B------:R-:W-:Y:S02]  /*1c8b0*/  MOV R17, RZ ;  /* 0x000000ff00117202 */ /* 0x000fe40000000f00 */
[----:B0-----:R-:W-:-:S04]  /*1c8c0*/  LOP3.LUT R8, R8, 0x1f, RZ, 0xc0, !PT ;  /* 0x0000001f08087812 */ /* 0x001fc800078ec0ff */
[C---:B------:R-:W-:Y:S02]  /*1c8d0*/  ISETP.NE.AND P0, PT, R8.reuse, 0x1f, PT ;  /* 0x0000001f0800780c */ /* 0x040fe40003f05270 */
[----:B------:R-:W-:-:S04]  /*1c8e0*/  IADD3 R5, R8, R19, RZ ;  /* 0x0000001308057210 */ /* 0x000fc80007ffe0ff */
[----:B------:R-:W-:-:S13]  /*1c8f0*/  ISETP.GE.OR P0, PT, R5, R0, !P0 ;  /* 0x000000000500720c */ /* 0x000fda0004706670 */
[----:B------:R-:W-:Y:S05]  /*1c900*/  @P0 BRA `(.L_x_739) ;  /* 0x00000000000c0947 */ /* 0x000fea0003800000 */
[----:B------:R-:W0:Y:S02]  /*1c910*/  LDC.64 R2, c[0x0][0xc58] ;  /* 0x00031600ff027b82 */ /* 0x000e240000000a00 */
[----:B0-----:R-:W-:-:S05]  /*1c920*/  IMAD.WIDE R2, R5, 0x4, R2 ;  /* 0x0000000405027825 */ /* 0x001fca00078e0202 */
[----:B------:R0:W5:Y:S02]  /*1c930*/  LDG.E R17, desc[UR36][R2.64] ;  /* 0x0000002402117981 */ /* 0x000164000c1e1900 */
.L_x_739:
[----:B------:R-:W-:Y:S05]  /*1c940*/  BSYNC B0 ;  /* 0x0000000000007941 */ /* 0x000fea0003800000 */
.L_x_738:
        /* <DEDUP_REMOVED lines=8> */
[----:B------:R-:W1:Y:S02]  /*1c9d0*/  SHFL.UP PT, R14, R13, 0x2, RZ ;  /* 0x044000000d0e7989 */ /* 0x000e6400000e00ff */
[----:B-1----:R-:W-:Y:S02]  /*1c9e0*/  SEL R14, R14, RZ, P1 ;  /* 0x000000ff0e0e7207 */ /* 0x002fe40000800000 */
[----:B------:R-:W-:Y:S02]  /*1c9f0*/  ISETP.GE.U32.AND P1, PT, R8, 0x8, PT ;  /* 0x000000080800780c */ /* 0x000fe40003f26070 */
[----:B0-----:R-:W-:-:S05]  /*1ca00*/  IADD3 R3, R13, R14, RZ ;  /* 0x0000000e0d037210 */ /* 0x001fca0007ffe0ff */
        /* <DEDUP_REMOVED lines=10> */
[----:B------:R0:W1:Y:S02]  /*1cab0*/  SHFL.IDX PT, R14, R2, 0x1f, 0x1f ;  /* 0x03e01f00020e7f89 */ /* 0x00006400000e0000 */
.L_x_829:
[----:B------:R-:W-:Y:S02]  /*1cac0*/  ULDC UR4, c[0x0][0xc10] ;  /* 0x0003040000047ab9 */ /* 0x000fe40000000800 */
[----:B--2---:R-:W-:-:S05]  /*1cad0*/  MOV R16, UR4 ;  /* 0x0000000400107c02 */ /* 0x004fca0008000f00 */
[----:B-1----:R-:W-:-:S04]  /*1cae0*/  IMAD R3, R14, R16, RZ ;  /* 0x000000100e037224 */ /* 0x002fc800078e02ff */
[----:B----4-:R-:W-:-:S05]  /*1caf0*/  IMAD.IADD R6, R6, 0x1, R3 ;  /* 0x0000000106067824 */ /* 0x010fca00078e0203 */
[----:B---3--:R-:W-:-:S13]  /*1cb00*/  ISETP.GT.AND P0, PT, R6, R4, PT ;  /* 0x000000040600720c */ /* 0x008fda0003f04270 */
[----:B------:R-:W-:Y:S05]  /*1cb10*/  @P0 BRA `(.L_x_741) ;  /* 0x0000000000b40947 */ /* 0x000fea0003800000 */
[----:B------:R-:W1:Y:S02]  /*1cb20*/  LDC R0, c[0x0][0xc14] ;  /* 0x00030500ff007b82 */ /* 0x000e640000000800 */
.L_x_746:
[----:B------:R-:W-:-:S04]  /*1cb30*/  IADD3 R19, R19, 0x1f, RZ ;  /* 0x0000001f13137810 */ /* 0x000fc80007ffe0ff */
[----:B-1----:R-:W-:-:S13]  /*1cb40*/  ISETP.GE.AND P0, PT, R19, R0, PT ;  /* 0x000000001300720c */ /* 0x002fda0003f06270 */
[----:B------:R-:W-:Y:S05]  /*1cb50*/  @P0 BRA `(.L_x_742) ;  /* 0x00000004005c0947 */ /* 0x000fea0003800000 */
[----:B------:R-:W1:Y:S01]  /*1cb60*/  S2R R8, SR_TID.X ;  /* 0x0000000000087919 */ /* 0x000e620000002100 */
[----:B------:R-:W-:Y:S01]  /*1cb70*/  BSSY B0, `(.L_x_743) ;  /* 0x000000a000007945 */ /* 0x000fe20003800000 */
[----:B------:R-:W-:Y:S02]  /*1cb80*/  MOV R17, RZ ;  /* 0x000000ff00117202 */ /* 0x000fe40000000f00 */
[----:B-1----:R-:W-:-:S04]  /*1cb90*/  LOP3.LUT R8, R8, 0x1f, RZ, 0xc0, !PT ;  /* 0x0000001f08087812 */ /* 0x002fc800078ec0ff */
[C---:B------:R-:W-:Y:S01]  /*1cba0*/  ISETP.NE.AND P1, PT, R8.reuse, 0x1f, PT ;  /* 0x0000001f0800780c */ /* 0x040fe20003f25270 */
[----:B------:R-:W-:-:S05]  /*1cbb0*/  IMAD.IADD R5, R8, 0x1, R19 ;  /* 0x0000000108057824 */ /* 0x000fca00078e0213 */
[----:B------:R-:W-:-:S13]  /*1cbc0*/  ISETP.GE.OR P0, PT, R5, R0, !P1 ;  /* 0x000000000500720c */ /* 0x000fda0004f06670 */
[----:B------:R-:W-:Y:S05]  /*1cbd0*/  @P0 BRA `(.L_x_744) ;  /* 0x00000000000c0947 */ /* 0x000fea0003800000 */
[----:B0-----:R-:W0:Y:S02]  /*1cbe0*/  LDC.64 R2, c[0x0][0xc58] ;  /* 0x00031600ff027b82 */ /* 0x001e240000000a00 */
[----:B0-----:R-:W-:-:S05]  /*1cbf0*/  IMAD.WIDE R2, R5, 0x4, R2 ;  /* 0x0000000405027825 */ /* 0x001fca00078e0202 */
[----:B------:R1:W5:Y:S02]  /*1cc00*/  LDG.E R17, desc[UR36][R2.64] ;  /* 0x0000002402117981 */ /* 0x000364000c1e1900 */
.L_x_744:
[----:B------:R-:W-:Y:S05]  /*1cc10*/  BSYNC B0 ;  /* 0x0000000000007941 */ /* 0x000fea0003800000 */
.L_x_743:
[----:B------:R-:W-:-:S03]  /*1cc20*/  UMOV UR4, 0xffffffff ;  /* 0xffffffff00047882 */ /* 0x000fc60000000000 */
[----:B------:R-:W-:Y:S05]  /*1cc30*/  BRA.DIV UR4, `(.L_x_745) ;  /* 0x0000001e04507947 */ /* 0x000fea000b800000 */
[----:B-----5:R-:W2:Y:S01]  /*1cc40*/  SHFL.UP PT, R14, R17, 0x1, RZ ;  /* 0x04200000110e7989 */ /* 0x020ea200000e00ff */
[C---:B------:R-:W-:Y:S02]  /*1cc50*/  ISETP.NE.AND P0, PT, R8.reuse, RZ, PT ;  /* 0x000000ff0800720c */ /* 0x040fe40003f05270 */
[----:B------:R-:W-:Y:S02]  /*1cc60*/  ISETP.GE.U32.AND P1, PT, R8, 0x2, PT ;  /* 0x000000020800780c */ /* 0x000fe40003f26070 */
[----:B--2---:R-:W-:Y:S02]  /*1cc70*/  SEL R14, R14, RZ, P0 ;  /* 0x000000ff0e0e7207 */ /* 0x004fe40000000000 */
[----:B------:R-:W-:-:S03]  /*1cc80*/  ISETP.GE.U32.AND P0, PT, R8, 0x4, PT ;  /* 0x000000040800780c */ /* 0x000fc60003f06070 */
[----:B------:R-:W-:-:S05]  /*1cc90*/  IMAD.IADD R13, R17, 0x1, R14 ;  /* 0x00000001110d7824 */ /* 0x000fca00078e020e */
[----:B------:R-:W2:Y:S02]  /*1cca0*/  SHFL.UP PT, R14, R13, 0x2, RZ ;  /* 0x044000000d0e7989 */ /* 0x000ea400000e00ff */
[----:B--2---:R-:W-:Y:S02]  /*1ccb0*/  SEL R14, R14, RZ, P1 ;  /* 0x000000ff0e0e7207 */ /* 0x004fe40000800000 */
[----:B------:R-:W-:Y:S02]  /*1ccc0*/  ISETP.GE.U32.AND P1, PT, R8, 0x8, PT ;  /* 0x000000080800780c */ /* 0x000fe40003f26070 */
[----:B-1----:R-:W-:-:S05]  /*1ccd0*/  IADD3 R3, R13, R14, RZ ;  /* 0x0000000e0d037210 */ /* 0x002fca0007ffe0ff */
[----:B------:R-:W1:Y:S02]  /*1cce0*/  SHFL.UP PT, R14, R3, 0x4, RZ ;  /* 0x04800000030e7989 */ /* 0x000e6400000e00ff */
[----:B-1----:R-:W-:Y:S02]  /*1ccf0*/  SEL R14, R14, RZ, P0 ;  /* 0x000000ff0e0e7207 */ /* 0x002fe40000000000 */
[----:B------:R-:W-:-:S03]  /*1cd00*/  ISETP.GE.U32.AND P0, PT, R8, 0x10, PT ;  /* 0x000000100800780c */ /* 0x000fc60003f06070 */
[----:B------:R-:W-:-:S05]  /*1cd10*/  IMAD.IADD R5, R3, 0x1, R14 ;  /* 0x0000000103057824 */ /* 0x000fca00078e020e */
[----:B------:R-:W1:Y:S02]  /*1cd20*/  SHFL.UP PT, R14, R5, 0x8, RZ ;  /* 0x05000000050e7989 */ /* 0x000e6400000e00ff */
[----:B-1----:R-:W-:-:S04]  /*1cd30*/  SEL R14, R14, RZ, P1 ;  /* 0x000000ff0e0e7207 */ /* 0x002fc80000800000 */
[----:B------:R-:W-:-:S05]  /*1cd40*/  IADD3 R7, R5, R14, RZ ;  /* 0x0000000e05077210 */ /* 0x000fca0007ffe0ff */
[----:B------:R-:W0:Y:S02]  /*1cd50*/  SHFL.UP PT, R14, R7, 0x10, RZ ;  /* 0x06000000070e7989 */ /* 0x000e2400000e00ff */
[----:B0-----:R-:W-:-:S05]  /*1cd60*/  SEL R2, R14, RZ, P0 ;  /* 0x000000ff0e027207 */ /* 0x001fca0000000000 */
[----:B------:R-:W-:-:S05]  /*1cd70*/  IMAD.IADD R2, R7, 0x1, R2 ;  /* 0x0000000107027824 */ /* 0x000fca00078e0202 */
[----:B------:R0:W1:Y:S02]  /*1cd80*/  SHFL.IDX PT, R14, R2, 0x1f, 0x1f ;  /* 0x03e01f00020e7f89 */ /* 0x00006400000e0000 */
.L_x_837:
[----:B------:R-:W-:Y:S02]  /*1cd90*/  ULDC UR4, c[0x0][0xc10] ;  /* 0x0003040000047ab9 */ /* 0x000fe40000000800 */
[----:B------:R-:W-:-:S05]  /*1cda0*/  MOV R16, UR4 ;  /* 0x0000000400107c02 */ /* 0x000fca0008000f00 */
[----:B-1----:R-:W-:-:S04]  /*1cdb0*/  IMAD R3, R14, R16, RZ ;  /* 0x000000100e037224 */ /* 0x002fc800078e02ff */
[----:B------:R-:W-:-:S05]  /*1cdc0*/  IMAD.IADD R6, R3, 0x1, R6 ;  /* 0x0000000103067824 */ /* 0x000fca00078e0206 */
[----:B------:R-:W-:-:S13]  /*1cdd0*/  ISETP.GT.AND P0, PT, R6, R4, PT ;  /* 0x000000040600720c */ /* 0x000fda0003f04270 */
[----:B------:R-:W-:Y:S05]  /*1cde0*/  @!P0 BRA `(.L_x_746) ;  /* 0xfffffffc00508947 */ /* 0x000fea000383ffff */
.L_x_741:
[----:B------:R-:W-:Y:S01]  /*1cdf0*/  IADD3 R6, -R3, R6, RZ ;  /* 0x0000000603067210 */ /* 0x000fe20007ffe1ff */
[----:B------:R-:W-:-:S04]  /*1ce00*/  UMOV UR4, 0xffffffff ;  /* 0xffffffff00047882 */ /* 0x000fc80000000000 */
[----:B------:R-:W-:-:S05]  /*1ce10*/  IMAD R3, R2, R16, R6 ;  /* 0x0000001002037224 */ /* 0x000fca00078e0206 */
[----:B------:R-:W-:Y:S01]  /*1ce20*/  ISETP.GT.AND P6, PT, R3, R4, PT ;  /* 0x000000040300720c */ /* 0x000fe20003fc4270 */
[----:B------:R-:W-:-:S12]  /*1ce30*/  BRA.DIV UR4, `(.L_x_747) ;  /* 0x0000001e04a07947 */ /* 0x000fd8000b800000 */
[----:B------:R-:W-:-:S04]  /*1ce40*/  VOTE.ANY R3, PT, !P6 ;  /* 0x0000000000037806 */ /* 0x000fc800070e0100 */
[----:B------:R-:W1:Y:S02]  /*1ce50*/  POPC R5, R3 ;  /* 0x0000000300057309 */ /* 0x000e640000000000 */
[----:B-1----:R1:W2:Y:S02]  /*1ce60*/  SHFL.IDX PT, R17, R17, R5, 0x1f ;  /* 0x00001f0511117589 */ /* 0x0022a400000e0000 */
.L_x_841:
[----:B------:R-:W-:Y:S01]  /*1ce70*/  ISETP.NE.AND P0, PT, R3, RZ, PT ;  /* 0x000000ff0300720c */ /* 0x000fe20003f05270 */
[----:B------:R-:W-:-:S12]  /*1ce80*/  IMAD.MOV.U32 R14, RZ, RZ, RZ ;  /* 0x000000ffff0e7224 */ /* 0x000fd800078e00ff */
[----:B------:R-:W-:Y:S05]  /*1ce90*/  @!P0 BRA `(.L_x_748) ;  /* 0x0000000000108947 */ /* 0x000fea0003800000 */
[----:B------:R-:W-:Y:S01]  /*1cea0*/  UMOV UR4, 0xffffffff ;  /* 0xffffffff00047882 */ /* 0x000fe20000000000 */
[----:B------:R-:W-:Y:S02]  /*1ceb0*/  IADD3 R12, R5, -0x1, RZ ;  /* 0xffffffff050c7810 */ /* 0x000fe40007ffe0ff */
[----:B------:R-:W-:Y:S05]  /*1cec0*/  BRA.DIV UR4, `(.L_x_749) ;  /* 0x0000001e04c47947 */ /* 0x000fea000b800000 */
[----:B------:R3:W4:Y:S02]  /*1ced0*/  SHFL.IDX PT, R14, R2, R12, 0x1f ;  /* 0x00001f0c020e7589 */ /* 0x00072400000e0000 */
.L_x_748:
[----:B----4-:R-:W-:Y:S01]  /*1cee0*/  IMAD R16, R14, R16, R6 ;  /* 0x000000100e107224 */ /* 0x010fe200078e0206 */
[----:B--2---:R-:W-:Y:S01]  /*1cef0*/  IABS R6, R17 ;  /* 0x0000001100067213 */ /* 0x004fe20000000000 */
[----:B0--3--:R-:W-:Y:S02]  /*1cf00*/  IMAD.MOV.U32 R2, RZ, RZ, RZ ;  /* 0x000000ffff027224 */ /* 0x009fe400078e00ff */
[----:B------:R-:W-:Y:S01]  /*1cf10*/  IMAD.IADD R19, R5, 0x1, R19 ;  /* 0x0000000105137824 */ /* 0x000fe200078e0213 */
[----:B------:R-:W0:Y:S08]  /*1cf20*/  I2F.RP R7, R6 ;  /* 0x0000000600077306 */ /* 0x000e300000209400 */
[----:B0-----:R-:W0:Y:S02]  /*1cf30*/  MUFU.RCP R7, R7 ;  /* 0x0000000700077308 */ /* 0x001e240000001000 */
[----:B0-----:R-:W-:-:S06]  /*1cf40*/  VIADD R8, R7, 0xffffffe ;  /* 0x0ffffffe07087836 */ /* 0x001fcc0000000000 */
[----:B------:R-:W0:Y:S02]  /*1cf50*/  F2I.FTZ.U32.TRUNC.NTZ R3, R8 ;  /* 0x0000000800037305 */ /* 0x000e24000021f000 */
[----:B0-----:R-:W-:-:S05]  /*1cf60*/  IADD3 R9, RZ, -R3, RZ ;  /* 0x80000003ff097210 */ /* 0x001fca0007ffe0ff */
[----:B------:R-:W-:-:S04]  /*1cf70*/  IMAD R9, R9, R6, RZ ;  /* 0x0000000609097224 */ /* 0x000fc800078e02ff */
[----:B------:R-:W-:Y:S01]  /*1cf80*/  IMAD.HI.U32 R3, R3, R9, R2 ;  /* 0x0000000903037227 */ /* 0x000fe200078e0002 */
[----:B------:R-:W-:Y:S02]  /*1cf90*/  IADD3 R2, R4, -R16, RZ ;  /* 0x8000001004027210 */ /* 0x000fe40007ffe0ff */
[----:B------:R-:W-:Y:S02]  /*1cfa0*/  IABS R9, R17 ;  /* 0x0000001100097213 */ /* 0x000fe40000000000 */
[----:B------:R-:W-:-:S03]  /*1cfb0*/  IABS R4, R2 ;  /* 0x0000000200047213 */ /* 0x000fc60000000000 */
[----:B------:R-:W-:Y:S02]  /*1cfc0*/  IMAD.MOV R7, RZ, RZ, -R9 ;  /* 0x000000ffff077224 */ /* 0x000fe400078e0a09 */
[----:B------:R-:W-:-:S04]  /*1cfd0*/  IMAD.HI.U32 R3, R3, R4, RZ ;  /* 0x0000000403037227 */ /* 0x000fc800078e00ff */
[----:B------:R-:W-:Y:S01]  /*1cfe0*/  IMAD R7, R3, R7, R4 ;  /* 0x0000000703077224 */ /* 0x000fe200078e0204 */
[----:B------:R-:W-:-:S04]  /*1cff0*/  LOP3.LUT R4, R2, R17, RZ, 0x3c, !PT ;  /* 0x0000001102047212 */ /* 0x000fc800078e3cff */
[----:B------:R-:W-:-:S13]  /*1d000*/  ISETP.GT.U32.AND P0, PT, R6, R7, PT ;  /* 0x000000070600720c */ /* 0x000fda0003f04070 */
[----:B------:R-:W-:Y:S01]  /*1d010*/  @!P0 IADD3 R7, R7, -R6, RZ ;  /* 0x8000000607078210 */ /* 0x000fe20007ffe0ff */
[----:B------:R-:W-:-:S03]  /*1d020*/  @!P0 VIADD R3, R3, 0x1 ;  /* 0x0000000103038836 */ /* 0x000fc60000000000 */
[----:B------:R-:W-:-:S13]  /*1d030*/  ISETP.GE.U32.AND P0, PT, R7, R6, PT ;  /* 0x000000060700720c */ /* 0x000fda0003f06070 */
        /* <DEDUP_REMOVED lines=9> */
.L_x_742:
[----:B------:R-:W-:Y:S01]  /*1d0d0*/  UMOV UR4, URZ ;  /* 0x0000003f00047c82 */ /* 0x000fe20008000000 */
[----:B------:R-:W-:Y:S01]  /*1d0e0*/  UMOV UR5, URZ ;  /* 0x0000003f00057c82 */ /* 0x000fe20008000000 */
[----:B------:R-:W-:Y:S01]  /*1d0f0*/  ULDC UR6, c[0x0][0xc14] ;  /* 0x0003050000067ab9 */ /* 0x000fe20000000800 */
[----:B------:R-:W-:Y:S01]  /*1d100*/  IMAD.MOV.U32 R16, RZ, RZ, R4 ;  /* 0x000000ffff107224 */ /* 0x000fe200078e0004 */
[----:B------:R-:W-:Y:S01]  /*1d110*/  MOV R17, UR4 ;  /* 0x0000000400117c02 */ /* 0x000fe20008000f00 */
[----:B------:R-:W-:Y:S01]  /*1d120*/  IMAD.U32 R18, RZ, RZ, UR5 ;  /* 0x00000005ff127e24 */ /* 0x000fe2000f8e00ff */
[----:B------:R-:W-:-:S07]  /*1d130*/  MOV R19, UR6 ;  /* 0x0000000600137c02 */ /* 0x000fce0008000f00 */
.L_x_750:
        /* <DEDUP_REMOVED lines=12> */
.L_x_667:
[----:B0-----:R-:W3:Y:S01]  /*1d200*/  LDL.LU R0, [R1+0x30] ;  /* 0x0000300001007983 */ /* 0x001ee20000300800 */
[----:B------:R-:W-:Y:S01]  /*1d210*/  BSSY B0, `(.L_x_752) ;  /* 0x000000b000007945 */ /* 0x000fe20003800000 */
[----:B-1----:R-:W0:Y:S01]  /*1d220*/  S2R R5, SR_CgaCtaId ;  /* 0x0000000000057919 */ /* 0x002e220000008800 */
[----:B---3--:R-:W-:-:S05]  /*1d230*/  VIADD R0, R0, 0x1 ;  /* 0x0000000100007836 */ /* 0x008fca0000000000 */
[----:B--2---:R-:W-:-:S04]  /*1d240*/  LEA.HI R2, R0, R0, RZ, 0x1 ;  /* 0x0000000000027211 */ /* 0x004fc800078f08ff */
[----:B------:R-:W-:-:S04]  /*1d250*/  LOP3.LUT R3, R2, 0xfffffffe, RZ, 0xc0, !PT ;  /* 0xfffffffe02037812 */ /* 0x000fc800078ec0ff */
[----:B------:R-:W-:Y:S02]  /*1d260*/  IADD3 R3, R0, -R3, RZ ;  /* 0x8000000300037210 */ /* 0x000fe40007ffe0ff */
[----:B------:R-:W-:Y:S02]  /*1d270*/  MOV R0, 0x400 ;  /* 0x0000040000007802 */ /* 0x000fe40000000f00 */
[----:B------:R-:W-:Y:S02]  /*1d280*/  SHF.L.U32 R3, R3, 0x1f, RZ ;  /* 0x0000001f03037819 */ /* 0x000fe400000006ff */
[----:B0-----:R-:W-:-:S04]  /*1d290*/  LEA R0, R5, R0, 0x18 ;  /* 0x0000000005007211 */ /* 0x001fc800078ec0ff */
[----:B------:R-:W0:Y:S02]  /*1d2a0*/  SYNCS.PHASECHK.TRANS64.TRYWAIT P0, [R0+URZ+0x34820], R3 ;  /* 0x03482003000075a7 */ /* 0x000e24000800017f */
[----:B0-----:R-:W-:Y:S05]  /*1d2b0*/  @!P0 BRA `(.L_x_753) ;  /* 0x0000001800ec8947 */ /* 0x001fea0003800000 */
.L_x_844:
[----:B------:R-:W-:Y:S05]  /*1d2c0*/  BSYNC B0 ;  /* 0x0000000000007941 */ /* 0x000fea0003800000 */
.L_x_752:
[----:B------:R-:W-:-:S03]  /*1d2d0*/  UMOV UR4, 0xffffffff ;  /* 0xffffffff00047882 */ /* 0x000fc60000000000 */
[----:B------:R-:W-:Y:S05]  /*1d2e0*/  BRA.DIV UR4, `(.L_x_754) ;  /* 0x0000001a04f47947 */ /* 0x000fea000b800000 */
[----:B------:R-:W1:Y:S02]  /*1d2f0*/  S2R R2, SR_TID.X ;  /* 0x0000000000027919 */ /* 0x000e640000002100 */
[----:B-1----:R-:W-:-:S04]  /*1d300*/  SHF.R.U32.HI R2, RZ, 0x5, R2 ;  /* 0x00000005ff027819 */ /* 0x002fc80000011602 */
[----:B------:R-:W-:-:S05]  /*1d310*/  LOP3.LUT R2, R2, 0x3, RZ, 0xc0, !PT ;  /* 0x0000000302027812 */ /* 0x000fca00078ec0ff */
[----:B------:R1:W2:Y:S02]  /*1d320*/  SHFL.IDX PT, R14, R2, RZ, 0x1f ;  /* 0x00001fff020e7589 */ /* 0x0002a400000e0000 */
.L_x_847:
[----:B--2---:R-:W-:-:S13]  /*1d330*/  ISETP.NE.AND P0, PT, R14, RZ, PT ;  /* 0x000000ff0e00720c */ /* 0x004fda0003f05270 */
[----:B------:R-:W-:Y:S05]  /*1d340*/  @P0 BRA `(.L_x_448) ;  /* 0x0000000000940947 */ /* 0x000fea0003800000 */
[----:B------:R-:W-:-:S03]  /*1d350*/  UMOV UR4, 0xffffffff ;  /* 0xffffffff00047882 */ /* 0x000fc60000000000 */
[----:B------:R-:W-:Y:S05]  /*1d360*/  BRA.DIV UR4, `(.L_x_755) ;  /* 0x0000001e04087947 */ /* 0x000fea000b800000 */
[----:B------:R-:W-:-:S13]  /*1d370*/  ELECT P6, URZ, PT ;  /* 0x00000000003f782f */ /* 0x000fda00038c0000 */
.L_x_850:
[----:B------:R-:W-:Y:S05]  /*1d380*/  @!P6 BRA `(.L_x_448) ;  /* 0x000000000084e947 */ /* 0x000fea0003800000 */
[----:B-1----:R-:W2:Y:S02]  /*1d390*/  LDL.LU R2, [R1+0x3c] ;  /* 0x00003c0001027983 */ /* 0x002ea40000300800 */
[----:B--2---:R-:W-:-:S04]  /*1d3a0*/  LOP3.LUT R2, R2, 0x2, RZ, 0xfc, !PT ;  /* 0x0000000202027812 */ /* 0x004fc800078efcff */
[----:B------:R-:W-:-:S13]  /*1d3b0*/  ISETP.NE.AND P2, PT, R2, 0x3, PT ;  /* 0x000000030200780c */ /* 0x000fda0003f45270 */
[----:B------:R-:W-:Y:S05]  /*1d3c0*/  @!P2 BRA `(.L_x_756) ;  /* 0x000000000004a947 */ /* 0x000fea0003800000 */
[----:B------:R-:W-:Y:S01]  /*1d3d0*/  BPT.TRAP 0x1 ;  /* 0x000000040000795c */ /* 0x000fe20000300000 */
.L_x_756:
[----:B0-----:R-:W2:Y:S04]  /*1d3e0*/  LDL R3, [R1] ;  /* 0x0000000001037983 */ /* 0x001ea80000100800 */
[----:B------:R-:W3:Y:S01]  /*1d3f0*/  LDL.LU R7, [R1+0xc] ;  /* 0x00000c0001077983 */ /* 0x000ee20000300800 */
[----:B------:R-:W-:-:S05]  /*1d400*/  VIADD R2, R0, 0x34840 ;  /* 0x0003484000027836 */ /* 0x000fca0000000000 */
[C---:B--2---:R-:W-:Y:S01]  /*1d410*/  LEA R6, R3.reuse, R2, 0x3 ;  /* 0x0000000203067211 */ /* 0x044fe200078e18ff */
[----:B------:R-:W-:Y:S01]  /*1d420*/  VIADD R3, R3, 0x1 ;  /* 0x0000000103037836 */ /* 0x000fe20000000000 */
[----:B---3--:R-:W-:-:S04]  /*1d430*/  SHF.L.U32 R5, R7, 0x1f, RZ ;  /* 0x0000001f07057819 */ /* 0x008fc800000006ff */
[C---:B------:R-:W-:Y:S01]  /*1d440*/  ISETP.NE.AND P1, PT, R3.reuse, 0x2, PT ;  /* 0x000000020300780c */ /* 0x040fe20003f25270 */
[----:B------:R-:W0:Y:S03]  /*1d450*/  SYNCS.PHASECHK.TRANS64.TRYWAIT P0, [R6+URZ], R5 ;  /* 0x00000005060075a7 */ /* 0x000e26000800017f */
[----:B------:R-:W-:Y:S02]  /*1d460*/  SEL R4, RZ, 0x1, P1 ;  /* 0x00000001ff047807 */ /* 0x000fe40000800000 */
[----:B------:R-:W-:Y:S02]  /*1d470*/  SEL R3, R3, RZ, P1 ;  /* 0x000000ff03037207 */ /* 0x000fe40000800000 */
[----:B------:R-:W-:Y:S02]  /*1d480*/  LOP3.LUT R4, R7, R4, RZ, 0x3c, !PT ;  /* 0x0000000407047212 */ /* 0x000fe400078e3cff */
[----:B------:R-:W-:-:S02]  /*1d490*/  LEA R7, R3, R2, 0x3 ;  /* 0x0000000203077211 */ /* 0x000fc400078e18ff */
[----:B------:R-:W-:Y:S01]  /*1d4a0*/  SHF.L.U32 R2, R4, 0x1f, RZ ;  /* 0x0000001f04027819 */ /* 0x000fe200000006ff */
[----:B0-----:R-:W-:Y:S06]  /*1d4b0*/  @!P0 BRA `(.L_x_757) ;  /* 0x0000001800d48947 */ /* 0x001fec0003800000 */
.L_x_851:
[----:B------:R-:W1:Y:S02]  /*1d4c0*/  SYNCS.PHASECHK.TRANS64.TRYWAIT P0, [R7+URZ], R2 ;  /* 0x00000002070075a7 */ /* 0x000e64000800017f */
[----:B-1----:R-:W-:Y:S05]  /*1d4d0*/  @!P0 BRA `(.L_x_758) ;  /* 0x0000001800e08947 */ /* 0x002fea0003800000 */
.L_x_852:
[----:B------:R-:W-:Y:S05]  /*1d4e0*/  @!P2 BRA `(.L_x_759) ;  /* 0x000000000004a947 */ /* 0x000fea0003800000 */
[----:B------:R-:W-:Y:S01]  /*1d4f0*/  BPT.TRAP 0x1 ;  /* 0x000000040000795c */ /* 0x000fe20000300000 */
.L_x_759:
[----:B------:R-:W2:Y:S01]  /*1d500*/  LDL.LU R4, [R1] ;  /* 0x0000000001047983 */ /* 0x000ea20000300800 */
[----:B------:R-:W-:-:S05]  /*1d510*/  VIADD R0, R0, 0x34860 ;  /* 0x0003486000007836 */ /* 0x000fca0000000000 */
[----:B--2---:R-:W-:-:S04]  /*1d520*/  LEA R4, R4, R0, 0x3 ;  /* 0x0000000004047211 */ /* 0x004fc800078e18ff */
[----:B------:R-:W2:Y:S02]  /*1d530*/  SYNCS.PHASECHK.TRANS64.TRYWAIT P0, [R4+URZ], R5 ;  /* 0x00000005040075a7 */ /* 0x000ea4000800017f */
[----:B--2---:R-:W-:Y:S05]  /*1d540*/  @!P0 BRA `(.L_x_760) ;  /* 0x0000001800d88947 */ /* 0x004fea0003800000 */
.L_x_853:
[----:B------:R-:W-:-:S07]  /*1d550*/  IMAD R3, R3, 0x8, R0 ;  /* 0x0000000803037824 */ /* 0x000fce00078e0200 */
.L_x_761:
[----:B---3--:R3:W4:Y:S02]  /*1d560*/  SYNCS.PHASECHK.TRANS64.TRYWAIT P0, [R3+URZ], R2 ;  /* 0x00000002030075a7 */ /* 0x008724000800017f */
[----:B----4-:R-:W-:Y:S05]  /*1d570*/  @!P0 NANOSLEEP.SYNCS 0x989680 ;  /* 0x009896800000895d */ /* 0x010fea0003900000 */
[----:B------:R-:W4:Y:S02]  /*1d580*/  @!P0 SYNCS.PHASECHK.TRANS64 P0, [R3+URZ], R2 ;  /* 0x00000002030085a7 */ /* 0x000f24000800007f */
[----:B----4-:R-:W-:Y:S05]  /*1d590*/  @!P0 BRA `(.L_x_761) ;  /* 0xfffffffc00f08947 */ /* 0x010fea000383ffff */
.L_x_448:
[----:B------:R-:W-:Y:S05]  /*1d5a0*/  BSYNC B7 ;  /* 0x0000000000077941 */ /* 0x000fea0003800000 */
.L_x_445:
[----:B------:R-:W-:Y:S05]  /*1d5b0*/  EXIT ;  /* 0x000000000000794d */ /* 0x000fea0003800000 */
.L_x_466:
[----:B0-----:R0:W1:Y:S02]  /*1d5c0*/  SYNCS.PHASECHK.TRANS64.TRYWAIT P5, [R3+URZ+0x34890], R0 ;  /* 0x03489000030075a7 */ /* 0x00106400080a017f */
[----:B-1----:R-:W-:Y:S05]  /*1d5d0*/  @!P5 NANOSLEEP.SYNCS 0x989680 ;  /* 0x009896800000d95d */ /* 0x002fea0003900000 */
[----:B------:R-:W1:Y:S02]  /*1d5e0*/  @!P5 SYNCS.PHASECHK.TRANS64 P5, [R3+URZ+0x34890], R0 ;  /* 0x034890000300d5a7 */ /* 0x000e6400080a007f */
[----:B-1----:R-:W-:Y:S05]  /*1d5f0*/  @!P5 BRA `(.L_x_466) ;  /* 0xfffffffc00f0d947 */ /* 0x002fea000383ffff */
[----:B------:R-:W-:Y:S05]  /*1d600*/  BRA `(.L_x_762) ;  /* 0xfffffe5c00c87947 */ /* 0x000fea000383ffff */
.L_x_520:
[----:B-1----:R1:W3:Y:S02]  /*1d610*/  SYNCS.PHASECHK.TRANS64.TRYWAIT P5, [R3+URZ+0x34890], R0 ;  /* 0x03489000030075a7 */ /* 0x0022e400080a017f */
[----:B---3--:R-:W-:Y:S05]  /*1d620*/  @!P5 NANOSLEEP.SYNCS 0x989680 ;  /* 0x009896800000d95d */ /* 0x008fea0003900000 */
[----:B------:R-:W3:Y:S02]  /*1d630*/  @!P5 SYNCS.PHASECHK.TRANS64 P5, [R3+URZ+0x34890], R0 ;  /* 0x034890000300d5a7 */ /* 0x000ee400080a007f */
[----:B---3--:R-:W-:Y:S05]  /*1d640*/  @!P5 BRA `(.L_x_520) ;  /* 0xfffffffc00f0d947 */ /* 0x008fea000383ffff */
[----:B------:R-:W-:Y:S05]  /*1d650*/  BRA `(.L_x_763) ;  /* 0xfffffe9000507947 */ /* 0x000fea000383ffff */
.L_x_545:
[----:B0-----:R0:W1:Y:S02]  /*1d660*/  SYNCS.PHASECHK.TRANS64.TRYWAIT P4, [R3+URZ+0x34890], R0 ;  /* 0x03489000030075a7 */ /* 0x001064000808017f */
[----:B-1----:R-:W-:Y:S05]  /*1d670*/  @!P4 NANOSLEEP.SYNCS 0x989680 ;  /* 0x009896800000c95d */ /* 0x002fea0003900000 */
[----:B------:R-:W1:Y:S02]  /*1d680*/  @!P4 SYNCS.PHASECHK.TRANS64 P4, [R3+URZ+0x34890], R0 ;  /* 0x034890000300c5a7 */ /* 0x000e64000808007f */
[----:B-1----:R-:W-:Y:S05]  /*1d690*/  @!P4 BRA `(.L_x_545) ;  /* 0xfffffffc00f0c947 */ /* 0x002fea000383ffff */
[----:B------:R-:W-:Y:S05]  /*1d6a0*/  BRA `(.L_x_764) ;  /* 0xfffffec000307947 */ /* 0x000fea000383ffff */
.L_x_551:
[----:B--2---:R2:W3:Y:S02]  /*1d6b0*/  SYNCS.PHASECHK.TRANS64.TRYWAIT P4, [R3+URZ+0x348b0], R0 ;  /* 0x0348b000030075a7 */ /* 0x0044e4000808017f */
[----:B---3--:R-:W-:Y:S05]  /*1d6c0*/  @!P4 NANOSLEEP.SYNCS 0x989680 ;  /* 0x009896800000c95d */ /* 0x008fea0003900000 */
[----:B------:R-:W3:Y:S02]  /*1d6d0*/  @!P4 SYNCS.PHASECHK.TRANS64 P4, [R3+URZ+0x348b0], R0 ;  /* 0x0348b0000300c5a7 */ /* 0x000ee4000808007f */
[----:B---3--:R-:W-:Y:S05]  /*1d6e0*/  @!P4 BRA `(.L_x_551) ;  /* 0xfffffffc00f0c947 */ /* 0x008fea000383ffff */
[----:B------:R-:W-:Y:S05]  /*1d6f0*/  BRA `(.L_x_765) ;  /* 0xfffffec400307947 */ /* 0x000fea000383ffff */
.L_x_571:
[----:B------:R-:W-:Y:S01]  /*1d700*/  BSSY B1, `(.L_x_766) ;  /* 0x0000008000017945 */ /* 0x000fe20003800000 */
[----:B------:R-:W-:Y:S01]  /*1d710*/  MOV R13, R38 ;  /* 0x00000026000d7202 */ /* 0x000fe20000000f00 */
[----:B------:R-:W-:Y:S01]  /*1d720*/  IMAD.MOV.U32 R12, RZ, RZ, RZ ;  /* 0x000000ffff0c7224 */ /* 0x000fe200078e00ff */
[----:B------:R-:W-:Y:S01]  /*1d730*/  MOV R11, 0x1c1f ;  /* 0x00001c1f000b7802 */ /* 0x000fe20000000f00 */
[----:B------:R-:W-:-:S07]  /*1d740*/  IMAD.MOV.U32 R15, RZ, RZ, -0x1 ;  /* 0xffffffffff0f7424 */ /* 0x000fce00078e00ff */
[----:B------:R-:W-:Y:S05]  /*1d750*/  WARPSYNC.COLLECTIVE R15, `(.L_x_767) ;  /* 0x000000000f087348 */ /* 0x000fea0003c00000 */
[----:B------:R0:W1:Y:S02]  /*1d760*/  SHFL.IDX P6, R14, R13, R12, R11 ;  /* 0x0000000c0d0e7389 */ /* 0x00006400000c000b */
[----:B01----:R-:W-:Y:S01]  /*1d770*/  ENDCOLLECTIVE ;  /* 0x000000000000791b */ /* 0x003fe20003800000 */
.L_x_767:
[----:B------:R-:W-:Y:S05]  /*1d780*/  BSYNC B1 ;  /* 0x0000000000017941 */ /* 0x000fea0003800000 */
.L_x_766:
[----:B------:R-:W-:Y:S05]  /*1d790*/  BRA `(.L_x_768) ;  /* 0xfffffed800587947 */ /* 0x000fea000383ffff */
.L_x_572:
        /* <DEDUP_REMOVED lines=8> */
.L_x_770:
[----:B------:R-:W-:Y:S05]  /*1d820*/  BSYNC B1 ;  /* 0x0000000000017941 */ /* 0x000fea0003800000 */
.L_x_769:
[----:B------:R-:W-:Y:S05]  /*1d830*/  BRA `(.L_x_771) ;  /* 0xfffffed8003c7947 */ /* 0x000fea000383ffff */
.L_x_573:
        /* <DEDUP_REMOVED lines=8> */
.L_x_773:
[----:B------:R-:W-:Y:S05]  /*1d8c0*/  BSYNC B1 ;  /* 0x0000000000017941 */ /* 0x000fea0003800000 */
.L_x_772:
[----:B------:R-:W-:Y:S05]  /*1d8d0*/  BRA `(.L_x_774) ;  /* 0xfffffed800207947 */ /* 0x000fea000383ffff */
.L_x_574:
        /* <DEDUP_REMOVED lines=8> */
.L_x_776:
[----:B------:R-:W-:Y:S05]  /*1d960*/  BSYNC B1 ;  /* 0x0000000000017941 */ /* 0x000fea0003800000 */
.L_x_775:
[----:B------:R-:W-:Y:S05]  /*1d970*/  BRA `(.L_x_777) ;  /* 0xfffffed800047947 */ /* 0x000fea000383ffff */
.L_x_576:
[----:B0-----:R0:W1:Y:S02]  /*1d980*/  SYNCS.PHASECHK.TRANS64.TRYWAIT P1, [R2+URZ+0x34800], R5 ;  /* 0x03480005020075a7 */ /* 0x001064000802017f */
[----:B-1----:R-:W-:Y:S05]  /*1d990*/  @!P1 NANOSLEEP.SYNCS 0x989680 ;  /* 0x009896800000995d */ /* 0x002fea0003900000 */
[----:B------:R-:W1:Y:S02]  /*1d9a0*/  @!P1 SYNCS.PHASECHK.TRANS64 P1, [R2+URZ+0x34800], R5 ;  /* 0x03480005020095a7 */ /* 0x000e64000802007f */
[----:B-1----:R-:W-:Y:S05]  /*1d9b0*/  @!P1 BRA `(.L_x_576) ;  /* 0xfffffffc00f09947 */ /* 0x002fea000383ffff */
[----:B------:R-:W-:Y:S05]  /*1d9c0*/  BRA `(.L_x_778) ;  /* 0xfffffed800407947 */ /* 0x000fea000383ffff */
.L_x_602:
        /* <DEDUP_REMOVED lines=8> */
.L_x_780:
[----:B------:R-:W-:Y:S05]  /*1da50*/  BSYNC B1 ;  /* 0x0000000000017941 */ /* 0x000fea0003800000 */
.L_x_779:
[----:B------:R-:W-:Y:S05]  /*1da60*/  BRA `(.L_x_781) ;  /* 0xfffffefc00b47947 */ /* 0x000fea000383ffff */
.L_x_603:
        /* <DEDUP_REMOVED lines=8> */
.L_x_783:
[----:B------:R-:W-:Y:S05]  /*1daf0*/  BSYNC B1 ;  /* 0x0000000000017941 */ /* 0x000fea0003800000 */
.L_x_782:
[----:B------:R-:W-:Y:S05]  /*1db00*/  BRA `(.L_x_784) ;  /* 0xfffffefc00987947 */ /* 0x000fea000383ffff */
.L_x_604:
        /* <DEDUP_REMOVED lines=8> */
.L_x_786:
[----:B------:R-:W-:Y:S05]  /*1db90*/  BSYNC B1 ;  /* 0x0000000000017941 */ /* 0x000fea0003800000 */
.L_x_785:
[----:B------:R-:W-:Y:S05]  /*1dba0*/  BRA `(.L_x_787) ;  /* 0xfffffefc007c7947 */ /* 0x000fea000383ffff */
.L_x_605:
        /* <DEDUP_REMOVED lines=8> */
.L_x_789:
[----:B------:R-:W-:Y:S05]  /*1dc30*/  BSYNC B1 ;  /* 0x0000000000017941 */ /* 0x000fea0003800000 */
.L_x_788:
[----:B------:R-:W-:Y:S05]  /*1dc40*/  BRA `(.L_x_790) ;  /* 0xfffffefc00607947 */ /* 0x000fea000383ffff */
.L_x_607:
[----:B0-----:R0:W1:Y:S02]  /*1dc50*/  SYNCS.PHASECHK.TRANS64.TRYWAIT P0, [R2+URZ+0x34800], R5 ;  /* 0x03480005020075a7 */ /* 0x001064000800017f */
[----:B-1----:R-:W-:Y:S05]  /*1dc60*/  @!P0 NANOSLEEP.SYNCS 0x989680 ;  /* 0x009896800000895d */ /* 0x002fea0003900000 */
[----:B------:R-:W1:Y:S02]  /*1dc70*/  @!P0 SYNCS.PHASECHK.TRANS64 P0, [R2+URZ+0x34800], R5 ;  /* 0x03480005020085a7 */ /* 0x000e64000800007f */
[----:B-1----:R-:W-:Y:S05]  /*1dc80*/  @!P0 BRA `(.L_x_607) ;  /* 0xfffffffc00f08947 */ /* 0x002fea000383ffff */
[----:B------:R-:W-:Y:S05]  /*1dc90*/  BRA `(.L_x_791) ;  /* 0xfffffefc009c7947 */ /* 0x000fea000383ffff */
.L_x_621:
[----:B-1----:R1:W2:Y:S02]  /*1dca0*/  SYNCS.PHASECHK.TRANS64.TRYWAIT P2, [R4+URZ+0x34830], R3 ;  /* 0x03483003040075a7 */ /* 0x0022a4000804017f */
[----:B--2---:R-:W-:Y:S05]  /*1dcb0*/  @!P2 NANOSLEEP.SYNCS 0x989680 ;  /* 0x009896800000a95d */ /* 0x004fea0003900000 */
[----:B------:R-:W2:Y:S02]  /*1dcc0*/  @!P2 SYNCS.PHASECHK.TRANS64 P2, [R4+URZ+0x34830], R3 ;  /* 0x034830030400a5a7 */ /* 0x000ea4000804007f */
[----:B--2---:R-:W-:Y:S05]  /*1dcd0*/  @!P2 BRA `(.L_x_621) ;  /* 0xfffffffc00f0a947 */ /* 0x004fea000383ffff */
[----:B------:R-:W-:Y:S05]  /*1dce0*/  BRA `(.L_x_620) ;  /* 0xffffff2000887947 */ /* 0x000fea000383ffff */
.L_x_628:
[----:B-1----:R1:W2:Y:S02]  /*1dcf0*/  SYNCS.PHASECHK.TRANS64.TRYWAIT P2, [R21+URZ+0x34830], R0 ;  /* 0x03483000150075a7 */ /* 0x0022a4000804017f */
[----:B--2---:R-:W-:Y:S05]  /*1dd00*/  @!P2 NANOSLEEP.SYNCS 0x989680 ;  /* 0x009896800000a95d */ /* 0x004fea0003900000 */
[----:B------:R-:W2:Y:S02]  /*1dd10*/  @!P2 SYNCS.PHASECHK.TRANS64 P2, [R21+URZ+0x34830], R0 ;  /* 0x034830001500a5a7 */ /* 0x000ea4000804007f */
[----:B--2---:R-:W-:Y:S05]  /*1dd20*/  @!P2 BRA `(.L_x_628) ;  /* 0xfffffffc00f0a947 */ /* 0x004fea000383ffff */
[----:B------:R-:W-:Y:S05]  /*1dd30*/  BRA `(.L_x_627) ;  /* 0xffffff4c00147947 */ /* 0x000fea000383ffff */
.L_x_633:
[----:B---3--:R3:W4:Y:S02]  /*1dd40*/  SYNCS.PHASECHK.TRANS64.TRYWAIT P2, [R202+URZ+0x34850], R3 ;  /* 0x03485003ca0075a7 */ /* 0x008724000804017f */
[----:B----4-:R-:W-:Y:S05]  /*1dd50*/  @!P2 NANOSLEEP.SYNCS 0x989680 ;  /* 0x009896800000a95d */ /* 0x010fea0003900000 */
[----:B------:R-:W4:Y:S02]  /*1dd60*/  @!P2 SYNCS.PHASECHK.TRANS64 P2, [R202+URZ+0x34850], R3 ;  /* 0x03485003ca00a5a7 */ /* 0x000f24000804007f */
[----:B----4-:R-:W-:Y:S05]  /*1dd70*/  @!P2 BRA `(.L_x_633) ;  /* 0xfffffffc00f0a947 */ /* 0x010fea000383ffff */
[----:B------:R-:W-:Y:S05]  /*1dd80*/  BRA `(.L_x_632) ;  /* 0xffffff5400f47947 */ /* 0x000fea000383ffff */
.L_x_639:
[----:B-1----:R1:W2:Y:S02]  /*1dd90*/  SYNCS.PHASECHK.TRANS64.TRYWAIT P0, [R13+URZ+0x34850], R4 ;  /* 0x034850040d0075a7 */ /* 0x0022a4000800017f */
[----:B--2---:R-:W-:Y:S05]  /*1dda0*/  @!P0 NANOSLEEP.SYNCS 0x989680 ;  /* 0x009896800000895d */ /* 0x004fea0003900000 */
[----:B------:R-:W2:Y:S02]  /*1ddb0*/  @!P0 SYNCS.PHASECHK.TRANS64 P0, [R13+URZ+0x34850], R4 ;  /* 0x034850040d0085a7 */ /* 0x000ea4000800007f */
[----:B--2---:R-:W-:Y:S05]  /*1ddc0*/  @!P0 BRA `(.L_x_639) ;  /* 0xfffffffc00f08947 */ /* 0x004fea000383ffff */
[----:B------:R-:W-:Y:S05]  /*1ddd0*/  BRA `(.L_x_638) ;  /* 0xffffff7400147947 */ /* 0x000fea000383ffff */
.L_x_671:
[----:B------:R-:W0:Y:S01]  /*1dde0*/  S2R R9, SR_TID.X ;  /* 0x0000000000097919 */ /* 0x000e220000002100 */
[----:B------:R-:W-:Y:S01]  /*1ddf0*/  BSSY B1, `(.L_x_792) ;  /* 0x000000a000017945 */ /* 0x000fe20003800000 */
[----:B------:R-:W-:Y:S01]  /*1de00*/  IMAD.MOV.U32 R12, RZ, RZ, RZ ;  /* 0x000000ffff0c7224 */ /* 0x000fe200078e00ff */
[----:B------:R-:W-:Y:S01]  /*1de10*/  MOV R11, 0x1f ;  /* 0x0000001f000b7802 */ /* 0x000fe20000000f00 */
[----:B------:R-:W-:Y:S01]  /*1de20*/  IMAD.MOV.U32 R15, RZ, RZ, -0x1 ;  /* 0xffffffffff0f7424 */ /* 0x000fe200078e00ff */
[----:B0-----:R-:W-:-:S04]  /*1de30*/  SHF.R.U32.HI R9, RZ, 0x5, R9 ;  /* 0x00000005ff097819 */ /* 0x001fc80000011609 */
[----:B------:R-:W-:-:S04]  /*1de40*/  LOP3.LUT R9, R9, 0x3, RZ, 0xc0, !PT ;  /* 0x0000000309097812 */ /* 0x000fc800078ec0ff */
[----:B------:R-:W-:-:S07]  /*1de50*/  MOV R13, R9 ;  /* 0x00000009000d7202 */ /* 0x000fce0000000f00 */
[----:B-----5:R-:W-:Y:S05]  /*1de60*/  WARPSYNC.COLLECTIVE R15, `(.L_x_793) ;  /* 0x000000000f087348 */ /* 0x020fea0003c00000 */
[----:B------:R0:W1:Y:S02]  /*1de70*/  SHFL.IDX P6, R14, R13, R12, R11 ;  /* 0x0000000c0d0e7389 */ /* 0x00006400000c000b */
[----:B01---5:R-:W-:Y:S01]  /*1de80*/  ENDCOLLECTIVE ;  /* 0x000000000000791b */ /* 0x023fe20003800000 */
.L_x_793:
[----:B------:R-:W-:Y:S05]  /*1de90*/  BSYNC B1 ;  /* 0x0000000000017941 */ /* 0x000fea0003800000 */
.L_x_792:
[----:B------:R-:W-:Y:S05]  /*1dea0*/  BRA `(.L_x_794) ;  /* 0xffffffa800ec7947 */ /* 0x000fea000383ffff */
.L_x_672:
[----:B------:R-:W-:Y:S01]  /*1deb0*/  BSSY B1, `(.L_x_795) ;  /* 0x0000006000017945 */ /* 0x000fe20003800000 */
[----:B------:R-:W-:-:S07]  /*1dec0*/  MOV R15, 0xffffffff ;  /* 0xffffffff000f7802 */ /* 0x000fce0000000f00 */
[----:B-----5:R-:W-:Y:S05]  /*1ded0*/  WARPSYNC.COLLECTIVE R15, `(.L_x_796) ;  /* 0x000000000f0c7348 */ /* 0x020fea0003c00000 */
[----:B------:R-:W-:Y:S02]  /*1dee0*/  ELECT P6, UR62, PT ;  /* 0x00000000003e782f */ /* 0x000fe400038c0000 */
[----:B------:R-:W-:Y:S01]  /*1def0*/  MOV R14, UR62 ;  /* 0x0000003e000e7c02 */ /* 0x000fe20008000f00 */
[----:B-----5:R-:W-:Y:S10]  /*1df00*/  ENDCOLLECTIVE ;  /* 0x000000000000791b */ /* 0x020ff40003800000 */
.L_x_796:
[----:B------:R-:W-:Y:S05]  /*1df10*/  BSYNC B1 ;  /* 0x0000000000017941 */ /* 0x000fea0003800000 */
.L_x_795:
[----:B------:R-:W-:Y:S05]  /*1df20*/  BRA `(.L_x_797) ;  /* 0xffffffa800d87947 */ /* 0x000fea000383ffff */
.L_x_674:
[----:B0-----:R0:W1:Y:S02]  /*1df30*/  SYNCS.PHASECHK.TRANS64.TRYWAIT P0, [R5+URZ+0x34820], R6 ;  /* 0x03482006050075a7 */ /* 0x001064000800017f */
[----:B-1----:R-:W-:Y:S05]  /*1df40*/  @!P0 NANOSLEEP.SYNCS 0x989680 ;  /* 0x009896800000895d */ /* 0x002fea0003900000 */
[----:B------:R-:W1:Y:S02]  /*1df50*/  @!P0 SYNCS.PHASECHK.TRANS64 P0, [R5+URZ+0x34820], R6 ;  /* 0x03482006050085a7 */ /* 0x000e64000800007f */
[----:B-1----:R-:W-:Y:S05]  /*1df60*/  @!P0 BRA `(.L_x_674) ;  /* 0xfffffffc00f08947 */ /* 0x002fea000383ffff */
[----:B------:R-:W-:Y:S05]  /*1df70*/  BRA `(.L_x_798) ;  /* 0xffffffa800f47947 */ /* 0x000fea000383ffff */
.L_x_677:
[----:B0-----:R0:W1:Y:S02]  /*1df80*/  SYNCS.PHASECHK.TRANS64.TRYWAIT P0, [R6+URZ+0x348a0], R9 ;  /* 0x0348a009060075a7 */ /* 0x001064000800017f */
[----:B-1----:R-:W-:Y:S05]  /*1df90*/  @!P0 NANOSLEEP.SYNCS 0x989680 ;  /* 0x009896800000895d */ /* 0x002fea0003900000 */
[----:B------:R-:W1:Y:S02]  /*1dfa0*/  @!P0 SYNCS.PHASECHK.TRANS64 P0, [R6+URZ+0x348a0], R9 ;  /* 0x0348a009060085a7 */ /* 0x000e64000800007f */
[----:B-1----:R-:W-:Y:S05]  /*1dfb0*/  @!P0 BRA `(.L_x_677) ;  /* 0xfffffffc00f08947 */ /* 0x002fea000383ffff */
[----:B------:R-:W-:Y:S05]  /*1dfc0*/  BRA `(.L_x_799) ;  /* 0xffffffac00047947 */ /* 0x000fea000383ffff */
.L_x_679:
[----:B-1----:R1:W2:Y:S02]  /*1dfd0*/  SYNCS.PHASECHK.TRANS64.TRYWAIT P0, [R6+URZ+0x348c0], R9 ;  /* 0x0348c009060075a7 */ /* 0x0022a4000800017f */
[----:B--2---:R-:W-:Y:S05]  /*1dfe0*/  @!P0 NANOSLEEP.SYNCS 0x989680 ;  /* 0x009896800000895d */ /* 0x004fea0003900000 */
[----:B------:R-:W2:Y:S02]  /*1dff0*/  @!P0 SYNCS.PHASECHK.TRANS64 P0, [R6+URZ+0x348c0], R9 ;  /* 0x0348c009060085a7 */ /* 0x000ea4000800007f */
[----:B--2---:R-:W-:Y:S05]  /*1e000*/  @!P0 BRA `(.L_x_679) ;  /* 0xfffffffc00f08947 */ /* 0x004fea000383ffff */
[----:B------:R-:W-:Y:S05]  /*1e010*/  BRA `(.L_x_800) ;  /* 0xffffffac00947947 */ /* 0x000fea000383ffff */
.L_x_683:
[----:B0-----:R0:W1:Y:S02]  /*1e020*/  SYNCS.PHASECHK.TRANS64.TRYWAIT P0, [R7+URZ+0x348a0], R8 ;  /* 0x0348a008070075a7 */ /* 0x001064000800017f */
[----:B-1----:R-:W-:Y:S05]  /*1e030*/  @!P0 NANOSLEEP.SYNCS 0x989680 ;  /* 0x009896800000895d */ /* 0x002fea0003900000 */
[----:B------:R-:W1:Y:S02]  /*1e040*/  @!P0 SYNCS.PHASECHK.TRANS64 P0, [R7+URZ+0x348a0], R8 ;  /* 0x0348a008070085a7 */ /* 0x000e64000800007f */
[----:B-1----:R-:W-:Y:S05]  /*1e050*/  @!P0 BRA `(.L_x_683) ;  /* 0xfffffffc00f08947 */ /* 0x002fea000383ffff */
[----:B------:R-:W-:Y:S05]  /*1e060*/  BRA `(.L_x_801) ;  /* 0xffffffb000707947 */ /* 0x000fea000383ffff */
.L_x_685:
[----:B-1----:R1:W2:Y:S02]  /*1e070*/  SYNCS.PHASECHK.TRANS64.TRYWAIT P1, [R7+URZ+0x348c0], R8 ;  /* 0x0348c008070075a7 */ /* 0x0022a4000802017f */
[----:B--2---:R-:W-:Y:S05]  /*1e080*/  @!P1 NANOSLEEP.SYNCS 0x989680 ;  /* 0x009896800000995d */ /* 0x004fea0003900000 */
[----:B------:R-:W2:Y:S02]  /*1e090*/  @!P1 SYNCS.PHASECHK.TRANS64 P1, [R7+URZ+0x348c0], R8 ;  /* 0x0348c008070095a7 */ /* 0x000ea4000802007f */
[----:B--2---:R-:W-:Y:S05]  /*1e0a0*/  @!P1 BRA `(.L_x_685) ;  /* 0xfffffffc00f09947 */ /* 0x004fea000383ffff */
[----:B------:R-:W-:Y:S05]  /*1e0b0*/  BRA `(.L_x_802) ;  /* 0xffffffb000f87947 */ /* 0x000fea000383ffff */
.L_x_697:
[----:B------:R-:W0:Y:S01]  /*1e0c0*/  S2R R3, SR_TID.X ;  /* 0x0000000000037919 */ /* 0x000e220000002100 */
[----:B------:R-:W-:Y:S01]  /*1e0d0*/  BSSY B0, `(.L_x_803) ;  /* 0x000000a000007945 */ /* 0x000fe20003800000 */
[----:B------:R-:W-:Y:S01]  /*1e0e0*/  MOV R12, RZ ;  /* 0x000000ff000c7202 */ /* 0x000fe20000000f00 */
[----:B------:R-:W-:Y:S01]  /*1e0f0*/  IMAD.MOV.U32 R11, RZ, RZ, 0x1f ;  /* 0x0000001fff0b7424 */ /* 0x000fe200078e00ff */
[----:B------:R-:W-:Y:S02]  /*1e100*/  MOV R15, 0xffffffff ;  /* 0xffffffff000f7802 */ /* 0x000fe40000000f00 */
[----:B0-----:R-:W-:-:S04]  /*1e110*/  SHF.R.U32.HI R3, RZ, 0x5, R3 ;  /* 0x00000005ff037819 */ /* 0x001fc80000011603 */
[----:B------:R-:W-:-:S05]  /*1e120*/  LOP3.LUT R3, R3, 0x3, RZ, 0xc0, !PT ;  /* 0x0000000303037812 */ /* 0x000fca00078ec0ff */
[----:B------:R-:W-:-:S07]  /*1e130*/  IMAD.MOV.U32 R13, RZ, RZ, R3 ;  /* 0x000000ffff0d7224 */ /* 0x000fce00078e0003 */
[----:B------:R-:W-:Y:S05]  /*1e140*/  WARPSYNC.COLLECTIVE R15, `(.L_x_804) ;  /* 0x000000000f087348 */ /* 0x000fea0003c00000 */
[----:B------:R0:W1:Y:S02]  /*1e150*/  SHFL.IDX P6, R14, R13, R12, R11 ;  /* 0x0000000c0d0e7389 */ /* 0x00006400000c000b */
[----:B01----:R-:W-:Y:S01]  /*1e160*/  ENDCOLLECTIVE ;  /* 0x000000000000791b */ /* 0x003fe20003800000 */
.L_x_804:
[----:B------:R-:W-:Y:S05]  /*1e170*/  BSYNC B0 ;  /* 0x0000000000007941 */ /* 0x000fea0003800000 */
.L_x_803:
[----:B------:R-:W-:Y:S05]  /*1e180*/  BRA `(.L_x_805) ;  /* 0xffffffbc00f87947 */ /* 0x000fea000383ffff */
.L_x_698:
[----:B------:R-:W-:Y:S01]  /*1e190*/  BSSY B0, `(.L_x_806) ;  /* 0x0000006000007945 */ /* 0x000fe20003800000 */
[----:B------:R-:W-:-:S07]  /*1e1a0*/  IMAD.MOV.U32 R15, RZ, RZ, -0x1 ;  /* 0xffffffffff0f7424 */ /* 0x000fce00078e00ff */
[----:B------:R-:W-:Y:S05]  /*1e1b0*/  WARPSYNC.COLLECTIVE R15, `(.L_x_807) ;  /* 0x000000000f0c7348 */ /* 0x000fea0003c00000 */
[----:B------:R-:W-:Y:S02]  /*1e1c0*/  ELECT P6, UR62, PT ;  /* 0x00000000003e782f */ /* 0x000fe400038c0000 */
[----:B------:R-:W-:Y:S01]  /*1e1d0*/  MOV R14, UR62 ;  /* 0x0000003e000e7c02 */ /* 0x000fe20008000f00 */
[----:B------:R-:W-:Y:S10]  /*1e1e0*/  ENDCOLLECTIVE ;  /* 0x000000000000791b */ /* 0x000ff40003800000 */
.L_x_807:
[----:B------:R-:W-:Y:S05]  /*1e1f0*/  BSYNC B0 ;  /* 0x0000000000007941 */ /* 0x000fea0003800000 */
.L_x_806:
[----:B------:R-:W-:Y:S05]  /*1e200*/  BRA `(.L_x_808) ;  /* 0xffffffbc00f07947 */ /* 0x000fea000383ffff */
.L_x_701:
[----:B0-----:R0:W1:Y:S02]  /*1e210*/  SYNCS.PHASECHK.TRANS64.TRYWAIT P0, [R6+URZ+0x34840], R7 ;  /* 0x03484007060075a7 */ /* 0x001064000800017f */
[----:B-1----:R-:W-:Y:S05]  /*1e220*/  @!P0 NANOSLEEP.SYNCS 0x989680 ;  /* 0x009896800000895d */ /* 0x002fea0003900000 */
[----:B------:R-:W1:Y:S02]  /*1e230*/  @!P0 SYNCS.PHASECHK.TRANS64 P0, [R6+URZ+0x34840], R7 ;  /* 0x03484007060085a7 */ /* 0x000e64000800007f */
[----:B-1----:R-:W-:Y:S05]  /*1e240*/  @!P0 BRA `(.L_x_701) ;  /* 0xfffffffc00f08947 */ /* 0x002fea000383ffff */
[----:B------:R-:W-:Y:S05]  /*1e250*/  BRA `(.L_x_809) ;  /* 0xffffffc000607947 */ /* 0x000fea000383ffff */
.L_x_704:
        /* <DEDUP_REMOVED lines=8> */
.L_x_712:
[----:B0-----:R0:W1:Y:S02]  /*1e2e0*/  SYNCS.PHASECHK.TRANS64.TRYWAIT P0, [R8+URZ+0x34840], R9 ;  /* 0x03484009080075a7 */ /* 0x001064000800017f */
[----:B-1----:R-:W-:Y:S05]  /*1e2f0*/  @!P0 NANOSLEEP.SYNCS 0x989680 ;  /* 0x009896800000895d */ /* 0x002fea0003900000 */
[----:B------:R-:W1:Y:S02]  /*1e300*/  @!P0 SYNCS.PHASECHK.TRANS64 P0, [R8+URZ+0x34840], R9 ;  /* 0x03484009080085a7 */ /* 0x000e64000800007f */
[----:B-1----:R-:W-:Y:S05]  /*1e310*/  @!P0 BRA `(.L_x_712) ;  /* 0xfffffffc00f08947 */ /* 0x002fea000383ffff */
[----:B------:R-:W-:Y:S05]  /*1e320*/  BRA `(.L_x_811) ;  /* 0xffffffc800707947 */ /* 0x000fea000383ffff */
.L_x_714:
[----:B0-----:R0:W1:Y:S02]  /*1e330*/  SYNCS.PHASECHK.TRANS64.TRYWAIT P0, [R9+URZ+0x60], R8 ;  /* 0x00006008090075a7 */ /* 0x001064000800017f */
[----:B-1----:R-:W-:Y:S05]  /*1e340*/  @!P0 NANOSLEEP.SYNCS 0x989680 ;  /* 0x009896800000895d */ /* 0x002fea0003900000 */
[----:B------:R-:W1:Y:S02]  /*1e350*/  @!P0 SYNCS.PHASECHK.TRANS64 P0, [R9+URZ+0x60], R8 ;  /* 0x00006008090085a7 */ /* 0x000e64000800007f */
[----:B-1----:R-:W-:Y:S05]  /*1e360*/  @!P0 BRA `(.L_x_714) ;  /* 0xfffffffc00f08947 */ /* 0x002fea000383ffff */
[----:B------:R-:W-:Y:S05]  /*1e370*/  BRA `(.L_x_812) ;  /* 0xffffffcc001c7947 */ /* 0x000fea000383ffff */
.L_x_719:
[----:B-1----:R1:W2:Y:S02]  /*1e380*/  SYNCS.PHASECHK.TRANS64.TRYWAIT P0, [R2+URZ+0x34840], R3 ;  /* 0x03484003020075a7 */ /* 0x0022a4000800017f */
[----:B--2---:R-:W-:Y:S05]  /*1e390*/  @!P0 NANOSLEEP.SYNCS 0x989680 ;  /* 0x009896800000895d */ /* 0x004fea0003900000 */
[----:B------:R-:W2:Y:S02]  /*1e3a0*/  @!P0 SYNCS.PHASECHK.TRANS64 P0, [R2+URZ+0x34840], R3 ;  /* 0x03484003020085a7 */ /* 0x000ea4000800007f */
[----:B--2---:R-:W-:Y:S05]  /*1e3b0*/  @!P0 BRA `(.L_x_719) ;  /* 0xfffffffc00f08947 */ /* 0x004fea000383ffff */
[----:B------:R-:W-:Y:S05]  /*1e3c0*/  BRA `(.L_x_813) ;  /* 0xffffffd0007c7947 */ /* 0x000fea000383ffff */
.L_x_721:
[----:B0-----:R0:W1:Y:S02]  /*1e3d0*/  SYNCS.PHASECHK.TRANS64.TRYWAIT P1, [R3+URZ+0x60], R2 ;  /* 0x00006002030075a7 */ /* 0x001064000802017f */
[----:B-1----:R-:W-:Y:S05]  /*1e3e0*/  @!P1 NANOSLEEP.SYNCS 0x989680 ;  /* 0x009896800000995d */ /* 0x002fea0003900000 */
[----:B------:R-:W1:Y:S02]  /*1e3f0*/  @!P1 SYNCS.PHASECHK.TRANS64 P1, [R3+URZ+0x60], R2 ;  /* 0x00006002030095a7 */ /* 0x000e64000802007f */
[----:B-1----:R-:W-:Y:S05]  /*1e400*/  @!P1 BRA `(.L_x_721) ;  /* 0xfffffffc00f09947 */ /* 0x002fea000383ffff */
[----:B------:R-:W-:Y:S05]  /*1e410*/  BRA `(.L_x_814) ;  /* 0xffffffd400287947 */ /* 0x000fea000383ffff */
.L_x_726:
[----:B--2---:R2:W3:Y:S02]  /*1e420*/  SYNCS.PHASECHK.TRANS64.TRYWAIT P0, [R2+URZ+0x34840], R3 ;  /* 0x03484003020075a7 */ /* 0x0044e4000800017f */
[----:B---3--:R-:W-:Y:S05]  /*1e430*/  @!P0 NANOSLEEP.SYNCS 0x989680 ;  /* 0x009896800000895d */ /* 0x008fea0003900000 */
[----:B------:R-:W3:Y:S02]  /*1e440*/  @!P0 SYNCS.PHASECHK.TRANS64 P0, [R2+URZ+0x34840], R3 ;  /* 0x03484003020085a7 */ /* 0x000ee4000800007f */
[----:B---3--:R-:W-:Y:S05]  /*1e450*/  @!P0 BRA `(.L_x_726) ;  /* 0xfffffffc00f08947 */ /* 0x008fea000383ffff */
[----:B------:R-:W-:Y:S05]  /*1e460*/  BRA `(.L_x_815) ;  /* 0xffffffd800487947 */ /* 0x000fea000383ffff */
.L_x_728:
[----:B0-----:R0:W1:Y:S02]  /*1e470*/  SYNCS.PHASECHK.TRANS64.TRYWAIT P1, [R2+URZ+0x60], R8 ;  /* 0x00006008020075a7 */ /* 0x001064000802017f */
[----:B-1----:R-:W-:Y:S05]  /*1e480*/  @!P1 NANOSLEEP.SYNCS 0x989680 ;  /* 0x009896800000995d */ /* 0x002fea0003900000 */
[----:B------:R-:W1:Y:S02]  /*1e490*/  @!P1 SYNCS.PHASECHK.TRANS64 P1, [R2+URZ+0x60], R8 ;  /* 0x00006008020095a7 */ /* 0x000e64000802007f */
[----:B-1----:R-:W-:Y:S05]  /*1e4a0*/  @!P1 BRA `(.L_x_728) ;  /* 0xfffffffc00f09947 */ /* 0x002fea000383ffff */
[----:B------:R-:W-:Y:S05]  /*1e4b0*/  BRA `(.L_x_816) ;  /* 0xffffffd800f87947 */ /* 0x000fea000383ffff */
.L_x_735:
[----:B-1----:R1:W2:Y:S02]  /*1e4c0*/  SYNCS.PHASECHK.TRANS64.TRYWAIT P0, [R3+URZ+0x34860], R0 ;  /* 0x03486000030075a7 */ /* 0x0022a4000800017f */
[----:B--2---:R-:W-:Y:S05]  /*1e4d0*/  @!P0 NANOSLEEP.SYNCS 0x989680 ;  /* 0x009896800000895d */ /* 0x004fea0003900000 */
[----:B------:R-:W2:Y:S02]  /*1e4e0*/  @!P0 SYNCS.PHASECHK.TRANS64 P0, [R3+URZ+0x34860], R0 ;  /* 0x03486000030085a7 */ /* 0x000ea4000800007f */
[----:B--2---:R-:W-:Y:S05]  /*1e4f0*/  @!P0 BRA `(.L_x_735) ;  /* 0xfffffffc00f08947 */ /* 0x004fea000383ffff */
[----:B------:R-:W-:Y:S05]  /*1e500*/  BRA `(.L_x_817) ;  /* 0xffffffe000007947 */ /* 0x000fea000383ffff */
.L_x_737:
[----:B------:R-:W-:Y:S01]  /*1e510*/  BSSY B0, `(.L_x_818) ;  /* 0x0000008000007945 */ /* 0x000fe20003800000 */
[----:B0-----:R-:W-:Y:S01]  /*1e520*/  MOV R13, R16 ;  /* 0x00000010000d7202 */ /* 0x001fe20000000f00 */
[----:B------:R-:W-:Y:S01]  /*1e530*/  IMAD.MOV.U32 R12, RZ, RZ, RZ ;  /* 0x000000ffff0c7224 */ /* 0x000fe200078e00ff */
[----:B------:R-:W-:Y:S01]  /*1e540*/  MOV R11, 0x1f ;  /* 0x0000001f000b7802 */ /* 0x000fe20000000f00 */
[----:B------:R-:W-:-:S07]  /*1e550*/  IMAD.MOV.U32 R15, RZ, RZ, -0x1 ;  /* 0xffffffffff0f7424 */ /* 0x000fce00078e00ff */
[----:B-1---5:R-:W-:Y:S05]  /*1e560*/  WARPSYNC.COLLECTIVE R15, `(.L_x_819) ;  /* 0x000000000f087348 */ /* 0x022fea0003c00000 */
[----:B------:R0:W2:Y:S02]  /*1e570*/  SHFL.IDX P6, R14, R13, R12, R11 ;  /* 0x0000000c0d0e7389 */ /* 0x0000a400000c000b */
[----:B012--5:R-:W-:Y:S01]  /*1e580*/  ENDCOLLECTIVE ;  /* 0x000000000000791b */ /* 0x027fe20003800000 */
.L_x_819:
[----:B------:R-:W-:Y:S05]  /*1e590*/  BSYNC B0 ;  /* 0x0000000000007941 */ /* 0x000fea0003800000 */
.L_x_818:
[----:B------:R-:W-:Y:S01]  /*1e5a0*/  IMAD.MOV.U32 R13, RZ, RZ, R16 ;  /* 0x000000ffff0d7224 */ /* 0x000fe200078e0010 */
[----:B------:R-:W-:Y:S01]  /*1e5b0*/  MOV R12, 0x1 ;  /* 0x00000001000c7802 */ /* 0x000fe20000000f00 */
[----:B------:R-:W-:Y:S01]  /*1e5c0*/  IMAD.MOV.U32 R11, RZ, RZ, 0x1f ;  /* 0x0000001fff0b7424 */ /* 0x000fe200078e00ff */
[----:B------:R-:W-:Y:S02]  /*1e5d0*/  MOV R15, 0xffffffff ;  /* 0xffffffff000f7802 */ /* 0x000fe40000000f00 */
[----:B------:R-:W-:-:S07]  /*1e5e0*/  MOV R4, R14 ;  /* 0x0000000e00047202 */ /* 0x000fce0000000f00 */
[----:B------:R-:W-:Y:S05]  /*1e5f0*/  WARPSYNC.COLLECTIVE R15, `(.L_x_820) ;  /* 0x000000000f087348 */ /* 0x000fea0003c00000 */
[----:B------:R0:W1:Y:S02]  /*1e600*/  SHFL.IDX P6, R14, R13, R12, R11 ;  /* 0x0000000c0d0e7389 */ /* 0x00006400000c000b */
[----:B01----:R-:W-:Y:S01]  /*1e610*/  ENDCOLLECTIVE ;  /* 0x000000000000791b */ /* 0x003fe20003800000 */
.L_x_820:
[----:B------:R-:W-:Y:S01]  /*1e620*/  IMAD.MOV.U32 R6, RZ, RZ, R14 ;  /* 0x000000ffff067224 */ /* 0x000fe200078e000e */
[----:B------:R-:W-:Y:S06]  /*1e630*/  BRA `(.L_x_821) ;  /* 0xffffffe0008c7947 */ /* 0x000fec000383ffff */
.L_x_740:
[----:B------:R-:W-:Y:S01]  /*1e640*/  BSSY B0, `(.L_x_822) ;  /* 0x0000008000007945 */ /* 0x000fe20003800000 */
[----:B-----5:R-:W-:Y:S01]  /*1e650*/  MOV R13, R17 ;  /* 0x00000011000d7202 */ /* 0x020fe20000000f00 */
[----:B------:R-:W-:Y:S01]  /*1e660*/  IMAD.MOV.U32 R12, RZ, RZ, 0x1 ;  /* 0x00000001ff0c7424 */ /* 0x000fe200078e00ff */
[----:B------:R-:W-:Y:S01]  /*1e670*/  MOV R11, RZ ;  /* 0x000000ff000b7202 */ /* 0x000fe20000000f00 */
[----:B------:R-:W-:-:S07]  /*1e680*/  IMAD.MOV.U32 R15, RZ, RZ, -0x1 ;  /* 0xffffffffff0f7424 */ /* 0x000fce00078e00ff */
[----:B0-234-:R-:W-:Y:S05]  /*1e690*/  WARPSYNC.COLLECTIVE R15, `(.L_x_823) ;  /* 0x000000000f087348 */ /* 0x01dfea0003c00000 */
[----:B------:R1:W0:Y:S02]  /*1e6a0*/  SHFL.UP P6, R14, R13, R12, R11 ;  /* 0x0400000c0d0e7389 */ /* 0x00022400000c000b */
[----:B01234-:R-:W-:Y:S01]  /*1e6b0*/  ENDCOLLECTIVE ;  /* 0x000000000000791b */ /* 0x01ffe20003800000 */
.L_x_823:
[----:B------:R-:W-:Y:S05]  /*1e6c0*/  BSYNC B0 ;  /* 0x0000000000007941 */ /* 0x000fea0003800000 */
.L_x_822:
[----:B------:R-:W-:Y:S01]  /*1e6d0*/  ISETP.NE.AND P0, PT, R8, RZ, PT ;  /* 0x000000ff0800720c */ /* 0x000fe20003f05270 */
[----:B------:R-:W-:Y:S01]  /*1e6e0*/  IMAD.MOV.U32 R12, RZ, RZ, 0x2 ;  /* 0x00000002ff0c7424 */ /* 0x000fe200078e00ff */
[----:B------:R-:W-:Y:S01]  /*1e6f0*/  MOV R11, RZ ;  /* 0x000000ff000b7202 */ /* 0x000fe20000000f00 */
[----:B------:R-:W-:Y:S01]  /*1e700*/  IMAD.MOV.U32 R15, RZ, RZ, -0x1 ;  /* 0xffffffffff0f7424 */ /* 0x000fe200078e00ff */
[----:B------:R-:W-:Y:S02]  /*1e710*/  SEL R14, R14, RZ, P0 ;  /* 0x000000ff0e0e7207 */ /* 0x000fe40000000000 */
[----:B------:R-:W-:Y:S02]  /*1e720*/  ISETP.GE.U32.AND P0, PT, R8, 0x2, PT ;  /* 0x000000020800780c */ /* 0x000fe40003f06070 */
[----:B------:R-:W-:-:S11]  /*1e730*/  IADD3 R13, R17, R14, RZ ;  /* 0x0000000e110d7210 */ /* 0x000fd60007ffe0ff */
[----:B------:R-:W-:Y:S05]  /*1e740*/  WARPSYNC.COLLECTIVE R15, `(.L_x_824) ;  /* 0x000000000f087348 */ /* 0x000fea0003c00000 */
[----:B------:R0:W1:Y:S02]  /*1e750*/  SHFL.UP P6, R14, R13, R12, R11 ;  /* 0x0400000c0d0e7389 */ /* 0x00006400000c000b */
[----:B01----:R-:W-:Y:S01]  /*1e760*/  ENDCOLLECTIVE ;  /* 0x000000000000791b */ /* 0x003fe20003800000 */
.L_x_824:
[----:B------:R-:W-:Y:S02]  /*1e770*/  MOV R12, 0x4 ;  /* 0x00000004000c7802 */ /* 0x000fe40000000f00 */
[----:B------:R-:W-:Y:S02]  /*1e780*/  SEL R14, R14, RZ, P0 ;  /* 0x000000ff0e0e7207 */ /* 0x000fe40000000000 */
[----:B------:R-:W-:Y:S02]  /*1e790*/  ISETP.GE.U32.AND P0, PT, R8, 0x4, PT ;  /* 0x000000040800780c */ /* 0x000fe40003f06070 */
[----:B------:R-:W-:-:S05]  /*1e7a0*/  IADD3 R3, R13, R14, RZ ;  /* 0x0000000e0d037210 */ /* 0x000fca0007ffe0ff */
[----:B------:R-:W-:-:S07]  /*1e7b0*/  IMAD.MOV.U32 R13, RZ, RZ, R3 ;  /* 0x000000ffff0d7224 */ /* 0x000fce00078e0003 */
[----:B------:R-:W-:Y:S05]  /*1e7c0*/  WARPSYNC.COLLECTIVE R15, `(.L_x_825) ;  /* 0x000000000f087348 */ /* 0x000fea0003c00000 */
[----:B------:R0:W1:Y:S02]  /*1e7d0*/  SHFL.UP P6, R14, R13, R12, R11 ;  /* 0x0400000c0d0e7389 */ /* 0x00006400000c000b */
[----:B01----:R-:W-:Y:S01]  /*1e7e0*/  ENDCOLLECTIVE ;  /* 0x000000000000791b */ /* 0x003fe20003800000 */
.L_x_825:
[----:B------:R-:W-:Y:S01]  /*1e7f0*/  IMAD.MOV.U32 R12, RZ, RZ, 0x8 ;  /* 0x00000008ff0c7424 */ /* 0x000fe200078e00ff */
[----:B------:R-:W-:Y:S02]  /*1e800*/  SEL R14, R14, RZ, P0 ;  /* 0x000000ff0e0e7207 */ /* 0x000fe40000000000 */
[----:B------:R-:W-:-:S03]  /*1e810*/  ISETP.GE.U32.AND P0, PT, R8, 0x8, PT ;  /* 0x000000080800780c */ /* 0x000fc60003f06070 */
[----:B------:R-:W-:-:S05]  /*1e820*/  IMAD.IADD R5, R3, 0x1, R14 ;  /* 0x0000000103057824 */ /* 0x000fca00078e020e */
[----:B------:R-:W-:-:S07]  /*1e830*/  MOV R13, R5 ;  /* 0x00000005000d7202 */ /* 0x000fce0000000f00 */
[----:B------:R-:W-:Y:S05]  /*1e840*/  WARPSYNC.COLLECTIVE R15, `(.L_x_826) ;  /* 0x000000000f087348 */ /* 0x000fea0003c00000 */
[----:B------:R0:W1:Y:S02]  /*1e850*/  SHFL.UP P6, R14, R13, R12, R11 ;  /* 0x0400000c0d0e7389 */ /* 0x00006400000c000b */
[----:B01----:R-:W-:Y:S01]  /*1e860*/  ENDCOLLECTIVE ;  /* 0x000000000000791b */ /* 0x003fe20003800000 */
.L_x_826:
        /* <DEDUP_REMOVED lines=8> */
.L_x_827:
[----:B------:R-:W-:Y:S01]  /*1e8f0*/  IMAD.MOV.U32 R12, RZ, RZ, 0x1f ;  /* 0x0000001fff0c7424 */ /* 0x000fe200078e00ff */
[----:B------:R-:W-:Y:S02]  /*1e900*/  MOV R11, 0x1f ;  /* 0x0000001f000b7802 */ /* 0x000fe40000000f00 */
[----:B------:R-:W-:-:S05]  /*1e910*/  SEL R2, R14, RZ, P0 ;  /* 0x000000ff0e027207 */ /* 0x000fca0000000000 */
[----:B------:R-:W-:-:S05]  /*1e920*/  IMAD.IADD R2, R7, 0x1, R2 ;  /* 0x0000000107027824 */ /* 0x000fca00078e0202 */
[----:B------:R-:W-:-:S07]  /*1e930*/  MOV R13, R2 ;  /* 0x00000002000d7202 */ /* 0x000fce0000000f00 */
[----:B------:R-:W-:Y:S05]  /*1e940*/  WARPSYNC.COLLECTIVE R15, `(.L_x_828) ;  /* 0x000000000f087348 */ /* 0x000fea0003c00000 */
[----:B------:R0:W1:Y:S02]  /*1e950*/  SHFL.IDX P6, R14, R13, R12, R11 ;  /* 0x0000000c0d0e7389 */ /* 0x00006400000c000b */
[----:B01----:R-:W-:Y:S01]  /*1e960*/  ENDCOLLECTIVE ;  /* 0x000000000000791b */ /* 0x003fe20003800000 */
.L_x_828:
[----:B------:R-:W-:Y:S05]  /*1e970*/  BRA `(.L_x_829) ;  /* 0xffffffe000507947 */ /* 0x000fea000383ffff */
.L_x_745:
[----:B------:R-:W-:Y:S01]  /*1e980*/  BSSY B0, `(.L_x_830) ;  /* 0x0000008000007945 */ /* 0x000fe20003800000 */
[----:B-----5:R-:W-:Y:S01]  /*1e990*/  IMAD.MOV.U32 R13, RZ, RZ, R17 ;  /* 0x000000ffff0d7224 */ /* 0x020fe200078e0011 */
[----:B------:R-:W-:Y:S01]  /*1e9a0*/  MOV R12, 0x1 ;  /* 0x00000001000c7802 */ /* 0x000fe20000000f00 */
[----:B------:R-:W-:Y:S01]  /*1e9b0*/  IMAD.MOV.U32 R11, RZ, RZ, RZ ;  /* 0x000000ffff0b7224 */ /* 0x000fe200078e00ff */
[----:B------:R-:W-:-:S07]  /*1e9c0*/  MOV R15, 0xffffffff ;  /* 0xffffffff000f7802 */ /* 0x000fce0000000f00 */
[----:B01----:R-:W-:Y:S05]  /*1e9d0*/  WARPSYNC.COLLECTIVE R15, `(.L_x_831) ;  /* 0x000000000f087348 */ /* 0x003fea0003c00000 */
[----:B------:R2:W3:Y:S02]  /*1e9e0*/  SHFL.UP P6, R14, R13, R12, R11 ;  /* 0x0400000c0d0e7389 */ /* 0x0004e400000c000b */
[----:B0123--:R-:W-:Y:S01]  /*1e9f0*/  ENDCOLLECTIVE ;  /* 0x000000000000791b */ /* 0x00ffe20003800000 */
.L_x_831:
[----:B------:R-:W-:Y:S05]  /*1ea00*/  BSYNC B0 ;  /* 0x0000000000007941 */ /* 0x000fea0003800000 */
.L_x_830:
[----:B------:R-:W-:Y:S01]  /*1ea10*/  ISETP.NE.AND P0, PT, R8, RZ, PT ;  /* 0x000000ff0800720c */ /* 0x000fe20003f05270 */
[----:B------:R-:W-:Y:S01]  /*1ea20*/  IMAD.MOV.U32 R11, RZ, RZ, RZ ;  /* 0x000000ffff0b7224 */ /* 0x000fe200078e00ff */
[----:B------:R-:W-:Y:S02]  /*1ea30*/  MOV R12, 0x2 ;  /* 0x00000002000c7802 */ /* 0x000fe40000000f00 */
[----:B------:R-:W-:Y:S02]  /*1ea40*/  SEL R14, R14, RZ, P0 ;  /* 0x000000ff0e0e7207 */ /* 0x000fe40000000000 */
[----:B------:R-:W-:Y:S02]  /*1ea50*/  MOV R15, 0xffffffff ;  /* 0xffffffff000f7802 */ /* 0x000fe40000000f00 */
[----:B------:R-:W-:Y:S01]  /*1ea60*/  ISETP.GE.U32.AND P0, PT, R8, 0x2, PT ;  /* 0x000000020800780c */ /* 0x000fe20003f06070 */
[----:B------:R-:W-:-:S12]  /*1ea70*/  IMAD.IADD R13, R17, 0x1, R14 ;  /* 0x00000001110d7824 */ /* 0x000fd800078e020e */
[----:B------:R-:W-:Y:S05]  /*1ea80*/  WARPSYNC.COLLECTIVE R15, `(.L_x_832) ;  /* 0x000000000f087348 */ /* 0x000fea0003c00000 */
[----:B------:R0:W1:Y:S02]  /*1ea90*/  SHFL.UP P6, R14, R13, R12, R11 ;  /* 0x0400000c0d0e7389 */ /* 0x00006400000c000b */
[----:B01----:R-:W-:Y:S01]  /*1eaa0*/  ENDCOLLECTIVE ;  /* 0x000000000000791b */ /* 0x003fe20003800000 */
.L_x_832:
        /* <DEDUP_REMOVED lines=8> */
.L_x_833:
        /* <DEDUP_REMOVED lines=8> */
.L_x_834:
        /* <DEDUP_REMOVED lines=8> */
.L_x_835:
[----:B------:R-:W-:Y:S01]  /*1ec30*/  MOV R12, 0x1f ;  /* 0x0000001f000c7802 */ /* 0x000fe20000000f00 */
[----:B------:R-:W-:Y:S01]  /*1ec40*/  IMAD.MOV.U32 R11, RZ, RZ, 0x1f ;  /* 0x0000001fff0b7424 */ /* 0x000fe200078e00ff */
[----:B------:R-:W-:-:S04]  /*1ec50*/  SEL R2, R14, RZ, P0 ;  /* 0x000000ff0e027207 */ /* 0x000fc80000000000 */
[----:B------:R-:W-:-:S05]  /*1ec60*/  IADD3 R2, R7, R2, RZ ;  /* 0x0000000207027210 */ /* 0x000fca0007ffe0ff */
[----:B------:R-:W-:-:S07]  /*1ec70*/  IMAD.MOV.U32 R13, RZ, RZ, R2 ;  /* 0x000000ffff0d7224 */ /* 0x000fce00078e0002 */
[----:B------:R-:W-:Y:S05]  /*1ec80*/  WARPSYNC.COLLECTIVE R15, `(.L_x_836) ;  /* 0x000000000f087348 */ /* 0x000fea0003c00000 */
[----:B------:R0:W1:Y:S02]  /*1ec90*/  SHFL.IDX P6, R14, R13, R12, R11 ;  /* 0x0000000c0d0e7389 */ /* 0x00006400000c000b */
[----:B01----:R-:W-:Y:S01]  /*1eca0*/  ENDCOLLECTIVE ;  /* 0x000000000000791b */ /* 0x003fe20003800000 */
.L_x_836:
[----:B------:R-:W-:Y:S05]  /*1ecb0*/  BRA `(.L_x_837) ;  /* 0xffffffe000347947 */ /* 0x000fea000383ffff */
.L_x_747:
[----:B------:R-:W-:Y:S01]  /*1ecc0*/  BSSY B0, `(.L_x_838) ;  /* 0x0000006000007945 */ /* 0x000fe20003800000 */
[----:B------:R-:W-:Y:S02]  /*1ecd0*/  PLOP3.LUT P6, PT, P6, PT, PT, 0x8, 0x0 ;  /* 0x000000000000781c */ /* 0x000fe400037ce170 */
[----:B------:R-:W-:-:S11]  /*1ece0*/  MOV R15, 0xffffffff ;  /* 0xffffffff000f7802 */ /* 0x000fd60000000f00 */
[----:B0-----:R-:W-:Y:S05]  /*1ecf0*/  WARPSYNC.COLLECTIVE R15, `(.L_x_839) ;  /* 0x000000000f087348 */ /* 0x001fea0003c00000 */
[----:B------:R-:W-:Y:S01]  /*1ed00*/  VOTE.ANY R14, PT, P6 ;  /* 0x00000000000e7806 */ /* 0x000fe200030e0100 */
[----:B0-----:R-:W-:Y:S06]  /*1ed10*/  ENDCOLLECTIVE ;  /* 0x000000000000791b */ /* 0x001fec0003800000 */
.L_x_839:
[----:B------:R-:W-:Y:S05]  /*1ed20*/  BSYNC B0 ;  /* 0x0000000000007941 */ /* 0x000fea0003800000 */
.L_x_838:
[----:B------:R-:W-:Y:S01]  /*1ed30*/  IMAD.MOV.U32 R3, RZ, RZ, R14 ;  /* 0x000000ffff037224 */ /* 0x000fe200078e000e */
[----:B------:R-:W-:Y:S01]  /*1ed40*/  MOV R13, R17 ;  /* 0x00000011000d7202 */ /* 0x000fe20000000f00 */
[----:B------:R-:W-:Y:S01]  /*1ed50*/  IMAD.MOV.U32 R15, RZ, RZ, -0x1 ;  /* 0xffffffffff0f7424 */ /* 0x000fe200078e00ff */
[----:B------:R-:W-:Y:S01]  /*1ed60*/  MOV R11, 0x1f ;  /* 0x0000001f000b7802 */ /* 0x000fe20000000f00 */
[----:B------:R-:W0:Y:S02]  /*1ed70*/  POPC R5, R3 ;  /* 0x0000000300057309 */ /* 0x000e240000000000 */
[----:B0-----:R-:W-:-:S07]  /*1ed80*/  IMAD.MOV.U32 R12, RZ, RZ, R5 ;  /* 0x000000ffff0c7224 */ /* 0x001fce00078e0005 */
[----:B------:R-:W-:Y:S05]  /*1ed90*/  WARPSYNC.COLLECTIVE R15, `(.L_x_840) ;  /* 0x000000000f087348 */ /* 0x000fea0003c00000 */
[----:B------:R0:W1:Y:S02]  /*1eda0*/  SHFL.IDX P6, R14, R13, R12, R11 ;  /* 0x0000000c0d0e7389 */ /* 0x00006400000c000b */
[----:B01----:R-:W-:Y:S01]  /*1edb0*/  ENDCOLLECTIVE ;  /* 0x000000000000791b */ /* 0x003fe20003800000 */
.L_x_840:
[----:B------:R-:W-:Y:S01]  /*1edc0*/  MOV R17, R14 ;  /* 0x0000000e00117202 */ /* 0x000fe20000000f00 */
[----:B------:R-:W-:Y:S06]  /*1edd0*/  BRA `(.L_x_841) ;  /* 0xffffffe000247947 */ /* 0x000fec000383ffff */
.L_x_749:
[----:B------:R-:W-:Y:S01]  /*1ede0*/  BSSY B0, `(.L_x_842) ;  /* 0x0000007000007945 */ /* 0x000fe20003800000 */
[----:B------:R-:W-:Y:S01]  /*1edf0*/  IMAD.MOV.U32 R13, RZ, RZ, R2 ;  /* 0x000000ffff0d7224 */ /* 0x000fe200078e0002 */
[----:B------:R-:W-:Y:S01]  /*1ee00*/  MOV R11, 0x1f ;  /* 0x0000001f000b7802 */ /* 0x000fe20000000f00 */
[----:B------:R-:W-:-:S07]  /*1ee10*/  IMAD.MOV.U32 R15, RZ, RZ, -0x1 ;  /* 0xffffffffff0f7424 */ /* 0x000fce00078e00ff */
[----:B012---:R-:W-:Y:S05]  /*1ee20*/  WARPSYNC.COLLECTIVE R15, `(.L_x_843) ;  /* 0x000000000f087348 */ /* 0x007fea0003c00000 */
[----:B------:R3:W4:Y:S02]  /*1ee30*/  SHFL.IDX P6, R14, R13, R12, R11 ;  /* 0x0000000c0d0e7389 */ /* 0x00072400000c000b */
[----:B01234-:R-:W-:Y:S01]  /*1ee40*/  ENDCOLLECTIVE ;  /* 0x000000000000791b */ /* 0x01ffe20003800000 */
.L_x_843:
[----:B------:R-:W-:Y:S05]  /*1ee50*/  BSYNC B0 ;  /* 0x0000000000007941 */ /* 0x000fea0003800000 */
.L_x_842:
[----:B------:R-:W-:Y:S05]  /*1ee60*/  BRA `(.L_x_748) ;  /* 0xffffffe0001c7947 */ /* 0x000fea000383ffff */
.L_x_753:
[----:B0-----:R0:W1:Y:S02]  /*1ee70*/  SYNCS.PHASECHK.TRANS64.TRYWAIT P0, [R0+URZ+0x34820], R3 ;  /* 0x03482003000075a7 */ /* 0x001064000800017f */
[----:B-1----:R-:W-:Y:S05]  /*1ee80*/  @!P0 NANOSLEEP.SYNCS 0x989680 ;  /* 0x009896800000895d */ /* 0x002fea0003900000 */
[----:B------:R-:W1:Y:S02]  /*1ee90*/  @!P0 SYNCS.PHASECHK.TRANS64 P0, [R0+URZ+0x34820], R3 ;  /* 0x03482003000085a7 */ /* 0x000e64000800007f */
[----:B-1----:R-:W-:Y:S05]  /*1eea0*/  @!P0 BRA `(.L_x_753) ;  /* 0xfffffffc00f08947 */ /* 0x002fea000383ffff */
[----:B------:R-:W-:Y:S05]  /*1eeb0*/  BRA `(.L_x_844) ;  /* 0xffffffe400007947 */ /* 0x000fea000383ffff */
.L_x_754:
[----:B------:R-:W1:Y:S01]  /*1eec0*/  S2R R2, SR_TID.X ;  /* 0x0000000000027919 */ /* 0x000e620000002100 */
[----:B------:R-:W-:Y:S01]  /*1eed0*/  BSSY B0, `(.L_x_845) ;  /* 0x000000a000007945 */ /* 0x000fe20003800000 */
[----:B------:R-:W-:Y:S01]  /*1eee0*/  IMAD.MOV.U32 R12, RZ, RZ, RZ ;  /* 0x000000ffff0c7224 */ /* 0x000fe200078e00ff */
[----:B------:R-:W-:Y:S01]  /*1eef0*/  MOV R11, 0x1f ;  /* 0x0000001f000b7802 */ /* 0x000fe20000000f00 */
[----:B------:R-:W-:Y:S01]  /*1ef00*/  IMAD.MOV.U32 R15, RZ, RZ, -0x1 ;  /* 0xffffffffff0f7424 */ /* 0x000fe200078e00ff */
[----:B-1----:R-:W-:-:S04]  /*1ef10*/  SHF.R.U32.HI R2, RZ, 0x5, R2 ;  /* 0x00000005ff027819 */ /* 0x002fc80000011602 */
[----:B------:R-:W-:-:S04]  /*1ef20*/  LOP3.LUT R2, R2, 0x3, RZ, 0xc0, !PT ;  /* 0x0000000302027812 */ /* 0x000fc800078ec0ff */
[----:B------:R-:W-:-:S07]  /*1ef30*/  MOV R13, R2 ;  /* 0x00000002000d7202 */ /* 0x000fce0000000f00 */
[----:B0-----:R-:W-:Y:S05]  /*1ef40*/  WARPSYNC.COLLECTIVE R15, `(.L_x_846) ;  /* 0x000000000f087348 */ /* 0x001fea0003c00000 */
[----:B------:R1:W2:Y:S02]  /*1ef50*/  SHFL.IDX P6, R14, R13, R12, R11 ;  /* 0x0000000c0d0e7389 */ /* 0x0002a400000c000b */
[----:B012---:R-:W-:Y:S01]  /*1ef60*/  ENDCOLLECTIVE ;  /* 0x000000000000791b */ /* 0x007fe20003800000 */
.L_x_846:
[----:B------:R-:W-:Y:S05]  /*1ef70*/  BSYNC B0 ;  /* 0x0000000000007941 */ /* 0x000fea0003800000 */
.L_x_845:
[----:B------:R-:W-:Y:S05]  /*1ef80*/  BRA `(.L_x_847) ;  /* 0xffffffe000e87947 */ /* 0x000fea000383ffff */
.L_x_755:
[----:B------:R-:W-:Y:S01]  /*1ef90*/  BSSY B0, `(.L_x_848) ;  /* 0x0000006000007945 */ /* 0x000fe20003800000 */
[----:B------:R-:W-:-:S07]  /*1efa0*/  MOV R15, 0xffffffff ;  /* 0xffffffff000f7802 */ /* 0x000fce0000000f00 */
[----:B01----:R-:W-:Y:S05]  /*1efb0*/  WARPSYNC.COLLECTIVE R15, `(.L_x_849) ;  /* 0x000000000f0c7348 */ /* 0x003fea0003c00000 */
[----:B------:R-:W-:Y:S02]  /*1efc0*/  ELECT P6, UR62, PT ;  /* 0x00000000003e782f */ /* 0x000fe400038c0000 */
[----:B------:R-:W-:Y:S01]  /*1efd0*/  MOV R14, UR62 ;  /* 0x0000003e000e7c02 */ /* 0x000fe20008000f00 */
[----:B01----:R-:W-:Y:S10]  /*1efe0*/  ENDCOLLECTIVE ;  /* 0x000000000000791b */ /* 0x003ff40003800000 */
.L_x_849:
[----:B------:R-:W-:Y:S05]  /*1eff0*/  BSYNC B0 ;  /* 0x0000000000007941 */ /* 0x000fea0003800000 */
.L_x_848:
[----:B------:R-:W-:Y:S05]  /*1f000*/  BRA `(.L_x_850) ;  /* 0xffffffe000dc7947 */ /* 0x000fea000383ffff */
.L_x_757:
[----:B0-----:R0:W1:Y:S02]  /*1f010*/  SYNCS.PHASECHK.TRANS64.TRYWAIT P0, [R6+URZ], R5 ;  /* 0x00000005060075a7 */ /* 0x001064000800017f */
[----:B-1----:R-:W-:Y:S05]  /*1f020*/  @!P0 NANOSLEEP.SYNCS 0x989680 ;  /* 0x009896800000895d */ /* 0x002fea0003900000 */
[----:B------:R-:W1:Y:S02]  /*1f030*/  @!P0 SYNCS.PHASECHK.TRANS64 P0, [R6+URZ], R5 ;  /* 0x00000005060085a7 */ /* 0x000e64000800007f */
[----:B-1----:R-:W-:Y:S05]  /*1f040*/  @!P0 BRA `(.L_x_757) ;  /* 0xfffffffc00f08947 */ /* 0x002fea000383ffff */
[----:B------:R-:W-:Y:S05]  /*1f050*/  BRA `(.L_x_851) ;  /* 0xffffffe400187947 */ /* 0x000fea000383ffff */
.L_x_758:
[----:B-1----:R1:W2:Y:S02]  /*1f060*/  SYNCS.PHASECHK.TRANS64.TRYWAIT P0, [R7+URZ], R2 ;  /* 0x00000002070075a7 */ /* 0x0022a4000800017f */
[----:B--2---:R-:W-:Y:S05]  /*1f070*/  @!P0 NANOSLEEP.SYNCS 0x989680 ;  /* 0x009896800000895d */ /* 0x004fea0003900000 */
[----:B------:R-:W2:Y:S02]  /*1f080*/  @!P0 SYNCS.PHASECHK.TRANS64 P0, [R7+URZ], R2 ;  /* 0x00000002070085a7 */ /* 0x000ea4000800007f */
[----:B--2---:R-:W-:Y:S05]  /*1f090*/  @!P0 BRA `(.L_x_758) ;  /* 0xfffffffc00f08947 */ /* 0x004fea000383ffff */
[----:B------:R-:W-:Y:S05]  /*1f0a0*/  BRA `(.L_x_852) ;  /* 0xffffffe4000c7947 */ /* 0x000fea000383ffff */
.L_x_760:
[----:B--2---:R2:W3:Y:S02]  /*1f0b0*/  SYNCS.PHASECHK.TRANS64.TRYWAIT P0, [R4+URZ], R5 ;  /* 0x00000005040075a7 */ /* 0x0044e4000800017f */
[----:B---3--:R-:W-:Y:S05]  /*1f0c0*/  @!P0 NANOSLEEP.SYNCS 0x989680 ;  /* 0x009896800000895d */ /* 0x008fea0003900000 */
[----:B------:R-:W3:Y:S02]  /*1f0d0*/  @!P0 SYNCS.PHASECHK.TRANS64 P0, [R4+URZ], R5 ;  /* 0x00000005040085a7 */ /* 0x000ee4000800007f */
[----:B---3--:R-:W-:Y:S05]  /*1f0e0*/  @!P0 BRA `(.L_x_760) ;  /* 0xfffffffc00f08947 */ /* 0x008fea000383ffff */
[----:B------:R-:W-:Y:S05]  /*1f0f0*/  BRA `(.L_x_853) ;  /* 0xffffffe400147947 */ /* 0x000fea000383ffff */
.L_x_854:
        /* <DEDUP_REMOVED lines=16> */
.L_x_2658:


//--------------------- .text._ZN7cutlass13device_kernelIN5flash11enable_sm90INS1_16FlashAttnFwdSm90INS1_25CollectiveMainloopFwdSm90ILi2EN4cute5tupleIJNS5_1CILi1EEES8_S8_EEENS6_IJNS7_ILi128EEENS7_ILi96EEENS7_ILi192EEEEEELi128ENS_6half_tEfNS_4arch4Sm90ELb0ELb1ELb0ELb0ELb0ELb0ELb0ELb1ELb1ELb0ELb0ELb0EEENS1_21CollectiveEpilogueFwdINS6_IJSA_SA_SB_EEES9_SE_SG_Li256ELb0ELb0ELb0ELb0EEENS1_30DynamicPersistentTileSchedulerILi256ELi32ELb0ELb0ELb1EEEEEEEEEvNT_6ParamsE --------------------------
	.section	.text._ZN7cutlass13device_kernelIN5flash11enable_sm90INS1_16FlashAttnFwdSm90INS1_25CollectiveMainloopFwdSm90ILi2EN4cute5tupleIJNS5_1CILi1EEES8_S8_EEENS6_IJNS7_ILi128EEENS7_ILi96EEENS7_ILi192EEEEEELi128ENS_6half_tEfNS_4arch4Sm90ELb0ELb1ELb0ELb0ELb0ELb0ELb0ELb1ELb1ELb0ELb0ELb0EEENS1_21CollectiveEpilogueFwdINS6_IJSA_SA_SB_EEES9_SE_SG_Li256ELb0ELb0ELb0ELb0EEENS1_30DynamicPersistentTileSchedulerILi256ELi32ELb0ELb0ELb1EEEEEEEEEvNT_6ParamsE,"ax",@progbits
	.align	128
.text._ZN7cutlass13device_kernelIN5flash11enable_sm90INS1_16FlashAttnFwdSm90INS1_25CollectiveMainloopFwdSm90ILi2EN4cute5tupleIJNS5_1CILi1EEES8_S8_EEENS6_IJNS7_ILi128EEENS7_ILi96EEENS7_ILi192EEEEEELi128ENS_6half_tEfNS_4arch4Sm90ELb0ELb1ELb0ELb0ELb0ELb0ELb0ELb1ELb1ELb0ELb0ELb0EEENS1_21CollectiveEpilogueFwdINS6_IJSA_SA_SB_EEES9_SE_SG_Li256ELb0ELb0ELb0ELb0EEENS1_30DynamicPersistentTileSchedulerILi256ELi32ELb0ELb0ELb1EEEEEEEEEvNT_6ParamsE:
        .type           _ZN7cutlass13device_kernelIN5flash11enable_sm90INS1_16FlashAttnFwdSm90INS1_25CollectiveMainloopFwdSm90ILi2EN4cute5tupleIJNS5_1CILi1EEES8_S8_EEENS6_IJNS7_ILi128EEENS7_ILi96EEENS7_ILi192EEEEEELi128ENS_6half_tEfNS_4arch4Sm90ELb0ELb1ELb0ELb0ELb0ELb0ELb0ELb1ELb1ELb0ELb0ELb0EEENS1_21CollectiveEpilogueFwdINS6_IJSA_SA_SB_EEES9_SE_SG_Li256ELb0ELb0ELb0ELb0EEENS1_30DynamicPersistentTileSchedulerILi256ELi32ELb0ELb0ELb1EEEEEEEEEvNT_6ParamsE,@function
        .size           _ZN7cutlass13device_kernelIN5flash11enable_sm90INS1_16FlashAttnFwdSm90INS1_25CollectiveMainloopFwdSm90ILi2EN4cute5tupleIJNS5_1CILi1EEES8_S8_EEENS6_IJNS7_ILi128EEENS7_ILi96EEENS7_ILi192EEEEEELi128ENS_6half_tEfNS_4arch4Sm90ELb0ELb1ELb0ELb0ELb0ELb0ELb0ELb1ELb1ELb0ELb0ELb0EEENS1_21CollectiveEpilogueFwdINS6_IJSA_SA_SB_EEES9_SE_SG_Li256ELb0ELb0ELb0ELb0EEENS1_30DynamicPersistentTileSchedulerILi256ELi32ELb0ELb0ELb1EEEEEEEEEvNT_6ParamsE,(.L_x_2659 - _ZN7cutlass13device_kernelIN5flash11enable_sm90INS1_16FlashAttnFwdSm90INS1_25CollectiveMainloopFwdSm90ILi2EN4cute5tupleIJNS5_1CILi1EEES8_S8_EEENS6_IJNS7_ILi128EEENS7_ILi96EEENS7_ILi192EEEEEELi128ENS_6half_tEfNS_4arch4Sm90ELb0ELb1ELb0ELb0ELb0ELb0ELb0ELb1ELb1ELb0ELb0ELb0EEENS1_21CollectiveEpilogueFwdINS6_IJSA_SA_SB_EEES9_SE_SG_Li256ELb0ELb0ELb0ELb0EEENS1_30DynamicPersistentTileSchedulerILi256ELi32ELb0ELb0ELb1EEEEEEEEEvNT_6ParamsE)
        .other          _ZN7cutlass13device_kernelIN5flash11enable_sm90INS1_16FlashAttnFwdSm90INS1_25CollectiveMainloopFwdSm90ILi2EN4cute5tupleIJNS5_1CILi1EEES8_S8_EEENS6_IJNS7_ILi128EEENS7_ILi96EEENS7_ILi192EEEEEELi128ENS_6half_tEfNS_4arch4Sm90ELb0ELb1ELb0ELb0ELb0ELb0ELb0ELb1ELb1ELb0ELb0ELb0EEENS1_21CollectiveEpilogueFwdINS6_IJSA_SA_SB_EEES9_SE_SG_Li256ELb0ELb0ELb0ELb0EEENS1_30DynamicPersistentTileSchedulerILi256ELi32ELb0ELb0ELb1EEEEEEEEEvNT_6ParamsE,@"STO_CUDA_ENTRY STV_DEFAULT"
_ZN7cutlass13device_kernelIN5flash11enable_sm90INS1_16FlashAttnFwdSm90INS1_25CollectiveMainloopFwdSm90ILi2EN4cute5tupleIJNS5_1CILi1EEES8_S8_EEENS6_IJNS7_ILi128EEENS7_ILi96EEENS7_ILi192EEEEEELi128ENS_6half_tEfNS_4arch4Sm90ELb0ELb1ELb0ELb0ELb0ELb0ELb0ELb1ELb1ELb0ELb0ELb0EEENS1_21CollectiveEpilogueFwdINS6_IJSA_SA_SB_EEES9_SE_SG_Li256ELb0ELb0ELb0ELb0EEENS1_30DynamicPersistentTileSchedulerILi256ELi32ELb0ELb0ELb1EEEEEEEEEvNT_6ParamsE:
        /* <DEDUP_REMOVED lines=24> */
.L_x_856:
[----:B------:R-:W-:Y:S05]  /*0180*/  BSYNC B0 ;  /* 0x0000000000007941 */ /* 0x000fea0003800000 */
.L_x_855:
[----:B------:R-:W-:Y:S01]  /*0190*/  VOTEU.ANY UP0, P0 ;  /* 0x00000000003f7886 */ /* 0x000fe20000000100 */
[----:B------:R-:W1:Y:S01]  /*01a0*/  SHFL.IDX PT, R2, R2, RZ, 0x1f ;  /* 0x00001fff02027589 */ /* 0x000e6200000e0000 */
[----:B------:R-:W-:Y:S01]  /*01b0*/  UMOV UR4, 0x1 ;  /* 0x0000000100047882 */ /* 0x000fe20000000000 */
[----:B------:R-:W-:Y:S01]  /*01c0*/  VOTEU.ANY UP1, P0 ;  /* 0x00000000003f7886 */ /* 0x000fe20000020100 */
[----:B------:R-:W-:Y:S01]  /*01d0*/  VOTEU.ANY UP2, P0 ;  /* 0x00000000003f7886 */ /* 0x000fe20000040100 */
[----:B------:R-:W2:Y:S01]  /*01e0*/  @UP0 S2UR UR7, SR_CgaCtaId ;  /* 0x00000000000709c3 */ /* 0x000ea20000008800 */
[----:B------:R-:W3:Y:S01]  /*01f0*/  SHFL.IDX PT, R3, R0, RZ, 0x1f ;  /* 0x00001fff00037589 */ /* 0x000ee200000e0000 */
[----:B------:R-:W-:Y:S01]  /*0200*/  @UP0 UMOV UR6, 0x400 ;  /* 0x0000040000060882 */ /* 0x000fe20000000000 */
[----:B------:R-:W-:-:S04]  /*0210*/  @UP0 UIADD3 UR4, -UR4, 0x100000, URZ ;  /* 0x0010000004040890 */ /* 0x000fc8000fffe13f */
[----:B------:R-:W-:Y:S02]  /*0220*/  @UP0 USHF.L.U32 UR5, UR4, 0xb, URZ ;  /* 0x0000000b04050899 */ /* 0x000fe4000800063f */
[----:B------:R-:W-:Y:S01]  /*0230*/  @UP0 USHF.L.U32 UR4, UR4, 0x1, URZ ;  /* 0x0000000104040899 */ /* 0x000fe2000800063f */
[----:B-1----:R-:W-:Y:S01]  /*0240*/  R2UR UR8, R2 ;  /* 0x00000000020872ca */ /* 0x002fe200000e0000 */
[----:B--2---:R-:W-:Y:S01]  /*0250*/  @UP0 ULEA UR6, UR7, UR6, 0x18 ;  /* 0x0000000607060291 */ /* 0x004fe2000f8ec03f */
[----:B---3--:R-:W-:-:S11]  /*0260*/  ISETP.NE.AND P1, PT, R3, RZ, PT ;  /* 0x000000ff0300720c */ /* 0x008fd60003f25270 */
[----:B------:R-:W-:Y:S01]  /*0270*/  UISETP.NE.AND UP0, UPT, UR8, URZ, UPT ;  /* 0x0000003f0800728c */ /* 0x000fe2000bf05270 */
[----:B------:R-:W1:Y:S02]  /*0280*/  FENCE.VIEW.ASYNC.S ;  /* 0x00000000000073c6 */ /* 0x000e640000000000 */
[----:B-1----:R1:W2:Y:S01]  /*0290*/  @UP1 SYNCS.EXCH.64 URZ, [UR6+0x2a800], UR4 ;  /* 0x02a80004063f15b2 */ /* 0x0022a20008000100 */
[----:B------:R1:W3:Y:S01]  /*02a0*/  @UP2 SYNCS.EXCH.64 URZ, [UR6+0x2a820], UR4 ;  /* 0x02a82004063f25b2 */ /* 0x0002e20008000100 */
[----:B------:R-:W-:Y:S06]  /*02b0*/  @P1 BRA `(.L_x_857) ;  /* 0x0000000000481947 */ /* 0x000fec0003800000 */
        /* <DEDUP_REMOVED lines=18> */
.L_x_857:
        /* <DEDUP_REMOVED lines=22> */
.L_x_858:
        /* <DEDUP_REMOVED lines=14> */
[----:B------:R4:W1:Y:S01]  /*0620*/  SYNCS.EXCH.64 URZ, [UR6+0x2a880], UR4 ;  /* 0x02a88004063f75b2 */ /* 0x0008620008000100 */
[----:B------:R4:W1:Y:S01]  /*0630*/  SYNCS.EXCH.64 URZ, [UR6+0x2a878], UR4 ;  /* 0x02a87804063f75b2 */ /* 0x0008620008000100 */
[----:B------:R4:W1:Y:S02]  /*0640*/  SYNCS.EXCH.64 URZ, [UR6+0x2a888], UR4 ;  /* 0x02a88804063f75b2 */ /* 0x0008640008000100 */
[----:B----4-:R-:W-:Y:S01]  /*0650*/  NOP ;  /* 0x0000000000007918 */ /* 0x010fe20000000000 */
.L_x_859:
        /* <DEDUP_REMOVED lines=22> */
.L_x_860:
        /* <DEDUP_REMOVED lines=22> */
.L_x_861:
[----:B-1----:R-:W-:Y:S01]  /*0920*/  UMOV UR4, 0x1 ;  /* 0x0000000100047882 */ /* 0x002fe20000000000 */
[----:B------:R-:W-:Y:S01]  /*0930*/  PLOP3.LUT P0, PT, PT, PT, UP0, 0x80, 0x0 ;  /* 0x000000000000781c */ /* 0x000fe20003f0f008 */
[----:B------:R-:W-:Y:S01]  /*0940*/  USEL UR4, UR4, 0x2, !UP0 ;  /* 0x0000000204047887 */ /* 0x000fe2000c000000 */
[----:B------:R-:W-:Y:S01]  /*0950*/  NOP ;  /* 0x0000000000007918 */ /* 0x000fe20000000000 */
[----:B------:R-:W-:-:S04]  /*0960*/  ULDC.64 UR60, c[0x0][0x208] ;  /* 0x00008200003c7ab9 */ /* 0x000fc80000000a00 */
[----:B------:R-:W-:-:S05]  /*0970*/  IMAD.U32 R2, RZ, RZ, UR4 ;  /* 0x00000004ff027e24 */ /* 0x000fca000f8e00ff */
[----:B------:R1:W-:Y:S01]  /*0980*/  STL [R1], R2 ;  /* 0x0000000201007387 */ /* 0x0003e20000100800 */
[----:B--23--:R-:W-:Y:S06]  /*0990*/  BAR.SYNC.DEFER_BLOCKING 0x0 ;  /* 0x0000000000007b1d */ /* 0x00cfec0000010000 */
[----:B------:R-:W-:Y:S05]  /*09a0*/  @!P0 BRA `(.L_x_862) ;  /* 0x000000d000a48947 */ /* 0x000fea0003800000 */
.L_x_863:
[----:B------:R-:W-:-:S08]  /*09b0*/  NOP ;  /* 0x0000000000007918 */ /* 0x000fd00000000000 */
[----:B------:R-:W2:Y:S02]  /*09c0*/  USETMAXREG.TRY_ALLOC.CTAPOOL UP0, 0xf0 ;  /* 0x000000f0000079c8 */ /* 0x000ea40008000600 */
[----:B--2---:R-:W-:-:S13]  /*09d0*/  PLOP3.LUT P0, PT, PT, PT, UP0, 0x80, 0x0 ;  /* 0x000000000000781c */ /* 0x004fda0003f0f008 */
[----:B------:R-:W-:Y:S05]  /*09e0*/  @!P0 BRA `(.L_x_863) ;  /* 0xfffffffc00f08947 */ /* 0x000fea000383ffff */
[----:B------:R-:W2:Y:S08]  /*09f0*/  S2UR UR7, SR_CTAID.X ;  /* 0x00000000000779c3 */ /* 0x000eb00000002500 */
[----:B------:R-:W-:Y:S08]  /*0a00*/  BAR.ARV 0x4, 0x120 ;  /* 0x0104800000007b1d */ /* 0x000ff00000002000 */
[----:B------:R-:W2:Y:S08]  /*0a10*/  LDC R0, c[0x0][0xda8] ;  /* 0x00036a00ff007b82 */ /* 0x000eb00000000800 */
[----:B------:R-:W-:Y:S06]  /*0a20*/  BAR.ARV 0x8, 0x120 ;  /* 0x0204800000007b1d */ /* 0x000fec0000002000 */
[----:B--2---:R-:W-:-:S13]  /*0a30*/  ISETP.LE.AND P0, PT, R0, UR7, PT ;  /* 0x0000000700007c0c */ /* 0x004fda000bf03270 */
[----:B------:R-:W-:Y:S05]  /*0a40*/  @P0 EXIT ;  /* 0x000000000000094d */ /* 0x000fea0003800000 */
[----:B------:R-:W2:Y:S01]  /*0a50*/  LDL R3, [R1] ;  /* 0x0000000001037983 */ /* 0x000ea20000100800 */
[----:B------:R-:W3:Y:S01]  /*0a60*/  S2UR UR4, SR_CgaCtaId ;  /* 0x00000000000479c3 */ /* 0x000ee20000008800 */
[----:B------:R-:W-:Y:S01]  /*0a70*/  UMOV UR37, 0x400 ;  /* 0x0000040000257882 */ /* 0x000fe20000000000 */
[----:B------:R-:W-:Y:S01]  /*0a80*/  IMAD.MOV.U32 R164, RZ, RZ, RZ ;  /* 0x000000ffffa47224 */ /* 0x000fe200078e00ff */
[----:B-1----:R-:W1:Y:S01]  /*0a90*/  S2R R2, SR_TID.X ;  /* 0x0000000000027919 */ /* 0x002e620000002100 */
[----:B------:R-:W-:Y:S01]  /*0aa0*/  UMOV UR46, URZ ;  /* 0x0000003f002e7c82 */ /* 0x000fe20008000000 */
[----:B------:R-:W-:-:S03]  /*0ab0*/  UMOV UR36, URZ ;  /* 0x0000003f00247c82 */ /* 0x000fc60008000000 */
[----:B------:R-:W4:Y:S01]  /*0ac0*/  S2UR UR6, SR_SWINHI ;  /* 0x00000000000679c3 */ /* 0x000f220000002f00 */
[----:B---3--:R-:W-:-:S07]  /*0ad0*/  ULEA UR37, UR4, UR37, 0x18 ;  /* 0x0000002504257291 */ /* 0x008fce000f8ec03f */
[----:B------:R-:W-:Y:S01]  /*0ae0*/  UMOV UR4, UR37 ;  /* 0x0000002500047c82 */ /* 0x000fe20008000000 */
[----:B----4-:R-:W-:Y:S01]  /*0af0*/  UMOV UR5, UR6 ;  /* 0x0000000600057c82 */ /* 0x010fe20008000000 */
[----:B------:R-:W-:Y:S01]  /*0b00*/  IMAD.U32 R22, RZ, RZ, UR4 ;  /* 0x00000004ff167e24 */ /* 0x000fe2000f8e00ff */
[----:B------:R-:W-:Y:S01]  /*0b10*/  UMOV UR4, UR7 ;  /* 0x0000000700047c82 */ /* 0x000fe20008000000 */
[----:B-1----:R-:W-:Y:S02]  /*0b20*/  VIADD R171, R2, 0xffffff80 ;  /* 0xffffff8002ab7836 */ /* 0x002fe40000000000 */
[----:B------:R-:W-:-:S03]  /*0b30*/  IMAD.U32 R23, RZ, RZ, UR5 ;  /* 0x00000005ff177e24 */ /* 0x000fc6000f8e00ff */
[----:B------:R-:W-:-:S04]  /*0b40*/  SHF.R.S32.HI R0, RZ, 0x1f, R171 ;  /* 0x0000001fff007819 */ /* 0x000fc800000114ab */
[CC--:B------:R-:W-:Y:S02]  /*0b50*/  LEA.HI R2, R0.reuse, R171.reuse, RZ, 0x4 ;  /* 0x000000ab00027211 */ /* 0x0c0fe400078f20ff */
[----:B------:R-:W-:Y:S02]  /*0b60*/  LEA.HI R169, R0, R171, RZ, 0x5 ;  /* 0x000000ab00a97211 */ /* 0x000fe400078f28ff */
[----:B------:R-:W-:Y:S02]  /*0b70*/  SHF.R.S32.HI R5, RZ, 0x4, R2 ;  /* 0x00000004ff057819 */ /* 0x000fe40000011402 */
[----:B------:R-:W-:Y:S02]  /*0b80*/  SHF.R.S32.HI R169, RZ, 0x5, R169 ;  /* 0x00000005ffa97819 */ /* 0x000fe400000114a9 */
[C---:B------:R-:W-:Y:S02]  /*0b90*/  LEA.HI R4, R2.reuse, R5, RZ, 0x1 ;  /* 0x0000000502047211 */ /* 0x040fe400078f08ff */
[----:B------:R-:W-:-:S02]  /*0ba0*/  LOP3.LUT R2, R2, 0x3fffff0, RZ, 0xc0, !PT ;  /* 0x03fffff002027812 */ /* 0x000fc400078ec0ff */
[----:B------:R-:W-:-:S03]  /*0bb0*/  LOP3.LUT R4, R4, 0x1ffffffe, RZ, 0xc0, !PT ;  /* 0x1ffffffe04047812 */ /* 0x000fc600078ec0ff */
[----:B------:R-:W-:Y:S02]  /*0bc0*/  IMAD.IADD R2, R171, 0x1, -R2 ;  /* 0x00000001ab027824 */ /* 0x000fe400078e0a02 */
[----:B------:R-:W-:Y:S02]  /*0bd0*/  IMAD.IADD R4, R5, 0x1, -R4 ;  /* 0x0000000105047824 */ /* 0x000fe400078e0a04 */
[----:B------:R-:W-:-:S04]  /*0be0*/  IMAD R9, R169, 0x10, R2 ;  /* 0x00000010a9097824 */ /* 0x000fc800078e0202 */
[----:B------:R-:W-:Y:S01]  /*0bf0*/  IMAD R4, R9, 0x8, R4 ;  /* 0x0000000809047824 */ /* 0x000fe200078e0204 */
[----:B--2---:R-:W-:Y:S02]  /*0c00*/  R2UR UR8, R3 ;  /* 0x00000000030872ca */ /* 0x004fe400000e0000 */
[CC--:B------:R-:W-:Y:S02]  /*0c10*/  LEA.HI R3, R0.reuse, R171.reuse, RZ, 0x7 ;  /* 0x000000ab00037211 */ /* 0x0c0fe400078f38ff */
[----:B------:R-:W-:Y:S02]  /*0c20*/  LEA.HI R0, R0, R171, RZ, 0x3 ;  /* 0x000000ab00007211 */ /* 0x000fe400078f18ff */
[----:B------:R-:W-:Y:S02]  /*0c30*/  LOP3.LUT R166, R3, 0xffffff80, RZ, 0xc0, !PT ;  /* 0xffffff8003a67812 */ /* 0x000fe400078ec0ff */
[----:B------:R-:W-:Y:S02]  /*0c40*/  SHF.R.S32.HI R168, RZ, 0x7, R3 ;  /* 0x00000007ffa87819 */ /* 0x000fe40000011403 */
[----:B------:R-:W-:Y:S01]  /*0c50*/  LOP3.LUT R2, R0, 0x1ffffff8, RZ, 0xc0, !PT ;  /* 0x1ffffff800027812 */ /* 0x000fe200078ec0ff */
[----:B------:R-:W-:Y:S01]  /*0c60*/  IMAD.IADD R166, R171, 0x1, -R166 ;  /* 0x00000001aba67824 */ /* 0x000fe200078e0aa6 */
[----:B------:R-:W-:Y:S01]  /*0c70*/  LEA.HI R3, R3, R168, RZ, 0x1 ;  /* 0x000000a803037211 */ /* 0x000fe200078f08ff */
[----:B------:R-:W-:Y:S01]  /*0c80*/  ULOP3.LUT UR5, UR8, 0x1, URZ, 0xfc, !UPT ;  /* 0x0000000108057892 */ /* 0x000fe2000f8efc3f */
[----:B------:R-:W-:Y:S01]  /*0c90*/  SHF.R.S32.HI R162, RZ, 0x3, R0 ;  /* 0x00000003ffa27819 */ /* 0x000fe20000011400 */
[----:B------:R-:W-:Y:S01]  /*0ca0*/  IMAD.IADD R2, R171, 0x1, -R2 ;  /* 0x00000001ab027824 */ /* 0x000fe200078e0a02 */
[----:B------:R-:W-:-:S03]  /*0cb0*/  SHF.R.S32.HI R7, RZ, 0x1f, R166 ;  /* 0x0000001fff077819 */ /* 0x000fc600000114a6 */
[----:B------:R-:W-:Y:S01]  /*0cc0*/  IMAD.U32 R170, RZ, RZ, UR5 ;  /* 0x00000005ffaa7e24 */ /* 0x000fe2000f8e00ff */
[CC--:B------:R-:W-:Y:S01]  /*0cd0*/  LEA.HI R6, R7.reuse, R166.reuse, RZ, 0x2 ;  /* 0x000000a607067211 */ /* 0x0c0fe200078f10ff */
[----:B------:R-:W-:Y:S01]  /*0ce0*/  IMAD.SHL.U32 R160, R2, 0x8, RZ ;  /* 0x0000000802a07824 */ /* 0x000fe200078e00ff */
[----:B------:R-:W-:Y:S02]  /*0cf0*/  LEA.HI R7, R7, R166, RZ, 0x5 ;  /* 0x000000a607077211 */ /* 0x000fe400078f28ff */
[--C-:B------:R-:W-:Y:S02]  /*0d00*/  SHF.R.S32.HI R5, RZ, 0x2, R6.reuse ;  /* 0x00000002ff057819 */ /* 0x100fe40000011406 */
[----:B------:R-:W-:Y:S02]  /*0d10*/  SHF.R.S32.HI R8, RZ, 0x1f, R6 ;  /* 0x0000001fff087819 */ /* 0x000fe40000011406 */
[----:B------:R-:W-:Y:S02]  /*0d20*/  SHF.R.S32.HI R7, RZ, 0x5, R7 ;  /* 0x00000005ff077819 */ /* 0x000fe40000011407 */
[----:B------:R-:W-:-:S04]  /*0d30*/  LEA.HI R8, R8, R5, RZ, 0x3 ;  /* 0x0000000508087211 */ /* 0x000fc800078f18ff */
[----:B------:R-:W-:-:S05]  /*0d40*/  LOP3.LUT R8, R8, 0xfffffff8, RZ, 0xc0, !PT ;  /* 0xfffffff808087812 */ /* 0x000fca00078ec0ff */
[----:B------:R-:W-:Y:S01]  /*0d50*/  IMAD.IADD R8, R5, 0x1, -R8 ;  /* 0x0000000105087824 */ /* 0x000fe200078e0a08 */
[----:B------:R-:W-:Y:S01]  /*0d60*/  LOP3.LUT R5, R3, 0x3fffffe, RZ, 0xc0, !PT ;  /* 0x03fffffe03057812 */ /* 0x000fe200078ec0ff */
[----:B------:R-:W-:Y:S02]  /*0d70*/  IMAD.SHL.U32 R3, R4, 0x8, RZ ;  /* 0x0000000804037824 */ /* 0x000fe400078e00ff */
[----:B------:R-:W-:Y:S02]  /*0d80*/  IMAD R8, R7, 0x10, R8 ;  /* 0x0000001007087824 */ /* 0x000fe400078e0208 */
[----:B------:R-:W-:Y:S01]  /*0d90*/  IMAD.WIDE R22, R3, 0x2, R22 ;  /* 0x0000000203167825 */ /* 0x000fe200078e0216 */
[----:B------:R-:W-:-:S03]  /*0da0*/  LOP3.LUT R3, R6, 0x7ffffffc, RZ, 0xc0, !PT ;  /* 0x7ffffffc06037812 */ /* 0x000fc600078ec0ff */
[----:B------:R-:W-:Y:S02]  /*0db0*/  IMAD.IADD R5, R168, 0x1, -R5 ;  /* 0x00000001a8057824 */ /* 0x000fe400078e0a05 */
[----:B------:R-:W-:Y:S02]  /*0dc0*/  IMAD.IADD R16, R166, 0x1, -R3 ;  /* 0x00000001a6107824 */ /* 0x000fe400078e0a03 */
[----:B------:R-:W-:-:S07]  /*0dd0*/  IMAD R167, R5, 0x40, R8 ;  /* 0x0000004005a77824 */ /* 0x000fce00078e0208 */
.L_x_956:
[----:B------:R-:W-:Y:S01]  /*0de0*/  ULDC UR5, c[0x0][0xdd0] ;  /* 0x0003740000057ab9 */ /* 0x000fe20000000800 */
[----:B-1----:R-:W1:Y:S01]  /*0df0*/  LDC R0, c[0x0][0xde8] ;  /* 0x00037a00ff007b82 */ /* 0x002e620000000800 */
[----:B------:R-:W-:Y:S01]  /*0e00*/  UISETP.NE.AND UP0, UPT, UR5, 0x1, UPT ;  /* 0x000000010500788c */ /* 0x000fe2000bf05270 */
[----:B------:R-:W-:-:S10]  /*0e10*/  UMOV UR8, UR4 ;  /* 0x0000000400087c82 */ /* 0x000fd40008000000 */
[----:B------:R-:W-:Y:S01]  /*0e20*/  @UP0 ULDC UR6, c[0x0][0xdd4] ;  /* 0x0003750000060ab9 */ /* 0x000fe20000000800 */
[----:B------:R-:W-:Y:S01]  /*0e30*/  @UP0 ULDC UR9, c[0x0][0xdd8] ;  /* 0x0003760000090ab9 */ /* 0x000fe20000000800 */
[----:B------:R-:W-:-:S04]  /*0e40*/  UIMAD.WIDE.U32 UR6, UR4, UR6, URZ ;  /* 0x00000006040672a5 */ /* 0x000fc8000f8e003f */
[----:B------:R-:W-:-:S04]  /*0e50*/  @UP0 USHF.R.U32.HI UR8, URZ, UR9, UR7 ;  /* 0x000000093f080299 */ /* 0x000fc80008011607 */
[----:B------:R-:W-:Y:S02]  /*0e60*/  UIADD3 UR6, -UR8, URZ, URZ ;  /* 0x0000003f08067290 */ /* 0x000fe4000fffe13f */
[----:B-1----:R-:W-:Y:S02]  /*0e70*/  ISETP.LE.AND P0, PT, R0, UR8, PT ;  /* 0x0000000800007c0c */ /* 0x002fe4000bf03270 */
[----:B------:R-:W-:-:S11]  /*0e80*/  UIMAD UR7, UR5, UR6, UR4 ;  /* 0x00000006050772a4 */ /* 0x000fd6000f8e0204 */
[----:B--234-:R-:W-:Y:S05]  /*0e90*/  @!P0 BRA `(.L_x_864) ;  /* 0x0000000000208947 */ /* 0x01cfea0003800000 */
[----:B------:R-:W-:Y:S01]  /*0ea0*/  ULDC UR6, c[0x0][0xddc] ;  /* 0x0003770000067ab9 */ /* 0x000fe20000000800 */
[----:B------:R-:W-:Y:S01]  /*0eb0*/  UMOV UR45, UR7 ;  /* 0x00000007002d7c82 */ /* 0x000fe20008000000 */
[----:B------:R-:W-:-:S11]  /*0ec0*/  UISETP.NE.AND UP0, UPT, UR6, 0x1, UPT ;  /* 0x000000010600788c */ /* 0x000fd6000bf05270 */
[----:B------:R-:W-:Y:S02]  /*0ed0*/  @UP0 ULDC.64 UR10, c[0x0][0xde0] ;  /* 0x00037800000a0ab9 */ /* 0x000fe40000000a00 */
[----:B------:R-:W-:-:S04]  /*0ee0*/  UIMAD.WIDE.U32 UR4, UR7, UR10, URZ ;  /* 0x0000000a070472a5 */ /* 0x000fc8000f8e003f */
[----:B------:R-:W-:-:S04]  /*0ef0*/  @UP0 USHF.R.U32.HI UR45, URZ, UR11, UR5 ;  /* 0x0000000b3f2d0299 */ /* 0x000fc80008011605 */
[----:B------:R-:W-:Y:S01]  /*0f00*/  UIMAD UR4, UR45, UR6, URZ ;  /* 0x000000062d0472a4 */ /* 0x000fe2000f8e023f */
[----:B------:R-:W-:Y:S11]  /*0f10*/  BRA `(.L_x_865) ;  /* 0x00000000001c7947 */ /* 0x000ff60003800000 */
.L_x_864:
[----:B------:R-:W-:Y:S01]  /*0f20*/  ULDC UR6, c[0x0][0xdc4] ;  /* 0x0003710000067ab9 */ /* 0x000fe20000000800 */
[----:B------:R-:W-:Y:S01]  /*0f30*/  UMOV UR45, UR7 ;  /* 0x00000007002d7c82 */ /* 0x000fe20008000000 */
[----:B------:R-:W-:-:S11]  /*0f40*/  UISETP.NE.AND UP0, UPT, UR6, 0x1, UPT ;  /* 0x000000010600788c */ /* 0x000fd6000bf05270 */
[----:B------:R-:W-:Y:S02]  /*0f50*/  @UP0 ULDC.64 UR10, c[0x0][0xdc8] ;  /* 0x00037200000a0ab9 */ /* 0x000fe40000000a00 */
[----:B------:R-:W-:-:S04]  /*0f60*/  UIMAD.WIDE.U32 UR4, UR7, UR10, URZ ;  /* 0x0000000a070472a5 */ /* 0x000fc8000f8e003f */
[----:B------:R-:W-:-:S04]  /*0f70*/  @UP0 USHF.R.U32.HI UR45, URZ, UR11, UR5 ;  /* 0x0000000b3f2d0299 */ /* 0x000fc80008011605 */
[----:B------:R-:W-:-:S12]  /*0f80*/  UIMAD UR4, UR45, UR6, URZ ;  /* 0x000000062d0472a4 */ /* 0x000fd8000f8e023f */
.L_x_865:
[----:B------:R-:W1:Y:S01]  /*0f90*/  LDC.64 R10, c[0x0][0x9e0] ;  /* 0x00027800ff0a7b82 */ /* 0x000e620000000a00 */
[----:B------:R-:W-:Y:S01]  /*0fa0*/  ULDC UR43, c[0x0][0xdb8] ;  /* 0x00036e00002b7ab9 */ /* 0x000fe20000000800 */
[----:B------:R-:W-:Y:S02]  /*0fb0*/  ULOP3.LUT UR5, URZ, UR45, URZ, 0x33, !UPT ;  /* 0x0000002d3f057292 */ /* 0x000fe4000f8e333f */
[----:B------:R-:W-:Y:S01]  /*0fc0*/  UISETP.NE.AND UP0, UPT, UR43, 0x1, UPT ;  /* 0x000000012b00788c */ /* 0x000fe2000bf05270 */
[----:B------:R-:W-:Y:S01]  /*0fd0*/  ULDC UR6, c[0x0][0xdac] ;  /* 0x00036b0000067ab9 */ /* 0x000fe20000000800 */
[----:B------:R-:W-:Y:S02]  /*0fe0*/  UIADD3 UR4, UR7, -UR4, URZ ;  /* 0x8000000407047290 */ /* 0x000fe4000fffe03f */
[----:B------:R-:W2:Y:S01]  /*0ff0*/  LDC R17, c[0x0][0x404] ;  /* 0x00010100ff117b82 */ /* 0x000ea20000000800 */
[----:B------:R-:W-:Y:S01]  /*1000*/  UIADD3 UR5, UR5, UR6, URZ ;  /* 0x0000000605057290 */ /* 0x000fe2000fffe03f */
[----:B------:R-:W-:Y:S01]  /*1010*/  ULDC UR7, c[0x0][0xdc4] ;  /* 0x0003710000077ab9 */ /* 0x000fe20000000800 */
[----:B------:R-:W-:-:S02]  /*1020*/  ULDC.64 UR10, c[0x0][0x3f8] ;  /* 0x0000fe00000a7ab9 */ /* 0x000fc40000000a00 */
[----:B------:R-:W-:Y:S01]  /*1030*/  USHF.L.U32 UR42, UR5, 0x7, URZ ;  /* 0x00000007052a7899 */ /* 0x000fe2000800063f */
[----:B------:R-:W-:Y:S01]  /*1040*/  ISETP.NE.U32.AND P0, PT, RZ, UR10, PT ;  /* 0x0000000aff007c0c */ /* 0x000fe2000bf05070 */
[----:B------:R-:W-:Y:S01]  /*1050*/  UIMAD UR8, UR8, UR7, UR4 ;  /* 0x00000007080872a4 */ /* 0x000fe2000f8e0204 */
[----:B------:R-:W3:Y:S01]  /*1060*/  LDC R8, c[0x0][0x288] ;  /* 0x0000a200ff087b82 */ /* 0x000ee20000000800 */
[----:B------:R-:W-:Y:S01]  /*1070*/  @UP0 ULDC UR6, c[0x0][0xdc0] ;  /* 0x0003700000060ab9 */ /* 0x000fe20000000800 */
[----:B------:R-:W-:Y:S01]  /*1080*/  @UP0 ULDC UR4, c[0x0][0xdbc] ;  /* 0x00036f0000040ab9 */ /* 0x000fe20000000800 */
[----:B------:R-:W-:Y:S01]  /*1090*/  IMAD.U32 R165, RZ, RZ, UR42 ;  /* 0x0000002affa57e24 */ /* 0x000fe2000f8e00ff */
[----:B------:R-:W-:Y:S01]  /*10a0*/  UIMAD.WIDE.U32 UR4, UR8, UR4, URZ ;  /* 0x00000004080472a5 */ /* 0x000fe2000f8e003f */
[----:B------:R-:W-:Y:S01]  /*10b0*/  ISETP.NE.AND.EX P0, PT, RZ, UR11, PT, P0 ;  /* 0x0000000bff007c0c */ /* 0x000fe2000bf05300 */
[----:B------:R-:W-:Y:S02]  /*10c0*/  UMOV UR44, UR8 ;  /* 0x00000008002c7c82 */ /* 0x000fe40008000000 */
[----:B------:R-:W4:Y:S01]  /*10d0*/  LDC R6, c[0x0][0x2e0] ;  /* 0x0000b800ff067b82 */ /* 0x000f220000000800 */
[----:B-1----:R-:W-:Y:S01]  /*10e0*/  ISETP.GE.AND P1, PT, R11, 0x1, PT ;  /* 0x000000010b00780c */ /* 0x002fe20003f26270 */
[----:B------:R-:W-:-:S04]  /*10f0*/  @UP0 USHF.R.U32.HI UR44, URZ, UR6, UR5 ;  /* 0x000000063f2c0299 */ /* 0x000fc80008011605 */
[----:B------:R-:W-:Y:S01]  /*1100*/  UIADD3 UR4, -UR44, URZ, URZ ;  /* 0x0000003f2c047290 */ /* 0x000fe2000fffe13f */
[----:B--2---:R-:W-:-:S03]  /*1110*/  SEL R17, R17, 0x1, P0 ;  /* 0x0000000111117807 */ /* 0x004fc60000000000 */
[----:B------:R-:W-:Y:S01]  /*1120*/  UIMAD UR43, UR43, UR4, UR8 ;  /* 0x000000042b2b72a4 */ /* 0x000fe2000f8e0208 */
[----:B---3--:R-:W-:-:S05]  /*1130*/  IADD3 R0, R165, 0x80, -R8 ;  /* 0x00000080a5007810 */ /* 0x008fca0007ffe808 */
[CC--:B----4-:R-:W-:Y:S02]  /*1140*/  IMAD R173, R17.reuse, R6.reuse, R0 ;  /* 0x0000000611ad7224 */ /* 0x0d0fe400078e0200 */
[----:B------:R-:W-:Y:S02]  /*1150*/  IMAD R73, R17, R6, RZ ;  /* 0x0000000611497224 */ /* 0x000fe400078e02ff */
[----:B------:R-:W-:Y:S01]  /*1160*/  IMAD.IADD R0, R173, 0x1, R10 ;  /* 0x00000001ad007824 */ /* 0x000fe200078e020a */
[----:B------:R-:W-:Y:S06]  /*1170*/  @!P1 BRA `(.L_x_866) ;  /* 0x0000000000409947 */ /* 0x000fec0003800000 */
[C---:B------:R-:W-:Y:S01]  /*1180*/  ISETP.GT.AND P0, PT, R173.reuse, RZ, PT ;  /* 0x000000ffad00720c */ /* 0x040fe20003f04270 */
[----:B------:R-:W-:-:S12]  /*1190*/  VIADD R2, R173, 0xffffffff ;  /* 0xffffffffad027836 */ /* 0x000fd80000000000 */
[----:B------:R-:W-:Y:S05]  /*11a0*/  @P0 BRA `(.L_x_867) ;  /* 0x00000000001c0947 */ /* 0x000fea0003800000 */
[----:B------:R-:W-:Y:S01]  /*11b0*/  ISETP.NE.AND P0, PT, R11, 0x1, PT ;  /* 0x000000010b00780c */ /* 0x000fe20003f05270 */
[----:B------:R-:W-:-:S12]  /*11c0*/  IMAD.MOV R3, RZ, RZ, -R173 ;  /* 0x000000ffff037224 */ /* 0x000fd800078e0aad */
[----:B------:R-:W1:Y:S02]  /*11d0*/  @P0 LDC.64 R4, c[0x0][0x9e8] ;  /* 0x00027a00ff040b82 */ /* 0x000e640000000a00 */
[----:B-1----:R-:W-:-:S05]  /*11e0*/  @P0 IMAD.HI.U32 R2, R3, R4, RZ ;  /* 0x0000000403020227 */ /* 0x002fca00078e00ff */
[----:B------:R-:W-:-:S04]  /*11f0*/  @P0 SHF.R.U32.HI R3, RZ, R5, R2 ;  /* 0x00000005ff030219 */ /* 0x000fc80000011602 */
[----:B------:R-:W-:Y:S01]  /*1200*/  LOP3.LUT R2, RZ, R3, RZ, 0x33, !PT ;  /* 0x00000003ff027212 */ /* 0x000fe200078e33ff */
[----:B------:R-:W-:Y:S06]  /*1210*/  BRA `(.L_x_868) ;  /* 0x0000000000107947 */ /* 0x000fec0003800000 */
.L_x_867:
[----:B------:R-:W-:-:S13]  /*1220*/  ISETP.NE.AND P0, PT, R11, 0x1, PT ;  /* 0x000000010b00780c */ /* 0x000fda0003f05270 */
[----:B------:R-:W1:Y:S02]  /*1230*/  @P0 LDC.64 R4, c[0x0][0x9e8] ;  /* 0x00027a00ff040b82 */ /* 0x000e640000000a00 */
[----:B-1----:R-:W-:-:S05]  /*1240*/  @P0 IMAD.HI.U32 R4, R2, R4, RZ ;  /* 0x0000000402040227 */ /* 0x002fca00078e00ff */
[----:B------:R-:W-:-:S07]  /*1250*/  @P0 SHF.R.U32.HI R2, RZ, R5, R4 ;  /* 0x00000005ff020219 */ /* 0x000fce0000011604 */
.L_x_868:
[----:B------:R-:W-:-:S05]  /*1260*/  IMAD R3, R2, R11, R11 ;  /* 0x0000000b02037224 */ /* 0x000fca00078e020b */
[----:B------:R-:W-:-:S07]  /*1270*/  VIMNMX R0, R0, R3, PT ;  /* 0x0000000300007248 */ /* 0x000fce0003fe0100 */
.L_x_866:
[----:B------:R-:W-:Y:S01]  /*1280*/  VIADD R2, R0, 0x5f ;  /* 0x0000005f00027836 */ /* 0x000fe20000000000 */
[----:B------:R-:W-:Y:S01]  /*1290*/  IADD3 R4, -R8, UR42, RZ ;  /* 0x0000002a08047c10 */ /* 0x000fe2000fffe1ff */
[----:B------:R-:W-:Y:S01]  /*12a0*/  IMAD R0, R17, R6, 0x5f ;  /* 0x0000005f11007424 */ /* 0x000fe200078e0206 */
[----:B------:R-:W-:Y:S01]  /*12b0*/  ULDC UR4, c[0x0][0x9dc] ;  /* 0x0002770000047ab9 */ /* 0x000fe20000000800 */
[----:B------:R-:W-:-:S04]  /*12c0*/  IMAD.HI R2, R2, 0x2aaaaaab, RZ ;  /* 0x2aaaaaab02027827 */ /* 0x000fc800078e02ff */
[----:B------:R-:W-:Y:S01]  /*12d0*/  IMAD.HI R0, R0, 0x2aaaaaab, RZ ;  /* 0x2aaaaaab00007827 */ /* 0x000fe200078e02ff */
[----:B------:R-:W-:-:S03]  /*12e0*/  SHF.R.U32.HI R5, RZ, 0x1f, R2 ;  /* 0x0000001fff057819 */ /* 0x000fc60000011602 */
[----:B------:R-:W-:Y:S01]  /*12f0*/  IMAD R4, R17, R6, R4 ;  /* 0x0000000611047224 */ /* 0x000fe200078e0204 */
[----:B------:R-:W-:Y:S02]  /*1300*/  SHF.R.U32.HI R3, RZ, 0x1f, R0 ;  /* 0x0000001fff037819 */ /* 0x000fe40000011600 */
[----:B------:R-:W-:Y:S02]  /*1310*/  LEA.HI.SX32 R72, R2, R5, 0x1c ;  /* 0x0000000502487211 */ /* 0x000fe400078fe2ff */
[----:B------:R-:W-:Y:S01]  /*1320*/  LEA.HI.SX32 R3, R0, R3, 0x1c ;  /* 0x0000000300037211 */ /* 0x000fe200078fe2ff */
[----:B------:R-:W-:-:S03]  /*1330*/  VIADD R0, R4, -UR4 ;  /* 0x8000000404007c36 */ /* 0x000fc60008000000 */
[----:B------:R-:W-:Y:S01]  /*1340*/  VIMNMX R72, R3, R72, PT ;  /* 0x0000004803487248 */ /* 0x000fe20003fe0100 */
[----:B------:R-:W-:Y:S06]  /*1350*/  @!P1 BRA `(.L_x_869) ;  /* 0x00000000003c9947 */ /* 0x000fec0003800000 */
[----:B------:R-:W-:-:S13]  /*1360*/  ISETP.GT.AND P0, PT, R4, -0x1, PT ;  /* 0xffffffff0400780c */ /* 0x000fda0003f04270 */
[----:B------:R-:W-:Y:S05]  /*1370*/  @P0 BRA `(.L_x_870) ;  /* 0x00000000001c0947 */ /* 0x000fea0003800000 */
[----:B------:R-:W-:Y:S02]  /*1380*/  ISETP.NE.AND P0, PT, R11, 0x1, PT ;  /* 0x000000010b00780c */ /* 0x000fe40003f05270 */
[----:B------:R-:W-:-:S11]  /*1390*/  LOP3.LUT R3, RZ, R4, RZ, 0x33, !PT ;  /* 0x00000004ff037212 */ /* 0x000fd600078e33ff */
[----:B------:R-:W1:Y:S02]  /*13a0*/  @P0 LDC.64 R6, c[0x0][0x9e8] ;  /* 0x00027a00ff060b82 */ /* 0x000e640000000a00 */
[----:B-1----:R-:W-:-:S05]  /*13b0*/  @P0 IMAD.HI.U32 R2, R3, R6, RZ ;  /* 0x0000000603020227 */ /* 0x002fca00078e00ff */
[----:B------:R-:W-:-:S04]  /*13c0*/  @P0 SHF.R.U32.HI R3, RZ, R7, R2 ;  /* 0x00000007ff030219 */ /* 0x000fc80000011602 */
[----:B------:R-:W-:Y:S01]  /*13d0*/  LOP3.LUT R4, RZ, R3, RZ, 0x33, !PT ;  /* 0x00000003ff047212 */ /* 0x000fe200078e33ff */
[----:B------:R-:W-:Y:S06]  /*13e0*/  BRA `(.L_x_871) ;  /* 0x0000000000107947 */ /* 0x000fec0003800000 */
.L_x_870:
[----:B------:R-:W-:-:S13]  /*13f0*/  ISETP.NE.AND P0, PT, R11, 0x1, PT ;  /* 0x000000010b00780c */ /* 0x000fda0003f05270 */
[----:B------:R-:W1:Y:S02]  /*1400*/  @P0 LDC.64 R2, c[0x0][0x9e8] ;  /* 0x00027a00ff020b82 */ /* 0x000e640000000a00 */
[----:B-1----:R-:W-:-:S05]  /*1410*/  @P0 IMAD.HI.U32 R2, R4, R2, RZ ;  /* 0x0000000204020227 */ /* 0x002fca00078e00ff */
[----:B------:R-:W-:-:S07]  /*1420*/  @P0 SHF.R.U32.HI R4, RZ, R3, R2 ;  /* 0x00000003ff040219 */ /* 0x000fce0000011602 */
.L_x_871:
[----:B------:R-:W-:-:S05]  /*1430*/  IMAD R3, R4, R11, RZ ;  /* 0x0000000b04037224 */ /* 0x000fca00078e02ff */
[----:B------:R-:W-:-:S07]  /*1440*/  VIMNMX R0, R0, R3, !PT ;  /* 0x0000000300007248 */ /* 0x000fce0007fe0100 */
.L_x_869:
[----:B------:R-:W-:Y:S01]  /*1450*/  IMAD.HI R2, R0, 0x2aaaaaab, RZ ;  /* 0x2aaaaaab00027827 */ /* 0x000fe200078e02ff */
[----:B------:R-:W-:Y:S02]  /*1460*/  PLOP3.LUT P0, PT, PT, PT, PT, 0x80, 0x0 ;  /* 0x000000000000781c */ /* 0x000fe40003f0f070 */
[----:B------:R-:W-:Y:S02]  /*1470*/  CS2R R86, SRZ ;  /* 0x0000000000567805 */ /* 0x000fe4000001ff00 */
[----:B------:R-:W-:Y:S01]  /*1480*/  CS2R R84, SRZ ;  /* 0x0000000000547805 */ /* 0x000fe2000001ff00 */
[----:B------:R-:W-:Y:S01]  /*1490*/  IMAD.MOV.U32 R0, RZ, RZ, RZ ;  /* 0x000000ffff007224 */ /* 0x000fe200078e00ff */
[----:B------:R-:W-:Y:S02]  /*14a0*/  SHF.R.U32.HI R3, RZ, 0x1f, R2 ;  /* 0x0000001fff037819 */ /* 0x000fe40000011602 */
[----:B------:R-:W-:Y:S02]  /*14b0*/  CS2R R82, SRZ ;  /* 0x0000000000527805 */ /* 0x000fe4000001ff00 */
[----:B------:R-:W-:-:S02]  /*14c0*/  CS2R R80, SRZ ;  /* 0x0000000000507805 */ /* 0x000fc4000001ff00 */
[----:B------:R-:W-:Y:S02]  /*14d0*/  CS2R R78, SRZ ;  /* 0x00000000004e7805 */ /* 0x000fe4000001ff00 */
[----:B------:R-:W-:Y:S02]  /*14e0*/  LEA.HI.SX32 R3, R2, R3, 0x1c ;  /* 0x0000000302037211 */ /* 0x000fe400078fe2ff */
[----:B------:R-:W-:Y:S02]  /*14f0*/  CS2R R76, SRZ ;  /* 0x00000000004c7805 */ /* 0x000fe4000001ff00 */
[----:B------:R-:W-:Y:S02]  /*1500*/  CS2R R74, SRZ ;  /* 0x00000000004a7805 */ /* 0x000fe4000001ff00 */
[----:B------:R-:W-:Y:S02]  /*1510*/  CS2R R28, SRZ ;  /* 0x00000000001c7805 */ /* 0x000fe4000001ff00 */
[----:B------:R-:W-:-:S02]  /*1520*/  VIMNMX R19, RZ, R3, !PT ;  /* 0x00000003ff137248 */ /* 0x000fc40007fe0100 */
[----:B------:R-:W-:Y:S02]  /*1530*/  CS2R R70, SRZ ;  /* 0x0000000000467805 */ /* 0x000fe4000001ff00 */
[----:B------:R-:W-:Y:S02]  /*1540*/  CS2R R68, SRZ ;  /* 0x0000000000447805 */ /* 0x000fe4000001ff00 */
[----:B------:R-:W-:Y:S02]  /*1550*/  CS2R R66, SRZ ;  /* 0x0000000000427805 */ /* 0x000fe4000001ff00 */
[----:B------:R-:W-:Y:S02]  /*1560*/  ISETP.GT.AND P1, PT, R72, R19, PT ;  /* 0x000000134800720c */ /* 0x000fe40003f24270 */
        /* <DEDUP_REMOVED lines=17> */
[----:B------:R-:W-:Y:S01]  /*1680*/  CS2R R6, SRZ ;  /* 0x0000000000067805 */ /* 0x000fe2000001ff00 */
[----:B------:R-:W-:Y:S01]  /*1690*/  IMAD.MOV.U32 R30, RZ, RZ, RZ ;  /* 0x000000ffff1e7224 */ /* 0x000fe200078e00ff */
[----:B------:R-:W-:Y:S02]  /*16a0*/  CS2R R2, SRZ ;  /* 0x0000000000027805 */ /* 0x000fe4000001ff00 */
[----:B------:R-:W-:Y:S01]  /*16b0*/  CS2R R8, SRZ ;  /* 0x0000000000087805 */ /* 0x000fe2000001ff00 */
[----:B------:R-:W-:-:S02]  /*16c0*/  IMAD.MOV.U32 R25, RZ, RZ, RZ ;  /* 0x000000ffff197224 */ /* 0x000fc400078e00ff */
[----:B------:R-:W-:Y:S01]  /*16d0*/  IMAD.MOV.U32 R10, RZ, RZ, RZ ;  /* 0x000000ffff0a7224 */ /* 0x000fe200078e00ff */
[----:B------:R-:W-:Y:S06]  /*16e0*/  @!P1 BRA `(.L_x_872) ;  /* 0x000000b000bc9947 */ /* 0x000fec0003800000 */
[----:B------:R-:W1:Y:S01]  /*16f0*/  SHFL.IDX PT, R0, R168, RZ, 0x1f ;  /* 0x00001fffa8007589 */ /* 0x000e6200000e0000 */
[----:B------:R-:W-:-:S04]  /*1700*/  UIADD3 UR6, UR37, 0xc400, URZ ;  /* 0x0000c40025067890 */ /* 0x000fc8000fffe03f */
[----:B------:R-:W-:-:S06]  /*1710*/  ULOP3.LUT UP0, URZ, UR6, 0x1bf, URZ, 0xc0, !UPT ;  /* 0x000001bf063f7892 */ /* 0x000fcc000f80c03f */
[----:B------:R-:W-:Y:S02]  /*1720*/  PLOP3.LUT P0, PT, PT, PT, UP0, 0x80, 0x0 ;  /* 0x000000000000781c */ /* 0x000fe40003f0f008 */
[----:B-1----:R-:W-:-:S13]  /*1730*/  R2UR UR4, R0 ;  /* 0x00000000000472ca */ /* 0x002fda00000e0000 */
[----:B------:R-:W-:-:S04]  /*1740*/  ULEA.HI UR5, UR4, UR4, URZ, 0x1 ;  /* 0x0000000404057291 */ /* 0x000fc8000f8f083f */
        /* <DEDUP_REMOVED lines=22> */
.L_x_873:
[----:B------:R-:W-:Y:S02]  /*18b0*/  LEA.HI R0, R164, R164, RZ, 0x1 ;  /* 0x000000a4a4007211 */ /* 0x000fe400078f08ff */
[----:B------:R-:W-:Y:S02]  /*18c0*/  R2UR UR4, R170 ;  /* 0x00000000aa0472ca */ /* 0x000fe400000e0000 */
[----:B------:R-:W-:-:S05]  /*18d0*/  LOP3.LUT R3, R0, 0xfffffffe, RZ, 0xc0, !PT ;  /* 0xfffffffe00037812 */ /* 0x000fca00078ec0ff */
[----:B------:R-:W-:-:S05]  /*18e0*/  IMAD.IADD R0, R164, 0x1, -R3 ;  /* 0x00000001a4007824 */ /* 0x000fca00078e0a03 */
[----:B------:R-:W-:Y:S01]  /*18f0*/  SHF.L.U32 R0, R0, 0x1f, RZ ;  /* 0x0000001f00007819 */ /* 0x000fe200000006ff */
[----:B------:R-:W-:-:S03]  /*1900*/  IMAD.U32 R2, RZ, RZ, UR4 ;  /* 0x00000004ff027e24 */ /* 0x000fc6000f8e00ff */
[----:B------:R-:W1:Y:S02]  /*1910*/  SYNCS.PHASECHK.TRANS64.TRYWAIT P1, [UR37+0x2a800], R0 ;  /* 0x02a80000ff0075a7 */ /* 0x000e640008020165 */
[----:B------:R-:W-:Y:S01]  /*1920*/  ISETP.NE.AND P0, PT, R2, 0x3, PT ;  /* 0x000000030200780c */ /* 0x000fe20003f05270 */
[----:B-1----:R-:W-:-:S12]  /*1930*/  @!P1 BRA `(.L_x_874) ;  /* 0x000000f400c09947 */ /* 0x002fd80003800000 */
.L_x_1021:
[----:B------:R-:W-:Y:S05]  /*1940*/  @!P0 BRA `(.L_x_875) ;  /* 0x0000000000048947 */ /* 0x000fea0003800000 */
[----:B------:R-:W-:Y:S01]  /*1950*/  BPT.TRAP 0x1 ;  /* 0x000000040000795c */ /* 0x000fe20000300000 */
.L_x_875:
[----:B-1----:R-:W-:Y:S02]  /*1960*/  IMAD.U32 R3, RZ, RZ, UR36 ;  /* 0x00000024ff037e24 */ /* 0x002fe4000f8e00ff */
[----:B------:R-:W-:-:S03]  /*1970*/  IMAD.U32 R0, RZ, RZ, UR46 ;  /* 0x0000002eff007e24 */ /* 0x000fc6000f8e00ff */
[----:B------:R-:W-:Y:S02]  /*1980*/  LEA R3, R3, UR37, 0x3 ;  /* 0x0000002503037c11 */ /* 0x000fe4000f8e18ff */
[----:B------:R-:W-:-:S04]  /*1990*/  SHF.L.U32 R0, R0, 0x1f, RZ ;  /* 0x0000001f00007819 */ /* 0x000fc800000006ff */
[----:B------:R1:W2:Y:S01]  /*19a0*/  SYNCS.PHASECHK.TRANS64.TRYWAIT P1, [R3+URZ+0x2a830], R0 ;  /* 0x02a83000030075a7 */ /* 0x0002a2000802017f */
[----:B------:R-:W-:Y:S05]  /*19b0*/  @!P0 BRA `(.L_x_876) ;  /* 0x0000000000048947 */ /* 0x000fea0003800000 */
[----:B------:R-:W-:Y:S01]  /*19c0*/  BPT.TRAP 0x1 ;  /* 0x000000040000795c */ /* 0x000fe20000300000 */
.L_x_876:
[----:B------:R-:W3:Y:S01]  /*19d0*/  S2R R2, SR_TID.X ;  /* 0x0000000000027919 */ /* 0x000ee20000002100 */
[----:B------:R-:W-:Y:S02]  /*19e0*/  LOP3.LUT R18, R18, 0xffefffff, RZ, 0xc0, !PT ;  /* 0xffefffff12127812 */ /* 0x000fe400078ec0ff */
[----:B---3--:R-:W-:-:S13]  /*19f0*/  LOP3.LUT P2, RZ, R2, 0x7f, RZ, 0xc0, !PT ;  /* 0x0000007f02ff7812 */ /* 0x008fda000784c0ff */
[----:B------:R-:W-:Y:S01]  /*1a00*/  @P2 LOP3.LUT R18, R18, 0x100000, RZ, 0xfc, !PT ;  /* 0x0010000012122812 */ /* 0x000fe200078efcff */
[----:B--2---:R-:W-:Y:S06]  /*1a10*/  @P1 BRA `(.L_x_877) ;  /* 0x0000000000081947 */ /* 0x004fec0003800000 */
[----:B------:R-:W2:Y:S02]  /*1a20*/  SYNCS.PHASECHK.TRANS64.TRYWAIT P1, [R3+URZ+0x2a830], R0 ;  /* 0x02a83000030075a7 */ /* 0x000ea4000802017f */
[----:B--2---:R-:W-:Y:S05]  /*1a30*/  @!P1 BRA `(.L_x_878) ;  /* 0x000000f400989947 */ /* 0x004fea0003800000 */
.L_x_877:
[----:B------:R-:W-:Y:S05]  /*1a40*/  WARPSYNC.ALL ;  /* 0x0000000000007948 */ /* 0x000fea0003800000 */
[----:B------:R-:W-:Y:S01]  /*1a50*/  UIADD3 UR4, UR37, 0x18400, URZ ;  /* 0x0001840025047890 */ /* 0x000fe2000fffe03f */
[----:B------:R-:W-:Y:S01]  /*1a60*/  WARPGROUP.ARRIVE ;  /* 0x00000000000079c5 */ /* 0x000fe20000000000 */
[----:B------:R-:W-:-:S05]  /*1a70*/  ULOP3.LUT UR38, UR38, 0x10000, URZ, 0xfc, !UPT ;  /* 0x0001000026267892 */ /* 0x000fca000f8efc3f */
[----:B------:R-:W3:Y:S01]  /*1a80*/  S2R R2, SR_TID.X ;  /* 0x0000000000027919 */ /* 0x000ee20000002100 */
[----:B------:R-:W-:Y:S01]  /*1a90*/  USHF.R.U32.HI UR4, URZ, 0x4, UR4 ;  /* 0x000000043f047899 */ /* 0x000fe20008011604 */
[----:B-12---:R-:W1:Y:S01]  /*1aa0*/  LDC R0, c[0x0][0x288] ;  /* 0x0000a200ff007b82 */ /* 0x006e620000000800 */
[----:B------:R-:W-:Y:S01]  /*1ab0*/  UMOV UR9, 0x40000040 ;  /* 0x4000004000097882 */ /* 0x000fe20000000000 */
[----:B------:R-:W-:Y:S01]  /*1ac0*/  UMOV UR11, 0x40000040 ;  /* 0x40000040000b7882 */ /* 0x000fe20000000000 */
[----:B------:R-:W-:Y:S01]  /*1ad0*/  ULOP3.LUT UR4, UR4, 0x3fff, URZ, 0xc0, !UPT ;  /* 0x00003fff04047892 */ /* 0x000fe2000f8ec03f */
[----:B------:R-:W-:Y:S01]  /*1ae0*/  IMAD.U32 R9, RZ, RZ, UR9 ;  /* 0x00000009ff097e24 */ /* 0x000fe2000f8e00ff */
[----:B------:R-:W-:Y:S01]  /*1af0*/  UMOV UR8, UR38 ;  /* 0x0000002600087c82 */ /* 0x000fe20008000000 */
[----:B------:R-:W-:Y:S01]  /*1b00*/  UMOV UR5, 0x40000040 ;  /* 0x4000004000057882 */ /* 0x000fe20000000000 */
[----:B------:R-:W-:Y:S01]  /*1b10*/  ULOP3.LUT UR39, UR4, 0x10000, URZ, 0xfc, !UPT ;  /* 0x0001000004277892 */ /* 0x000fe2000f8efc3f */
[----:B------:R-:W-:Y:S01]  /*1b20*/  IMAD.U32 R8, RZ, RZ, UR8 ;  /* 0x00000008ff087e24 */ /* 0x000fe2000f8e00ff */
[----:B------:R-:W-:Y:S01]  /*1b30*/  UIADD3 UR4, UR38, 0x2, URZ ;  /* 0x0000000226047890 */ /* 0x000fe2000fffe03f */
[----:B------:R-:W2:Y:S01]  /*1b40*/  LDC.64 R74, c[0x0][0x9e0] ;  /* 0x00027800ff4a7b82 */ /* 0x000ea20000000a00 */
[----:B------:R-:W-:Y:S01]  /*1b50*/  UIMAD UR40, UR36, 0x900, UR39 ;  /* 0x00000900242878a4 */ /* 0x000fe2000f8e0227 */
[----:B------:R-:W-:Y:S01]  /*1b60*/  IMAD.MOV.U32 R5, RZ, RZ, -0x60 ;  /* 0xffffffa0ff057424 */ /* 0x000fe200078e00ff */
[----:B------:R-:W-:Y:S01]  /*1b70*/  UMOV UR7, 0x40000040 ;  /* 0x4000004000077882 */ /* 0x000fe20000000000 */
[----:B------:R-:W-:Y:S01]  /*1b80*/  UIADD3 UR12, UR38, 0x6, URZ ;  /* 0x00000006260c7890 */ /* 0x000fe2000fffe03f */
[----:B------:R-:W-:Y:S01]  /*1b90*/  LOP3.LUT R18, R18, 0xfff7ffff, RZ, 0xc0, !PT ;  /* 0xfff7ffff12127812 */ /* 0x000fe200078ec0ff */
[----:B------:R-:W-:Y:S01]  /*1ba0*/  UIADD3 UR6, UR40, 0x2, URZ ;  /* 0x0000000228067890 */ /* 0x000fe2000fffe03f */
[----:B------:R-:W-:Y:S01]  /*1bb0*/  IMAD R10, R72, R5, 0x60 ;  /* 0x00000060480a7424 */ /* 0x000fe200078e0205 */
[----:B------:R-:W-:Y:S01]  /*1bc0*/  UMOV UR10, UR40 ;  /* 0x00000028000a7c82 */ /* 0x000fe20008000000 */
[----:B------:R-:W-:Y:S01]  /*1bd0*/  UIADD3 UR14, UR40, 0x6, URZ ;  /* 0x00000006280e7890 */ /* 0x000fe2000fffe03f */
[----:B------:R-:W-:Y:S01]  /*1be0*/  HGMMA.64x96x16.F32 R24, gdesc[UR8], RZ, !UPT, gsb0 ;  /* 0x01600000081879f0 */ /* 0x000fe2000c0008ff */
[----:B------:R-:W-:Y:S01]  /*1bf0*/  UIADD3 UR8, UR38, 0x4, URZ ;  /* 0x0000000426087890 */ /* 0x000fe2000fffe03f */
[----:B------:R-:W4:Y:S01]  /*1c00*/  LDC R94, c[0x0][0x2e0] ;  /* 0x0000b800ff5e7b82 */ /* 0x000f220000000800 */
[----:B------:R-:W-:Y:S01]  /*1c10*/  UIADD3 UR10, UR40, 0x4, URZ ;  /* 0x00000004280a7890 */ /* 0x000fe2000fffe03f */
[----:B------:R-:W-:Y:S01]  /*1c20*/  VIADD R5, R167, UR42 ;  /* 0x0000002aa7057c36 */ /* 0x000fe20008000000 */
[----:B------:R-:W-:Y:S01]  /*1c30*/  UMOV UR9, 0x40000040 ;  /* 0x4000004000097882 */ /* 0x000fe20000000000 */
[----:B------:R-:W-:Y:S01]  /*1c40*/  UMOV UR11, 0x40000040 ;  /* 0x40000040000b7882 */ /* 0x000fe20000000000 */
[----:B------:R-:W-:Y:S01]  /*1c50*/  UMOV UR13, 0x40000040 ;  /* 0x40000040000d7882 */ /* 0x000fe20000000000 */
[----:B------:R-:W-:Y:S01]  /*1c60*/  UMOV UR15, 0x40000040 ;  /* 0x40000040000f7882 */ /* 0x000fe20000000000 */
[----:B------:R-:W-:Y:S01]  /*1c70*/  UIADD3 UR16, UR38, 0x400, URZ ;  /* 0x0000040026107890 */ /* 0x000fe2000fffe03f */
[----:B---3--:R-:W-:Y:S01]  /*1c80*/  LOP3.LUT P1, RZ, R2, 0x7f, RZ, 0xc0, !PT ;  /* 0x0000007f02ff7812 */ /* 0x008fe2000782c0ff */
[----:B------:R-:W-:Y:S01]  /*1c90*/  UIADD3 UR18, UR40, 0x300, URZ ;  /* 0x0000030028127890 */ /* 0x000fe2000fffe03f */
[----:B------:R-:W-:Y:S01]  /*1ca0*/  IMAD R20, R16, -0x2, R10 ;  /* 0xfffffffe10147824 */ /* 0x000fe200078e020a */
        /* <DEDUP_REMOVED lines=8> */
[----:B------:R-:W-:Y:S01]  /*1d30*/  @!P1 VIADD R2, R3, 0x2a840 ;  /* 0x0002a84003029836 */ /* 0x000fe20000000000 */
[----:B------:R-:W-:Y:S01]  /*1d40*/  UMOV UR25, 0x40000040 ;  /* 0x4000004000197882 */ /* 0x000fe20000000000 */
[----:B------:R-:W-:Y:S01]  /*1d50*/  UMOV UR27, 0x40000040 ;  /* 0x40000040001b7882 */ /* 0x000fe20000000000 */
[----:B------:R-:W-:Y:S01]  /*1d60*/  UIADD3 UR28, UR38, 0x406, URZ ;  /* 0x00000406261c7890 */ /* 0x000fe2000fffe03f */
[----:B------:R-:W-:Y:S01]  /*1d70*/  IMAD R3, R72, -0x60, R73 ;  /* 0xffffffa048037824 */ /* 0x000fe200078e0249 */
[----:B------:R-:W-:Y:S01]  /*1d80*/  UIADD3 UR30, UR40, 0x306, URZ ;  /* 0x00000306281e7890 */ /* 0x000fe2000fffe03f */
[----:B------:R-:W-:Y:S01]  /*1d90*/  @!P1 PRMT R2, RZ, 0x654, R2 ;  /* 0x00000654ff029816 */ /* 0x000fe20000000002 */
[----:B------:R-:W-:Y:S01]  /*1da0*/  UMOV UR29, 0x40000040 ;  /* 0x40000040001d7882 */ /* 0x000fe20000000000 */
[----:B------:R-:W-:Y:S01]  /*1db0*/  UMOV UR31, 0x40000040 ;  /* 0x40000040001f7882 */ /* 0x000fe20000000000 */
[----:B------:R-:W-:Y:S01]  /*1dc0*/  UIADD3 UR32, UR38, 0x800, URZ ;  /* 0x0000080026207890 */ /* 0x000fe2000fffe03f */
[----:B-1----:R-:W-:Y:S01]  /*1dd0*/  IADD3 R3, -R0, 0x61, R3 ;  /* 0x0000006100037810 */ /* 0x002fe20007ffe103 */
[----:B------:R-:W-:Y:S01]  /*1de0*/  UIADD3 UR34, UR40, 0x600, URZ ;  /* 0x0000060028227890 */ /* 0x000fe2000fffe03f */
[----:B------:R-:W-:Y:S01]  /*1df0*/  UMOV UR33, 0x40000040 ;  /* 0x4000004000217882 */ /* 0x000fe20000000000 */
[----:B------:R-:W-:Y:S01]  /*1e00*/  UMOV UR35, 0x40000040 ;  /* 0x4000004000237882 */ /* 0x000fe20000000000 */
[----:B------:R-:W-:Y:S01]  /*1e10*/  UIADD3 UR48, UR38, 0x802, URZ ;  /* 0x0000080226307890 */ /* 0x000fe2000fffe03f */
[C---:B------:R-:W-:Y:S01]  /*1e20*/  IMAD R11, R16.reuse, -0x2, R3 ;  /* 0xfffffffe100b7824 */ /* 0x040fe200078e0203 */
[----:B------:R-:W-:Y:S01]  /*1e30*/  UIADD3 UR50, UR40, 0x602, URZ ;  /* 0x0000060228327890 */ /* 0x000fe2000fffe03f */
[----:B----4-:R-:W-:Y:S01]  /*1e40*/  IMAD R3, R17, R94, R10 ;  /* 0x0000005e11037224 */ /* 0x010fe200078e020a */
[----:B------:R-:W-:Y:S01]  /*1e50*/  UMOV UR49, 0x40000040 ;  /* 0x4000004000317882 */ /* 0x000fe20000000000 */
[----:B------:R-:W-:Y:S01]  /*1e60*/  UMOV UR51, 0x40000040 ;  /* 0x4000004000337882 */ /* 0x000fe20000000000 */
[----:B------:R-:W-:Y:S01]  /*1e70*/  UIADD3 UR52, UR38, 0x804, URZ ;  /* 0x0000080426347890 */ /* 0x000fe2000fffe03f */
[----:B------:R-:W-:Y:S01]  /*1e80*/  IMAD R12, R16, -0x2, R3 ;  /* 0xfffffffe100c7824 */ /* 0x000fe200078e0203 */
[----:B------:R-:W-:Y:S01]  /*1e90*/  UIADD3 UR54, UR40, 0x604, URZ ;  /* 0x0000060428367890 */ /* 0x000fe2000fffe03f */
[----:B--2---:R-:W-:Y:S01]  /*1ea0*/  IMAD.IADD R13, R11, 0x1, R74 ;  /* 0x000000010b0d7824 */ /* 0x004fe200078e024a */
[----:B------:R-:W-:Y:S01]  /*1eb0*/  UMOV UR53, 0x40000040 ;  /* 0x4000004000357882 */ /* 0x000fe20000000000 */
[----:B------:R-:W-:Y:S01]  /*1ec0*/  UMOV UR55, 0x40000040 ;  /* 0x4000004000377882 */ /* 0x000fe20000000000 */
[----:B------:R-:W-:Y:S01]  /*1ed0*/  UIADD3 UR40, UR40, 0x606, URZ ;  /* 0x0000060628287890 */ /* 0x000fe2000fffe03f */
[----:B------:R-:W-:Y:S01]  /*1ee0*/  UMOV UR57, 0x40000040 ;  /* 0x4000004000397882 */ /* 0x000fe20000000000 */
[----:B------:R-:W-:Y:S01]  /*1ef0*/  UMOV UR59, 0x40000040 ;  /* 0x40000040003b7882 */ /* 0x000fe20000000000 */
[----:B------:R-:W-:Y:S01]  /*1f00*/  ULDC UR47, c[0x0][0x9dc] ;  /* 0x00027700002f7ab9 */ /* 0x000fe20000000800 */
[----:B------:R-:W-:-:S03]  /*1f10*/  IMAD.U32 R7, RZ, RZ, UR57 ;  /* 0x00000039ff077e24 */ /* 0x000fc6000f8e00ff */
[----:B------:R-:W-:Y:S01]  /*1f20*/  UMOV UR58, UR40 ;  /* 0x00000028003a7c82 */ /* 0x000fe20008000000 */
[----:B------:R-:W-:Y:S02]  /*1f30*/  WARPGROUP.DEPBAR.LE gsb0, 0x0 ;  /* 0x00008000000079c5 */ /* 0x000fe40000010000 */
[----:B------:R-:W-:-:S06]  /*1f40*/  WARPGROUP.ARRIVE ;  /* 0x00000000000079c5 */ /* 0x000fcc0000000000 */
[----:B------:R-:W-:Y:S01]  /*1f50*/  HGMMA.64x96x16.F32 R24, gdesc[UR4], R24, gsb0 ;  /* 0x01600000041879f0 */ /* 0x000fe20008000818 */
[----:B------:R-:W-:-:S07]  /*1f60*/  UIADD3 UR6, UR38, 0x806, URZ ;  /* 0x0000080626067890 */ /* 0x000fce000fffe03f */
[----:B------:R-:W-:Y:S01]  /*1f70*/  UMOV UR56, UR6 ;  /* 0x0000000600387c82 */ /* 0x000fe20008000000 */
[----:B------:R-:W-:Y:S01]  /*1f80*/  ULOP3.LUT UR6, URZ, UR47, URZ, 0x33, !UPT ;  /* 0x0000002f3f067292 */ /* 0x000fe2000f8e333f */
[----:B------:R-:W-:-:S05]  /*1f90*/  IMAD.U32 R6, RZ, RZ, UR56 ;  /* 0x00000038ff067e24 */ /* 0x000fca000f8e00ff */
[----:B------:R-:W-:-:S04]  /*1fa0*/  VIADD R14, R11, UR6 ;  /* 0x000000060b0e7c36 */ /* 0x000fc80008000000 */
[----:B------:R-:W-:Y:S01]  /*1fb0*/  IMAD.IADD R3, R14, 0x1, R5 ;  /* 0x000000010e037824 */ /* 0x000fe200078e0205 */
[----:B------:R-:W-:Y:S02]  /*1fc0*/  WARPGROUP.DEPBAR.LE gsb0, 0x0 ;  /* 0x00008000000079c5 */ /* 0x000fe40000010000 */
[----:B------:R-:W-:-:S06]  /*1fd0*/  WARPGROUP.ARRIVE ;  /* 0x00000000000079c5 */ /* 0x000fcc0000000000 */
[----:B------:R-:W-:Y:S03]  /*1fe0*/  HGMMA.64x96x16.F32 R24, gdesc[UR8], R24, gsb0 ;  /* 0x01600000081879f0 */ /* 0x000fe60008000818 */
        /* <DEDUP_REMOVED lines=28> */
[----:B------:R1:W-:Y:S01]  /*21b0*/  @!P1 SYNCS.ARRIVE.TRANS64.RED.A1T0 RZ, [R2+URZ], RZ ;  /* 0x000000ff02ff99a7 */ /* 0x0003e2000810043f */
[----:B------:R-:W-:Y:S02]  /*21c0*/  ISETP.GE.AND P1, PT, R75, 0x1, PT ;  /* 0x000000014b00780c */ /* 0x000fe40003f26270 */
[----:B-1----:R-:W-:-:S11]  /*21d0*/  VIADDMNMX R2, R5, R13, R12, PT ;  /* 0x0000000d05027246 */ /* 0x002fd6000380010c */
[----:B------:R-:W-:Y:S01]  /*21e0*/  @P1 LOP3.LUT R18, R18, 0x80000, RZ, 0xfc, !PT ;  /* 0x0008000012121812 */ /* 0x000fe200078efcff */
[----:B------:R-:W-:Y:S06]  /*21f0*/  @!P1 BRA `(.L_x_879) ;  /* 0x0000000000509947 */ /* 0x000fec0003800000 */
[----:B------:R-:W-:Y:S01]  /*2200*/  IMAD R11, R17, R94, R5 ;  /* 0x0000005e110b7224 */ /* 0x000fe200078e0205 */
[----:B------:R-:W-:Y:S03]  /*2210*/  BSSY B0, `(.L_x_880) ;  /* 0x000000f000007945 */ /* 0x000fe60003800000 */
[----:B------:R-:W-:-:S05]  /*2220*/  IMAD.IADD R11, R11, 0x1, -R0 ;  /* 0x000000010b0b7824 */ /* 0x000fca00078e0a00 */
        /* <DEDUP_REMOVED lines=9> */
.L_x_881:
[----:B------:R-:W-:-:S13]  /*22c0*/  ISETP.NE.AND P1, PT, R75, 0x1, PT ;  /* 0x000000014b00780c */ /* 0x000fda0003f25270 */
[----:B------:R-:W1:Y:S02]  /*22d0*/  @P1 LDC.64 R76, c[0x0][0x9e8] ;  /* 0x00027a00ff4c1b82 */ /* 0x000e640000000a00 */
[----:B-1----:R-:W-:-:S05]  /*22e0*/  @P1 IMAD.HI.U32 R4, R11, R76, RZ ;  /* 0x0000004c0b041227 */ /* 0x002fca00078e00ff */
[----:B------:R-:W-:-:S07]  /*22f0*/  @P1 SHF.R.U32.HI R11, RZ, R77, R4 ;  /* 0x0000004dff0b1219 */ /* 0x000fce0000011604 */
.L_x_882:
[----:B------:R-:W-:Y:S05]  /*2300*/  BSYNC B0 ;  /* 0x0000000000007941 */ /* 0x000fea0003800000 */
.L_x_880:
[----:B------:R-:W-:-:S05]  /*2310*/  IMAD R4, R11, R75, R20 ;  /* 0x0000004b0b047224 */ /* 0x000fca00078e0214 */
[----:B------:R-:W-:Y:S02]  /*2320*/  VIMNMX R3, R3, R4, !PT ;  /* 0x0000000403037248 */ /* 0x000fe40007fe0100 */
[----:B------:R-:W-:-:S07]  /*2330*/  VIADDMNMX R2, R4, R75, R2, PT ;  /* 0x0000004b04027246 */ /* 0x000fce0003800102 */
.L_x_879:
[C---:B------:R-:W-:Y:S01]  /*2340*/  ISETP.GE.AND P6, PT, R10.reuse, 0x9, PT ;  /* 0x000000090a00780c */ /* 0x040fe20003fc6270 */
[----:B------:R-:W-:Y:S01]  /*2350*/  VIADD R4, R5, 0x8 ;  /* 0x0000000805047836 */ /* 0x000fe20000000000 */
[----:B------:R-:W-:Y:S02]  /*2360*/  ISETP.GE.AND P1, PT, R10, 0x2, PT ;  /* 0x000000020a00780c */ /* 0x000fe40003f26270 */
[C---:B------:R-:W-:Y:S02]  /*2370*/  ISETP.GT.AND P2, PT, R3.reuse, 0x8, !P6 ;  /* 0x000000080300780c */ /* 0x040fe40007744270 */
[----:B------:R-:W-:Y:S02]  /*2380*/  ISETP.GT.AND P3, PT, R3, 0x1, !P1 ;  /* 0x000000010300780c */ /* 0x000fe40004f64270 */
[----:B------:R-:W-:Y:S02]  /*2390*/  ISETP.LT.OR P2, PT, R2, 0x9, P2 ;  /* 0x000000090200780c */ /* 0x000fe40001741670 */
[----:B------:R-:W-:-:S02]  /*23a0*/  ISETP.GE.AND P4, PT, R10, 0xa, PT ;  /* 0x0000000a0a00780c */ /* 0x000fc40003f86270 */
[----:B------:R-:W-:Y:S02]  /*23b0*/  FSEL R78, R28, -INF , !P2 ;  /* 0xff8000001c4e7808 */ /* 0x000fe40005000000 */
[C---:B------:R-:W-:Y:S02]  /*23c0*/  ISETP.LT.OR P3, PT, R2.reuse, 0x2, P3 ;  /* 0x000000020200780c */ /* 0x040fe40001f61670 */
[----:B------:R-:W-:Y:S02]  /*23d0*/  ISETP.GT.AND P2, PT, R3, 0x9, !P4 ;  /* 0x000000090300780c */ /* 0x000fe40006744270 */
[----:B------:R-:W-:Y:S02]  /*23e0*/  FSEL R76, R25, -INF , !P3 ;  /* 0xff800000194c7808 */ /* 0x000fe40005800000 */
[----:B------:R-:W-:Y:S02]  /*23f0*/  ISETP.LT.OR P2, PT, R2, 0xa, P2 ;  /* 0x0000000a0200780c */ /* 0x000fe40001741670 */
[----:B------:R-:W-:-:S02]  /*2400*/  ISETP.GE.AND P3, PT, R10, 0x11, PT ;  /* 0x000000110a00780c */ /* 0x000fc40003f66270 */
[----:B------:R-:W-:Y:S02]  /*2410*/  FSEL R80, R29, -INF , !P2 ;  /* 0xff8000001d507808 */ /* 0x000fe40005000000 */
[----:B------:R-:W-:Y:S02]  /*2420*/  ISETP.GT.AND P2, PT, R3, 0x10, !P3 ;  /* 0x000000100300780c */ /* 0x000fe40005f44270 */
[----:B------:R-:W-:Y:S02]  /*2430*/  P2R R77, PR, RZ, 0x8 ;  /* 0x00000008ff4d7803 */ /* 0x000fe40000000000 */
[----:B------:R-:W-:Y:S02]  /*2440*/  ISETP.LT.OR P2, PT, R2, 0x11, P2 ;  /* 0x000000110200780c */ /* 0x000fe40001741670 */
[----:B------:R-:W-:Y:S02]  /*2450*/  ISETP.GE.AND P3, PT, R10, 0x12, PT ;  /* 0x000000120a00780c */ /* 0x000fe40003f66270 */
[----:B------:R-:W-:-:S02]  /*2460*/  FSEL R32, R32, -INF , !P2 ;  /* 0xff80000020207808 */ /* 0x000fc40005000000 */
[----:B------:R-:W-:Y:S02]  /*2470*/  ISETP.GT.AND P2, PT, R3, 0x11, !P3 ;  /* 0x000000110300780c */ /* 0x000fe40005f44270 */
[----:B------:R-:W-:Y:S02]  /*2480*/  P2R R79, PR, RZ, 0x8 ;  /* 0x00000008ff4f7803 */ /* 0x000fe40000000000 */
[----:B------:R-:W-:Y:S02]  /*2490*/  ISETP.LT.OR P2, PT, R2, 0x12, P2 ;  /* 0x000000120200780c */ /* 0x000fe40001741670 */
[----:B------:R-:W-:Y:S02]  /*24a0*/  ISETP.GE.AND P3, PT, R10, 0x19, PT ;  /* 0x000000190a00780c */ /* 0x000fe40003f66270 */
[----:B------:R-:W-:Y:S02]  /*24b0*/  FSEL R82, R33, -INF , !P2 ;  /* 0xff80000021527808 */ /* 0x000fe40005000000 */
[----:B------:R-:W-:-:S02]  /*24c0*/  ISETP.GT.AND P2, PT, R3, 0x18, !P3 ;  /* 0x000000180300780c */ /* 0x000fc40005f44270 */
[----:B------:R-:W-:Y:S02]  /*24d0*/  P2R R33, PR, RZ, 0x8 ;  /* 0x00000008ff217803 */ /* 0x000fe40000000000 */
[----:B------:R-:W-:Y:S02]  /*24e0*/  ISETP.LT.OR P2, PT, R2, 0x19, P2 ;  /* 0x000000190200780c */ /* 0x000fe40001741670 */
[----:B------:R-:W-:Y:S02]  /*24f0*/  ISETP.GE.AND P3, PT, R10, 0x1a, PT ;  /* 0x0000001a0a00780c */ /* 0x000fe40003f66270 */
[----:B------:R-:W-:Y:S02]  /*2500*/  FSEL R36, R36, -INF , !P2 ;  /* 0xff80000024247808 */ /* 0x000fe40005000000 */
[----:B------:R-:W-:Y:S02]  /*2510*/  ISETP.GT.AND P2, PT, R3, 0x19, !P3 ;  /* 0x000000190300780c */ /* 0x000fe40005f44270 */
[----:B------:R-:W-:-:S02]  /*2520*/  P2R R29, PR, RZ, 0x8 ;  /* 0x00000008ff1d7803 */ /* 0x000fc40000000000 */
[----:B------:R-:W-:Y:S02]  /*2530*/  ISETP.LT.OR P2, PT, R2, 0x1a, P2 ;  /* 0x0000001a0200780c */ /* 0x000fe40001741670 */
[----:B------:R-:W-:Y:S02]  /*2540*/  ISETP.GE.AND P3, PT, R10, 0x21, PT ;  /* 0x000000210a00780c */ /* 0x000fe40003f66270 */
[----:B------:R-:W-:Y:S02]  /*2550*/  FSEL R84, R37, -INF , !P2 ;  /* 0xff80000025547808 */ /* 0x000fe40005000000 */
[----:B------:R-:W-:Y:S02]  /*2560*/  ISETP.GT.AND P2, PT, R3, 0x20, !P3 ;  /* 0x000000200300780c */ /* 0x000fe40005f44270 */
[----:B------:R-:W-:Y:S02]  /*2570*/  P2R R81, PR, RZ, 0x8 ;  /* 0x00000008ff517803 */ /* 0x000fe40000000000 */
[----:B------:R-:W-:-:S02]  /*2580*/  ISETP.LT.OR P2, PT, R2, 0x21, P2 ;  /* 0x000000210200780c */ /* 0x000fc40001741670 */
[----:B------:R-:W-:Y:S02]  /*2590*/  ISETP.GE.AND P3, PT, R10, 0x22, PT ;  /* 0x000000220a00780c */ /* 0x000fe40003f66270 */
[----:B------:R-:W-:Y:S02]  /*25a0*/  FSEL R40, R40, -INF , !P2 ;  /* 0xff80000028287808 */ /* 0x000fe40005000000 */
[----:B------:R-:W-:Y:S02]  /*25b0*/  ISETP.GT.AND P2, PT, R3, 0x21, !P3 ;  /* 0x000000210300780c */ /* 0x000fe40005f44270 */
[----:B------:R-:W-:Y:S02]  /*25c0*/  P2R R83, PR, RZ, 0x8 ;  /* 0x00000008ff537803 */ /* 0x000fe40000000000 */
        /* <DEDUP_REMOVED lines=56> */
[----:B------:R-:W-:Y:S02]  /*2950*/  P2R R11, PR, RZ, 0x10 ;  /* 0x00000010ff0b7803 */ /* 0x000fe40000000000 */
[----:B------:R-:W-:Y:S02]  /*2960*/  FSEL R21, R64, -INF , !P2 ;  /* 0xff80000040157808 */ /* 0x000fe40005000000 */
[----:B------:R-:W-:-:S04]  /*2970*/  ISETP.GE.AND P2, PT, R10, 0x52, PT ;  /* 0x000000520a00780c */ /* 0x000fc80003f46270 */
[----:B------:R-:W-:-:S04]  /*2980*/  ISETP.GT.AND P3, PT, R3, 0x51, !P2 ;  /* 0x000000510300780c */ /* 0x000fc80005764270 */
[----:B------:R-:W-:-:S04]  /*2990*/  ISETP.LT.OR P3, PT, R2, 0x52, P3 ;  /* 0x000000520200780c */ /* 0x000fc80001f61670 */
[----:B------:R-:W-:Y:S02]  /*29a0*/  FSEL R65, R65, -INF , !P3 ;  /* 0xff80000041417808 */ /* 0x000fe40005800000 */
[----:B------:R-:W-:-:S04]  /*29b0*/  ISETP.GE.AND P3, PT, R10, 0x59, PT ;  /* 0x000000590a00780c */ /* 0x000fc80003f66270 */
[----:B------:R-:W-:-:S04]  /*29c0*/  ISETP.GT.AND P4, PT, R3, 0x58, !P3 ;  /* 0x000000580300780c */ /* 0x000fc80005f84270 */
[----:B------:R-:W-:-:S04]  /*29d0*/  ISETP.LT.OR P4, PT, R2, 0x59, P4 ;  /* 0x000000590200780c */ /* 0x000fc80002781670 */
[----:B------:R-:W-:Y:S02]  /*29e0*/  FSEL R15, R68, -INF , !P4 ;  /* 0xff800000440f7808 */ /* 0x000fe40006000000 */
[----:B------:R-:W-:-:S04]  /*29f0*/  ISETP.GE.AND P4, PT, R10, 0x1, PT ;  /* 0x000000010a00780c */ /* 0x000fc80003f86270 */
[----:B------:R-:W-:-:S04]  /*2a00*/  ISETP.GT.AND P5, PT, R3, RZ, !P4 ;  /* 0x000000ff0300720c */ /* 0x000fc800067a4270 */
[----:B------:R-:W-:-:S04]  /*2a10*/  ISETP.LT.OR P5, PT, R2, 0x1, P5 ;  /* 0x000000010200780c */ /* 0x000fc80002fa1670 */
[----:B------:R-:W-:Y:S02]  /*2a20*/  FSEL R28, R24, -INF , !P5 ;  /* 0xff800000181c7808 */ /* 0x000fe40006800000 */
[----:B------:R-:W-:Y:S01]  /*2a30*/  ISETP.GE.AND P5, PT, R10, 0x5a, PT ;  /* 0x0000005a0a00780c */ /* 0x000fe20003fa6270 */
[----:B------:R-:W-:-:S03]  /*2a40*/  IMAD.IADD R10, R14, 0x1, R4 ;  /* 0x000000010e0a7824 */ /* 0x000fc600078e0204 */
[----:B------:R-:W-:Y:S02]  /*2a50*/  P2R R64, PR, RZ, 0x20 ;  /* 0x00000020ff407803 */ /* 0x000fe40000000000 */
[----:B------:R-:W-:-:S04]  /*2a60*/  ISETP.GT.AND P5, PT, R3, 0x59, !P5 ;  /* 0x000000590300780c */ /* 0x000fc80006fa4270 */
[----:B------:R-:W-:Y:S02]  /*2a70*/  ISETP.LT.OR P5, PT, R2, 0x5a, P5 ;  /* 0x0000005a0200780c */ /* 0x000fe40002fa1670 */
[----:B------:R-:W-:Y:S02]  /*2a80*/  VIADDMNMX R2, R4, R13, R12, PT ;  /* 0x0000000d04027246 */ /* 0x000fe4000380010c */
[----:B------:R-:W-:Y:S02]  /*2a90*/  FSEL R69, R69, -INF , !P5 ;  /* 0xff80000045457808 */ /* 0x000fe40006800000 */
[----:B------:R-:W-:-:S13]  /*2aa0*/  ISETP.GE.AND P5, PT, R75, 0x1, PT ;  /* 0x000000014b00780c */ /* 0x000fda0003fa6270 */
[----:B------:R-:W-:Y:S05]  /*2ab0*/  @!P5 BRA `(.L_x_883) ;  /* 0x000000000050d947 */ /* 0x000fea0003800000 */
        /* <DEDUP_REMOVED lines=12> */
.L_x_885:
[----:B------:R-:W-:-:S13]  /*2b80*/  ISETP.NE.AND P5, PT, R75, 0x1, PT ;  /* 0x000000014b00780c */ /* 0x000fda0003fa5270 */
[----:B------:R-:W1:Y:S02]  /*2b90*/  @P5 LDC.64 R12, c[0x0][0x9e8] ;  /* 0x00027a00ff0c5b82 */ /* 0x000e640000000a00 */
[----:B-1----:R-:W-:-:S05]  /*2ba0*/  @P5 IMAD.HI.U32 R12, R3, R12, RZ ;  /* 0x0000000c030c5227 */ /* 0x002fca00078e00ff */
[----:B------:R-:W-:-:S07]  /*2bb0*/  @P5 SHF.R.U32.HI R3, RZ, R13, R12 ;  /* 0x0000000dff035219 */ /* 0x000fce000001160c */
.L_x_886:
[----:B------:R-:W-:Y:S05]  /*2bc0*/  BSYNC B0 ;  /* 0x0000000000007941 */ /* 0x000fea0003800000 */
.L_x_884:
[----:B------:R-:W-:-:S05]  /*2bd0*/  IMAD R3, R3, R75, R20 ;  /* 0x0000004b03037224 */ /* 0x000fca00078e0214 */
[----:B------:R-:W-:Y:S02]  /*2be0*/  VIMNMX R10, R10, R3, !PT ;  /* 0x000000030a0a7248 */ /* 0x000fe40007fe0100 */
[----:B------:R-:W-:-:S07]  /*2bf0*/  VIADDMNMX R2, R3, R75, R2, PT ;  /* 0x0000004b03027246 */ /* 0x000fce0003800102 */
.L_x_883:
[C---:B------:R-:W-:Y:S01]  /*2c00*/  ISETP.GT.AND P1, PT, R10.reuse, 0x1, !P1 ;  /* 0x000000010a00780c */ /* 0x040fe20004f24270 */
[----:B------:R-:W-:Y:S01]  /*2c10*/  ULDC UR6, c[0x0][0x988] ;  /* 0x0002620000067ab9 */ /* 0x000fe20000000800 */
[----:B------:R-:W-:Y:S01]  /*2c20*/  ISETP.GT.AND P6, PT, R10, 0x8, !P6 ;  /* 0x000000080a00780c */ /* 0x000fe200077c4270 */
[----:B------:R-:W-:Y:S01]  /*2c30*/  IMAD.U32 R14, RZ, RZ, UR6 ;  /* 0x00000006ff0e7e24 */ /* 0x000fe2000f8e00ff */
[C---:B------:R-:W-:Y:S02]  /*2c40*/  ISETP.LT.OR P1, PT, R2.reuse, 0x2, P1 ;  /* 0x000000020200780c */ /* 0x040fe40000f21670 */
[----:B------:R-:W-:Y:S02]  /*2c50*/  ISETP.LT.OR P6, PT, R2, 0x9, P6 ;  /* 0x000000090200780c */ /* 0x000fe400037c1670 */
[----:B------:R-:W-:Y:S02]  /*2c60*/  FSEL R20, R27, -INF , !P1 ;  /* 0xff8000001b147808 */ /* 0x000fe40004800000 */
[----:B------:R-:W-:-:S02]  /*2c70*/  ISETP.NE.AND P1, PT, R11, RZ, PT ;  /* 0x000000ff0b00720c */ /* 0x000fc40003f25270 */
[----:B------:R-:W-:Y:S02]  /*2c80*/  ISETP.NE.AND P5, PT, R29, RZ, PT ;  /* 0x000000ff1d00720c */ /* 0x000fe40003fa5270 */
[----:B------:R-:W-:Y:S02]  /*2c90*/  ISETP.GT.AND P1, PT, R10, 0x9, !P1 ;  /* 0x000000090a00780c */ /* 0x000fe40004f24270 */
[----:B------:R-:W-:Y:S02]  /*2ca0*/  FSEL R29, R30, -INF , !P6 ;  /* 0xff8000001e1d7808 */ /* 0x000fe40007000000 */
[----:B------:R-:W-:Y:S02]  /*2cb0*/  ISETP.LT.OR P1, PT, R2, 0xa, P1 ;  /* 0x0000000a0200780c */ /* 0x000fe40000f21670 */
[----:B------:R-:W-:Y:S02]  /*2cc0*/  ISETP.NE.AND P6, PT, R33, RZ, PT ;  /* 0x000000ff2100720c */ /* 0x000fe40003fc5270 */
[----:B------:R-:W-:-:S02]  /*2cd0*/  FSEL R31, R31, -INF , !P1 ;  /* 0xff8000001f1f7808 */ /* 0x000fc40004800000 */
[----:B------:R-:W-:Y:S02]  /*2ce0*/  ISETP.NE.AND P1, PT, R77, RZ, PT ;  /* 0x000000ff4d00720c */ /* 0x000fe40003f25270 */
[----:B------:R-:W-:Y:S02]  /*2cf0*/  FMNMX.FTZ R3, R28, R76, !PT ;  /* 0x0000004c1c037209 */ /* 0x000fe40007810000 */
[----:B------:R-:W-:Y:S02]  /*2d00*/  ISETP.GT.AND P1, PT, R10, 0x10, !P1 ;  /* 0x000000100a00780c */ /* 0x000fe40004f24270 */
[----:B------:R-:W-:Y:S02]  /*2d10*/  FMNMX.FTZ R3, R78, R3, !PT ;  /* 0x000000034e037209 */ /* 0x000fe40007810000 */
[----:B------:R-:W-:Y:S02]  /*2d20*/  ISETP.LT.OR P1, PT, R2, 0x11, P1 ;  /* 0x000000110200780c */ /* 0x000fe40000f21670 */
[----:B------:R-:W-:-:S02]  /*2d30*/  FMNMX.FTZ R3, R80, R3, !PT ;  /* 0x0000000350037209 */ /* 0x000fc40007810000 */
[----:B------:R-:W-:Y:S02]  /*2d40*/  FSEL R33, R34, -INF , !P1 ;  /* 0xff80000022217808 */ /* 0x000fe40004800000 */
[----:B------:R-:W-:Y:S02]  /*2d50*/  ISETP.NE.AND P1, PT, R79, RZ, PT ;  /* 0x000000ff4f00720c */ /* 0x000fe40003f25270 */
[----:B------:R-:W-:Y:S02]  /*2d60*/  FMNMX.FTZ R3, R32, R3, !PT ;  /* 0x0000000320037209 */ /* 0x000fe40007810000 */
[----:B------:R-:W-:Y:S02]  /*2d70*/  ISETP.GT.AND P1, PT, R10, 0x11, !P1 ;  /* 0x000000110a00780c */ /* 0x000fe40004f24270 */
[----:B------:R-:W-:Y:S02]  /*2d80*/  FMNMX.FTZ R3, R82, R3, !PT ;  /* 0x0000000352037209 */ /* 0x000fe40007810000 */
[----:B------:R-:W-:-:S02]  /*2d90*/  ISETP.LT.OR P1, PT, R2, 0x12, P1 ;  /* 0x000000120200780c */ /* 0x000fc40000f21670 */
[----:B------:R-:W-:Y:S02]  /*2da0*/  FMNMX.FTZ R3, R36, R3, !PT ;  /* 0x0000000324037209 */ /* 0x000fe40007810000 */
[----:B------:R-:W-:Y:S02]  /*2db0*/  FSEL R35, R35, -INF , !P1 ;  /* 0xff80000023237808 */ /* 0x000fe40004800000 */
[----:B------:R-:W-:Y:S02]  /*2dc0*/  ISETP.GT.AND P1, PT, R10, 0x18, !P6 ;  /* 0x000000180a00780c */ /* 0x000fe40007724270 */
[----:B------:R-:W-:Y:S02]  /*2dd0*/  FMNMX.FTZ R3, R84, R3, !PT ;  /* 0x0000000354037209 */ /* 0x000fe40007810000 */
[----:B------:R-:W-:Y:S02]  /*2de0*/  ISETP.LT.OR P1, PT, R2, 0x19, P1 ;  /* 0x000000190200780c */ /* 0x000fe40000f21670 */
[----:B------:R-:W-:-:S02]  /*2df0*/  FMNMX.FTZ R3, R40, R3, !PT ;  /* 0x0000000328037209 */ /* 0x000fc40007810000 */
[----:B------:R-:W-:Y:S02]  /*2e00*/  FSEL R37, R38, -INF , !P1 ;  /* 0xff80000026257808 */ /* 0x000fe40004800000 */
[----:B------:R-:W-:Y:S02]  /*2e10*/  ISETP.GT.AND P1, PT, R10, 0x19, !P5 ;  /* 0x000000190a00780c */ /* 0x000fe40006f24270 */
[----:B------:R-:W-:Y:S02]  /*2e20*/  FMNMX.FTZ R3, R86, R3, !PT ;  /* 0x0000000356037209 */ /* 0x000fe40007810000 */
[----:B------:R-:W-:Y:S02]  /*2e30*/  ISETP.LT.OR P1, PT, R2, 0x1a, P1 ;  /* 0x0000001a0200780c */ /* 0x000fe40000f21670 */
[----:B------:R-:W-:Y:S02]  /*2e40*/  FMNMX.FTZ R3, R44, R3, !PT ;  /* 0x000000032c037209 */ /* 0x000fe40007810000 */
[----:B------:R-:W-:-:S02]  /*2e50*/  FSEL R39, R39, -INF , !P1 ;  /* 0xff80000027277808 */ /* 0x000fc40004800000 */
[----:B------:R-:W-:Y:S02]  /*2e60*/  ISETP.NE.AND P1, PT, R81, RZ, PT ;  /* 0x000000ff5100720c */ /* 0x000fe40003f25270 */
[----:B------:R-:W-:Y:S02]  /*2e70*/  FMNMX.FTZ R3, R88, R3, !PT ;  /* 0x0000000358037209 */ /* 0x000fe40007810000 */
[----:B------:R-:W-:Y:S02]  /*2e80*/  ISETP.GT.AND P1, PT, R10, 0x20, !P1 ;  /* 0x000000200a00780c */ /* 0x000fe40004f24270 */
[----:B------:R-:W-:Y:S02]  /*2e90*/  ISETP.NE.AND P6, PT, R41, RZ, PT ;  /* 0x000000ff2900720c */ /* 0x000fe40003fc5270 */
        /* <DEDUP_REMOVED lines=10> */
[----:B------:R-:W-:Y:S02]  /*2f40*/  ISETP.NE.AND P1, PT, R85, RZ, PT ;  /* 0x000000ff5500720c */ /* 0x000fe40003f25270 */
[----:B------:R-:W-:Y:S02]  /*2f50*/  FMNMX.FTZ R12, R56, R3, !PT ;  /* 0x00000003380c7209 */ /* 0x000fe40007810000 */
[----:B------:R-:W-:Y:S02]  /*2f60*/  ISETP.GT.AND P1, PT, R10, 0x28, !P1 ;  /* 0x000000280a00780c */ /* 0x000fe40004f24270 */
[----:B------:R-:W-:-:S02]  /*2f70*/  FMNMX.FTZ R12, R57, R12, !PT ;  /* 0x0000000c390c7209 */ /* 0x000fc40007810000 */
[----:B------:R-:W-:Y:S02]  /*2f80*/  ISETP.LT.OR P1, PT, R2, 0x29, P1 ;  /* 0x000000290200780c */ /* 0x000fe40000f21670 */
[----:B------:R-:W-:Y:S02]  /*2f90*/  FMNMX.FTZ R12, R25, R12, !PT ;  /* 0x0000000c190c7209 */ /* 0x000fe40007810000 */
[----:B------:R-:W-:Y:S02]  /*2fa0*/  ISETP.NE.AND P5, PT, R45, RZ, PT ;  /* 0x000000ff2d00720c */ /* 0x000fe40003fa5270 */
[----:B------:R-:W-:Y:S02]  /*2fb0*/  FSEL R45, R46, -INF , !P1 ;  /* 0xff8000002e2d7808 */ /* 0x000fe40004800000 */
[----:B------:R-:W-:Y:S02]  /*2fc0*/  ISETP.NE.AND P1, PT, R87, RZ, PT ;  /* 0x000000ff5700720c */ /* 0x000fe40003f25270 */
[----:B------:R-:W-:-:S02]  /*2fd0*/  FMNMX.FTZ R12, R61, R12, !PT ;  /* 0x0000000c3d0c7209 */ /* 0x000fc40007810000 */
[----:B------:R-:W-:Y:S02]  /*2fe0*/  ISETP.GT.AND P1, PT, R10, 0x29, !P1 ;  /* 0x000000290a00780c */ /* 0x000fe40004f24270 */
[----:B------:R-:W-:Y:S02]  /*2ff0*/  FMNMX.FTZ R12, R21, R12, !PT ;  /* 0x0000000c150c7209 */ /* 0x000fe40007810000 */
[----:B------:R-:W-:Y:S02]  /*3000*/  ISETP.LT.OR P1, PT, R2, 0x2a, P1 ;  /* 0x0000002a0200780c */ /* 0x000fe40000f21670 */
[----:B------:R-:W-:Y:S02]  /*3010*/  FMNMX.FTZ R12, R65, R12, !PT ;  /* 0x0000000c410c7209 */ /* 0x000fe40007810000 */
[----:B------:R-:W-:Y:S02]  /*3020*/  FSEL R47, R47, -INF , !P1 ;  /* 0xff8000002f2f7808 */ /* 0x000fe40004800000 */
[----:B------:R-:W-:-:S02]  /*3030*/  FMNMX.FTZ R12, R15, R12, !PT ;  /* 0x0000000c0f0c7209 */ /* 0x000fc40007810000 */
[----:B------:R-:W-:Y:S02]  /*3040*/  ISETP.NE.AND P1, PT, R89, RZ, PT ;  /* 0x000000ff5900720c */ /* 0x000fe40003f25270 */
[----:B------:R-:W-:Y:S02]  /*3050*/  FMNMX.FTZ R12, R69, R12, !PT ;  /* 0x0000000c450c7209 */ /* 0x000fe40007810000 */
[C---:B------:R-:W-:Y:S02]  /*3060*/  ISETP.GT.AND P1, PT, R10.reuse, 0x30, !P1 ;  /* 0x000000300a00780c */ /* 0x040fe40004f24270 */
[----:B------:R-:W-:Y:S01]  /*3070*/  ISETP.GT.AND P4, PT, R10, RZ, !P4 ;  /* 0x000000ff0a00720c */ /* 0x000fe20006784270 */
[----:B------:R-:W1:Y:S01]  /*3080*/  SHFL.BFLY PT, R3, R12, 0x2, 0x1f ;  /* 0x0c401f000c037f89 */ /* 0x000e6200000e0000 */
[C---:B------:R-:W-:Y:S02]  /*3090*/  ISETP.LT.OR P1, PT, R2.reuse, 0x31, P1 ;  /* 0x000000310200780c */ /* 0x040fe40000f21670 */
[----:B------:R-:W-:-:S02]  /*30a0*/  ISETP.LT.OR P4, PT, R2, 0x1, P4 ;  /* 0x000000010200780c */ /* 0x000fc40002781670 */
[----:B------:R-:W-:Y:S02]  /*30b0*/  FSEL R49, R50, -INF , !P1 ;  /* 0xff80000032317808 */ /* 0x000fe40004800000 */
[----:B------:R-:W-:Y:S02]  /*30c0*/  ISETP.NE.AND P1, PT, R91, RZ, PT ;  /* 0x000000ff5b00720c */ /* 0x000fe40003f25270 */
[----:B------:R-:W-:Y:S02]  /*30d0*/  FSEL R27, R26, -INF , !P4 ;  /* 0xff8000001a1b7808 */ /* 0x000fe40006000000 */
[C---:B------:R-:W-:Y:S02]  /*30e0*/  ISETP.GT.AND P1, PT, R10.reuse, 0x31, !P1 ;  /* 0x000000310a00780c */ /* 0x040fe40004f24270 */
[----:B------:R-:W-:Y:S02]  /*30f0*/  ISETP.GT.AND P2, PT, R10, 0x51, !P2 ;  /* 0x000000510a00780c */ /* 0x000fe40005744270 */
[----:B------:R-:W-:-:S02]  /*3100*/  ISETP.LT.OR P1, PT, R2, 0x32, P1 ;  /* 0x000000320200780c */ /* 0x000fc40000f21670 */
[----:B------:R-:W-:Y:S02]  /*3110*/  ISETP.GT.AND P3, PT, R10, 0x58, !P3 ;  /* 0x000000580a00780c */ /* 0x000fe40005f64270 */
[----:B------:R-:W-:Y:S02]  /*3120*/  FSEL R51, R51, -INF , !P1 ;  /* 0xff80000033337808 */ /* 0x000fe40004800000 */
[----:B------:R-:W-:Y:S02]  /*3130*/  ISETP.NE.AND P1, PT, R93, RZ, PT ;  /* 0x000000ff5d00720c */ /* 0x000fe40003f25270 */
[----:B------:R-:W-:Y:S02]  /*3140*/  ISETP.LT.OR P2, PT, R2, 0x52, P2 ;  /* 0x000000520200780c */ /* 0x000fe40001741670 */
[----:B------:R-:W-:Y:S02]  /*3150*/  ISETP.GT.AND P1, PT, R10, 0x38, !P1 ;  /* 0x000000380a00780c */ /* 0x000fe40004f24270 */
[----:B-1----:R-:W-:-:S02]  /*3160*/  FMNMX.FTZ R24, R12, R3, !PT ;  /* 0x000000030c187209 */ /* 0x002fc40007810000 */
[----:B------:R-:W-:Y:S02]  /*3170*/  FMNMX.FTZ R12, R27, R20, !PT ;  /* 0x000000141b0c7209 */ /* 0x000fe40007810000 */
[----:B------:R-:W-:Y:S01]  /*3180*/  ISETP.LT.OR P1, PT, R2, 0x39, P1 ;  /* 0x000000390200780c */ /* 0x000fe20000f21670 */
[----:B------:R-:W1:Y:S01]  /*3190*/  SHFL.BFLY PT, R3, R24, 0x1, 0x1f ;  /* 0x0c201f0018037f89 */ /* 0x000e6200000e0000 */
[----:B------:R-:W-:Y:S02]  /*31a0*/  FMNMX.FTZ R12, R29, R12, !PT ;  /* 0x0000000c1d0c7209 */ /* 0x000fe40007810000 */
        /* <DEDUP_REMOVED lines=8> */
[----:B------:R-:W-:-:S02]  /*3230*/  ISETP.NE.AND P1, PT, R96, RZ, PT ;  /* 0x000000ff6000720c */ /* 0x000fc40003f25270 */
[----:B------:R-:W-:Y:S02]  /*3240*/  FMNMX.FTZ R12, R37, R12, !PT ;  /* 0x0000000c250c7209 */ /* 0x000fe40007810000 */
[----:B------:R-:W-:Y:S02]  /*3250*/  ISETP.GT.AND P1, PT, R10, 0x40, !P1 ;  /* 0x000000400a00780c */ /* 0x000fe40004f24270 */
[----:B------:R-:W-:Y:S02]  /*3260*/  FMNMX.FTZ R12, R39, R12, !PT ;  /* 0x0000000c270c7209 */ /* 0x000fe40007810000 */
[----:B------:R-:W-:Y:S02]  /*3270*/  ISETP.LT.OR P1, PT, R2, 0x41, P1 ;  /* 0x000000410200780c */ /* 0x000fe40000f21670 */
[----:B------:R-:W-:Y:S02]  /*3280*/  FMNMX.FTZ R12, R41, R12, !PT ;  /* 0x0000000c290c7209 */ /* 0x000fe40007810000 */
[----:B------:R-:W-:-:S02]  /*3290*/  FSEL R13, R58, -INF , !P1 ;  /* 0xff8000003a0d7808 */ /* 0x000fc40004800000 */
[----:B------:R-:W-:Y:S02]  /*32a0*/  ISETP.GT.AND P1, PT, R10, 0x41, !P6 ;  /* 0x000000410a00780c */ /* 0x000fe40007724270 */
[----:B------:R-:W-:Y:S02]  /*32b0*/  FMNMX.FTZ R12, R43, R12, !PT ;  /* 0x0000000c2b0c7209 */ /* 0x000fe40007810000 */
[----:B------:R-:W-:Y:S02]  /*32c0*/  ISETP.LT.OR P1, PT, R2, 0x42, P1 ;  /* 0x000000420200780c */ /* 0x000fe40000f21670 */
[----:B------:R-:W-:Y:S02]  /*32d0*/  FMNMX.FTZ R12, R45, R12, !PT ;  /* 0x0000000c2d0c7209 */ /* 0x000fe40007810000 */
[----:B------:R-:W-:Y:S02]  /*32e0*/  FSEL R59, R59, -INF , !P1 ;  /* 0xff8000003b3b7808 */ /* 0x000fe40004800000 */
[----:B------:R-:W-:-:S02]  /*32f0*/  FMNMX.FTZ R12, R47, R12, !PT ;  /* 0x0000000c2f0c7209 */ /* 0x000fc40007810000 */
[----:B------:R-:W-:Y:S02]  /*3300*/  ISETP.GT.AND P1, PT, R10, 0x48, !P5 ;  /* 0x000000480a00780c */ /* 0x000fe40006f24270 */
[----:B-1----:R-:W-:Y:S02]  /*3310*/  FMNMX.FTZ R3, R24, R3, !PT ;  /* 0x0000000318037209 */ /* 0x002fe40007810000 */
[----:B------:R-:W-:Y:S02]  /*3320*/  FMNMX.FTZ R12, R49, R12, !PT ;  /* 0x0000000c310c7209 */ /* 0x000fe40007810000 */
[----:B------:R-:W-:Y:S01]  /*3330*/  ISETP.LT.OR P1, PT, R2, 0x49, P1 ;  /* 0x000000490200780c */ /* 0x000fe20000f21670 */
[----:B------:R-:W-:Y:S01]  /*3340*/  FMUL.FTZ R26, R3, R14 ;  /* 0x0000000e031a7220 */ /* 0x000fe20000410000 */
[----:B------:R-:W-:Y:S02]  /*3350*/  FMNMX.FTZ R12, R51, R12, !PT ;  /* 0x0000000c330c7209 */ /* 0x000fe40007810000 */
[----:B------:R-:W-:-:S02]  /*3360*/  FSEL R11, R62, -INF , !P1 ;  /* 0xff8000003e0b7808 */ /* 0x000fc40004800000 */
[----:B------:R-:W-:Y:S02]  /*3370*/  FSETP.NEU.FTZ.AND P1, PT, R3, -INF , PT ;  /* 0xff8000000300780b */ /* 0x000fe40003f3d000 */
[----:B------:R-:W-:Y:S02]  /*3380*/  ISETP.NE.AND P5, PT, R60, RZ, PT ;  /* 0x000000ff3c00720c */ /* 0x000fe40003fa5270 */
[----:B------:R-:W-:Y:S02]  /*3390*/  FMNMX.FTZ R12, R53, R12, !PT ;  /* 0x0000000c350c7209 */ /* 0x000fe40007810000 */
[----:B------:R-:W-:Y:S02]  /*33a0*/  FSEL R83, R26, RZ, P1 ;  /* 0x000000ff1a537208 */ /* 0x000fe40000800000 */
[----:B------:R-:W-:Y:S02]  /*33b0*/  ISETP.GT.AND P1, PT, R10, 0x49, !P5 ;  /* 0x000000490a00780c */ /* 0x000fe40006f24270 */
[----:B------:R-:W-:Y:S01]  /*33c0*/  FMNMX.FTZ R12, R55, R12, !PT ;  /* 0x0000000c370c7209 */ /* 0x000fe20007810000 */
[-CC-:B------:R-:W-:Y:S01]  /*33d0*/  FFMA.FTZ R26, R76, R14.reuse, -R83.reuse ;  /* 0x0000000e4c1a7223 */ /* 0x180fe20000010853 */
[----:B------:R-:W-:Y:S01]  /*33e0*/  ISETP.LT.OR P1, PT, R2, 0x4a, P1 ;  /* 0x0000004a0200780c */ /* 0x000fe20000f21670 */
[--C-:B------:R-:W-:Y:S01]  /*33f0*/  FFMA.FTZ R24, R28, R14, -R83.reuse ;  /* 0x0000000e1c187223 */ /* 0x100fe20000010853 */
[----:B------:R-:W-:Y:S01]  /*3400*/  ISETP.NE.AND P6, PT, R97, RZ, PT ;  /* 0x000000ff6100720c */ /* 0x000fe20003fc5270 */
[----:B------:R1:W-:Y:S01]  /*3410*/  MUFU.EX2 R85, R26 ;  /* 0x0000001a00557308 */ /* 0x0003e20000000800 */
[----:B------:R-:W-:Y:S01]  /*3420*/  FMNMX.FTZ R12, R13, R12, !PT ;  /* 0x0000000c0d0c7209 */ /* 0x000fe20007810000 */
[-CC-:B------:R-:W-:Y:S01]  /*3430*/  FFMA.FTZ R28, R78, R14.reuse, -R83.reuse ;  /* 0x0000000e4e1c7223 */ /* 0x180fe20000010853 */
[----:B------:R-:W-:Y:S01]  /*3440*/  FSEL R63, R63, -INF , !P1 ;  /* 0xff8000003f3f7808 */ /* 0x000fe20004800000 */
[-CC-:B------:R-:W-:Y:S01]  /*3450*/  FFMA.FTZ R30, R80, R14.reuse, -R83.reuse ;  /* 0x0000000e501e7223 */ /* 0x180fe20000010853 */
[----:B------:R-:W-:Y:S01]  /*3460*/  ISETP.GT.AND P1, PT, R10, 0x50, !P6 ;  /* 0x000000500a00780c */ /* 0x000fe20007724270 */
[--C-:B------:R-:W-:Y:S01]  /*3470*/  FFMA.FTZ R32, R32, R14, -R83.reuse ;  /* 0x0000000e20207223 */ /* 0x100fe20000010853 */
[----:B------:R-:W-:Y:S01]  /*3480*/  FMNMX.FTZ R12, R59, R12, !PT ;  /* 0x0000000c3b0c7209 */ /* 0x000fe20007810000 */
[----:B------:R-:W2:Y:S01]  /*3490*/  MUFU.EX2 R24, R24 ;  /* 0x0000001800187308 */ /* 0x000ea20000000800 */
[----:B------:R-:W-:Y:S01]  /*34a0*/  ISETP.LT.OR P1, PT, R2, 0x51, P1 ;  /* 0x000000510200780c */ /* 0x000fe20000f21670 */
[--C-:B-1----:R-:W-:Y:S01]  /*34b0*/  FFMA.FTZ R26, R82, R14, -R83.reuse ;  /* 0x0000000e521a7223 */ /* 0x102fe20000010853 */
[----:B------:R-:W-:Y:S01]  /*34c0*/  FMNMX.FTZ R12, R11, R12, !PT ;  /* 0x0000000c0b0c7209 */ /* 0x000fe20007810000 */
[-CC-:B------:R-:W-:Y:S01]  /*34d0*/  FFMA.FTZ R34, R36, R14.reuse, -R83.reuse ;  /* 0x0000000e24227223 */ /* 0x180fe20000010853 */
[----:B------:R-:W-:Y:S01]  /*34e0*/  ISETP.NE.AND P5, PT, R64, RZ, PT ;  /* 0x000000ff4000720c */ /* 0x000fe20003fa5270 */
[--C-:B------:R-:W-:Y:S01]  /*34f0*/  FFMA.FTZ R38, R52, R14, -R83.reuse ;  /* 0x0000000e34267223 */ /* 0x100fe20000010853 */
[----:B------:R-:W-:Y:S01]  /*3500*/  FSEL R77, R66, -INF , !P1 ;  /* 0xff800000424d7808 */ /* 0x000fe20004800000 */
[----:B------:R1:W-:Y:S01]  /*3510*/  MUFU.EX2 R89, R26 ;  /* 0x0000001a00597308 */ /* 0x0003e20000000800 */
[----:B------:R-:W-:Y:S01]  /*3520*/  FMNMX.FTZ R12, R63, R12, !PT ;  /* 0x0000000c3f0c7209 */ /* 0x000fe20007810000 */
[-CC-:B------:R-:W-:Y:S01]  /*3530*/  FFMA.FTZ R36, R48, R14.reuse, -R83.reuse ;  /* 0x0000000e30247223 */ /* 0x180fe20000010853 */
[----:B------:R-:W-:Y:S01]  /*3540*/  ISETP.GT.AND P4, PT, R10, 0x59, !P5 ;  /* 0x000000590a00780c */ /* 0x000fe20006f84270 */
[-CC-:B------:R-:W-:Y:S01]  /*3550*/  FFMA.FTZ R10, R40, R14.reuse, -R83.reuse ;  /* 0x0000000e280a7223 */ /* 0x180fe20000010853 */
[----:B------:R-:W-:Y:S01]  /*3560*/  ISETP.LT.OR P3, PT, R2, 0x59, P3 ;  /* 0x000000590200780c */ /* 0x000fe20001f61670 */
[--C-:B------:R-:W-:Y:S01]  /*3570*/  FFMA.FTZ R40, R92, R14, -R83.reuse ;  /* 0x0000000e5c287223 */ /* 0x100fe20000010853 */
[----:B------:R-:W-:Y:S01]  /*3580*/  FSEL R67, R67, -INF , !P2 ;  /* 0xff80000043437808 */ /* 0x000fe20005000000 */
[----:B------:R-:W-:Y:S01]  /*3590*/  MUFU.EX2 R28, R28 ;  /* 0x0000001c001c7308 */ /* 0x000fe20000000800 */
[----:B------:R-:W-:Y:S01]  /*35a0*/  FMNMX.FTZ R12, R77, R12, !PT ;  /* 0x0000000c4d0c7209 */ /* 0x000fe20007810000 */
[-CC-:B-1----:R-:W-:Y:S01]  /*35b0*/  FFMA.FTZ R26, R86, R14.reuse, -R83.reuse ;  /* 0x0000000e561a7223 */ /* 0x182fe20000010853 */
[----:B------:R-:W-:Y:S01]  /*35c0*/  ISETP.LT.OR P4, PT, R2, 0x5a, P4 ;  /* 0x0000005a0200780c */ /* 0x000fe20002781670 */
[-CC-:B------:R-:W-:Y:S01]  /*35d0*/  FFMA.FTZ R2, R44, R14.reuse, -R83.reuse ;  /* 0x0000000e2c027223 */ /* 0x180fe20000010853 */
[----:B------:R-:W-:Y:S01]  /*35e0*/  FSEL R79, R70, -INF , !P3 ;  /* 0xff800000464f7808 */ /* 0x000fe20005800000 */
[--C-:B------:R-:W-:Y:S01]  /*35f0*/  FFMA.FTZ R42, R56, R14, -R83.reuse ;  /* 0x0000000e382a7223 */ /* 0x100fe20000010853 */
[----:B------:R-:W-:Y:S01]  /*3600*/  FMNMX.FTZ R12, R67, R12, !PT ;  /* 0x0000000c430c7209 */ /* 0x000fe20007810000 */
[----:B------:R1:W-:Y:S01]  /*3610*/  MUFU.EX2 R93, R26 ;  /* 0x0000001a005d7308 */ /* 0x0003e20000000800 */
[----:B------:R-:W-:Y:S01]  /*3620*/  FSEL R71, R71, -INF , !P4 ;  /* 0xff80000047477808 */ /* 0x000fe20006000000 */
[--C-:B------:R-:W-:Y:S01]  /*3630*/  FFMA.FTZ R57, R57, R14, -R83.reuse ;  /* 0x0000000e39397223 */ /* 0x100fe20000010853 */
[----:B------:R-:W-:Y:S01]  /*3640*/  FMNMX.FTZ R12, R79, R12, !PT ;  /* 0x0000000c4f0c7209 */ /* 0x000fe20007810000 */
[-CC-:B------:R-:W-:Y:S01]  /*3650*/  FFMA.FTZ R25, R25, R14.reuse, -R83.reuse ;  /* 0x0000000e19197223 */ /* 0x180fe20000010853 */
[-CC-:B------:R-:W-:Y:S01]  /*3660*/  FFMA.FTZ R61, R61, R14.reuse, -R83.reuse ;  /* 0x0000000e3d3d7223 */ /* 0x180fe20000010853 */
[--C-:B------:R-:W-:Y:S01]  /*3670*/  FFMA.FTZ R21, R21, R14, -R83.reuse ;  /* 0x0000000e15157223 */ /* 0x100fe20000010853 */
[----:B------:R-:W-:Y:S01]  /*3680*/  FMNMX.FTZ R12, R71, R12, !PT ;  /* 0x0000000c470c7209 */ /* 0x000fe20007810000 */
[----:B------:R3:W4:Y:S01]  /*3690*/  MUFU.EX2 R87, R30 ;  /* 0x0000001e00577308 */ /* 0x0007220000000800 */
[-CC-:B-1----:R-:W-:Y:S01]  /*36a0*/  FFMA.FTZ R26, R90, R14.reuse, -R83.reuse ;  /* 0x0000000e5a1a7223 */ /* 0x182fe20000010853 */
[-CC-:B------:R-:W-:Y:S01]  /*36b0*/  FFMA.FTZ R65, R65, R14.reuse, -R83.reuse ;  /* 0x0000000e41417223 */ /* 0x180fe20000010853 */
[--C-:B------:R-:W-:Y:S01]  /*36c0*/  FFMA.FTZ R15, R15, R14, -R83.reuse ;  /* 0x0000000e0f0f7223 */ /* 0x100fe20000010853 */
[----:B------:R-:W1:Y:S01]  /*36d0*/  SHFL.BFLY PT, R81, R12, 0x2, 0x1f ;  /* 0x0c401f000c517f89 */ /* 0x000e6200000e0000 */
[----:B--2---:R-:W-:Y:S01]  /*36e0*/  F2FP.F16.F32.PACK_AB R156, R85, R24 ;  /* 0x00000018559c723e */ /* 0x004fe200000000ff */
[-CC-:B------:R-:W-:Y:S01]  /*36f0*/  FFMA.FTZ R69, R69, R14.reuse, -R83.reuse ;  /* 0x0000000e45457223 */ /* 0x180fe20000010853 */
[----:B------:R-:W-:Y:S01]  /*3700*/  ISETP.GE.AND P5, PT, R75, 0x1, PT ;  /* 0x000000014b00780c */ /* 0x000fe20003fa6270 */
[----:B------:R-:W-:Y:S01]  /*3710*/  MUFU.EX2 R97, R26 ;  /* 0x0000001a00617308 */ /* 0x000fe20000000800 */
[----:B---3--:R-:W-:-:S07]  /*3720*/  FFMA.FTZ R30, R84, R14, -R83 ;  /* 0x0000000e541e7223 */ /* 0x008fce0000010853 */
[----:B------:R2:W-:Y:S01]  /*3730*/  MUFU.EX2 R91, R30 ;  /* 0x0000001e005b7308 */ /* 0x0005e20000000800 */
[----:B----4-:R-:W-:-:S07]  /*3740*/  F2FP.F16.F32.PACK_AB R158, R87, R28 ;  /* 0x0000001c579e723e */ /* 0x010fce00000000ff */
[----:B------:R-:W3:Y:S01]  /*3750*/  MUFU.EX2 R32, R32 ;  /* 0x0000002000207308 */ /* 0x000ee20000000800 */
[----:B--2---:R-:W-:Y:S01]  /*3760*/  FFMA.FTZ R30, R88, R14, -R83 ;  /* 0x0000000e581e7223 */ /* 0x004fe20000010853 */
[----:B-1----:R-:W-:-:S06]  /*3770*/  FMNMX.FTZ R81, R12, R81, !PT ;  /* 0x000000510c517209 */ /* 0x002fcc0007810000 */
[----:B------:R-:W-:Y:S01]  /*3780*/  MUFU.EX2 R95, R30 ;  /* 0x0000001e005f7308 */ /* 0x000fe20000000800 */
[----:B------:R-:W1:Y:S07]  /*3790*/  SHFL.BFLY PT, R12, R81, 0x1, 0x1f ;  /* 0x0c201f00510c7f89 */ /* 0x000e6e00000e0000 */
[----:B------:R-:W2:Y:S01]  /*37a0*/  MUFU.EX2 R34, R34 ;  /* 0x0000002200227308 */ /* 0x000ea20000000800 */
[----:B---3--:R-:W-:-:S07]  /*37b0*/  F2FP.F16.F32.PACK_AB R152, R89, R32 ;  /* 0x000000205998723e */ /* 0x008fce00000000ff */
[----:B------:R-:W3:Y:S08]  /*37c0*/  MUFU.EX2 R10, R10 ;  /* 0x0000000a000a7308 */ /* 0x000ef00000000800 */
[----:B------:R-:W-:Y:S01]  /*37d0*/  MUFU.EX2 R99, R40 ;  /* 0x0000002800637308 */ /* 0x000fe20000000800 */
[----:B-1----:R-:W-:Y:S02]  /*37e0*/  FMNMX.FTZ R12, R81, R12, !PT ;  /* 0x0000000c510c7209 */ /* 0x002fe40007810000 */
[----:B--2---:R-:W-:-:S02]  /*37f0*/  F2FP.F16.F32.PACK_AB R154, R91, R34 ;  /* 0x000000225b9a723e */ /* 0x004fc400000000ff */
[C---:B------:R-:W-:Y:S01]  /*3800*/  FSETP.NEU.FTZ.AND P1, PT, R12.reuse, -INF , PT ;  /* 0xff8000000c00780b */ /* 0x040fe20003f3d000 */
[----:B------:R-:W-:Y:S02]  /*3810*/  FMUL.FTZ R26, R12, R14 ;  /* 0x0000000e0c1a7220 */ /* 0x000fe40000410000 */
[----:B------:R-:W1:Y:S01]  /*3820*/  MUFU.EX2 R2, R2 ;  /* 0x0000000200027308 */ /* 0x000e620000000800 */
[----:B---3--:R-:W-:Y:S02]  /*3830*/  F2FP.F16.F32.PACK_AB R148, R93, R10 ;  /* 0x0000000a5d94723e */ /* 0x008fe400000000ff */
[----:B------:R-:W-:-:S05]  /*3840*/  FSEL R26, R26, RZ, P1 ;  /* 0x000000ff1a1a7208 */ /* 0x000fca0000800000 */
        /* <DEDUP_REMOVED lines=23> */
[----:B------:R-:W-:Y:S01]  /*39c0*/  FADD.FTZ R31, R87, R50 ;  /* 0x00000032571f7221 */ /* 0x000fe20000010000 */
[-CC-:B------:R-:W-:Y:S01]  /*39d0*/  FFMA.FTZ R63, R63, R14.reuse, -R26.reuse ;  /* 0x0000000e3f3f7223 */ /* 0x180fe2000001081a */
[-CC-:B------:R-:W-:Y:S01]  /*39e0*/  FFMA.FTZ R77, R77, R14.reuse, -R26.reuse ;  /* 0x0000000e4d4d7223 */ /* 0x180fe2000001081a */
[-CC-:B------:R-:W-:Y:S01]  /*39f0*/  FFMA.FTZ R67, R67, R14.reuse, -R26.reuse ;  /* 0x0000000e43437223 */ /* 0x180fe2000001081a */
[----:B------:R-:W-:Y:S01]  /*3a00*/  FADD.FTZ R52, R32, R31 ;  /* 0x0000001f20347221 */ /* 0x000fe20000010000 */
[-CC-:B------:R-:W-:Y:S01]  /*3a10*/  FFMA.FTZ R79, R79, R14.reuse, -R26.reuse ;  /* 0x0000000e4f4f7223 */ /* 0x180fe2000001081a */
[----:B------:R-:W-:Y:S01]  /*3a20*/  FFMA.FTZ R71, R71, R14, -R26 ;  /* 0x0000000e47477223 */ /* 0x000fe2000001081a */
[----:B------:R-:W3:Y:S01]  /*3a30*/  MUFU.EX2 R29, R29 ;  /* 0x0000001d001d7308 */ /* 0x000ee20000000800 */
[----:B------:R-:W-:Y:S01]  /*3a40*/  FADD.FTZ R31, R89, R52 ;  /* 0x00000034591f7221 */ /* 0x000fe20000010000 */
[----:B-1----:R-:W-:-:S03]  /*3a50*/  F2FP.F16.F32.PACK_AB R150, R95, R2 ;  /* 0x000000025f96723e */ /* 0x002fc600000000ff */
[----:B------:R-:W-:-:S03]  /*3a60*/  FADD.FTZ R54, R34, R31 ;  /* 0x0000001f22367221 */ /* 0x000fc60000010000 */
[----:B------:R-:W1:Y:S01]  /*3a70*/  MUFU.EX2 R33, R33 ;  /* 0x0000002100217308 */ /* 0x000e620000000800 */
[----:B--2---:R-:W-:Y:S01]  /*3a80*/  FADD.FTZ R52, R27, R20 ;  /* 0x000000141b347221 */ /* 0x004fe20000010000 */
[----:B------:R-:W-:Y:S01]  /*3a90*/  F2FP.F16.F32.PACK_AB R157, R20, R27 ;  /* 0x0000001b149d723e */ /* 0x000fe200000000ff */
[----:B------:R-:W-:-:S05]  /*3aa0*/  VIADD R20, R72, 0xfffffffe ;  /* 0xfffffffe48147836 */ /* 0x000fca0000000000 */
[----:B------:R2:W4:Y:S01]  /*3ab0*/  MUFU.EX2 R40, R35 ;  /* 0x0000002300287308 */ /* 0x0005220000000800 */
[----:B---3--:R-:W-:Y:S01]  /*3ac0*/  FADD.FTZ R31, R29, R52 ;  /* 0x000000341d1f7221 */ /* 0x008fe20000010000 */
[----:B------:R-:W-:-:S06]  /*3ad0*/  F2FP.F16.F32.PACK_AB R159, R30, R29 ;  /* 0x0000001d1e9f723e */ /* 0x000fcc00000000ff */
[----:B------:R-:W3:Y:S01]  /*3ae0*/  MUFU.EX2 R37, R37 ;  /* 0x0000002500257308 */ /* 0x000ee20000000800 */
[----:B--2---:R-:W-:Y:S01]  /*3af0*/  FADD.FTZ R35, R91, R54 ;  /* 0x000000365b237221 */ /* 0x004fe20000010000 */
[----:B------:R-:W-:Y:S01]  /*3b00*/  FADD.FTZ R54, R30, R31 ;  /* 0x0000001f1e367221 */ /* 0x000fe20000010000 */
[----:B------:R-:W-:Y:S02]  /*3b10*/  FFMA.FTZ R31, R13, R14, -R26 ;  /* 0x0000000e0d1f7223 */ /* 0x000fe4000001081a */
[----:B------:R-:W-:Y:S01]  /*3b20*/  FADD.FTZ R56, R10, R35 ;  /* 0x000000230a387221 */ /* 0x000fe20000010000 */
[----:B-1----:R-:W-:Y:S02]  /*3b30*/  FADD.FTZ R13, R33, R54 ;  /* 0x00000036210d7221 */ /* 0x002fe40000010000 */
[----:B------:R1:W2:Y:S01]  /*3b40*/  MUFU.EX2 R44, R39 ;  /* 0x00000027002c7308 */ /* 0x0002a20000000800 */
[----:B------:R-:W-:Y:S01]  /*3b50*/  FADD.FTZ R35, R93, R56 ;  /* 0x000000385d237221 */ /* 0x000fe20000010000 */
[C---:B----4-:R-:W-:Y:S01]  /*3b60*/  FADD.FTZ R54, R40.reuse, R13 ;  /* 0x0000000d28367221 */ /* 0x050fe20000010000 */
[----:B------:R-:W-:Y:S01]  /*3b70*/  IMAD.IADD R13, R73, 0x1, -R0 ;  /* 0x00000001490d7824 */ /* 0x000fe200078e0a00 */
[----:B------:R-:W-:Y:S01]  /*3b80*/  F2FP.F16.F32.PACK_AB R153, R40, R33 ;  /* 0x000000212899723e */ /* 0x000fe200000000ff */
[----:B------:R-:W-:-:S03]  /*3b90*/  FADD.FTZ R56, R2, R35 ;  /* 0x0000002302387221 */ /* 0x000fc60000010000 */
[----:B------:R-:W4:Y:S01]  /*3ba0*/  MUFU.EX2 R41, R41 ;  /* 0x0000002900297308 */ /* 0x000f220000000800 */
[----:B---3--:R-:W-:Y:S01]  /*3bb0*/  FADD.FTZ R35, R37, R54 ;  /* 0x0000003625237221 */ /* 0x008fe20000010000 */
[----:B-1----:R-:W-:-:S06]  /*3bc0*/  FADD.FTZ R39, R95, R56 ;  /* 0x000000385f277221 */ /* 0x002fcc0000010000 */
[----:B------:R-:W1:Y:S01]  /*3bd0*/  MUFU.EX2 R36, R36 ;  /* 0x0000002400247308 */ /* 0x000e620000000800 */
[C---:B--2---:R-:W-:Y:S01]  /*3be0*/  FADD.FTZ R54, R44.reuse, R35 ;  /* 0x000000232c367221 */ /* 0x044fe20000010000 */
[----:B------:R-:W-:-:S06]  /*3bf0*/  F2FP.F16.F32.PACK_AB R155, R44, R37 ;  /* 0x000000252c9b723e */ /* 0x000fcc00000000ff */
[----:B------:R-:W2:Y:S01]  /*3c00*/  MUFU.EX2 R46, R43 ;  /* 0x0000002b002e7308 */ /* 0x000ea20000000800 */
[----:B----4-:R-:W-:-:S07]  /*3c10*/  FADD.FTZ R35, R41, R54 ;  /* 0x0000003629237221 */ /* 0x010fce0000010000 */
[----:B------:R-:W3:Y:S01]  /*3c20*/  MUFU.EX2 R45, R45 ;  /* 0x0000002d002d7308 */ /* 0x000ee20000000800 */
[----:B-1----:R-:W-:Y:S01]  /*3c30*/  FADD.FTZ R56, R36, R39 ;  /* 0x0000002724387221 */ /* 0x002fe20000010000 */
[----:B------:R-:W-:-:S03]  /*3c40*/  F2FP.F16.F32.PACK_AB R144, R97, R36 ;  /* 0x000000246190723e */ /* 0x000fc600000000ff */
[----:B------:R-:W-:-:S03]  /*3c50*/  FADD.FTZ R39, R97, R56 ;  /* 0x0000003861277221 */ /* 0x000fc60000010000 */
[----:B------:R-:W1:Y:S01]  /*3c60*/  MUFU.EX2 R38, R38 ;  /* 0x0000002600267308 */ /* 0x000e620000000800 */
[C---:B--2---:R-:W-:Y:S01]  /*3c70*/  FADD.FTZ R54, R46.reuse, R35 ;  /* 0x000000232e367221 */ /* 0x044fe20000010000 */
[----:B------:R-:W-:-:S06]  /*3c80*/  F2FP.F16.F32.PACK_AB R149, R46, R41 ;  /* 0x000000292e95723e */ /* 0x000fcc00000000ff */
[----:B------:R-:W2:Y:S01]  /*3c90*/  MUFU.EX2 R48, R47 ;  /* 0x0000002f00307308 */ /* 0x000ea20000000800 */
[----:B---3--:R-:W-:-:S07]  /*3ca0*/  FADD.FTZ R35, R45, R54 ;  /* 0x000000362d237221 */ /* 0x008fce0000010000 */
[----:B------:R-:W-:Y:S01]  /*3cb0*/  MUFU.EX2 R49, R49 ;  /* 0x0000003100317308 */ /* 0x000fe20000000800 */
[----:B-1----:R-:W-:Y:S01]  /*3cc0*/  FADD.FTZ R56, R38, R39 ;  /* 0x0000002726387221 */ /* 0x002fe20000010000 */
[----:B------:R-:W-:-:S03]  /*3cd0*/  F2FP.F16.F32.PACK_AB R146, R99, R38 ;  /* 0x000000266392723e */ /* 0x000fc600000000ff */
[----:B------:R-:W-:-:S03]  /*3ce0*/  FADD.FTZ R39, R99, R56 ;  /* 0x0000003863277221 */ /* 0x000fc60000010000 */
[----:B------:R-:W1:Y:S01]  /*3cf0*/  MUFU.EX2 R42, R42 ;  /* 0x0000002a002a7308 */ /* 0x000e620000000800 */
[C---:B--2---:R-:W-:Y:S01]  /*3d00*/  FADD.FTZ R54, R48.reuse, R35 ;  /* 0x0000002330367221 */ /* 0x044fe20000010000 */
[----:B------:R-:W-:-:S06]  /*3d10*/  F2FP.F16.F32.PACK_AB R151, R48, R45 ;  /* 0x0000002d3097723e */ /* 0x000fcc00000000ff */
[----:B------:R-:W2:Y:S08]  /*3d20*/  MUFU.EX2 R50, R51 ;  /* 0x0000003300327308 */ /* 0x000eb00000000800 */
[----:B------:R-:W3:Y:S01]  /*3d30*/  MUFU.EX2 R57, R57 ;  /* 0x0000003900397308 */ /* 0x000ee20000000800 */
[----:B-1----:R-:W-:-:S07]  /*3d40*/  FADD.FTZ R56, R42, R39 ;  /* 0x000000272a387221 */ /* 0x002fce0000010000 */
[----:B------:R-:W-:Y:S01]  /*3d50*/  MUFU.EX2 R53, R53 ;  /* 0x0000003500357308 */ /* 0x000fe20000000800 */
[----:B--2---:R-:W-:-:S07]  /*3d60*/  F2FP.F16.F32.PACK_AB R145, R50, R49 ;  /* 0x000000313291723e */ /* 0x004fce00000000ff */
[----:B------:R-:W1:Y:S01]  /*3d70*/  MUFU.EX2 R25, R25 ;  /* 0x0000001900197308 */ /* 0x000e620000000800 */
[C---:B---3--:R-:W-:Y:S01]  /*3d80*/  FADD.FTZ R56, R57.reuse, R56 ;  /* 0x0000003839387221 */ /* 0x048fe20000010000 */
[----:B------:R-:W-:-:S06]  /*3d90*/  F2FP.F16.F32.PACK_AB R140, R57, R42 ;  /* 0x0000002a398c723e */ /* 0x000fcc00000000ff */
[----:B------:R-:W2:Y:S08]  /*3da0*/  MUFU.EX2 R52, R55 ;  /* 0x0000003700347308 */ /* 0x000eb00000000800 */
[----:B------:R-:W3:Y:S01]  /*3db0*/  MUFU.EX2 R142, R61 ;  /* 0x0000003d008e7308 */ /* 0x000ee20000000800 */
[----:B-1----:R-:W-:-:S07]  /*3dc0*/  FADD.FTZ R35, R25, R56 ;  /* 0x0000003819237221 */ /* 0x002fce0000010000 */
[----:B------:R-:W1:Y:S01]  /*3dd0*/  MUFU.EX2 R31, R31 ;  /* 0x0000001f001f7308 */ /* 0x000e620000000800 */
[----:B--2---:R-:W-:-:S07]  /*3de0*/  F2FP.F16.F32.PACK_AB R147, R52, R53 ;  /* 0x000000353493723e */ /* 0x004fce00000000ff */
[----:B------:R2:W-:Y:S08]  /*3df0*/  MUFU.EX2 R143, R11 ;  /* 0x0000000b008f7308 */ /* 0x0005f00000000800 */
[----:B------:R-:W4:Y:S01]  /*3e00*/  MUFU.EX2 R21, R21 ;  /* 0x0000001500157308 */ /* 0x000f220000000800 */
[----:B--2---:R-:W-:-:S04]  /*3e10*/  FADD.FTZ R11, R49, R54 ;  /* 0x00000036310b7221 */ /* 0x004fc80000010000 */
[----:B------:R-:W-:-:S03]  /*3e20*/  FADD.FTZ R24, R50, R11 ;  /* 0x0000000b32187221 */ /* 0x000fc60000010000 */
[----:B------:R-:W2:Y:S01]  /*3e30*/  MUFU.EX2 R0, R59 ;  /* 0x0000003b00007308 */ /* 0x000ea20000000800 */
[----:B------:R-:W-:Y:S01]  /*3e40*/  FADD.FTZ R11, R53, R24 ;  /* 0x00000018350b7221 */ /* 0x000fe20000010000 */
[C---:B---3--:R-:W-:Y:S01]  /*3e50*/  FADD.FTZ R24, R142.reuse, R35 ;  /* 0x000000238e187221 */ /* 0x048fe20000010000 */
[----:B------:R-:W-:Y:S02]  /*3e60*/  F2FP.F16.F32.PACK_AB R142, R142, R25 ;  /* 0x000000198e8e723e */ /* 0x000fe400000000ff */
[----:B------:R-:W-:-:S03]  /*3e70*/  FADD.FTZ R10, R52, R11 ;  /* 0x0000000b340a7221 */ /* 0x000fc60000010000 */
[----:B------:R-:W3:Y:S01]  /*3e80*/  MUFU.EX2 R136, R65 ;  /* 0x0000004100887308 */ /* 0x000ee20000000800 */
[----:B-1----:R-:W-:Y:S01]  /*3e90*/  FADD.FTZ R11, R31, R10 ;  /* 0x0000000a1f0b7221 */ /* 0x002fe20000010000 */
[----:B----4-:R-:W-:-:S06]  /*3ea0*/  FADD.FTZ R35, R21, R24 ;  /* 0x0000001815237221 */ /* 0x010fcc0000010000 */
[----:B------:R-:W1:Y:S01]  /*3eb0*/  MUFU.EX2 R15, R15 ;  /* 0x0000000f000f7308 */ /* 0x000e620000000800 */
[C---:B--2---:R-:W-:Y:S01]  /*3ec0*/  FADD.FTZ R10, R0.reuse, R11 ;  /* 0x0000000b000a7221 */ /* 0x044fe20000010000 */
[----:B------:R-:W-:-:S06]  /*3ed0*/  F2FP.F16.F32.PACK_AB R141, R0, R31 ;  /* 0x0000001f008d723e */ /* 0x000fcc00000000ff */
[----:B------:R-:W2:Y:S01]  /*3ee0*/  MUFU.EX2 R26, R63 ;  /* 0x0000003f001a7308 */ /* 0x000ea20000000800 */
[C---:B---3--:R-:W-:Y:S01]  /*3ef0*/  FADD.FTZ R24, R136.reuse, R35 ;  /* 0x0000002388187221 */ /* 0x048fe20000010000 */
[----:B------:R-:W-:Y:S01]  /*3f00*/  F2FP.F16.F32.PACK_AB R136, R136, R21 ;  /* 0x000000158888723e */ /* 0x000fe200000000ff */
[----:B------:R-:W-:-:S05]  /*3f10*/  FADD.FTZ R21, R143, R10 ;  /* 0x0000000a8f157221 */ /* 0x000fca0000010000 */
[----:B------:R-:W3:Y:S01]  /*3f20*/  MUFU.EX2 R138, R69 ;  /* 0x00000045008a7308 */ /* 0x000ee20000000800 */
[----:B-1----:R-:W-:-:S07]  /*3f30*/  FADD.FTZ R11, R15, R24 ;  /* 0x000000180f0b7221 */ /* 0x002fce0000010000 */
[----:B------:R-:W1:Y:S01]  /*3f40*/  MUFU.EX2 R77, R77 ;  /* 0x0000004d004d7308 */ /* 0x000e620000000800 */
[C---:B--2---:R-:W-:Y:S01]  /*3f50*/  FADD.FTZ R10, R26.reuse, R21 ;  /* 0x000000151a0a7221 */ /* 0x044fe20000010000 */
[----:B------:R-:W-:Y:S01]  /*3f60*/  VIADD R21, R13, UR42 ;  /* 0x0000002a0d157c36 */ /* 0x000fe20008000000 */
[----:B------:R-:W-:-:S03]  /*3f70*/  F2FP.F16.F32.PACK_AB R143, R26, R143 ;  /* 0x0000008f1a8f723e */ /* 0x000fc600000000ff */
[----:B------:R-:W-:Y:S02]  /*3f80*/  IMAD.IADD R74, R21, 0x1, R74 ;  /* 0x00000001154a7824 */ /* 0x000fe400078e024a */
[----:B------:R-:W2:Y:S01]  /*3f90*/  MUFU.EX2 R2, R67 ;  /* 0x0000004300027308 */ /* 0x000ea20000000800 */
[C---:B---3--:R-:W-:Y:S01]  /*3fa0*/  FADD.FTZ R11, R138.reuse, R11 ;  /* 0x0000000b8a0b7221 */ /* 0x048fe20000010000 */
[----:B------:R-:W-:-:S06]  /*3fb0*/  F2FP.F16.F32.PACK_AB R138, R138, R15 ;  /* 0x0000000f8a8a723e */ /* 0x000fcc00000000ff */
[----:B------:R-:W3:Y:S01]  /*3fc0*/  MUFU.EX2 R79, R79 ;  /* 0x0000004f004f7308 */ /* 0x000ee20000000800 */
[----:B-1----:R-:W-:-:S07]  /*3fd0*/  FADD.FTZ R15, R77, R10 ;  /* 0x0000000a4d0f7221 */ /* 0x002fce0000010000 */
[----:B------:R-:W1:Y:S01]  /*3fe0*/  MUFU.EX2 R24, R71 ;  /* 0x0000004700187308 */ /* 0x000e620000000800 */
[C---:B--2---:R-:W-:Y:S01]  /*3ff0*/  FADD.FTZ R10, R2.reuse, R15 ;  /* 0x0000000f020a7221 */ /* 0x044fe20000010000 */
[----:B------:R-:W-:-:S03]  /*4000*/  F2FP.F16.F32.PACK_AB R137, R2, R77 ;  /* 0x0000004d0289723e */ /* 0x000fc600000000ff */
[----:B---3--:R-:W-:-:S04]  /*4010*/  FADD.FTZ R15, R79, R10 ;  /* 0x0000000a4f0f7221 */ /* 0x008fc80000010000 */
[C---:B-1----:R-:W-:Y:S01]  /*4020*/  FADD.FTZ R10, R24.reuse, R15 ;  /* 0x0000000f180a7221 */ /* 0x042fe20000010000 */
[----:B------:R-:W-:Y:S01]  /*4030*/  F2FP.F16.F32.PACK_AB R139, R24, R79 ;  /* 0x0000004f188b723e */ /* 0x000fe200000000ff */
        /* <DEDUP_REMOVED lines=11> */
.L_x_888:
[----:B------:R-:W-:-:S13]  /*40f0*/  ISETP.NE.AND P1, PT, R75, 0x1, PT ;  /* 0x000000014b00780c */ /* 0x000fda0003f25270 */
[----:B------:R-:W1:Y:S02]  /*4100*/  @P1 LDC.64 R24, c[0x0][0x9e8] ;  /* 0x00027a00ff181b82 */ /* 0x000e640000000a00 */
[----:B-1----:R-:W-:-:S05]  /*4110*/  @P1 IMAD.HI.U32 R2, R0, R24, RZ ;  /* 0x0000001800021227 */ /* 0x002fca00078e00ff */
[----:B------:R-:W-:-:S07]  /*4120*/  @P1 SHF.R.U32.HI R0, RZ, R25, R2 ;  /* 0x00000019ff001219 */ /* 0x000fce0000011602 */
.L_x_889:
[----:B------:R-:W-:-:S05]  /*4130*/  IMAD R75, R0, R75, R75 ;  /* 0x0000004b004b7224 */ /* 0x000fca00078e024b */
[----:B------:R-:W-:-:S07]  /*4140*/  VIMNMX R74, R74, R75, PT ;  /* 0x0000004b4a4a7248 */ /* 0x000fce0003fe0100 */
.L_x_887:
[----:B------:R-:W-:Y:S01]  /*4150*/  IMAD.HI R74, R74, 0x2aaaaaab, RZ ;  /* 0x2aaaaaab4a4a7827 */ /* 0x000fe200078e02ff */
[----:B------:R-:W-:Y:S02]  /*4160*/  CS2R R86, SRZ ;  /* 0x0000000000567805 */ /* 0x000fe4000001ff00 */
[----:B------:R-:W-:Y:S02]  /*4170*/  CS2R R84, SRZ ;  /* 0x0000000000547805 */ /* 0x000fe4000001ff00 */
[----:B------:R-:W-:Y:S01]  /*4180*/  CS2R R82, SRZ ;  /* 0x0000000000527805 */ /* 0x000fe2000001ff00 */
[----:B------:R-:W-:Y:S01]  /*4190*/  IMAD.MOV.U32 R2, RZ, RZ, 0x3f800000 ;  /* 0x3f800000ff027424 */ /* 0x000fe200078e00ff */
[----:B------:R-:W-:Y:S01]  /*41a0*/  SHF.R.U32.HI R15, RZ, 0x1f, R74 ;  /* 0x0000001fff0f7819 */ /* 0x000fe2000001164a */
[----:B------:R-:W-:Y:S01]  /*41b0*/  IMAD.MOV.U32 R0, RZ, RZ, 0x3f800000 ;  /* 0x3f800000ff007424 */ /* 0x000fe200078e00ff */
[----:B------:R-:W-:Y:S02]  /*41c0*/  CS2R R80, SRZ ;  /* 0x0000000000507805 */ /* 0x000fe4000001ff00 */
[----:B------:R-:W-:-:S02]  /*41d0*/  CS2R R78, SRZ ;  /* 0x00000000004e7805 */ /* 0x000fc4000001ff00 */
[----:B------:R-:W-:Y:S02]  /*41e0*/  LEA.HI.SX32 R24, R74, R15, 0x1c ;  /* 0x0000000f4a187211 */ /* 0x000fe400078fe2ff */
[----:B------:R-:W-:Y:S02]  /*41f0*/  CS2R R76, SRZ ;  /* 0x00000000004c7805 */ /* 0x000fe4000001ff00 */
[----:B------:R-:W-:Y:S02]  /*4200*/  CS2R R74, SRZ ;  /* 0x00000000004a7805 */ /* 0x000fe4000001ff00 */
[----:B------:R-:W-:Y:S02]  /*4210*/  CS2R R72, SRZ ;  /* 0x0000000000487805 */ /* 0x000fe4000001ff00 */
[----:B------:R-:W-:Y:S02]  /*4220*/  VIMNMX R21, R19, R24, !PT ;  /* 0x0000001813157248 */ /* 0x000fe40007fe0100 */
[----:B------:R-:W-:-:S02]  /*4230*/  CS2R R70, SRZ ;  /* 0x0000000000467805 */ /* 0x000fc4000001ff00 */
[----:B------:R-:W-:Y:S02]  /*4240*/  CS2R R68, SRZ ;  /* 0x0000000000447805 */ /* 0x000fe4000001ff00 */
[----:B------:R-:W-:Y:S02]  /*4250*/  CS2R R66, SRZ ;  /* 0x0000000000427805 */ /* 0x000fe4000001ff00 */
        /* <DEDUP_REMOVED lines=21> */
[----:B------:R-:W-:Y:S01]  /*43b0*/  CS2R R24, SRZ ;  /* 0x0000000000187805 */ /* 0x000fe2000001ff00 */
[----:B------:R-:W-:Y:S06]  /*43c0*/  @!P1 BRA `(.L_x_890) ;  /* 0x0000002c005c9947 */ /* 0x000fec0003800000 */
[----:B------:R-:W-:Y:S01]  /*43d0*/  IMAD.IADD R15, R5, 0x1, R13 ;  /* 0x00000001050f7824 */ /* 0x000fe200078e020d */
[----:B------:R-:W-:Y:S01]  /*43e0*/  ULDC UR41, c[0x0][0x9e4] ;  /* 0x0002790000297ab9 */ /* 0x000fe20000000800 */
[----:B------:R-:W-:Y:S01]  /*43f0*/  IMAD.MOV.U32 R2, RZ, RZ, 0x3f800000 ;  /* 0x3f800000ff027424 */ /* 0x000fe200078e00ff */
[----:B------:R-:W-:Y:S01]  /*4400*/  ULDC UR47, c[0x0][0x9dc] ;  /* 0x00027700002f7ab9 */ /* 0x000fe20000000800 */
[----:B------:R-:W-:-:S07]  /*4410*/  IMAD.MOV.U32 R87, RZ, RZ, RZ ;  /* 0x000000ffff577224 */ /* 0x000fce00078e00ff */
.L_x_907:
[----:B------:R-:W-:-:S04]  /*4420*/  UIADD3 UR7, UR36, 0x1, URZ ;  /* 0x0000000124077890 */ /* 0x000fc8000fffe03f */
[----:B------:R-:W-:-:S04]  /*4430*/  UISETP.NE.AND UP0, UPT, UR7, 0x2, UPT ;  /* 0x000000020700788c */ /* 0x000fc8000bf05270 */
[----:B------:R-:W-:Y:S02]  /*4440*/  USEL UR40, URZ, 0x1, UP0 ;  /* 0x000000013f287887 */ /* 0x000fe40008000000 */
[----:B------:R-:W-:Y:S02]  /*4450*/  USEL UR7, UR7, URZ, UP0 ;  /* 0x0000003f07077287 */ /* 0x000fe40008000000 */
[----:B------:R-:W-:Y:S01]  /*4460*/  ULOP3.LUT UR40, UR46, UR40, URZ, 0x3c, !UPT ;  /* 0x000000282e287292 */ /* 0x000fe2000f8e3c3f */
[----:B------:R-:W-:Y:S11]  /*4470*/  @!P0 BRA `(.L_x_891) ;  /* 0x0000000000048947 */ /* 0x000ff60003800000 */
[----:B------:R-:W-:Y:S01]  /*4480*/  BPT.TRAP 0x1 ;  /* 0x000000040000795c */ /* 0x000fe20000300000 */
.L_x_891:
[----:B------:R-:W-:Y:S01]  /*4490*/  ULEA UR38, UR7, UR37, 0x3 ;  /* 0x0000002507267291 */ /* 0x000fe2000f8e183f */
[----:B------:R-:W-:-:S05]  /*44a0*/  IMAD.U32 R14, RZ, RZ, UR40 ;  /* 0x00000028ff0e7e24 */ /* 0x000fca000f8e00ff */
[----:B------:R-:W-:-:S04]  /*44b0*/  SHF.L.U32 R14, R14, 0x1f, RZ ;  /* 0x0000001f0e0e7819 */ /* 0x000fc800000006ff */
[----:B------:R1:W2:Y:S01]  /*44c0*/  SYNCS.PHASECHK.TRANS64.TRYWAIT P1, [UR38+0x2a830], R14 ;  /* 0x02a8300eff0075a7 */ /* 0x0002a20008020166 */
[----:B------:R-:W-:Y:S05]  /*44d0*/  @!P0 BRA `(.L_x_892) ;  /* 0x0000000000048947 */ /* 0x000fea0003800000 */
[----:B------:R-:W-:Y:S01]  /*44e0*/  BPT.TRAP 0x1 ;  /* 0x000000040000795c */ /* 0x000fe20000300000 */
.L_x_892:
[----:B--2---:R-:W-:Y:S05]  /*44f0*/  @P1 BRA `(.L_x_893) ;  /* 0x0000000000081947 */ /* 0x004fea0003800000 */
[----:B------:R-:W2:Y:S02]  /*4500*/  SYNCS.PHASECHK.TRANS64.TRYWAIT P1, [UR38+0x2a830], R14 ;  /* 0x02a8300eff0075a7 */ /* 0x000ea40008020166 */
[----:B--2---:R-:W-:Y:S05]  /*4510*/  @!P1 BRA `(.L_x_894) ;  /* 0x000000c800f49947 */ /* 0x004fea0003800000 */
.L_x_893:
[----:B------:R-:W-:Y:S01]  /*4520*/  R2UR UR56, R8 ;  /* 0x00000000083872ca */ /* 0x000fe200000e0000 */
[----:B------:R-:W-:Y:S01]  /*4530*/  UIMAD UR6, UR7, 0x900, UR39 ;  /* 0x00000900070678a4 */ /* 0x000fe2000f8e0227 */
[----:B------:R-:W-:Y:S01]  /*4540*/  R2UR UR57, R9 ;  /* 0x00000000093972ca */ /* 0x000fe200000e0000 */
[----:B--2---:R-:W-:Y:S01]  /*4550*/  WARPGROUP.ARRIVE ;  /* 0x00000000000079c5 */ /* 0x004fe20000000000 */
        /* <DEDUP_REMOVED lines=11> */
[----:B------:R-:W-:Y:S01]  /*4610*/  HGMMA.64x96x16.F32 R88, gdesc[UR56], RZ, !UPT, gsb0 ;  /* 0x01600000385879f0 */ /* 0x000fe2000c0008ff */
        /* <DEDUP_REMOVED lines=79> */
[----:B------:R-:W-:Y:S01]  /*4b10*/  HGMMA.64x96x16.F32 R88, gdesc[UR56], R88, gsb0 ;  /* 0x01600000385879f0 */ /* 0x000fe20008000858 */
[----:B------:R-:W-:Y:S01]  /*4b20*/  R2UR UR56, R6 ;  /* 0x00000000063872ca */ /* 0x000fe200000e0000 */
[----:B------:R-:W-:Y:S01]  /*4b30*/  UIADD3 UR58, UR6, 0x606, URZ ;  /* 0x00000606063a7890 */ /* 0x000fe2000fffe03f */
[----:B------:R-:W-:Y:S01]  /*4b40*/  R2UR UR57, R7 ;  /* 0x00000000073972ca */ /* 0x000fe200000e0000 */
[----:B------:R-:W-:Y:S01]  /*4b50*/  UMOV UR59, 0x40000040 ;  /* 0x40000040003b7882 */ /* 0x000fe20000000000 */
        /* <DEDUP_REMOVED lines=31> */
[----:B------:R-:W-:Y:S05]  /*4d50*/  @!P0 BRA `(.L_x_895) ;  /* 0x0000000000048947 */ /* 0x000fea0003800000 */
[----:B------:R-:W-:Y:S01]  /*4d60*/  BPT.TRAP 0x1 ;  /* 0x000000040000795c */ /* 0x000fe20000300000 */
.L_x_895:
[----:B------:R-:W-:Y:S01]  /*4d70*/  ULEA UR6, UR36, UR37, 0x3 ;  /* 0x0000002524067291 */ /* 0x000fe2000f8e183f */
[----:B------:R-:W-:-:S05]  /*4d80*/  IMAD.U32 R0, RZ, RZ, UR46 ;  /* 0x0000002eff007e24 */ /* 0x000fca000f8e00ff */
[----:B------:R-:W-:-:S04]  /*4d90*/  SHF.L.U32 R0, R0, 0x1f, RZ ;  /* 0x0000001f00007819 */ /* 0x000fc800000006ff */
[----:B------:R2:W3:Y:S01]  /*4da0*/  SYNCS.PHASECHK.TRANS64.TRYWAIT P1, [UR6+0x2a850], R0 ;  /* 0x02a85000ff0075a7 */ /* 0x0004e20008020146 */
[----:B------:R-:W-:Y:S05]  /*4db0*/  @!P0 BRA `(.L_x_896) ;  /* 0x0000000000048947 */ /* 0x000fea0003800000 */
[----:B------:R-:W-:Y:S01]  /*4dc0*/  BPT.TRAP 0x1 ;  /* 0x000000040000795c */ /* 0x000fe20000300000 */
.L_x_896:
[----:B---3--:R-:W-:Y:S05]  /*4dd0*/  @P1 BRA `(.L_x_897) ;  /* 0x0000000000081947 */ /* 0x008fea0003800000 */
[----:B------:R-:W3:Y:S02]  /*4de0*/  SYNCS.PHASECHK.TRANS64.TRYWAIT P1, [UR6+0x2a850], R0 ;  /* 0x02a85000ff0075a7 */ /* 0x000ee40008020146 */
[----:B---3--:R-:W-:Y:S05]  /*4df0*/  @!P1 BRA `(.L_x_898) ;  /* 0x000000c000d49947 */ /* 0x008fea0003800000 */
.L_x_897:
[----:B------:R-:W-:Y:S01]  /*4e00*/  UIADD3 UR10, UR37, 0x400, URZ ;  /* 0x00000400250a7890 */ /* 0x000fe2000fffe03f */
[----:B------:R-:W-:Y:S01]  /*4e10*/  WARPGROUP.ARRIVE ;  /* 0x00000000000079c5 */ /* 0x000fe20000000000 */
[----:B------:R-:W-:-:S05]  /*4e20*/  UMOV UR11, 0x40000040 ;  /* 0x40000040000b7882 */ /* 0x000fca0000000000 */
[----:B------:R-:W4:Y:S01]  /*4e30*/  S2R R176, SR_TID.X ;  /* 0x0000000000b07919 */ /* 0x000f220000002100 */
[----:B------:R-:W-:Y:S01]  /*4e40*/  USHF.R.U32.HI UR10, URZ, 0x4, UR10 ;  /* 0x000000043f0a7899 */ /* 0x000fe2000801160a */
[----:B--23--:R-:W-:Y:S01]  /*4e50*/  IMAD.U32 R0, RZ, RZ, UR38 ;  /* 0x00000026ff007e24 */ /* 0x00cfe2000f8e00ff */
[----:B------:R-:W-:Y:S01]  /*4e60*/  ULDC UR15, c[0x0][0x2e0] ;  /* 0x0000b800000f7ab9 */ /* 0x000fe20000000800 */
[----:B------:R-:W-:Y:S01]  /*4e70*/  LOP3.LUT P1, RZ, R18, 0x80000, RZ, 0xc0, !PT ;  /* 0x0008000012ff7812 */ /* 0x000fe2000782c0ff */
[----:B------:R-:W-:-:S04]  /*4e80*/  ULOP3.LUT UR10, UR10, 0x3fff, URZ, 0xc0, !UPT ;  /* 0x00003fff0a0a7892 */ /* 0x000fc8000f8ec03f */
[----:B------:R-:W-:-:S04]  /*4e90*/  ULOP3.LUT UR10, UR10, 0x3000000, URZ, 0xfc, !UPT ;  /* 0x030000000a0a7892 */ /* 0x000fc8000f8efc3f */
[----:B------:R-:W-:-:S07]  /*4ea0*/  UIMAD UR14, UR36, 0x600, UR10 ;  /* 0x00000600240e78a4 */ /* 0x000fce000f8e020a */
[----:B------:R-:W-:Y:S02]  /*4eb0*/  UMOV UR10, UR14 ;  /* 0x0000000e000a7c82 */ /* 0x000fe40008000000 */
[----:B------:R-:W-:Y:S01]  /*4ec0*/  HGMMA.64x128x16.F32 R24, R156, gdesc[UR8].tnspB, R24, gsb0 ;  /* 0x41e000089c187df0 */ /* 0x000fe20008000818 */
[----:B------:R-:W-:Y:S01]  /*4ed0*/  UIADD3 UR10, UR14, 0x80, URZ ;  /* 0x000000800e0a7890 */ /* 0x000fe2000fffe03f */
[----:B------:R-:W-:Y:S01]  /*4ee0*/  UMOV UR11, 0x40000040 ;  /* 0x40000040000b7882 */ /* 0x000fe20000000000 */
[----:B----4-:R-:W-:-:S13]  /*4ef0*/  LOP3.LUT P2, RZ, R176, 0x7f, RZ, 0xc0, !PT ;  /* 0x0000007fb0ff7812 */ /* 0x010fda000784c0ff */
[----:B------:R-:W-:-:S05]  /*4f00*/  @!P2 VIADD R0, R0, 0x2a840 ;  /* 0x0002a8400000a836 */ /* 0x000fca0000000000 */
[----:B------:R-:W-:Y:S01]  /*4f10*/  @!P2 PRMT R0, RZ, 0x654, R0 ;  /* 0x00000654ff00a816 */ /* 0x000fe20000000000 */
        /* <DEDUP_REMOVED lines=23> */
[----:B------:R-:W-:Y:S02]  /*5090*/  ULOP3.LUT UR10, URZ, UR47, URZ, 0x33, !UPT ;  /* 0x0000002f3f0a7292 */ /* 0x000fe4000f8e333f */
[----:B------:R-:W-:Y:S02]  /*50a0*/  WARPGROUP.DEPBAR.LE gsb0, 0x0 ;  /* 0x00008000000079c5 */ /* 0x000fe40000010000 */
[----:B------:R-:W2:Y:S01]  /*50b0*/  LDC R137, c[0x0][0x288] ;  /* 0x0000a200ff897b82 */ /* 0x000ea20000000800 */
[----:B------:R-:W-:-:S04]  /*50c0*/  IMAD R138, R20, -0x60, RZ ;  /* 0xffffffa0148a7824 */ /* 0x000fc800078e02ff */
[--C-:B------:R-:W-:Y:S01]  /*50d0*/  IMAD R2, R17, UR15, R138.reuse ;  /* 0x0000000f11027c24 */ /* 0x100fe2000f8e028a */
[----:B------:R-:W-:Y:S01]  /*50e0*/  ULDC UR15, c[0x0][0x9e0] ;  /* 0x00027800000f7ab9 */ /* 0x000fe20000000800 */
[----:B------:R-:W-:Y:S01]  /*50f0*/  IMAD R144, R16, -0x2, R138 ;  /* 0xfffffffe10907824 */ /* 0x000fe200078e028a */
[----:B------:R3:W-:Y:S02]  /*5100*/  @!P2 SYNCS.ARRIVE.TRANS64.RED.A1T0 RZ, [R0+URZ], RZ ;  /* 0x000000ff00ffa9a7 */ /* 0x0007e4000810043f */
[----:B--2---:R-:W-:-:S05]  /*5110*/  IADD3 R137, R2, 0x1, -R137 ;  /* 0x0000000102897810 */ /* 0x004fca0007ffe889 */
[----:B------:R-:W-:-:S04]  /*5120*/  IMAD R137, R16, -0x2, R137 ;  /* 0xfffffffe10897824 */ /* 0x000fc800078e0289 */
[C---:B------:R-:W-:Y:S02]  /*5130*/  VIADD R140, R137.reuse, UR15 ;  /* 0x0000000f898c7c36 */ /* 0x040fe40008000000 */
[----:B------:R-:W-:Y:S02]  /*5140*/  VIADD R142, R137, UR10 ;  /* 0x0000000a898e7c36 */ /* 0x000fe40008000000 */
[C---:B---3--:R-:W-:Y:S02]  /*5150*/  IMAD.IADD R0, R5.reuse, 0x1, R140 ;  /* 0x0000000105007824 */ /* 0x048fe400078e028c */
[----:B------:R-:W-:Y:S01]  /*5160*/  IMAD.IADD R2, R5, 0x1, R142 ;  /* 0x0000000105027824 */ /* 0x000fe200078e028e */
[----:B------:R-:W-:Y:S06]  /*5170*/  @!P1 BRA `(.L_x_899) ;  /* 0x0000000000589947 */ /* 0x000fec0003800000 */
[----:B------:R-:W-:Y:S01]  /*5180*/  ISETP.GT.AND P1, PT, R15, -0x1, PT ;  /* 0xffffffff0f00780c */ /* 0x000fe20003f24270 */
[----:B------:R-:W-:-:S12]  /*5190*/  BSSY B0, `(.L_x_900) ;  /* 0x0000011000007945 */ /* 0x000fd80003800000 */
[----:B------:R-:W-:Y:S05]  /*51a0*/  @P1 BRA `(.L_x_901) ;  /* 0x0000000000201947 */ /* 0x000fea0003800000 */
[----:B------:R-:W-:Y:S01]  /*51b0*/  IMAD.U32 R139, RZ, RZ, UR41 ;  /* 0x00000029ff8b7e24 */ /* 0x000fe2000f8e00ff */
[----:B------:R-:W-:-:S04]  /*51c0*/  LOP3.LUT R137, RZ, R15, RZ, 0x33, !PT ;  /* 0x0000000fff897212 */ /* 0x000fc800078e33ff */
[----:B------:R-:W-:-:S13]  /*51d0*/  ISETP.NE.AND P1, PT, R139, 0x1, PT ;  /* 0x000000018b00780c */ /* 0x000fda0003f25270 */
[----:B------:R-:W1:Y:S02]  /*51e0*/  @P1 LDC.64 R146, c[0x0][0x9e8] ;  /* 0x00027a00ff921b82 */ /* 0x000e640000000a00 */
[----:B-1----:R-:W-:-:S05]  /*51f0*/  @P1 IMAD.HI.U32 R14, R137, R146, RZ ;  /* 0x00000092890e1227 */ /* 0x002fca00078e00ff */
[----:B------:R-:W-:-:S04]  /*5200*/  @P1 SHF.R.U32.HI R137, RZ, R147, R14 ;  /* 0x00000093ff891219 */ /* 0x000fc8000001160e */
[----:B------:R-:W-:Y:S01]  /*5210*/  LOP3.LUT R14, RZ, R137, RZ, 0x33, !PT ;  /* 0x00000089ff0e7212 */ /* 0x000fe200078e33ff */
[----:B------:R-:W-:Y:S06]  /*5220*/  BRA `(.L_x_902) ;  /* 0x00000000001c7947 */ /* 0x000fec0003800000 */
.L_x_901:
[----:B------:R-:W-:Y:S02]  /*5230*/  IMAD.U32 R139, RZ, RZ, UR41 ;  /* 0x00000029ff8b7e24 */ /* 0x000fe4000f8e00ff */
[----:B-1----:R-:W-:-:S03]  /*5240*/  IMAD.MOV.U32 R14, RZ, RZ, R15 ;  /* 0x000000ffff0e7224 */ /* 0x002fc600078e000f */
[----:B------:R-:W-:-:S13]  /*5250*/  ISETP.NE.AND P1, PT, R139, 0x1, PT ;  /* 0x000000018b00780c */ /* 0x000fda0003f25270 */
[----:B------:R-:W1:Y:S01]  /*5260*/  @P1 LDC.64 R146, c[0x0][0x9e8] ;  /* 0x00027a00ff921b82 */ /* 0x000e620000000a00 */
[----:B------:R-:W-:-:S04]  /*5270*/  @P1 IMAD.IADD R137, R5, 0x1, R13 ;  /* 0x0000000105891824 */ /* 0x000fc800078e020d */
[----:B-1----:R-:W-:-:S05]  /*5280*/  @P1 IMAD.HI.U32 R136, R137, R146, RZ ;  /* 0x0000009289881227 */ /* 0x002fca00078e00ff */
[----:B------:R-:W-:-:S07]  /*5290*/  @P1 SHF.R.U32.HI R14, RZ, R147, R136 ;  /* 0x00000093ff0e1219 */ /* 0x000fce0000011688 */
.L_x_902:
[----:B------:R-:W-:Y:S05]  /*52a0*/  BSYNC B0 ;  /* 0x0000000000007941 */ /* 0x000fea0003800000 */
.L_x_900:
[----:B------:R-:W-:-:S05]  /*52b0*/  IMAD R137, R14, R139, R144 ;  /* 0x0000008b0e897224 */ /* 0x000fca00078e0290 */
[----:B------:R-:W-:Y:S02]  /*52c0*/  VIADDMNMX R0, R137, R139, R0, PT ;  /* 0x0000008b89007246 */ /* 0x000fe40003800100 */
[----:B------:R-:W-:-:S07]  /*52d0*/  VIMNMX R2, R2, R137, !PT ;  /* 0x0000008902027248 */ /* 0x000fce0007fe0100 */
.L_x_899:
[C---:B------:R-:W-:Y:S02]  /*52e0*/  ISETP.GE.AND P2, PT, R138.reuse, 0x9, PT ;  /* 0x000000098a00780c */ /* 0x040fe40003f46270 */
[----:B------:R-:W-:Y:S02]  /*52f0*/  ISETP.GE.AND P1, PT, R138, 0x2, PT ;  /* 0x000000028a00780c */ /* 0x000fe40003f26270 */
[C---:B------:R-:W-:Y:S02]  /*5300*/  ISETP.GT.AND P3, PT, R2.reuse, 0x8, !P2 ;  /* 0x000000080200780c */ /* 0x040fe40005764270 */
[----:B------:R-:W-:Y:S02]  /*5310*/  ISETP.GT.AND P4, PT, R2, 0x1, !P1 ;  /* 0x000000010200780c */ /* 0x000fe40004f84270 */
[----:B------:R-:W-:Y:S02]  /*5320*/  ISETP.LT.OR P3, PT, R0, 0x9, P3 ;  /* 0x000000090000780c */ /* 0x000fe40001f61670 */
[----:B------:R-:W-:-:S02]  /*5330*/  ISETP.GE.AND P5, PT, R138, 0xa, PT ;  /* 0x0000000a8a00780c */ /* 0x000fc40003fa6270 */
[----:B------:R-:W-:Y:S02]  /*5340*/  FSEL R191, R92, -INF , !P3 ;  /* 0xff8000005cbf7808 */ /* 0x000fe40005800000 */
[----:B------:R-:W-:Y:S02]  /*5350*/  ISETP.LT.OR P4, PT, R0, 0x2, P4 ;  /* 0x000000020000780c */ /* 0x000fe40002781670 */
        /* <DEDUP_REMOVED lines=98> */
[----:B------:R-:W-:Y:S02]  /*5980*/  P2R R92, PR, RZ, 0x40 ;  /* 0x00000040ff5c7803 */ /* 0x000fe40000000000 */
[----:B------:R-:W-:-:S04]  /*5990*/  ISETP.GT.AND P6, PT, R2, RZ, !P6 ;  /* 0x000000ff0200720c */ /* 0x000fc800077c4270 */
[----:B------:R-:W-:-:S04]  /*59a0*/  ISETP.LT.OR P6, PT, R0, 0x1, P6 ;  /* 0x000000010000780c */ /* 0x000fc800037c1670 */
[----:B------:R-:W-:Y:S02]  /*59b0*/  FSEL R88, R88, -INF , !P6 ;  /* 0xff80000058587808 */ /* 0x000fe40007000000 */
[----:B------:R-:W-:-:S04]  /*59c0*/  ISETP.GE.AND P6, PT, R138, 0x5a, PT ;  /* 0x0000005a8a00780c */ /* 0x000fc80003fc6270 */
[----:B------:R-:W-:Y:S02]  /*59d0*/  P2R R128, PR, RZ, 0x40 ;  /* 0x00000040ff807803 */ /* 0x000fe40000000000 */
[----:B------:R-:W-:Y:S01]  /*59e0*/  ISETP.GT.AND P6, PT, R2, 0x59, !P6 ;  /* 0x000000590200780c */ /* 0x000fe200077c4270 */
[----:B------:R-:W-:-:S03]  /*59f0*/  IMAD.IADD R2, R4, 0x1, R142 ;  /* 0x0000000104027824 */ /* 0x000fc600078e028e */
[----:B------:R-:W-:Y:S01]  /*5a00*/  ISETP.LT.OR P6, PT, R0, 0x5a, P6 ;  /* 0x0000005a0000780c */ /* 0x000fe200037c1670 */
[----:B------:R-:W-:-:S03]  /*5a10*/  IMAD.IADD R0, R4, 0x1, R140 ;  /* 0x0000000104007824 */ /* 0x000fc600078e028c */
[----:B------:R-:W-:Y:S02]  /*5a20*/  FSEL R133, R133, -INF , !P6 ;  /* 0xff80000085857808 */ /* 0x000fe40007000000 */
[----:B------:R-:W-:-:S13]  /*5a30*/  LOP3.LUT P6, RZ, R18, 0x80000, RZ, 0xc0, !PT ;  /* 0x0008000012ff7812 */ /* 0x000fda00078cc0ff */
[----:B------:R-:W-:Y:S05]  /*5a40*/  @!P6 BRA `(.L_x_903) ;  /* 0x000000000054e947 */ /* 0x000fea0003800000 */
[----:B------:R-:W-:Y:S01]  /*5a50*/  IMAD.IADD R153, R4, 0x1, R13 ;  /* 0x0000000104997824 */ /* 0x000fe200078e020d */
[----:B------:R-:W-:Y:S04]  /*5a60*/  BSSY B0, `(.L_x_904) ;  /* 0x0000010000007945 */ /* 0x000fe80003800000 */
[----:B------:R-:W-:-:S13]  /*5a70*/  ISETP.GT.AND P6, PT, R153, -0x1, PT ;  /* 0xffffffff9900780c */ /* 0x000fda0003fc4270 */
[----:B------:R-:W-:Y:S05]  /*5a80*/  @P6 BRA `(.L_x_905) ;  /* 0x0000000000206947 */ /* 0x000fea0003800000 */
[----:B-1----:R-:W-:Y:S01]  /*5a90*/  IMAD.U32 R14, RZ, RZ, UR41 ;  /* 0x00000029ff0e7e24 */ /* 0x002fe2000f8e00ff */
[----:B------:R-:W-:-:S04]  /*5aa0*/  LOP3.LUT R153, RZ, R153, RZ, 0x33, !PT ;  /* 0x00000099ff997212 */ /* 0x000fc800078e33ff */
[----:B------:R-:W-:-:S13]  /*5ab0*/  ISETP.NE.AND P6, PT, R14, 0x1, PT ;  /* 0x000000010e00780c */ /* 0x000fda0003fc5270 */
[----:B------:R-:W1:Y:S02]  /*5ac0*/  @P6 LDC.64 R150, c[0x0][0x9e8] ;  /* 0x00027a00ff966b82 */ /* 0x000e640000000a00 */
[----:B-1----:R-:W-:-:S05]  /*5ad0*/  @P6 IMAD.HI.U32 R150, R153, R150, RZ ;  /* 0x0000009699966227 */ /* 0x002fca00078e00ff */
[----:B------:R-:W-:-:S04]  /*5ae0*/  @P6 SHF.R.U32.HI R153, RZ, R151, R150 ;  /* 0x00000097ff996219 */ /* 0x000fc80000011696 */
[----:B------:R-:W-:Y:S01]  /*5af0*/  LOP3.LUT R153, RZ, R153, RZ, 0x33, !PT ;  /* 0x00000099ff997212 */ /* 0x000fe200078e33ff */
[----:B------:R-:W-:Y:S06]  /*5b00*/  BRA `(.L_x_906) ;  /* 0x0000000000147947 */ /* 0x000fec0003800000 */
.L_x_905:
[----:B-1----:R-:W-:-:S05]  /*5b10*/  IMAD.U32 R14, RZ, RZ, UR41 ;  /* 0x00000029ff0e7e24 */ /* 0x002fca000f8e00ff */
[----:B------:R-:W-:-:S13]  /*5b20*/  ISETP.NE.AND P6, PT, R14, 0x1, PT ;  /* 0x000000010e00780c */ /* 0x000fda0003fc5270 */
[----:B------:R-:W1:Y:S02]  /*5b30*/  @P6 LDC.64 R150, c[0x0][0x9e8] ;  /* 0x00027a00ff966b82 */ /* 0x000e640000000a00 */
[----:B-1----:R-:W-:-:S05]  /*5b40*/  @P6 IMAD.HI.U32 R150, R153, R150, RZ ;  /* 0x0000009699966227 */ /* 0x002fca00078e00ff */
[----:B------:R-:W-:-:S07]  /*5b50*/  @P6 SHF.R.U32.HI R153, RZ, R151, R150 ;  /* 0x00000097ff996219 */ /* 0x000fce0000011696 */
.L_x_906:
[----:B------:R-:W-:Y:S05]  /*5b60*/  BSYNC B0 ;  /* 0x0000000000007941 */ /* 0x000fea0003800000 */
.L_x_904:
[----:B------:R-:W-:-:S05]  /*5b70*/  IMAD R153, R153, R14, R144 ;  /* 0x0000000e99997224 */ /* 0x000fca00078e0290 */
[----:B------:R-:W-:Y:S02]  /*5b80*/  VIADDMNMX R0, R153, R14, R0, PT ;  /* 0x0000000e99007246 */ /* 0x000fe40003800100 */
[----:B------:R-:W-:-:S07]  /*5b90*/  VIMNMX R2, R2, R153, !PT ;  /* 0x0000009902027248 */ /* 0x000fce0007fe0100 */
.L_x_903:
[C---:B------:R-:W-:Y:S01]  /*5ba0*/  ISETP.GT.AND P1, PT, R2.reuse, 0x1, !P1 ;  /* 0x000000010200780c */ /* 0x040fe20004f24270 */
[----:B------:R-:W-:Y:S01]  /*5bb0*/  UMOV UR46, UR40 ;  /* 0x00000028002e7c82 */ /* 0x000fe20008000000 */
[----:B------:R-:W-:Y:S01]  /*5bc0*/  ISETP.GT.AND P2, PT, R2, 0x8, !P2 ;  /* 0x000000080200780c */ /* 0x000fe20005744270 */
[----:B------:R-:W-:Y:S01]  /*5bd0*/  UMOV UR36, UR7 ;  /* 0x0000000700247c82 */ /* 0x000fe20008000000 */
[C---:B------:R-:W-:Y:S02]  /*5be0*/  ISETP.LT.OR P1, PT, R0.reuse, 0x2, P1 ;  /* 0x000000020000780c */ /* 0x040fe40000f21670 */
[----:B------:R-:W-:Y:S02]  /*5bf0*/  ISETP.LT.OR P2, PT, R0, 0x9, P2 ;  /* 0x000000090000780c */ /* 0x000fe40001741670 */
[----:B------:R-:W-:Y:S02]  /*5c00*/  FSEL R175, R91, -INF , !P1 ;  /* 0xff8000005baf7808 */ /* 0x000fe40004800000 */
[----:B------:R-:W-:-:S02]  /*5c10*/  ISETP.NE.AND P1, PT, R136, RZ, PT ;  /* 0x000000ff8800720c */ /* 0x000fc40003f25270 */
[----:B------:R-:W-:Y:S02]  /*5c20*/  FSEL R151, R94, -INF , !P2 ;  /* 0xff8000005e977808 */ /* 0x000fe40005000000 */
[----:B------:R-:W-:Y:S02]  /*5c30*/  ISETP.GT.AND P1, PT, R2, 0x9, !P1 ;  /* 0x000000090200780c */ /* 0x000fe40004f24270 */
[----:B------:R-:W-:Y:S02]  /*5c40*/  ISETP.NE.AND P2, PT, R100, RZ, PT ;  /* 0x000000ff6400720c */ /* 0x000fe40003f45270 */
[----:B------:R-:W-:Y:S02]  /*5c50*/  ISETP.LT.OR P1, PT, R0, 0xa, P1 ;  /* 0x0000000a0000780c */ /* 0x000fe40000f21670 */
[----:B------:R-:W-:Y:S02]  /*5c60*/  ISETP.NE.AND P6, PT, R152, RZ, PT ;  /* 0x000000ff9800720c */ /* 0x000fe40003fc5270 */
[----:B------:R-:W-:-:S02]  /*5c70*/  FSEL R159, R95, -INF , !P1 ;  /* 0xff8000005f9f7808 */ /* 0x000fc40004800000 */
[----:B------:R-:W-:Y:S02]  /*5c80*/  ISETP.NE.AND P1, PT, R146, RZ, PT ;  /* 0x000000ff9200720c */ /* 0x000fe40003f25270 */
[----:B-1----:R-:W-:Y:S02]  /*5c90*/  FMNMX.FTZ R14, R88, R3, !PT ;  /* 0x00000003580e7209 */ /* 0x002fe40007810000 */
        /* <DEDUP_REMOVED lines=18> */
[----:B------:R-:W-:Y:S02]  /*5dc0*/  FSEL R95, R102, -INF , !P1 ;  /* 0xff800000665f7808 */ /* 0x000fe40004800000 */
        /* <DEDUP_REMOVED lines=24> */
[----:B------:R-:W-:Y:S02]  /*5f50*/  ISETP.NE.AND P1, PT, R108, RZ, PT ;  /* 0x000000ff6c00720c */ /* 0x000fe40003f25270 */
[----:B------:R-:W-:Y:S02]  /*5f60*/  FMNMX.FTZ R14, R125, R14, !PT ;  /* 0x0000000e7d0e7209 */ /* 0x000fe40007810000 */
[----:B------:R-:W-:-:S02]  /*5f70*/  ISETP.GT.AND P1, PT, R2, 0x29, !P1 ;  /* 0x000000290200780c */ /* 0x000fc40004f24270 */
[----:B------:R-:W-:Y:S02]  /*5f80*/  ISETP.NE.AND P2, PT, R174, RZ, PT ;  /* 0x000000ffae00720c */ /* 0x000fe40003f45270 */
[----:B------:R-:W-:Y:S02]  /*5f90*/  ISETP.LT.OR P1, PT, R0, 0x2a, P1 ;  /* 0x0000002a0000780c */ /* 0x000fe40000f21670 */
[----:B------:R-:W-:Y:S02]  /*5fa0*/  FMNMX.FTZ R14, R105, R14, !PT ;  /* 0x0000000e690e7209 */ /* 0x000fe40007810000 */
[----:B------:R-:W-:Y:S02]  /*5fb0*/  FSEL R111, R111, -INF , !P1 ;  /* 0xff8000006f6f7808 */ /* 0x000fe40004800000 */
[----:B------:R-:W-:Y:S02]  /*5fc0*/  ISETP.NE.AND P1, PT, R156, RZ, PT ;  /* 0x000000ff9c00720c */ /* 0x000fe40003f25270 */
[----:B------:R-:W-:-:S02]  /*5fd0*/  FMNMX.FTZ R14, R129, R14, !PT ;  /* 0x0000000e810e7209 */ /* 0x000fc40007810000 */
[----:B------:R-:W-:Y:S02]  /*5fe0*/  ISETP.GT.AND P1, PT, R2, 0x30, !P1 ;  /* 0x000000300200780c */ /* 0x000fe40004f24270 */
[----:B------:R-:W-:Y:S02]  /*5ff0*/  ISETP.NE.AND P6, PT, R124, RZ, PT ;  /* 0x000000ff7c00720c */ /* 0x000fe40003fc5270 */
[----:B------:R-:W-:Y:S02]  /*6000*/  ISETP.LT.OR P1, PT, R0, 0x31, P1 ;  /* 0x000000310000780c */ /* 0x000fe40000f21670 */
[----:B------:R-:W-:Y:S02]  /*6010*/  FMNMX.FTZ R14, R101, R14, !PT ;  /* 0x0000000e650e7209 */ /* 0x000fe40007810000 */
[----:B------:R-:W-:Y:S02]  /*6020*/  FSEL R91, R114, -INF , !P1 ;  /* 0xff800000725b7808 */ /* 0x000fe40004800000 */
[----:B------:R-:W-:-:S02]  /*6030*/  ISETP.NE.AND P1, PT, R112, RZ, PT ;  /* 0x000000ff7000720c */ /* 0x000fc40003f25270 */
[C---:B------:R-:W-:Y:S02]  /*6040*/  ISETP.GT.AND P3, PT, R2.reuse, 0x50, !P3 ;  /* 0x000000500200780c */ /* 0x040fe40005f64270 */
[----:B------:R-:W-:Y:S02]  /*6050*/  ISETP.GT.AND P1, PT, R2, 0x31, !P1 ;  /* 0x000000310200780c */ /* 0x000fe40004f24270 */
[C---:B------:R-:W-:Y:S02]  /*6060*/  ISETP.LT.OR P3, PT, R0.reuse, 0x51, P3 ;  /* 0x000000510000780c */ /* 0x040fe40001f61670 */
[----:B------:R-:W-:Y:S02]  /*6070*/  ISETP.LT.OR P1, PT, R0, 0x32, P1 ;  /* 0x000000320000780c */ /* 0x000fe40000f21670 */
[----:B------:R-:W-:Y:S02]  /*6080*/  ISETP.GT.AND P4, PT, R2, 0x51, !P4 ;  /* 0x000000510200780c */ /* 0x000fe40006784270 */
[----:B------:R-:W-:-:S02]  /*6090*/  FSEL R115, R115, -INF , !P1 ;  /* 0xff80000073737808 */ /* 0x000fc40004800000 */
[----:B------:R-:W-:Y:S02]  /*60a0*/  ISETP.NE.AND P1, PT, R158, RZ, PT ;  /* 0x000000ff9e00720c */ /* 0x000fe40003f25270 */
[----:B------:R-:W-:Y:S02]  /*60b0*/  FSEL R189, R130, -INF , !P3 ;  /* 0xff80000082bd7808 */ /* 0x000fe40005800000 */
[C---:B------:R-:W-:Y:S02]  /*60c0*/  ISETP.GT.AND P1, PT, R2.reuse, 0x38, !P1 ;  /* 0x000000380200780c */ /* 0x040fe40004f24270 */
[----:B------:R-:W-:Y:S02]  /*60d0*/  ISETP.GT.AND P5, PT, R2, 0x58, !P5 ;  /* 0x000000580200780c */ /* 0x000fe40006fa4270 */
[C---:B------:R-:W-:Y:S02]  /*60e0*/  ISETP.LT.OR P1, PT, R0.reuse, 0x39, P1 ;  /* 0x000000390000780c */ /* 0x040fe40000f21670 */
[----:B------:R-:W-:-:S02]  /*60f0*/  ISETP.LT.OR P4, PT, R0, 0x52, P4 ;  /* 0x000000520000780c */ /* 0x000fc40002781670 */
[----:B------:R-:W-:Y:S02]  /*6100*/  FSEL R177, R118, -INF , !P1 ;  /* 0xff80000076b17808 */ /* 0x000fe40004800000 */
[----:B------:R-:W-:Y:S02]  /*6110*/  ISETP.NE.AND P1, PT, R116, RZ, PT ;  /* 0x000000ff7400720c */ /* 0x000fe40003f25270 */
[----:B------:R-:W-:Y:S02]  /*6120*/  ISETP.LT.OR P5, PT, R0, 0x59, P5 ;  /* 0x000000590000780c */ /* 0x000fe40002fa1670 */
[----:B------:R-:W-:-:S04]  /*6130*/  ISETP.GT.AND P1, PT, R2, 0x39, !P1 ;  /* 0x000000390200780c */ /* 0x000fc80004f24270 */
[----:B------:R-:W-:-:S04]  /*6140*/  ISETP.LT.OR P1, PT, R0, 0x3a, P1 ;  /* 0x0000003a0000780c */ /* 0x000fc80000f21670 */
[----:B------:R-:W-:Y:S02]  /*6150*/  FSEL R119, R119, -INF , !P1 ;  /* 0xff80000077777808 */ /* 0x000fe40004800000 */
[----:B------:R-:W-:-:S04]  /*6160*/  ISETP.NE.AND P1, PT, R172, RZ, PT ;  /* 0x000000ffac00720c */ /* 0x000fc80003f25270 */
[----:B------:R-:W-:-:S04]  /*6170*/  ISETP.GT.AND P1, PT, R2, 0x40, !P1 ;  /* 0x000000400200780c */ /* 0x000fc80004f24270 */
[----:B------:R-:W-:-:S04]  /*6180*/  ISETP.LT.OR P1, PT, R0, 0x41, P1 ;  /* 0x000000410000780c */ /* 0x000fc80000f21670 */
[----:B------:R-:W-:Y:S02]  /*6190*/  FSEL R181, R122, -INF , !P1 ;  /* 0xff8000007ab57808 */ /* 0x000fe40004800000 */
[----:B------:R-:W-:-:S04]  /*61a0*/  ISETP.NE.AND P1, PT, R120, RZ, PT ;  /* 0x000000ff7800720c */ /* 0x000fc80003f25270 */
[----:B------:R-:W-:-:S04]  /*61b0*/  ISETP.GT.AND P1, PT, R2, 0x41, !P1 ;  /* 0x000000410200780c */ /* 0x000fc80004f24270 */
[----:B------:R-:W-:-:S04]  /*61c0*/  ISETP.LT.OR P1, PT, R0, 0x42, P1 ;  /* 0x000000420000780c */ /* 0x000fc80000f21670 */
[----:B------:R-:W-:Y:S02]  /*61d0*/  FSEL R183, R123, -INF , !P1 ;  /* 0xff8000007bb77808 */ /* 0x000fe40004800000 */
[----:B------:R-:W-:-:S04]  /*61e0*/  ISETP.GT.AND P1, PT, R2, 0x48, !P2 ;  /* 0x000000480200780c */ /* 0x000fc80005724270 */
[----:B------:R-:W-:-:S04]  /*61f0*/  ISETP.LT.OR P1, PT, R0, 0x49, P1 ;  /* 0x000000490000780c */ /* 0x000fc80000f21670 */
[----:B------:R-:W-:Y:S02]  /*6200*/  FSEL R185, R126, -INF , !P1 ;  /* 0xff8000007eb97808 */ /* 0x000fe40004800000 */
[----:B------:R-:W-:Y:S02]  /*6210*/  ISETP.GT.AND P1, PT, R2, 0x49, !P6 ;  /* 0x000000490200780c */ /* 0x000fe40007724270 */
[----:B------:R-:W-:Y:S02]  /*6220*/  ISETP.NE.AND P6, PT, R92, RZ, PT ;  /* 0x000000ff5c00720c */ /* 0x000fe40003fc5270 */
[----:B------:R-:W-:Y:S02]  /*6230*/  FMNMX.FTZ R92, R133, R14, !PT ;  /* 0x0000000e855c7209 */ /* 0x000fe40007810000 */
[----:B------:R-:W1:Y:S01]  /*6240*/  LDC R14, c[0x0][0x988] ;  /* 0x00026200ff0e7b82 */ /* 0x000e620000000800 */
[----:B------:R-:W-:Y:S02]  /*6250*/  ISETP.LT.OR P1, PT, R0, 0x4a, P1 ;  /* 0x0000004a0000780c */ /* 0x000fe40000f21670 */
[----:B------:R-:W2:Y:S02]  /*6260*/  SHFL.BFLY PT, R123, R92, 0x2, 0x1f ;  /* 0x0c401f005c7b7f89 */ /* 0x000ea400000e0000 */
[----:B------:R-:W-:-:S02]  /*6270*/  FSEL R127, R127, -INF , !P1 ;  /* 0xff8000007f7f7808 */ /* 0x000fc40004800000 */
[----:B------:R-:W-:Y:S02]  /*6280*/  ISETP.GT.AND P1, PT, R2, RZ, !P6 ;  /* 0x000000ff0200720c */ /* 0x000fe40007724270 */
[----:B------:R-:W-:Y:S02]  /*6290*/  ISETP.NE.AND P6, PT, R128, RZ, PT ;  /* 0x000000ff8000720c */ /* 0x000fe40003fc5270 */
[----:B------:R-:W-:Y:S02]  /*62a0*/  ISETP.LT.OR P1, PT, R0, 0x1, P1 ;  /* 0x000000010000780c */ /* 0x000fe40000f21670 */
[----:B------:R-:W-:Y:S02]  /*62b0*/  ISETP.GT.AND P2, PT, R2, 0x59, !P6 ;  /* 0x000000590200780c */ /* 0x000fe40007744270 */
[----:B------:R-:W-:Y:S02]  /*62c0*/  FSEL R197, R90, -INF , !P1 ;  /* 0xff8000005ac57808 */ /* 0x000fe40004800000 */
[----:B------:R-:W-:-:S02]  /*62d0*/  ISETP.LT.OR P2, PT, R0, 0x5a, P2 ;  /* 0x0000005a0000780c */ /* 0x000fc40001741670 */
[----:B------:R-:W-:Y:S02]  /*62e0*/  LOP3.LUT P6, RZ, R176, 0x7f, RZ, 0xc0, !PT ;  /* 0x0000007fb0ff7812 */ /* 0x000fe400078cc0ff */
[----:B--2---:R-:W-:-:S05]  /*62f0*/  FMNMX.FTZ R94, R92, R123, !PT ;  /* 0x0000007b5c5e7209 */ /* 0x004fca0007810000 */
[----:B------:R-:W2:Y:S02]  /*6300*/  SHFL.BFLY PT, R123, R94, 0x1, 0x1f ;  /* 0x0c201f005e7b7f89 */ /* 0x000ea400000e0000 */
[----:B--2---:R-:W-:-:S04]  /*6310*/  FMNMX.FTZ R123, R94, R123, !PT ;  /* 0x0000007b5e7b7209 */ /* 0x004fc80007810000 */
[C---:B------:R-:W-:Y:S01]  /*6320*/  FSETP.NEU.FTZ.AND P1, PT, R123.reuse, -INF , PT ;  /* 0xff8000007b00780b */ /* 0x040fe20003f3d000 */
[----:B-1----:R-:W-:-:S05]  /*6330*/  FMUL.FTZ R90, R123, R14 ;  /* 0x0000000e7b5a7220 */ /* 0x002fca0000410000 */
[----:B------:R-:W-:Y:S02]  /*6340*/  FSEL R96, R90, RZ, P1 ;  /* 0x000000ff5a607208 */ /* 0x000fe40000800000 */
[----:B------:R-:W-:-:S03]  /*6350*/  FMNMX.FTZ R90, R197, R12, !PT ;  /* 0x0000000cc55a7209 */ /* 0x000fc60007810000 */
[--C-:B------:R-:W-:Y:S01]  /*6360*/  FFMA.FTZ R2, R143, R14, -R96.reuse ;  /* 0x0000000e8f027223 */ /* 0x100fe20000010860 */
[----:B------:R-:W-:Y:S01]  /*6370*/  FMNMX.FTZ R90, R175, R90, !PT ;  /* 0x0000005aaf5a7209 */ /* 0x000fe20007810000 */
        /* <DEDUP_REMOVED lines=9> */
[----:B------:R-:W-:Y:S01]  /*6410*/  FSEL R139, R135, -INF , !P2 ;  /* 0xff800000878b7808 */ /* 0x000fe20005000000 */
[--C-:B------:R-:W-:Y:S01]  /*6420*/  FFMA.FTZ R135, R137, R14, -R96.reuse ;  /* 0x0000000e89877223 */ /* 0x100fe20000010860 */
[----:B------:R-:W-:Y:S01]  /*6430*/  FMNMX.FTZ R90, R153, R90, !PT ;  /* 0x0000005a995a7209 */ /* 0x000fe20007810000 */
[-CC-:B------:R-:W-:Y:S01]  /*6440*/  FFMA.FTZ R195, R88, R14.reuse, -R96.reuse ;  /* 0x0000000e58c37223 */ /* 0x180fe20000010860 */
[----:B-1----:R-:W-:Y:S01]  /*6450*/  FSEL R2, R123, RZ, P1 ;  /* 0x000000ff7b027208 */ /* 0x002fe20000800000 */
[--C-:B------:R-:W-:Y:S01]  /*6460*/  FFMA.FTZ R156, R193, R14, -R96.reuse ;  /* 0x0000000ec19c7223 */ /* 0x100fe20000010860 */
[----:B------:R-:W-:Y:S01]  /*6470*/  FMNMX.FTZ R90, R157, R90, !PT ;  /* 0x0000005a9d5a7209 */ /* 0x000fe20007810000 */
[-CC-:B------:R-:W-:Y:S01]  /*6480*/  FFMA.FTZ R158, R191, R14.reuse, -R96.reuse ;  /* 0x0000000ebf9e7223 */ /* 0x180fe20000010860 */
[--C-:B------:R-:W-:Y:S01]  /*6490*/  FFMA.FTZ R187, R187, R14, -R96.reuse ;  /* 0x0000000ebbbb7223 */ /* 0x100fe20000010860 */
[----:B------:R-:W-:Y:S01]  /*64a0*/  FADD.FTZ R101, -R2, R3 ;  /* 0x0000000302657221 */ /* 0x000fe20000010100 */
        /* <DEDUP_REMOVED lines=22> */
[----:B------:R-:W-:-:S02]  /*6610*/  FFMA.FTZ R3, R133, R14, -R96 ;  /* 0x0000000e85037223 */ /* 0x000fc40000010860 */
        /* <DEDUP_REMOVED lines=17> */
[----:B------:R-:W-:-:S05]  /*6730*/  FMNMX.FTZ R90, R139, R90, !PT ;  /* 0x0000005a8b5a7209 */ /* 0x000fca0007810000 */
[----:B------:R-:W1:Y:S01]  /*6740*/  SHFL.BFLY PT, R137, R90, 0x2, 0x1f ;  /* 0x0c401f005a897f89 */ /* 0x000e6200000e0000 */
[----:B------:R-:W-:Y:S08]  /*6750*/  MUFU.EX2 R150, R150 ;  /* 0x0000009600967308 */ /* 0x000ff00000000800 */
[----:B------:R-:W-:Y:S08]  /*6760*/  MUFU.EX2 R135, R135 ;  /* 0x0000008700877308 */ /* 0x000ff00000000800 */
[----:B------:R-:W-:Y:S01]  /*6770*/  MUFU.EX2 R144, R144 ;  /* 0x0000009000907308 */ /* 0x000fe20000000800 */
[----:B-1----:R-:W-:-:S07]  /*6780*/  FMNMX.FTZ R137, R90, R137, !PT ;  /* 0x000000895a897209 */ /* 0x002fce0007810000 */
[----:B------:R-:W-:Y:S01]  /*6790*/  MUFU.EX2 R97, R97 ;  /* 0x0000006100617308 */ /* 0x000fe20000000800 */
[----:B------:R-:W1:Y:S07]  /*67a0*/  SHFL.BFLY PT, R0, R137, 0x1, 0x1f ;  /* 0x0c201f0089007f89 */ /* 0x000e6e00000e0000 */
[----:B------:R-:W-:Y:S08]  /*67b0*/  MUFU.EX2 R146, R146 ;  /* 0x0000009200927308 */ /* 0x000ff00000000800 */
[----:B------:R-:W-:Y:S08]  /*67c0*/  MUFU.EX2 R109, R109 ;  /* 0x0000006d006d7308 */ /* 0x000ff00000000800 */
[----:B------:R-:W-:Y:S01]  /*67d0*/  MUFU.EX2 R140, R140 ;  /* 0x0000008c008c7308 */ /* 0x000fe20000000800 */
[----:B-1----:R-:W-:Y:S01]  /*67e0*/  FMNMX.FTZ R89, R137, R0, !PT ;  /* 0x0000000089597209 */ /* 0x002fe20007810000 */
[----:B------:R-:W-:-:S03]  /*67f0*/  FMUL.FTZ R0, R101, R14 ;  /* 0x0000000e65007220 */ /* 0x000fc60000410000 */
[C---:B------:R-:W-:Y:S01]  /*6800*/  FSETP.NEU.FTZ.AND P1, PT, R89.reuse, -INF , PT ;  /* 0xff8000005900780b */ /* 0x040fe20003f3d000 */
[----:B------:R-:W-:Y:S02]  /*6810*/  FMUL.FTZ R2, R89, R14 ;  /* 0x0000000e59027220 */ /* 0x000fe40000410000 */
[----:B------:R-:W-:Y:S03]  /*6820*/  MUFU.EX2 R93, R93 ;  /* 0x0000005d005d7308 */ /* 0x000fe60000000800 */
[----:B------:R-:W-:-:S05]  /*6830*/  FSEL R98, R2, RZ, P1 ;  /* 0x000000ff02627208 */ /* 0x000fca0000800000 */
[----:B------:R-:W1:Y:S01]  /*6840*/  MUFU.EX2 R0, R0 ;  /* 0x0000000000007308 */ /* 0x000e620000000800 */
[-CC-:B------:R-:W-:Y:S01]  /*6850*/  FFMA.FTZ R94, R95, R14.reuse, -R98.reuse ;  /* 0x0000000e5f5e7223 */ /* 0x180fe20000010862 */
[-CC-:B------:R-:W-:Y:S01]  /*6860*/  FFMA.FTZ R95, R99, R14.reuse, -R98.reuse ;  /* 0x0000000e635f7223 */ /* 0x180fe20000010862 */
[----:B------:R-:W-:Y:S01]  /*6870*/  FSEL R99, R89, RZ, P1 ;  /* 0x000000ff59637208 */ /* 0x000fe20000800000 */
[-CC-:B------:R-:W-:Y:S01]  /*6880*/  FFMA.FTZ R101, R197, R14.reuse, -R98.reuse ;  /* 0x0000000ec5657223 */ /* 0x180fe20000010862 */
[-CC-:B------:R-:W-:Y:S01]  /*6890*/  FFMA.FTZ R88, R175, R14.reuse, -R98.reuse ;  /* 0x0000000eaf587223 */ /* 0x180fe20000010862 */
[-CC-:B------:R-:W-:Y:S01]  /*68a0*/  FFMA.FTZ R90, R151, R14.reuse, -R98.reuse ;  /* 0x0000000e975a7223 */ /* 0x180fe20000010862 */
[-C--:B------:R-:W-:Y:S01]  /*68b0*/  FFMA.FTZ R159, R159, R14.reuse, -R98 ;  /* 0x0000000e9f9f7223 */ /* 0x080fe20000010862 */
[----:B------:R-:W-:Y:S01]  /*68c0*/  FADD.FTZ R99, -R99, R12 ;  /* 0x0000000c63637221 */ /* 0x000fe20000010100 */
[-CC-:B------:R-:W-:Y:S01]  /*68d0*/  FFMA.FTZ R153, R153, R14.reuse, -R98.reuse ;  /* 0x0000000e99997223 */ /* 0x180fe20000010862 */
[----:B------:R-:W-:Y:S01]  /*68e0*/  MUFU.EX2 R101, R101 ;  /* 0x0000006500657308 */ /* 0x000fe20000000800 */
[-CC-:B------:R-:W-:Y:S01]  /*68f0*/  FFMA.FTZ R92, R157, R14.reuse, -R98.reuse ;  /* 0x0000000e9d5c7223 */ /* 0x180fe20000010862 */
[-C--:B------:R-:W-:Y:S01]  /*6900*/  FMUL.FTZ R99, R99, R14.reuse ;  /* 0x0000000e63637220 */ /* 0x080fe20000410000 */
[-CC-:B------:R-:W-:Y:S01]  /*6910*/  FFMA.FTZ R155, R155, R14.reuse, -R98.reuse ;  /* 0x0000000e9b9b7223 */ /* 0x180fe20000010862 */
[-CC-:B------:R-:W-:Y:S01]  /*6920*/  FFMA.FTZ R96, R107, R14.reuse, -R98.reuse ;  /* 0x0000000e6b607223 */ /* 0x180fe20000010862 */
[-CC-:B------:R-:W-:Y:S01]  /*6930*/  FFMA.FTZ R91, R91, R14.reuse, -R98.reuse ;  /* 0x0000000e5b5b7223 */ /* 0x180fe20000010862 */
[-CC-:B------:R-:W-:Y:S01]  /*6940*/  FFMA.FTZ R151, R103, R14.reuse, -R98.reuse ;  /* 0x0000000e67977223 */ /* 0x180fe20000010862 */
[----:B-1----:R-:W-:Y:S01]  /*6950*/  FFMA.FTZ R11, R0, R11, R195 ;  /* 0x0000000b000b7223 */ /* 0x002fe200000100c3 */
[----:B------:R-:W1:Y:S01]  /*6960*/  MUFU.EX2 R2, R99 ;  /* 0x0000006300027308 */ /* 0x000e620000000800 */
[-CC-:B------:R-:W-:Y:S01]  /*6970*/  FFMA.FTZ R111, R111, R14.reuse, -R98.reuse ;  /* 0x0000000e6f6f7223 */ /* 0x180fe20000010862 */
[-CC-:B------:R-:W-:Y:S01]  /*6980*/  FFMA.FTZ R115, R115, R14.reuse, -R98.reuse ;  /* 0x0000000e73737223 */ /* 0x180fe20000010862 */
[----:B------:R-:W-:Y:S01]  /*6990*/  FADD.FTZ R11, R156, R11 ;  /* 0x0000000b9c0b7221 */ /* 0x000fe20000010000 */
[-CC-:B------:R-:W-:Y:S01]  /*69a0*/  FFMA.FTZ R177, R177, R14.reuse, -R98.reuse ;  /* 0x0000000eb1b17223 */ /* 0x180fe20000010862 */
[-CC-:B------:R-:W-:Y:S01]  /*69b0*/  FFMA.FTZ R119, R119, R14.reuse, -R98.reuse ;  /* 0x0000000e77777223 */ /* 0x180fe20000010862 */
[-CC-:B------:R-:W-:Y:S01]  /*69c0*/  FFMA.FTZ R181, R181, R14.reuse, -R98.reuse ;  /* 0x0000000eb5b57223 */ /* 0x180fe20000010862 */
[----:B------:R-:W-:Y:S01]  /*69d0*/  FADD.FTZ R100, R158, R11 ;  /* 0x0000000b9e647221 */ /* 0x000fe20000010000 */
[----:B------:R-:W2:Y:S01]  /*69e0*/  MUFU.EX2 R88, R88 ;  /* 0x0000005800587308 */ /* 0x000ea20000000800 */
[-CC-:B------:R-:W-:Y:S01]  /*69f0*/  FFMA.FTZ R183, R183, R14.reuse, -R98.reuse ;  /* 0x0000000eb7b77223 */ /* 0x180fe20000010862 */
[-C--:B------:R-:W-:Y:S01]  /*6a00*/  FFMA.FTZ R185, R185, R14.reuse, -R98 ;  /* 0x0000000eb9b97223 */ /* 0x080fe20000010862 */
[----:B------:R-:W-:Y:S01]  /*6a10*/  FADD.FTZ R11, R187, R100 ;  /* 0x00000064bb0b7221 */ /* 0x000fe20000010000 */
[-CC-:B------:R-:W-:Y:S01]  /*6a20*/  FFMA.FTZ R127, R127, R14.reuse, -R98.reuse ;  /* 0x0000000e7f7f7223 */ /* 0x180fe20000010862 */
[-CC-:B------:R-:W-:Y:S01]  /*6a30*/  FFMA.FTZ R189, R189, R14.reuse, -R98.reuse ;  /* 0x0000000ebdbd7223 */ /* 0x180fe20000010862 */
[--C-:B------:R-:W-:Y:S01]  /*6a40*/  FFMA.FTZ R143, R143, R14, -R98.reuse ;  /* 0x0000000e8f8f7223 */ /* 0x100fe20000010862 */
[----:B------:R-:W-:Y:S01]  /*6a50*/  FADD.FTZ R100, R152, R11 ;  /* 0x0000000b98647221 */ /* 0x000fe20000010000 */
[----:B------:R-:W3:Y:S01]  /*6a60*/  MUFU.EX2 R90, R90 ;  /* 0x0000005a005a7308 */ /* 0x000ee20000000800 */
[----:B-1----:R-:W-:Y:S01]  /*6a70*/  FFMA.FTZ R11, R2, R10, R101 ;  /* 0x0000000a020b7223 */ /* 0x002fe20000010065 */
[-C--:B------:R-:W-:Y:S01]  /*6a80*/  FFMA.FTZ R145, R145, R14.reuse, -R98 ;  /* 0x0000000e91917223 */ /* 0x080fe20000010862 */
[----:B------:R-:W-:Y:S01]  /*6a90*/  FADD.FTZ R99, R149, R100 ;  /* 0x0000006495637221 */ /* 0x000fe20000010000 */
[----:B------:R-:W-:Y:S01]  /*6aa0*/  FFMA.FTZ R98, R139, R14, -R98 ;  /* 0x0000000e8b627223 */ /* 0x000fe20000010862 */
[C---:B------:R-:W-:Y:S01]  /*6ab0*/  ISETP.GT.AND P1, PT, R20.reuse, R21, PT ;  /* 0x000000151400720c */ /* 0x040fe20003f24270 */
[----:B------:R-:W-:-:S02]  /*6ac0*/  VIADD R20, R20, 0xffffffff ;  /* 0xffffffff14147836 */ /* 0x000fc40000000000 */
[----:B------:R-:W-:Y:S01]  /*6ad0*/  FADD.FTZ R100, R154, R99 ;  /* 0x000000639a647221 */ /* 0x000fe20000010000 */
[----:B------:R-:W1:Y:S01]  /*6ae0*/  MUFU.EX2 R159, R159 ;  /* 0x0000009f009f7308 */ /* 0x000e620000000800 */
[----:B--2---:R-:W-:Y:S01]  /*6af0*/  FADD.FTZ R11, R88, R11 ;  /* 0x0000000b580b7221 */ /* 0x004fe20000010000 */
[----:B------:R-:W-:Y:S01]  /*6b00*/  IMAD.U32 R99, RZ, RZ, UR6 ;  /* 0x00000006ff637e24 */ /* 0x000fe2000f8e00ff */
[----:B------:R-:W-:Y:S02]  /*6b10*/  F2FP.F16.F32.PACK_AB R152, R149, R152 ;  /* 0x000000989598723e */ /* 0x000fe400000000ff */
[C---:B------:R-:W-:Y:S02]  /*6b20*/  F2FP.F16.F32.PACK_AB R154, R141.reuse, R154 ;  /* 0x0000009a8d9a723e */ /* 0x040fe400000000ff */
[----:B------:R-:W-:Y:S01]  /*6b30*/  F2FP.F16.F32.PACK_AB R156, R156, R195 ;  /* 0x000000c39c9c723e */ /* 0x000fe200000000ff */
[----:B------:R-:W2:Y:S01]  /*6b40*/  MUFU.EX2 R153, R153 ;  /* 0x0000009900997308 */ /* 0x000ea20000000800 */
[----:B---3--:R-:W-:Y:S01]  /*6b50*/  FADD.FTZ R10, R90, R11 ;  /* 0x0000000b5a0a7221 */ /* 0x008fe20000010000 */
[----:B------:R-:W-:Y:S01]  /*6b60*/  FADD.FTZ R11, R141, R100 ;  /* 0x000000648d0b7221 */ /* 0x000fe20000010000 */
[----:B------:R-:W-:-:S02]  /*6b70*/  F2FP.F16.F32.PACK_AB R158, R187, R158 ;  /* 0x0000009ebb9e723e */ /* 0x000fc400000000ff */
[----:B------:R-:W-:Y:S01]  /*6b80*/  F2FP.F16.F32.PACK_AB R157, R88, R101 ;  /* 0x00000065589d723e */ /* 0x000fe200000000ff */
[----:B------:R-:W-:Y:S01]  /*6b90*/  FADD.FTZ R100, R148, R11 ;  /* 0x0000000b94647221 */ /* 0x000fe20000010000 */
[----:B------:R-:W-:Y:S01]  /*6ba0*/  F2FP.F16.F32.PACK_AB R148, R131, R148 ;  /* 0x000000948394723e */ /* 0x000fe200000000ff */
[----:B------:R-:W3:Y:S01]  /*6bb0*/  MUFU.EX2 R92, R92 ;  /* 0x0000005c005c7308 */ /* 0x000ee20000000800 */
[C---:B-1----:R-:W-:Y:S01]  /*6bc0*/  FADD.FTZ R10, R159.reuse, R10 ;  /* 0x0000000a9f0a7221 */ /* 0x042fe20000010000 */
[----:B------:R-:W-:-:S06]  /*6bd0*/  F2FP.F16.F32.PACK_AB R159, R159, R90 ;  /* 0x0000005a9f9f723e */ /* 0x000fcc00000000ff */
[----:B------:R-:W1:Y:S01]  /*6be0*/  MUFU.EX2 R94, R94 ;  /* 0x0000005e005e7308 */ /* 0x000e620000000800 */
[----:B--2---:R-:W-:Y:S01]  /*6bf0*/  FADD.FTZ R11, R153, R10 ;  /* 0x0000000a990b7221 */ /* 0x004fe20000010000 */
[----:B------:R-:W-:-:S06]  /*6c00*/  @!P6 VIADD R10, R99, 0x2a860 ;  /* 0x0002a860630ae836 */ /* 0x000fcc0000000000 */
[----:B------:R-:W2:Y:S01]  /*6c10*/  MUFU.EX2 R155, R155 ;  /* 0x0000009b009b7308 */ /* 0x000ea20000000800 */
[C---:B---3--:R-:W-:Y:S01]  /*6c20*/  FADD.FTZ R11, R92.reuse, R11 ;  /* 0x0000000b5c0b7221 */ /* 0x048fe20000010000 */
[----:B------:R-:W-:-:S06]  /*6c30*/  F2FP.F16.F32.PACK_AB R153, R92, R153 ;  /* 0x000000995c99723e */ /* 0x000fcc00000000ff */
[----:B------:R-:W3:Y:S08]  /*6c40*/  MUFU.EX2 R95, R95 ;  /* 0x0000005f005f7308 */ /* 0x000ef00000000800 */
[----:B------:R4:W-:Y:S08]  /*6c50*/  MUFU.EX2 R102, R91 ;  /* 0x0000005b00667308 */ /* 0x0009f00000000800 */
[----:B------:R-:W5:Y:S01]  /*6c60*/  MUFU.EX2 R96, R96 ;  /* 0x0000006000607308 */ /* 0x000f620000000800 */
[----:B----4-:R-:W-:-:S04]  /*6c70*/  FADD.FTZ R91, R131, R100 ;  /* 0x00000064835b7221 */ /* 0x010fc80000010000 */
[----:B------:R-:W-:Y:S01]  /*6c80*/  FADD.FTZ R100, R150, R91 ;  /* 0x0000005b96647221 */ /* 0x000fe20000010000 */
[----:B------:R-:W-:Y:S01]  /*6c90*/  @!P6 PRMT R91, RZ, 0x654, R10 ;  /* 0x00000654ff5be816 */ /* 0x000fe2000000000a */
[----:B-1----:R-:W-:Y:S01]  /*6ca0*/  FADD.FTZ R10, R94, R11 ;  /* 0x0000000b5e0a7221 */ /* 0x002fe20000010000 */
[----:B------:R-:W1:Y:S01]  /*6cb0*/  MUFU.EX2 R151, R151 ;  /* 0x0000009700977308 */ /* 0x000e620000000800 */
[----:B------:R-:W-:Y:S01]  /*6cc0*/  FADD.FTZ R11, R135, R100 ;  /* 0x00000064870b7221 */ /* 0x000fe20000010000 */
[----:B------:R4:W-:Y:S01]  /*6cd0*/  @!P6 SYNCS.ARRIVE.TRANS64.RED.A1T0 RZ, [R91+URZ], RZ ;  /* 0x000000ff5bffe9a7 */ /* 0x0009e2000810043f */
[----:B--2---:R-:W-:Y:S01]  /*6ce0*/  FADD.FTZ R10, R155, R10 ;  /* 0x0000000a9b0a7221 */ /* 0x004fe20000010000 */
[----:B------:R-:W-:Y:S01]  /*6cf0*/  F2FP.F16.F32.PACK_AB R150, R135, R150 ;  /* 0x000000968796723e */ /* 0x000fe200000000ff */
[----:B------:R-:W-:Y:S01]  /*6d00*/  FADD.FTZ R100, R144, R11 ;  /* 0x0000000b90647221 */ /* 0x000fe20000010000 */
[----:B------:R-:W-:Y:S01]  /*6d10*/  F2FP.F16.F32.PACK_AB R144, R97, R144 ;  /* 0x000000906190723e */ /* 0x000fe200000000ff */
[----:B---3--:R-:W-:Y:S01]  /*6d20*/  FADD.FTZ R11, R95, R10 ;  /* 0x0000000a5f0b7221 */ /* 0x008fe20000010000 */
[----:B------:R-:W2:Y:S01]  /*6d30*/  MUFU.EX2 R12, R111 ;  /* 0x0000006f000c7308 */ /* 0x000ea20000000800 */
[----:B------:R-:W-:Y:S01]  /*6d40*/  F2FP.F16.F32.PACK_AB R155, R155, R94 ;  /* 0x0000005e9b9b723e */ /* 0x000fe200000000ff */
[----:B----4-:R-:W-:Y:S01]  /*6d50*/  FADD.FTZ R91, R97, R100 ;  /* 0x00000064615b7221 */ /* 0x010fe20000010000 */
[C---:B-----5:R-:W-:Y:S01]  /*6d60*/  FADD.FTZ R10, R96.reuse, R11 ;  /* 0x0000000b600a7221 */ /* 0x060fe20000010000 */
[----:B------:R-:W-:-:S02]  /*6d70*/  F2FP.F16.F32.PACK_AB R149, R96, R95 ;  /* 0x0000005f6095723e */ /* 0x000fc400000000ff */
[----:B------:R-:W-:Y:S01]  /*6d80*/  FADD.FTZ R100, R146, R91 ;  /* 0x0000005b92647221 */ /* 0x000fe20000010000 */
[----:B------:R-:W-:Y:S01]  /*6d90*/  F2FP.F16.F32.PACK_AB R146, R109, R146 ;  /* 0x000000926d92723e */ /* 0x000fe200000000ff */
[----:B------:R-:W3:Y:S01]  /*6da0*/  MUFU.EX2 R115, R115 ;  /* 0x0000007300737308 */ /* 0x000ee20000000800 */
[----:B-1----:R-:W-:Y:S01]  /*6db0*/  FADD.FTZ R11, R151, R10 ;  /* 0x0000000a970b7221 */ /* 0x002fe20000010000 */
[----:B------:R-:W-:-:S04]  /*6dc0*/  FADD.FTZ R91, R109, R100 ;  /* 0x000000646d5b7221 */ /* 0x000fc80000010000 */
[----:B------:R-:W-:Y:S01]  /*6dd0*/  FADD.FTZ R10, R140, R91 ;  /* 0x0000005b8c0a7221 */ /* 0x000fe20000010000 */
[C---:B------:R-:W-:Y:S01]  /*6de0*/  F2FP.F16.F32.PACK_AB R140, R93.reuse, R140 ;  /* 0x0000008c5d8c723e */ /* 0x040fe200000000ff */
[----:B------:R-:W1:Y:S01]  /*6df0*/  MUFU.EX2 R104, R177 ;  /* 0x000000b100687308 */ /* 0x000e620000000800 */
[C---:B--2---:R-:W-:Y:S01]  /*6e00*/  FADD.FTZ R11, R12.reuse, R11 ;  /* 0x0000000b0c0b7221 */ /* 0x044fe20000010000 */
[----:B------:R-:W-:Y:S01]  /*6e10*/  FADD.FTZ R91, R93, R10 ;  /* 0x0000000a5d5b7221 */ /* 0x000fe20000010000 */
[----:B------:R-:W-:Y:S01]  /*6e20*/  F2FP.F16.F32.PACK_AB R151, R12, R151 ;  /* 0x000000970c97723e */ /* 0x000fe200000000ff */
[----:B------:R-:W-:Y:S02]  /*6e30*/  IMAD.MOV.U32 R12, RZ, RZ, R89 ;  /* 0x000000ffff0c7224 */ /* 0x000fe400078e0059 */
[----:B------:R-:W-:Y:S02]  /*6e40*/  FADD.FTZ R11, R102, R11 ;  /* 0x0000000b660b7221 */ /* 0x000fe40000010000 */
[----:B------:R-:W2:Y:S02]  /*6e50*/  MUFU.EX2 R142, R142 ;  /* 0x0000008e008e7308 */ /* 0x000ea40000000800 */
[----:B---3--:R-:W-:-:S06]  /*6e60*/  FADD.FTZ R11, R115, R11 ;  /* 0x0000000b730b7221 */ /* 0x008fcc0000010000 */
        /* <DEDUP_REMOVED lines=22> */
[----:B------:R3:W4:Y:S01]  /*6fd0*/  MUFU.EX2 R99, R143 ;  /* 0x0000008f00637308 */ /* 0x0007220000000800 */
[----:B-1----:R-:W-:-:S07]  /*6fe0*/  FADD.FTZ R10, R127, R10 ;  /* 0x0000000a7f0a7221 */ /* 0x002fce0000010000 */
[----:B------:R-:W1:Y:S01]  /*6ff0*/  MUFU.EX2 R138, R138 ;  /* 0x0000008a008a7308 */ /* 0x000e620000000800 */
[----:B--2---:R-:W-:Y:S01]  /*7000*/  FADD.FTZ R10, R137, R10 ;  /* 0x0000000a890a7221 */ /* 0x004fe20000010000 */
[----:B---3--:R-:W-:-:S06]  /*7010*/  F2FP.F16.F32.PACK_AB R143, R127, R108 ;  /* 0x0000006c7f8f723e */ /* 0x008fcc00000000ff */
[----:B------:R2:W3:Y:S01]  /*7020*/  MUFU.EX2 R139, R145 ;  /* 0x00000091008b7308 */ /* 0x0004e20000000800 */
[C---:B----4-:R-:W-:Y:S01]  /*7030*/  FADD.FTZ R10, R99.reuse, R10 ;  /* 0x0000000a630a7221 */ /* 0x050fe20000010000 */
[----:B------:R-:W-:-:S06]  /*7040*/  F2FP.F16.F32.PACK_AB R137, R99, R137 ;  /* 0x000000896389723e */ /* 0x000fcc00000000ff */
[----:B------:R-:W4:Y:S01]  /*7050*/  MUFU.EX2 R3, R3 ;  /* 0x0000000300037308 */ /* 0x000f220000000800 */
[----:B-1----:R-:W-:Y:S01]  /*7060*/  FADD.FTZ R100, R138, R91 ;  /* 0x0000005b8a647221 */ /* 0x002fe20000010000 */
[----:B--2---:R-:W-:-:S06]  /*7070*/  F2FP.F16.F32.PACK_AB R145, R115, R102 ;  /* 0x000000667391723e */ /* 0x004fcc00000000ff */
[----:B------:R-:W1:Y:S01]  /*7080*/  MUFU.EX2 R98, R98 ;  /* 0x0000006200627308 */ /* 0x000e620000000800 */
[----:B---3--:R-:W-:Y:S01]  /*7090*/  FADD.FTZ R10, R139, R10 ;  /* 0x0000000a8b0a7221 */ /* 0x008fe20000010000 */
[C---:B----4-:R-:W-:Y:S01]  /*70a0*/  FADD.FTZ R11, R3.reuse, R100 ;  /* 0x00000064030b7221 */ /* 0x050fe20000010000 */
[----:B------:R-:W-:Y:S01]  /*70b0*/  F2FP.F16.F32.PACK_AB R138, R3, R138 ;  /* 0x0000008a038a723e */ /* 0x000fe200000000ff */
[----:B------:R-:W-:Y:S02]  /*70c0*/  IMAD.MOV.U32 R3, RZ, RZ, R123 ;  /* 0x000000ffff037224 */ /* 0x000fe400078e007b */
[C---:B-1----:R-:W-:Y:S01]  /*70d0*/  FADD.FTZ R10, R98.reuse, R10 ;  /* 0x0000000a620a7221 */ /* 0x042fe20000010000 */
[----:B------:R-:W-:Y:S01]  /*70e0*/  F2FP.F16.F32.PACK_AB R139, R98, R139 ;  /* 0x0000008b628b723e */ /* 0x000fe200000000ff */
[----:B------:R-:W-:Y:S06]  /*70f0*/  @P1 BRA `(.L_x_907) ;  /* 0xffffffd000c81947 */ /* 0x000fec000383ffff */
[----:B------:R-:W-:Y:S01]  /*7100*/  IMAD.MOV.U32 R12, RZ, RZ, R89 ;  /* 0x000000ffff0c7224 */ /* 0x000fe200078e0059 */
[----:B------:R-:W-:Y:S01]  /*7110*/  UMOV UR36, UR7 ;  /* 0x0000000700247c82 */ /* 0x000fe20008000000 */
[----:B------:R-:W-:Y:S01]  /*7120*/  IMAD.MOV.U32 R3, RZ, RZ, R123 ;  /* 0x000000ffff037224 */ /* 0x000fe200078e007b */
[----:B------:R-:W-:-:S06]  /*7130*/  UMOV UR46, UR40 ;  /* 0x00000028002e7c82 */ /* 0x000fcc0008000000 */
.L_x_890:
[----:B------:R-:W1:Y:S01]  /*7140*/  LDC R172, c[0x0][0x9e4] ;  /* 0x00027900ffac7b82 */ /* 0x000e620000000800 */
[----:B------:R-:W-:Y:S01]  /*7150*/  VIADD R15, R173, -UR47 ;  /* 0x8000002fad0f7c36 */ /* 0x000fe20008000000 */
[----:B-1----:R-:W-:-:S13]  /*7160*/  ISETP.GE.AND P1, PT, R172, 0x1, PT ;  /* 0x00000001ac00780c */ /* 0x002fda0003f26270 */
[----:B------:R-:W-:Y:S05]  /*7170*/  @!P1 BRA `(.L_x_908) ;  /* 0x00000000003c9947 */ /* 0x000fea0003800000 */
        /* <DEDUP_REMOVED lines=9> */
.L_x_909:
[----:B------:R-:W-:-:S13]  /*7210*/  ISETP.NE.AND P1, PT, R172, 0x1, PT ;  /* 0x00000001ac00780c */ /* 0x000fda0003f25270 */
[----:B------:R-:W1:Y:S02]  /*7220*/  @P1 LDC.64 R88, c[0x0][0x9e8] ;  /* 0x00027a00ff581b82 */ /* 0x000e640000000a00 */
[----:B-1----:R-:W-:-:S05]  /*7230*/  @P1 IMAD.HI.U32 R88, R173, R88, RZ ;  /* 0x00000058ad581227 */ /* 0x002fca00078e00ff */
[----:B------:R-:W-:-:S07]  /*7240*/  @P1 SHF.R.U32.HI R173, RZ, R89, R88 ;  /* 0x00000059ffad1219 */ /* 0x000fce0000011658 */
.L_x_910:
[----:B------:R-:W-:-:S05]  /*7250*/  IMAD R88, R173, R172, RZ ;  /* 0x000000acad587224 */ /* 0x000fca00078e02ff */
[----:B------:R-:W-:-:S07]  /*7260*/  VIMNMX R15, R15, R88, !PT ;  /* 0x000000580f0f7248 */ /* 0x000fce0007fe0100 */
.L_x_908:
[----:B------:R-:W-:-:S04]  /*7270*/  VIADD R15, R15, 0x5f ;  /* 0x0000005f0f0f7836 */ /* 0x000fc80000000000 */
[----:B------:R-:W-:-:S05]  /*7280*/  IMAD.HI R15, R15, 0x2aaaaaab, RZ ;  /* 0x2aaaaaab0f0f7827 */ /* 0x000fca00078e02ff */
[----:B------:R-:W-:-:S04]  /*7290*/  SHF.R.U32.HI R88, RZ, 0x1f, R15 ;  /* 0x0000001fff587819 */ /* 0x000fc8000001160f */
[----:B------:R-:W-:-:S04]  /*72a0*/  LEA.HI.SX32 R88, R15, R88, 0x1c ;  /* 0x000000580f587211 */ /* 0x000fc800078fe2ff */
[----:B------:R-:W-:-:S04]  /*72b0*/  VIMNMX R15, R19, R88, !PT ;  /* 0x00000058130f7248 */ /* 0x000fc80007fe0100 */
[----:B------:R-:W-:-:S13]  /*72c0*/  ISETP.GE.AND P1, PT, R20, R15, PT ;  /* 0x0000000f1400720c */ /* 0x000fda0003f26270 */
[----:B------:R-:W-:Y:S05]  /*72d0*/  @!P1 BRA `(.L_x_911) ;  /* 0x0000001c000c9947 */ /* 0x000fea0003800000 */
[----:B------:R-:W-:Y:S01]  /*72e0*/  IMAD.MOV.U32 R21, RZ, RZ, R12 ;  /* 0x000000ffff157224 */ /* 0x000fe200078e000c */
[----:B------:R-:W-:Y:S01]  /*72f0*/  UMOV UR38, UR46 ;  /* 0x0000002e00267c82 */ /* 0x000fe20008000000 */
[----:B------:R-:W-:Y:S01]  /*7300*/  IMAD.MOV.U32 R173, RZ, RZ, R3 ;  /* 0x000000ffffad7224 */ /* 0x000fe200078e0003 */
[----:B------:R-:W-:-:S06]  /*7310*/  UMOV UR7, UR36 ;  /* 0x0000002400077c82 */ /* 0x000fcc0008000000 */
.L_x_920:
[----:B------:R-:W-:-:S04]  /*7320*/  UIADD3 UR36, UR7, 0x1, URZ ;  /* 0x0000000107247890 */ /* 0x000fc8000fffe03f */
[----:B------:R-:W-:-:S04]  /*7330*/  UISETP.NE.AND UP0, UPT, UR36, 0x2, UPT ;  /* 0x000000022400788c */ /* 0x000fc8000bf05270 */
[----:B------:R-:W-:Y:S02]  /*7340*/  USEL UR46, URZ, 0x1, UP0 ;  /* 0x000000013f2e7887 */ /* 0x000fe40008000000 */
[----:B------:R-:W-:Y:S02]  /*7350*/  USEL UR36, UR36, URZ, UP0 ;  /* 0x0000003f24247287 */ /* 0x000fe40008000000 */
[----:B------:R-:W-:Y:S01]  /*7360*/  ULOP3.LUT UR46, UR38, UR46, URZ, 0x3c, !UPT ;  /* 0x0000002e262e7292 */ /* 0x000fe2000f8e3c3f */
[----:B------:R-:W-:Y:S11]  /*7370*/  @!P0 BRA `(.L_x_912) ;  /* 0x0000000000048947 */ /* 0x000ff60003800000 */
[----:B------:R-:W-:Y:S01]  /*7380*/  BPT.TRAP 0x1 ;  /* 0x000000040000795c */ /* 0x000fe20000300000 */
.L_x_912:
[----:B------:R-:W-:Y:S01]  /*7390*/  ULEA UR6, UR36, UR37, 0x3 ;  /* 0x0000002524067291 */ /* 0x000fe2000f8e183f */
[----:B------:R-:W-:-:S05]  /*73a0*/  IMAD.U32 R3, RZ, RZ, UR46 ;  /* 0x0000002eff037e24 */ /* 0x000fca000f8e00ff */
[----:B------:R-:W-:-:S04]  /*73b0*/  SHF.L.U32 R3, R3, 0x1f, RZ ;  /* 0x0000001f03037819 */ /* 0x000fc800000006ff */
[----:B------:R1:W2:Y:S01]  /*73c0*/  SYNCS.PHASECHK.TRANS64.TRYWAIT P1, [UR6+0x2a830], R3 ;  /* 0x02a83003ff0075a7 */ /* 0x0002a20008020146 */
[----:B------:R-:W-:Y:S05]  /*73d0*/  @!P0 BRA `(.L_x_913) ;  /* 0x0000000000048947 */ /* 0x000fea0003800000 */
[----:B------:R-:W-:Y:S01]  /*73e0*/  BPT.TRAP 0x1 ;  /* 0x000000040000795c */ /* 0x000fe20000300000 */
.L_x_913:
[----:B--2---:R-:W-:Y:S05]  /*73f0*/  @P1 BRA `(.L_x_914) ;  /* 0x0000000000081947 */ /* 0x004fea0003800000 */
[----:B------:R-:W2:Y:S02]  /*7400*/  SYNCS.PHASECHK.TRANS64.TRYWAIT P1, [UR6+0x2a830], R3 ;  /* 0x02a83003ff0075a7 */ /* 0x000ea40008020146 */
[----:B--2---:R-:W-:Y:S05]  /*7410*/  @!P1 BRA `(.L_x_915) ;  /* 0x0000009c00649947 */ /* 0x004fea0003800000 */
.L_x_914:
        /* <DEDUP_REMOVED lines=133> */
.L_x_916:
[----:B------:R-:W-:Y:S01]  /*7c70*/  ULEA UR11, UR7, UR37, 0x3 ;  /* 0x00000025070b7291 */ /* 0x000fe2000f8e183f */
[----:B------:R-:W-:-:S05]  /*7c80*/  IMAD.U32 R0, RZ, RZ, UR38 ;  /* 0x00000026ff007e24 */ /* 0x000fca000f8e00ff */
[----:B------:R-:W-:-:S04]  /*7c90*/  SHF.L.U32 R0, R0, 0x1f, RZ ;  /* 0x0000001f00007819 */ /* 0x000fc800000006ff */
[----:B------:R3:W4:Y:S01]  /*7ca0*/  SYNCS.PHASECHK.TRANS64.TRYWAIT P1, [UR11+0x2a850], R0 ;  /* 0x02a85000ff0075a7 */ /* 0x000722000802014b */
[----:B------:R-:W-:Y:S05]  /*7cb0*/  @!P0 BRA `(.L_x_917) ;  /* 0x0000000000048947 */ /* 0x000fea0003800000 */
[----:B------:R-:W-:Y:S01]  /*7cc0*/  BPT.TRAP 0x1 ;  /* 0x000000040000795c */ /* 0x000fe20000300000 */
.L_x_917:
[----:B----4-:R-:W-:Y:S05]  /*7cd0*/  @P1 BRA `(.L_x_918) ;  /* 0x0000000000081947 */ /* 0x010fea0003800000 */
[----:B------:R-:W4:Y:S02]  /*7ce0*/  SYNCS.PHASECHK.TRANS64.TRYWAIT P1, [UR11+0x2a850], R0 ;  /* 0x02a85000ff0075a7 */ /* 0x000f24000802014b */
[----:B----4-:R-:W-:Y:S05]  /*7cf0*/  @!P1 BRA `(.L_x_919) ;  /* 0x0000009400449947 */ /* 0x010fea0003800000 */
.L_x_918:
[----:B------:R-:W-:Y:S01]  /*7d00*/  UIADD3 UR6, UR37, 0x400, URZ ;  /* 0x0000040025067890 */ /* 0x000fe2000fffe03f */
[----:B------:R-:W-:Y:S01]  /*7d10*/  WARPGROUP.ARRIVE ;  /* 0x00000000000079c5 */ /* 0x000fe20000000000 */
[----:B------:R-:W-:Y:S01]  /*7d20*/  UMOV UR15, 0x40000040 ;  /* 0x40000040000f7882 */ /* 0x000fe20000000000 */
[----:B-1-3--:R-:W-:Y:S01]  /*7d30*/  FMNMX.FTZ R0, R88, R173, !PT ;  /* 0x000000ad58007209 */ /* 0x00afe20007810000 */
[----:B------:R-:W-:Y:S01]  /*7d40*/  USHF.R.U32.HI UR6, URZ, 0x4, UR6 ;  /* 0x000000043f067899 */ /* 0x000fe20008011606 */
[----:B------:R-:W1:Y:S01]  /*7d50*/  LDC R14, c[0x0][0x988] ;  /* 0x00026200ff0e7b82 */ /* 0x000e620000000800 */
[----:B------:R-:W-:Y:S01]  /*7d60*/  FMNMX.FTZ R2, R90, R21, !PT ;  /* 0x000000155a027209 */ /* 0x000fe20007810000 */
[----:B------:R-:W3:Y:S01]  /*7d70*/  S2R R174, SR_TID.X ;  /* 0x0000000000ae7919 */ /* 0x000ee20000002100 */
[----:B------:R-:W-:Y:S01]  /*7d80*/  ULOP3.LUT UR6, UR6, 0x3fff, URZ, 0xc0, !UPT ;  /* 0x00003fff06067892 */ /* 0x000fe2000f8ec03f */
[----:B--2---:R-:W-:Y:S01]  /*7d90*/  FMNMX.FTZ R3, R89, R0, !PT ;  /* 0x0000000059037209 */ /* 0x004fe20007810000 */
[----:B------:R-:W-:-:S02]  /*7da0*/  UMOV UR38, UR46 ;  /* 0x0000002e00267c82 */ /* 0x000fc40008000000 */
[----:B------:R-:W-:Y:S01]  /*7db0*/  ULOP3.LUT UR6, UR6, 0x3000000, URZ, 0xfc, !UPT ;  /* 0x0300000006067892 */ /* 0x000fe2000f8efc3f */
[----:B------:R-:W-:-:S03]  /*7dc0*/  FMNMX.FTZ R0, R92, R3, !PT ;  /* 0x000000035c007209 */ /* 0x000fc60007810000 */
[----:B------:R-:W-:Y:S01]  /*7dd0*/  UIMAD UR6, UR7, 0x600, UR6 ;  /* 0x00000600070678a4 */ /* 0x000fe2000f8e0206 */
[----:B------:R-:W-:Y:S02]  /*7de0*/  FMNMX.FTZ R3, R93, R0, !PT ;  /* 0x000000005d037209 */ /* 0x000fe40007810000 */
[----:B------:R-:W-:Y:S01]  /*7df0*/  UMOV UR7, 0x40000040 ;  /* 0x4000004000077882 */ /* 0x000fe20000000000 */
[----:B------:R-:W-:Y:S01]  /*7e00*/  UIADD3 UR10, UR6, 0x80, URZ ;  /* 0x00000080060a7890 */ /* 0x000fe2000fffe03f */
[----:B------:R-:W-:-:S04]  /*7e10*/  FMNMX.FTZ R0, R96, R3, !PT ;  /* 0x0000000360007209 */ /* 0x000fc80007810000 */
[----:B------:R-:W-:Y:S01]  /*7e20*/  HGMMA.64x128x16.F32 R24, R156, gdesc[UR4].tnspB, R24, gsb0 ;  /* 0x41e000049c187df0 */ /* 0x000fe20008000818 */
[----:B------:R-:W-:Y:S01]  /*7e30*/  FMNMX.FTZ R3, R97, R0, !PT ;  /* 0x0000000061037209 */ /* 0x000fe20007810000 */
[----:B------:R-:W-:Y:S01]  /*7e40*/  UMOV UR14, UR10 ;  /* 0x0000000a000e7c82 */ /* 0x000fe20008000000 */
[----:B------:R-:W-:Y:S02]  /*7e50*/  UIADD3 UR10, UR6, 0x100, URZ ;  /* 0x00000100060a7890 */ /* 0x000fe4000fffe03f */
[----:B------:R-:W-:Y:S01]  /*7e60*/  FMNMX.FTZ R0, R100, R3, !PT ;  /* 0x0000000364007209 */ /* 0x000fe20007810000 */
[----:B------:R-:W-:-:S03]  /*7e70*/  UMOV UR7, 0x40000040 ;  /* 0x4000004000077882 */ /* 0x000fc60000000000 */
[----:B------:R-:W-:-:S04]  /*7e80*/  FMNMX.FTZ R3, R101, R0, !PT ;  /* 0x0000000065037209 */ /* 0x000fc80007810000 */
[----:B------:R-:W-:Y:S02]  /*7e90*/  FMNMX.FTZ R0, R104, R3, !PT ;  /* 0x0000000368007209 */ /* 0x000fe40007810000 */
[----:B---3--:R-:W-:Y:S02]  /*7ea0*/  LOP3.LUT P1, RZ, R174, 0x7f, RZ, 0xc0, !PT ;  /* 0x0000007faeff7812 */ /* 0x008fe4000782c0ff */
        /* <DEDUP_REMOVED lines=17> */
[----:B------:R-:W2:Y:S02]  /*7fc0*/  SHFL.BFLY PT, R3, R12, 0x1, 0x1f ;  /* 0x0c201f000c037f89 */ /* 0x000ea400000e0000 */
[----:B--2---:R-:W-:Y:S01]  /*7fd0*/  FMNMX.FTZ R3, R12, R3, !PT ;  /* 0x000000030c037209 */ /* 0x004fe20007810000 */
[----:B------:R-:W-:Y:S02]  /*7fe0*/  WARPGROUP.DEPBAR.LE gsb0, 0x0 ;  /* 0x00008000000079c5 */ /* 0x000fe40000010000 */
[----:B------:R-:W-:-:S06]  /*7ff0*/  WARPGROUP.ARRIVE ;  /* 0x00000000000079c5 */ /* 0x000fcc0000000000 */
[----:B------:R-:W-:Y:S01]  /*8000*/  HGMMA.64x128x16.F32 R24, R152, gdesc[UR12].tnspB, R24, gsb0 ;  /* 0x41e0000c98187df0 */ /* 0x000fe20008000818 */
[----:B------:R-:W-:Y:S01]  /*8010*/  UMOV UR14, UR10 ;  /* 0x0000000a000e7c82 */ /* 0x000fe20008000000 */
[----:B------:R-:W-:Y:S01]  /*8020*/  UMOV UR15, 0x40000040 ;  /* 0x40000040000f7882 */ /* 0x000fe20000000000 */
[----:B------:R-:W-:Y:S01]  /*8030*/  UIADD3 UR10, UR6, 0x180, URZ ;  /* 0x00000180060a7890 */ /* 0x000fe2000fffe03f */
[----:B------:R-:W-:Y:S02]  /*8040*/  WARPGROUP.DEPBAR.LE gsb0, 0x0 ;  /* 0x00008000000079c5 */ /* 0x000fe40000010000 */
[----:B------:R-:W-:Y:S01]  /*8050*/  WARPGROUP.ARRIVE ;  /* 0x00000000000079c5 */ /* 0x000fe20000000000 */
[----:B-1----:R-:W-:-:S04]  /*8060*/  FMUL.FTZ R153, R3, R14 ;  /* 0x0000000e03997220 */ /* 0x002fc80000410000 */
[-CC-:B------:R-:W-:Y:S01]  /*8070*/  FFMA.FTZ R156, R89, R14.reuse, -R153.reuse ;  /* 0x0000000e599c7223 */ /* 0x180fe20000010899 */
[----:B------:R-:W-:Y:S01]  /*8080*/  HGMMA.64x128x16.F32 R24, R148, gdesc[UR12].tnspB, R24, gsb0 ;  /* 0x41e0000c94187df0 */ /* 0x000fe20008000818 */
[----:B------:R-:W-:Y:S01]  /*8090*/  UMOV UR14, UR10 ;  /* 0x0000000a000e7c82 */ /* 0x000fe20008000000 */
[----:B------:R-:W-:Y:S01]  /*80a0*/  UMOV UR15, 0x40000040 ;  /* 0x40000040000f7882 */ /* 0x000fe20000000000 */
[----:B------:R-:W-:Y:S01]  /*80b0*/  UIADD3 UR10, UR6, 0x200, URZ ;  /* 0x00000200060a7890 */ /* 0x000fe2000fffe03f */
[-CC-:B------:R-:W-:Y:S01]  /*80c0*/  FFMA.FTZ R158, R92, R14.reuse, -R153.reuse ;  /* 0x0000000e5c9e7223 */ /* 0x180fe20000010899 */
[----:B------:R-:W-:Y:S01]  /*80d0*/  UIADD3 UR6, UR6, 0x280, URZ ;  /* 0x0000028006067890 */ /* 0x000fe2000fffe03f */
[----:B------:R-:W-:Y:S01]  /*80e0*/  MUFU.EX2 R156, R156 ;  /* 0x0000009c009c7308 */ /* 0x000fe20000000800 */
[-CC-:B------:R-:W-:Y:S01]  /*80f0*/  FFMA.FTZ R152, R96, R14.reuse, -R153.reuse ;  /* 0x0000000e60987223 */ /* 0x180fe20000010899 */
[-CC-:B------:R-:W-:Y:S01]  /*8100*/  FFMA.FTZ R154, R100, R14.reuse, -R153.reuse ;  /* 0x0000000e649a7223 */ /* 0x180fe20000010899 */
[-CC-:B------:R-:W-:Y:S01]  /*8110*/  FFMA.FTZ R92, R124, R14.reuse, -R153.reuse ;  /* 0x0000000e7c5c7223 */ /* 0x180fe20000010899 */
[-CC-:B------:R-:W-:Y:S01]  /*8120*/  FFMA.FTZ R96, R128, R14.reuse, -R153.reuse ;  /* 0x0000000e80607223 */ /* 0x180fe20000010899 */
[-CC-:B------:R-:W-:Y:S01]  /*8130*/  FFMA.FTZ R100, R132, R14.reuse, -R153.reuse ;  /* 0x0000000e84647223 */ /* 0x180fe20000010899 */
[----:B------:R-:W-:-:S02]  /*8140*/  FFMA.FTZ R133, R133, R14, -R153 ;  /* 0x0000000e85857223 */ /* 0x000fc40000010899 */
        /* <DEDUP_REMOVED lines=8> */
[----:B------:R-:W-:Y:S01]  /*81d0*/  FMNMX.FTZ R151, R91, R2, !PT ;  /* 0x000000025b977209 */ /* 0x000fe20007810000 */
[----:B------:R-:W-:Y:S01]  /*81e0*/  FADD.FTZ R149, -R3, R173 ;  /* 0x000000ad03957221 */ /* 0x000fe20000010100 */
[----:B------:R-:W-:Y:S01]  /*81f0*/  FFMA.FTZ R150, R108, R14, -R153 ;  /* 0x0000000e6c967223 */ /* 0x000fe20000010899 */
[----:B------:R-:W-:Y:S01]  /*8200*/  IMAD.MOV.U32 R173, RZ, RZ, R3 ;  /* 0x000000ffffad7224 */ /* 0x000fe200078e0003 */
[----:B------:R-:W-:Y:S01]  /*8210*/  FMNMX.FTZ R2, R94, R151, !PT ;  /* 0x000000975e027209 */ /* 0x000fe20007810000 */
[----:B------:R-:W-:Y:S01]  /*8220*/  HGMMA.64x128x16.F32 R24, R144, gdesc[UR12].tnspB, R24, gsb0 ;  /* 0x41e0000c90187df0 */ /* 0x000fe20008000818 */
[----:B------:R-:W-:Y:S01]  /*8230*/  UMOV UR14, UR10 ;  /* 0x0000000a000e7c82 */ /* 0x000fe20008000000 */
[----:B------:R-:W-:Y:S01]  /*8240*/  UMOV UR15, 0x40000040 ;  /* 0x40000040000f7882 */ /* 0x000fe20000000000 */
[----:B------:R-:W-:Y:S01]  /*8250*/  FMNMX.FTZ R89, R95, R2, !PT ;  /* 0x000000025f597209 */ /* 0x000fe20007810000 */
[-C--:B------:R-:W-:Y:S01]  /*8260*/  FMUL.FTZ R148, R149, R14.reuse ;  /* 0x0000000e95947220 */ /* 0x080fe20000410000 */
[-CC-:B------:R-:W-:Y:S01]  /*8270*/  FFMA.FTZ R149, R88, R14.reuse, -R153.reuse ;  /* 0x0000000e58957223 */ /* 0x180fe20000010899 */
[----:B------:R-:W-:Y:S01]  /*8280*/  FFMA.FTZ R88, R120, R14, -R153 ;  /* 0x0000000e78587223 */ /* 0x000fe20000010899 */
[----:B------:R-:W-:Y:S01]  /*8290*/  FMNMX.FTZ R2, R98, R89, !PT ;  /* 0x0000005962027209 */ /* 0x000fe20007810000 */
[----:B------:R1:W-:Y:S03]  /*82a0*/  MUFU.EX2 R0, R148 ;  /* 0x0000009400007308 */ /* 0x0003e60000000800 */
[----:B------:R-:W-:-:S04]  /*82b0*/  FMNMX.FTZ R89, R99, R2, !PT ;  /* 0x0000000263597209 */ /* 0x000fc80007810000 */
[----:B------:R-:W-:Y:S01]  /*82c0*/  FMNMX.FTZ R2, R102, R89, !PT ;  /* 0x0000005966027209 */ /* 0x000fe20007810000 */
[-CC-:B------:R-:W-:Y:S01]  /*82d0*/  FFMA.FTZ R89, R93, R14.reuse, -R153.reuse ;  /* 0x0000000e5d597223 */ /* 0x180fe20000010899 */
[----:B------:R-:W2:Y:S01]  /*82e0*/  MUFU.EX2 R149, R149 ;  /* 0x0000009500957308 */ /* 0x000ea20000000800 */
[----:B-1----:R-:W-:Y:S01]  /*82f0*/  FFMA.FTZ R148, R104, R14, -R153 ;  /* 0x0000000e68947223 */ /* 0x002fe20000010899 */
[----:B------:R-:W-:-:S04]  /*8300*/  FMNMX.FTZ R93, R103, R2, !PT ;  /* 0x00000002675d7209 */ /* 0x000fc80007810000 */
[----:B------:R-:W-:Y:S02]  /*8310*/  FMNMX.FTZ R2, R106, R93, !PT ;  /* 0x0000005d6a027209 */ /* 0x000fe40007810000 */
[----:B------:R-:W-:Y:S02]  /*8320*/  MUFU.EX2 R89, R89 ;  /* 0x0000005900597308 */ /* 0x000fe40000000800 */
[----:B------:R-:W-:-:S04]  /*8330*/  FMNMX.FTZ R93, R107, R2, !PT ;  /* 0x000000026b5d7209 */ /* 0x000fc80007810000 */
[----:B------:R-:W-:Y:S01]  /*8340*/  FMNMX.FTZ R2, R110, R93, !PT ;  /* 0x0000005d6e027209 */ /* 0x000fe20007810000 */
[----:B------:R-:W-:Y:S01]  /*8350*/  FFMA.FTZ R93, R97, R14, -R153 ;  /* 0x0000000e615d7223 */ /* 0x000fe20000010899 */
[----:B------:R-:W-:Y:S01]  /*8360*/  MUFU.EX2 R148, R148 ;  /* 0x0000009400947308 */ /* 0x000fe20000000800 */
[----:B--2---:R-:W-:Y:S01]  /*8370*/  FFMA.FTZ R11, R0, R11, R149 ;  /* 0x0000000b000b7223 */ /* 0x004fe20000010095 */
[----:B------:R-:W-:-:S03]  /*8380*/  FMNMX.FTZ R97, R111, R2, !PT ;  /* 0x000000026f617209 */ /* 0x000fc60007810000 */
[----:B------:R-:W-:Y:S01]  /*8390*/  FADD.FTZ R11, R156, R11 ;  /* 0x0000000b9c0b7221 */ /* 0x000fe20000010000 */
[----:B------:R-:W-:Y:S02]  /*83a0*/  FMNMX.FTZ R2, R114, R97, !PT ;  /* 0x0000006172027209 */ /* 0x000fe40007810000 */
[----:B------:R-:W-:Y:S01]  /*83b0*/  MUFU.EX2 R93, R93 ;  /* 0x0000005d005d7308 */ /* 0x000fe20000000800 */
[----:B------:R-:W-:Y:S02]  /*83c0*/  F2FP.F16.F32.PACK_AB R156, R156, R149 ;  /* 0x000000959c9c723e */ /* 0x000fe400000000ff */
[----:B------:R-:W-:-:S04]  /*83d0*/  FMNMX.FTZ R97, R115, R2, !PT ;  /* 0x0000000273617209 */ /* 0x000fc80007810000 */
[----:B------:R-:W-:Y:S01]  /*83e0*/  FMNMX.FTZ R2, R118, R97, !PT ;  /* 0x0000006176027209 */ /* 0x000fe20007810000 */
[----:B------:R-:W-:Y:S01]  /*83f0*/  FFMA.FTZ R97, R101, R14, -R153 ;  /* 0x0000000e65617223 */ /* 0x000fe20000010899 */
[----:B------:R-:W-:Y:S02]  /*8400*/  MUFU.EX2 R150, R150 ;  /* 0x0000009600967308 */ /* 0x000fe40000000800 */
[----:B------:R-:W-:-:S04]  /*8410*/  FMNMX.FTZ R101, R119, R2, !PT ;  /* 0x0000000277657209 */ /* 0x000fc80007810000 */
[----:B------:R-:W-:Y:S02]  /*8420*/  FMNMX.FTZ R2, R122, R101, !PT ;  /* 0x000000657a027209 */ /* 0x000fe40007810000 */
[----:B------:R-:W-:Y:S02]  /*8430*/  MUFU.EX2 R97, R97 ;  /* 0x0000006100617308 */ /* 0x000fe40000000800 */
        /* <DEDUP_REMOVED lines=9> */
[-CC-:B------:R-:W-:Y:S01]  /*84d0*/  FFMA.FTZ R105, R109, R14.reuse, -R153.reuse ;  /* 0x0000000e6d697223 */ /* 0x180fe20000010899 */
[-CC-:B------:R-:W-:Y:S01]  /*84e0*/  FFMA.FTZ R109, R113, R14.reuse, -R153.reuse ;  /* 0x0000000e716d7223 */ /* 0x180fe20000010899 */
[--C-:B------:R-:W-:Y:S01]  /*84f0*/  FFMA.FTZ R113, R117, R14, -R153.reuse ;  /* 0x0000000e75717223 */ /* 0x100fe20000010899 */
[----:B------:R-:W-:Y:S01]  /*8500*/  FMNMX.FTZ R2, R135, R2, !PT ;  /* 0x0000000287027209 */ /* 0x000fe20007810000 */
[-CC-:B------:R-:W-:Y:S01]  /*8510*/  FFMA.FTZ R117, R121, R14.reuse, -R153.reuse ;  /* 0x0000000e79757223 */ /* 0x180fe20000010899 */
[-CC-:B------:R-:W-:Y:S01]  /*8520*/  FFMA.FTZ R121, R125, R14.reuse, -R153.reuse ;  /* 0x0000000e7d797223 */ /* 0x180fe20000010899 */
[----:B------:R-:W-:Y:S01]  /*8530*/  FFMA.FTZ R125, R129, R14, -R153 ;  /* 0x0000000e817d7223 */ /* 0x000fe20000010899 */
[----:B------:R-:W-:Y:S08]  /*8540*/  MUFU.EX2 R105, R105 ;  /* 0x0000006900697308 */ /* 0x000ff00000000800 */
[----:B------:R-:W-:Y:S08]  /*8550*/  MUFU.EX2 R109, R109 ;  /* 0x0000006d006d7308 */ /* 0x000ff00000000800 */
[----:B------:R-:W-:Y:S08]  /*8560*/  MUFU.EX2 R113, R113 ;  /* 0x0000007100717308 */ /* 0x000ff00000000800 */
[----:B------:R-:W1:Y:S08]  /*8570*/  MUFU.EX2 R117, R117 ;  /* 0x0000007500757308 */ /* 0x000e700000000800 */
[----:B------:R-:W2:Y:S08]  /*8580*/  MUFU.EX2 R121, R121 ;  /* 0x0000007900797308 */ /* 0x000eb00000000800 */
[----:B------:R-:W-:Y:S01]  /*8590*/  MUFU.EX2 R125, R125 ;  /* 0x0000007d007d7308 */ /* 0x000fe20000000800 */
[----:B------:R-:W-:-:S02]  /*85a0*/  WARPGROUP.DEPBAR.LE gsb0, 0x0 ;  /* 0x00008000000079c5 */ /* 0x000fc40000010000 */
[----:B------:R-:W-:Y:S01]  /*85b0*/  WARPGROUP.ARRIVE ;  /* 0x00000000000079c5 */ /* 0x000fe20000000000 */
[----:B------:R-:W3:Y:S01]  /*85c0*/  SHFL.BFLY PT, R145, R2, 0x2, 0x1f ;  /* 0x0c401f0002917f89 */ /* 0x000ee200000e0000 */
[-CC-:B------:R-:W-:Y:S01]  /*85d0*/  FFMA.FTZ R144, R112, R14.reuse, -R153.reuse ;  /* 0x0000000e70907223 */ /* 0x180fe20000010899 */
[----:B------:R-:W-:-:S03]  /*85e0*/  FFMA.FTZ R146, R116, R14, -R153 ;  /* 0x0000000e74927223 */ /* 0x000fc60000010899 */
[----:B------:R-:W-:Y:S02]  /*85f0*/  HGMMA.64x128x16.F32 R24, R140, gdesc[UR12].tnspB, R24, gsb0 ;  /* 0x41e0000c8c187df0 */ /* 0x000fe40008000818 */
[----:B------:R-:W-:Y:S08]  /*8600*/  MUFU.EX2 R144, R144 ;  /* 0x0000009000907308 */ /* 0x000ff00000000800 */
[----:B------:R-:W-:Y:S01]  /*8610*/  MUFU.EX2 R146, R146 ;  /* 0x0000009200927308 */ /* 0x000fe20000000800 */
[----:B---3--:R-:W-:-:S05]  /*8620*/  FMNMX.FTZ R145, R2, R145, !PT ;  /* 0x0000009102917209 */ /* 0x008fca0007810000 */
[----:B------:R-:W3:Y:S02]  /*8630*/  SHFL.BFLY PT, R12, R145, 0x1, 0x1f ;  /* 0x0c201f00910c7f89 */ /* 0x000ee400000e0000 */
[----:B---3--:R-:W-:-:S05]  /*8640*/  FMNMX.FTZ R12, R145, R12, !PT ;  /* 0x0000000c910c7209 */ /* 0x008fca0007810000 */
[----:B------:R-:W-:Y:S02]  /*8650*/  FADD.FTZ R129, -R12, R21 ;  /* 0x000000150c817221 */ /* 0x000fe40000010100 */
[----:B------:R-:W-:Y:S02]  /*8660*/  MUFU.EX2 R21, R133 ;  /* 0x0000008500157308 */ /* 0x000fe40000000800 */
[----:B------:R-:W-:-:S06]  /*8670*/  FMUL.FTZ R129, R129, R14 ;  /* 0x0000000e81817220 */ /* 0x000fcc0000410000 */
[----:B------:R-:W-:Y:S01]  /*8680*/  MUFU.EX2 R2, R129 ;  /* 0x0000008100027308 */ /* 0x000fe20000000800 */
[----:B------:R-:W-:Y:S02]  /*8690*/  WARPGROUP.DEPBAR.LE gsb0, 0x0 ;  /* 0x00008000000079c5 */ /* 0x000fe40000010000 */
[----:B------:R-:W-:Y:S01]  /*86a0*/  WARPGROUP.ARRIVE ;  /* 0x00000000000079c5 */ /* 0x000fe20000000000 */
[----:B------:R-:W-:Y:S01]  /*86b0*/  FMUL.FTZ R141, R12, R14 ;  /* 0x0000000e0c8d7220 */ /* 0x000fe20000410000 */
[----:B-1----:R-:W-:Y:S02]  /*86c0*/  F2FP.F16.F32.PACK_AB R140, R117, R88 ;  /* 0x00000058758c723e */ /* 0x002fe400000000ff */
[----:B--2---:R-:W-:Y:S01]  /*86d0*/  F2FP.F16.F32.PACK_AB R142, R121, R92 ;  /* 0x0000005c798e723e */ /* 0x004fe200000000ff */
[-CC-:B------:R-:W-:Y:S01]  /*86e0*/  FFMA.FTZ R90, R90, R14.reuse, -R141.reuse ;  /* 0x0000000e5a5a7223 */ /* 0x180fe2000001088d */
[----:B------:R-:W-:Y:S01]  /*86f0*/  HGMMA.64x128x16.F32 R24, R136, gdesc[UR4].tnspB, R24, gsb0 ;  /* 0x41e0000488187df0 */ /* 0x000fe20008000818 */
[-CC-:B------:R-:W-:Y:S01]  /*8700*/  FFMA.FTZ R91, R91, R14.reuse, -R141.reuse ;  /* 0x0000000e5b5b7223 */ /* 0x180fe2000001088d */
[-CC-:B------:R-:W-:Y:S01]  /*8710*/  FFMA.FTZ R94, R94, R14.reuse, -R141.reuse ;  /* 0x0000000e5e5e7223 */ /* 0x180fe2000001088d */
[----:B------:R1:W2:Y:S01]  /*8720*/  MUFU.EX2 R157, R90 ;  /* 0x0000005a009d7308 */ /* 0x0002a20000000800 */
[-CC-:B------:R-:W-:Y:S01]  /*8730*/  FFMA.FTZ R95, R95, R14.reuse, -R141.reuse ;  /* 0x0000000e5f5f7223 */ /* 0x180fe2000001088d */
[-CC-:B------:R-:W-:Y:S01]  /*8740*/  FFMA.FTZ R98, R98, R14.reuse, -R141.reuse ;  /* 0x0000000e62627223 */ /* 0x180fe2000001088d */
[-CC-:B------:R-:W-:Y:S01]  /*8750*/  FFMA.FTZ R99, R99, R14.reuse, -R141.reuse ;  /* 0x0000000e63637223 */ /* 0x180fe2000001088d */
[-CC-:B------:R-:W-:Y:S01]  /*8760*/  FFMA.FTZ R102, R102, R14.reuse, -R141.reuse ;  /* 0x0000000e66667223 */ /* 0x180fe2000001088d */
[-CC-:B------:R-:W-:Y:S01]  /*8770*/  FFMA.FTZ R103, R103, R14.reuse, -R141.reuse ;  /* 0x0000000e67677223 */ /* 0x180fe2000001088d */
[-CC-:B------:R-:W-:Y:S01]  /*8780*/  FFMA.FTZ R106, R106, R14.reuse, -R141.reuse ;  /* 0x0000000e6a6a7223 */ /* 0x180fe2000001088d */
[----:B------:R-:W-:Y:S01]  /*8790*/  FFMA.FTZ R107, R107, R14, -R141 ;  /* 0x0000000e6b6b7223 */ /* 0x000fe2000001088d */
[----:B------:R-:W3:Y:S01]  /*87a0*/  MUFU.EX2 R91, R91 ;  /* 0x0000005b005b7308 */ /* 0x000ee20000000800 */
[----:B-1----:R-:W-:-:S02]  /*87b0*/  IMAD.U32 R90, RZ, RZ, UR36 ;  /* 0x00000024ff5a7e24 */ /* 0x002fc4000f8e00ff */
[-CC-:B------:R-:W-:Y:S01]  /*87c0*/  FFMA.FTZ R110, R110, R14.reuse, -R141.reuse ;  /* 0x0000000e6e6e7223 */ /* 0x180fe2000001088d */
[-CC-:B------:R-:W-:Y:S01]  /*87d0*/  FFMA.FTZ R111, R111, R14.reuse, -R141.reuse ;  /* 0x0000000e6f6f7223 */ /* 0x180fe2000001088d */
[-CC-:B------:R-:W-:Y:S01]  /*87e0*/  FFMA.FTZ R114, R114, R14.reuse, -R141.reuse ;  /* 0x0000000e72727223 */ /* 0x180fe2000001088d */
[-CC-:B------:R-:W-:Y:S01]  /*87f0*/  FFMA.FTZ R115, R115, R14.reuse, -R141.reuse ;  /* 0x0000000e73737223 */ /* 0x180fe2000001088d */
[----:B------:R-:W-:Y:S01]  /*8800*/  @!P1 LEA R90, R90, UR37, 0x3 ;  /* 0x000000255a5a9c11 */ /* 0x000fe2000f8e18ff */
[----:B------:R-:W-:Y:S01]  /*8810*/  FFMA.FTZ R118, R118, R14, -R141 ;  /* 0x0000000e76767223 */ /* 0x000fe2000001088d */
[----:B------:R1:W4:Y:S01]  /*8820*/  MUFU.EX2 R159, R94 ;  /* 0x0000005e009f7308 */ /* 0x0003220000000800 */
[----:B--2---:R-:W-:Y:S01]  /*8830*/  FFMA.FTZ R10, R2, R10, R157 ;  /* 0x0000000a020a7223 */ /* 0x004fe2000001009d */
[-CC-:B------:R-:W-:Y:S01]  /*8840*/  FFMA.FTZ R119, R119, R14.reuse, -R141.reuse ;  /* 0x0000000e77777223 */ /* 0x180fe2000001088d */
[----:B------:R-:W-:Y:S02]  /*8850*/  @!P1 VIADD R90, R90, 0x2a840 ;  /* 0x0002a8405a5a9836 */ /* 0x000fe40000000000 */
[-CC-:B------:R-:W-:Y:S01]  /*8860*/  FFMA.FTZ R122, R122, R14.reuse, -R141.reuse ;  /* 0x0000000e7a7a7223 */ /* 0x180fe2000001088d */
[-CC-:B------:R-:W-:Y:S01]  /*8870*/  FFMA.FTZ R123, R123, R14.reuse, -R141.reuse ;  /* 0x0000000e7b7b7223 */ /* 0x180fe2000001088d */
[-CC-:B------:R-:W-:Y:S01]  /*8880*/  FFMA.FTZ R126, R126, R14.reuse, -R141.reuse ;  /* 0x0000000e7e7e7223 */ /* 0x180fe2000001088d */
[-CC-:B------:R-:W-:Y:S01]  /*8890*/  FFMA.FTZ R127, R127, R14.reuse, -R141.reuse ;  /* 0x0000000e7f7f7223 */ /* 0x180fe2000001088d */
[----:B------:R-:W-:Y:S01]  /*88a0*/  @!P1 PRMT R90, RZ, 0x654, R90 ;  /* 0x00000654ff5a9816 */ /* 0x000fe2000000005a */
[----:B-1----:R-:W-:Y:S01]  /*88b0*/  IMAD.U32 R94, RZ, RZ, UR11 ;  /* 0x0000000bff5e7e24 */ /* 0x002fe2000f8e00ff */
[----:B------:R-:W1:Y:S01]  /*88c0*/  MUFU.EX2 R95, R95 ;  /* 0x0000005f005f7308 */ /* 0x000e620000000800 */
[----:B---3--:R-:W-:Y:S01]  /*88d0*/  FADD.FTZ R10, R91, R10 ;  /* 0x0000000a5b0a7221 */ /* 0x008fe20000010000 */
[-CC-:B------:R-:W-:Y:S01]  /*88e0*/  FFMA.FTZ R130, R130, R14.reuse, -R141.reuse ;  /* 0x0000000e82827223 */ /* 0x180fe2000001088d */
[-CC-:B------:R-:W-:Y:S01]  /*88f0*/  FFMA.FTZ R131, R131, R14.reuse, -R141.reuse ;  /* 0x0000000e83837223 */ /* 0x180fe2000001088d */
[-CC-:B------:R-:W-:Y:S01]  /*8900*/  FFMA.FTZ R134, R134, R14.reuse, -R141.reuse ;  /* 0x0000000e86867223 */ /* 0x180fe2000001088d */
[----:B------:R-:W-:Y:S01]  /*8910*/  FFMA.FTZ R135, R135, R14, -R141 ;  /* 0x0000000e87877223 */ /* 0x000fe2000001088d */
[----:B------:R-:W-:Y:S01]  /*8920*/  UMOV UR7, UR36 ;  /* 0x0000002400077c82 */ /* 0x000fe20008000000 */
[----:B----4-:R-:W-:Y:S01]  /*8930*/  FADD.FTZ R10, R159, R10 ;  /* 0x0000000a9f0a7221 */ /* 0x010fe20000010000 */
[----:B------:R-:W2:Y:S01]  /*8940*/  MUFU.EX2 R153, R98 ;  /* 0x0000006200997308 */ /* 0x000ea20000000800 */
[----:B------:R-:W-:-:S07]  /*8950*/  F2FP.F16.F32.PACK_AB R157, R91, R157 ;  /* 0x0000009d5b9d723e */ /* 0x000fce00000000ff */
[----:B------:R-:W3:Y:S01]  /*8960*/  MUFU.EX2 R99, R99 ;  /* 0x0000006300637308 */ /* 0x000ee20000000800 */
[C---:B-1----:R-:W-:Y:S01]  /*8970*/  FADD.FTZ R10, R95.reuse, R10 ;  /* 0x0000000a5f0a7221 */ /* 0x042fe20000010000 */
[----:B------:R-:W-:-:S06]  /*8980*/  F2FP.F16.F32.PACK_AB R159, R95, R159 ;  /* 0x0000009f5f9f723e */ /* 0x000fcc00000000ff */
[----:B------:R-:W1:Y:S01]  /*8990*/  MUFU.EX2 R155, R102 ;  /* 0x00000066009b7308 */ /* 0x000e620000000800 */
[----:B--2---:R-:W-:-:S07]  /*89a0*/  FADD.FTZ R10, R153, R10 ;  /* 0x0000000a990a7221 */ /* 0x004fce0000010000 */
[----:B------:R-:W2:Y:S01]  /*89b0*/  MUFU.EX2 R103, R103 ;  /* 0x0000006700677308 */ /* 0x000ea20000000800 */
[C---:B---3--:R-:W-:Y:S01]  /*89c0*/  FADD.FTZ R10, R99.reuse, R10 ;  /* 0x0000000a630a7221 */ /* 0x048fe20000010000 */
[----:B------:R-:W-:-:S06]  /*89d0*/  F2FP.F16.F32.PACK_AB R153, R99, R153 ;  /* 0x000000996399723e */ /* 0x000fcc00000000ff */
[----:B------:R-:W3:Y:S01]  /*89e0*/  MUFU.EX2 R129, R106 ;  /* 0x0000006a00817308 */ /* 0x000ee20000000800 */
[----:B-1----:R-:W-:-:S07]  /*89f0*/  FADD.FTZ R10, R155, R10 ;  /* 0x0000000a9b0a7221 */ /* 0x002fce0000010000 */
[----:B------:R-:W1:Y:S01]  /*8a00*/  MUFU.EX2 R107, R107 ;  /* 0x0000006b006b7308 */ /* 0x000e620000000800 */
[C---:B--2---:R-:W-:Y:S01]  /*8a10*/  FADD.FTZ R10, R103.reuse, R10 ;  /* 0x0000000a670a7221 */ /* 0x044fe20000010000 */
[----:B------:R-:W-:-:S06]  /*8a20*/  F2FP.F16.F32.PACK_AB R155, R103, R155 ;  /* 0x0000009b679b723e */ /* 0x000fcc00000000ff */
[----:B------:R-:W2:Y:S01]  /*8a30*/  MUFU.EX2 R151, R110 ;  /* 0x0000006e00977308 */ /* 0x000ea20000000800 */
[----:B---3--:R-:W-:-:S07]  /*8a40*/  FADD.FTZ R10, R129, R10 ;  /* 0x0000000a810a7221 */ /* 0x008fce0000010000 */
        /* <DEDUP_REMOVED lines=16> */
[----:B------:R-:W-:Y:S02]  /*8b50*/  WARPGROUP.DEPBAR.LE gsb0, 0x0 ;  /* 0x00008000000079c5 */ /* 0x000fe40000010000 */
[----:B------:R4:W-:Y:S01]  /*8b60*/  @!P1 SYNCS.ARRIVE.TRANS64.RED.A1T0 RZ, [R90+URZ], RZ ;  /* 0x000000ff5aff99a7 */ /* 0x0009e2000810043f */
[----:B-1----:R-:W-:Y:S01]  /*8b70*/  FADD.FTZ R10, R119, R10 ;  /* 0x0000000a770a7221 */ /* 0x002fe20000010000 */
[----:B------:R-:W-:Y:S02]  /*8b80*/  F2FP.F16.F32.PACK_AB R138, R21, R100 ;  /* 0x00000064158a723e */ /* 0x000fe400000000ff */
[----:B------:R-:W-:Y:S01]  /*8b90*/  F2FP.F16.F32.PACK_AB R147, R119, R147 ;  /* 0x000000937793723e */ /* 0x000fe200000000ff */
[----:B------:R-:W1:Y:S01]  /*8ba0*/  MUFU.EX2 R143, R126 ;  /* 0x0000007e008f7308 */ /* 0x000e620000000800 */
[----:B--2---:R-:W-:Y:S01]  /*8bb0*/  FADD.FTZ R10, R133, R10 ;  /* 0x0000000a850a7221 */ /* 0x004fe20000010000 */
[----:B------:R-:W-:Y:S01]  /*8bc0*/  F2FP.F16.F32.PACK_AB R136, R125, R96 ;  /* 0x000000607d88723e */ /* 0x000fe200000000ff */
[----:B----4-:R-:W-:-:S05]  /*8bd0*/  @!P1 VIADD R90, R94, 0x2a860 ;  /* 0x0002a8605e5a9836 */ /* 0x010fca0000000000 */
[----:B------:R-:W-:Y:S01]  /*8be0*/  @!P1 PRMT R90, RZ, 0x654, R90 ;  /* 0x00000654ff5a9816 */ /* 0x000fe2000000005a */
[----:B------:R-:W2:Y:S01]  /*8bf0*/  MUFU.EX2 R127, R127 ;  /* 0x0000007f007f7308 */ /* 0x000ea20000000800 */
[C---:B---3--:R-:W-:Y:S01]  /*8c00*/  FADD.FTZ R10, R123.reuse, R10 ;  /* 0x0000000a7b0a7221 */ /* 0x048fe20000010000 */
[----:B------:R-:W-:Y:S01]  /*8c10*/  F2FP.F16.F32.PACK_AB R141, R123, R133 ;  /* 0x000000857b8d723e */ /* 0x000fe200000000ff */
[----:B------:R3:W-:Y:S01]  /*8c20*/  @!P1 SYNCS.ARRIVE.TRANS64.RED.A1T0 RZ, [R90+URZ], RZ ;  /* 0x000000ff5aff99a7 */ /* 0x0007e2000810043f */
[C---:B------:R-:W-:Y:S01]  /*8c30*/  ISETP.GT.AND P1, PT, R20.reuse, R15, PT ;  /* 0x0000000f1400720c */ /* 0x040fe20003f24270 */
[----:B------:R-:W-:-:S03]  /*8c40*/  VIADD R20, R20, 0xffffffff ;  /* 0xffffffff14147836 */ /* 0x000fc60000000000 */
[----:B------:R-:W4:Y:S01]  /*8c50*/  MUFU.EX2 R137, R130 ;  /* 0x0000008200897308 */ /* 0x000f220000000800 */
[----:B-1----:R-:W-:Y:S01]  /*8c60*/  FADD.FTZ R10, R143, R10 ;  /* 0x0000000a8f0a7221 */ /* 0x002fe20000010000 */
[----:B---3--:R-:W-:Y:S01]  /*8c70*/  FADD.FTZ R90, R158, R11 ;  /* 0x0000000b9e5a7221 */ /* 0x008fe20000010000 */
[----:B------:R-:W-:-:S03]  /*8c80*/  F2FP.F16.F32.PACK_AB R158, R89, R158 ;  /* 0x0000009e599e723e */ /* 0x000fc600000000ff */
[----:B------:R-:W-:Y:S02]  /*8c90*/  FADD.FTZ R11, R89, R90 ;  /* 0x0000005a590b7221 */ /* 0x000fe40000010000 */
[----:B------:R-:W1:Y:S01]  /*8ca0*/  MUFU.EX2 R131, R131 ;  /* 0x0000008300837308 */ /* 0x000e620000000800 */
[C---:B--2---:R-:W-:Y:S01]  /*8cb0*/  FADD.FTZ R10, R127.reuse, R10 ;  /* 0x0000000a7f0a7221 */ /* 0x044fe20000010000 */
[----:B------:R-:W-:Y:S01]  /*8cc0*/  F2FP.F16.F32.PACK_AB R143, R127, R143 ;  /* 0x0000008f7f8f723e */ /* 0x000fe200000000ff */
[----:B------:R-:W-:Y:S01]  /*8cd0*/  FADD.FTZ R90, R152, R11 ;  /* 0x0000000b985a7221 */ /* 0x000fe20000010000 */
[----:B------:R-:W-:-:S03]  /*8ce0*/  F2FP.F16.F32.PACK_AB R152, R93, R152 ;  /* 0x000000985d98723e */ /* 0x000fc600000000ff */
[----:B------:R-:W-:Y:S01]  /*8cf0*/  FADD.FTZ R11, R93, R90 ;  /* 0x0000005a5d0b7221 */ /* 0x000fe20000010000 */
[----:B------:R-:W2:Y:S01]  /*8d00*/  MUFU.EX2 R139, R134 ;  /* 0x00000086008b7308 */ /* 0x000ea20000000800 */
[----:B----4-:R-:W-:Y:S02]  /*8d10*/  FADD.FTZ R10, R137, R10 ;  /* 0x0000000a890a7221 */ /* 0x010fe40000010000 */
[----:B------:R-:W-:Y:S01]  /*8d20*/  FADD.FTZ R90, R154, R11 ;  /* 0x0000000b9a5a7221 */ /* 0x000fe20000010000 */
[----:B------:R-:W-:-:S03]  /*8d30*/  F2FP.F16.F32.PACK_AB R154, R97, R154 ;  /* 0x0000009a619a723e */ /* 0x000fc600000000ff */
[----:B------:R-:W-:Y:S01]  /*8d40*/  FADD.FTZ R11, R97, R90 ;  /* 0x0000005a610b7221 */ /* 0x000fe20000010000 */
[----:B------:R-:W3:Y:S01]  /*8d50*/  MUFU.EX2 R135, R135 ;  /* 0x0000008700877308 */ /* 0x000ee20000000800 */
[C---:B-1----:R-:W-:Y:S01]  /*8d60*/  FADD.FTZ R10, R131.reuse, R10 ;  /* 0x0000000a830a7221 */ /* 0x042fe20000010000 */
[----:B------:R-:W-:Y:S01]  /*8d70*/  F2FP.F16.F32.PACK_AB R137, R131, R137 ;  /* 0x000000898389723e */ /* 0x000fe200000000ff */
[----:B------:R-:W-:Y:S01]  /*8d80*/  FADD.FTZ R90, R148, R11 ;  /* 0x0000000b945a7221 */ /* 0x000fe20000010000 */
[----:B------:R-:W-:-:S03]  /*8d90*/  F2FP.F16.F32.PACK_AB R148, R101, R148 ;  /* 0x000000946594723e */ /* 0x000fc600000000ff */
[----:B------:R-:W-:Y:S01]  /*8da0*/  FADD.FTZ R11, R101, R90 ;  /* 0x0000005a650b7221 */ /* 0x000fe20000010000 */
[----:B--2---:R-:W-:-:S03]  /*8db0*/  FADD.FTZ R10, R139, R10 ;  /* 0x0000000a8b0a7221 */ /* 0x004fc60000010000 */
[----:B------:R-:W-:Y:S01]  /*8dc0*/  FADD.FTZ R90, R150, R11 ;  /* 0x0000000b965a7221 */ /* 0x000fe20000010000 */
[----:B------:R-:W-:-:S03]  /*8dd0*/  F2FP.F16.F32.PACK_AB R150, R105, R150 ;  /* 0x000000966996723e */ /* 0x000fc600000000ff */
[----:B------:R-:W-:Y:S01]  /*8de0*/  FADD.FTZ R11, R105, R90 ;  /* 0x0000005a690b7221 */ /* 0x000fe20000010000 */
[C---:B---3--:R-:W-:Y:S01]  /*8df0*/  FADD.FTZ R10, R135.reuse, R10 ;  /* 0x0000000a870a7221 */ /* 0x048fe20000010000 */
[----:B------:R-:W-:Y:S02]  /*8e00*/  F2FP.F16.F32.PACK_AB R139, R135, R139 ;  /* 0x0000008b878b723e */ /* 0x000fe400000000ff */
[----:B------:R-:W-:Y:S01]  /*8e10*/  FADD.FTZ R90, R144, R11 ;  /* 0x0000000b905a7221 */ /* 0x000fe20000010000 */
[----:B------:R-:W-:-:S03]  /*8e20*/  F2FP.F16.F32.PACK_AB R144, R109, R144 ;  /* 0x000000906d90723e */ /* 0x000fc600000000ff */
[----:B------:R-:W-:-:S04]  /*8e30*/  FADD.FTZ R11, R109, R90 ;  /* 0x0000005a6d0b7221 */ /* 0x000fc80000010000 */
[----:B------:R-:W-:Y:S01]  /*8e40*/  FADD.FTZ R90, R146, R11 ;  /* 0x0000000b925a7221 */ /* 0x000fe20000010000 */
[----:B------:R-:W-:-:S03]  /*8e50*/  F2FP.F16.F32.PACK_AB R146, R113, R146 ;  /* 0x000000927192723e */ /* 0x000fc600000000ff */
[----:B------:R-:W-:-:S04]  /*8e60*/  FADD.FTZ R11, R113, R90 ;  /* 0x0000005a710b7221 */ /* 0x000fc80000010000 */
[----:B------:R-:W-:-:S04]  /*8e70*/  FADD.FTZ R90, R88, R11 ;  /* 0x0000000b585a7221 */ /* 0x000fc80000010000 */
[----:B------:R-:W-:-:S04]  /*8e80*/  FADD.FTZ R11, R117, R90 ;  /* 0x0000005a750b7221 */ /* 0x000fc80000010000 */
[----:B------:R-:W-:-:S04]  /*8e90*/  FADD.FTZ R90, R92, R11 ;  /* 0x0000000b5c5a7221 */ /* 0x000fc80000010000 */
[----:B------:R-:W-:-:S04]  /*8ea0*/  FADD.FTZ R11, R121, R90 ;  /* 0x0000005a790b7221 */ /* 0x000fc80000010000 */
[----:B------:R-:W-:-:S04]  /*8eb0*/  FADD.FTZ R88, R96, R11 ;  /* 0x0000000b60587221 */ /* 0x000fc80000010000 */
[----:B------:R-:W-:-:S04]  /*8ec0*/  FADD.FTZ R11, R125, R88 ;  /* 0x000000587d0b7221 */ /* 0x000fc80000010000 */
[----:B------:R-:W-:-:S04]  /*8ed0*/  FADD.FTZ R88, R100, R11 ;  /* 0x0000000b64587221 */ /* 0x000fc80000010000 */
[----:B------:R-:W-:Y:S01]  /*8ee0*/  FADD.FTZ R11, R21, R88 ;  /* 0x00000058150b7221 */ /* 0x000fe20000010000 */
[----:B------:R-:W-:Y:S01]  /*8ef0*/  IMAD.MOV.U32 R21, RZ, RZ, R12 ;  /* 0x000000ffff157224 */ /* 0x000fe200078e000c */
[----:B------:R-:W-:Y:S06]  /*8f00*/  @P1 BRA `(.L_x_920) ;  /* 0xffffffe400041947 */ /* 0x000fec000383ffff */
.L_x_911:
[----:B------:R-:W-:-:S13]  /*8f10*/  ISETP.GE.AND P1, PT, R20, R19, PT ;  /* 0x000000131400720c */ /* 0x000fda0003f26270 */
[----:B------:R-:W-:Y:S05]  /*8f20*/  @!P1 BRA `(.L_x_921) ;  /* 0x0000002c00589947 */ /* 0x000fea0003800000 */
[----:B------:R-:W-:Y:S01]  /*8f30*/  IMAD.MOV.U32 R15, RZ, RZ, R12 ;  /* 0x000000ffff0f7224 */ /* 0x000fe200078e000c */
[----:B------:R-:W-:Y:S01]  /*8f40*/  UMOV UR38, UR46 ;  /* 0x0000002e00267c82 */ /* 0x000fe20008000000 */
[----:B------:R-:W-:Y:S01]  /*8f50*/  IMAD.MOV.U32 R173, RZ, RZ, R3 ;  /* 0x000000ffffad7224 */ /* 0x000fe200078e0003 */
[----:B------:R-:W-:Y:S01]  /*8f60*/  UMOV UR7, UR36 ;  /* 0x0000002400077c82 */ /* 0x000fe20008000000 */
[----:B------:R-:W-:Y:S01]  /*8f70*/  IMAD.IADD R21, R5, 0x1, R13 ;  /* 0x0000000105157824 */ /* 0x000fe200078e020d */
[----:B------:R-:W-:Y:S01]  /*8f80*/  ULDC UR40, c[0x0][0x9e4] ;  /* 0x0002790000287ab9 */ /* 0x000fe20000000800 */
[----:B------:R-:W-:Y:S01]  /*8f90*/  ULDC UR41, c[0x0][0x9dc] ;  /* 0x0002770000297ab9 */ /* 0x000fe20000000800 */
[----:B------:R-:W-:-:S05]  /*8fa0*/  ULDC UR47, c[0x0][0x9e0] ;  /* 0x00027800002f7ab9 */ /* 0x000fca0000000800 */
.L_x_938:
[----:B------:R-:W-:-:S04]  /*8fb0*/  UIADD3 UR36, UR7, 0x1, URZ ;  /* 0x0000000107247890 */ /* 0x000fc8000fffe03f */
[----:B------:R-:W-:-:S04]  /*8fc0*/  UISETP.NE.AND UP0, UPT, UR36, 0x2, UPT ;  /* 0x000000022400788c */ /* 0x000fc8000bf05270 */
[----:B------:R-:W-:Y:S02]  /*8fd0*/  USEL UR46, URZ, 0x1, UP0 ;  /* 0x000000013f2e7887 */ /* 0x000fe40008000000 */
[----:B------:R-:W-:Y:S02]  /*8fe0*/  USEL UR36, UR36, URZ, UP0 ;  /* 0x0000003f24247287 */ /* 0x000fe40008000000 */
[----:B------:R-:W-:Y:S01]  /*8ff0*/  ULOP3.LUT UR46, UR38, UR46, URZ, 0x3c, !UPT ;  /* 0x0000002e262e7292 */ /* 0x000fe2000f8e3c3f */
[----:B------:R-:W-:Y:S11]  /*9000*/  @!P0 BRA `(.L_x_922) ;  /* 0x0000000000048947 */ /* 0x000ff60003800000 */
[----:B------:R-:W-:Y:S01]  /*9010*/  BPT.TRAP 0x1 ;  /* 0x000000040000795c */ /* 0x000fe20000300000 */
.L_x_922:
[----:B------:R-:W-:Y:S01]  /*9020*/  ULEA UR6, UR36, UR37, 0x3 ;  /* 0x0000002524067291 */ /* 0x000fe2000f8e183f */
[----:B------:R-:W-:-:S05]  /*9030*/  IMAD.U32 R3, RZ, RZ, UR46 ;  /* 0x0000002eff037e24 */ /* 0x000fca000f8e00ff */
[----:B------:R-:W-:-:S04]  /*9040*/  SHF.L.U32 R3, R3, 0x1f, RZ ;  /* 0x0000001f03037819 */ /* 0x000fc800000006ff */
[----:B------:R1:W2:Y:S01]  /*9050*/  SYNCS.PHASECHK.TRANS64.TRYWAIT P1, [UR6+0x2a830], R3 ;  /* 0x02a83003ff0075a7 */ /* 0x0002a20008020146 */
[----:B------:R-:W-:Y:S05]  /*9060*/  @!P0 BRA `(.L_x_923) ;  /* 0x0000000000048947 */ /* 0x000fea0003800000 */
[----:B------:R-:W-:Y:S01]  /*9070*/  BPT.TRAP 0x1 ;  /* 0x000000040000795c */ /* 0x000fe20000300000 */
.L_x_923:
[----:B--2---:R-:W-:Y:S05]  /*9080*/  @P1 BRA `(.L_x_924) ;  /* 0x0000000000081947 */ /* 0x004fea0003800000 */
[----:B------:R-:W2:Y:S02]  /*9090*/  SYNCS.PHASECHK.TRANS64.TRYWAIT P1, [UR6+0x2a830], R3 ;  /* 0x02a83003ff0075a7 */ /* 0x000ea40008020146 */
[----:B--2---:R-:W-:Y:S05]  /*90a0*/  @!P1 BRA `(.L_x_925) ;  /* 0x0000008000709947 */ /* 0x004fea0003800000 */
.L_x_924:
        /* <DEDUP_REMOVED lines=133> */
.L_x_926:
[----:B------:R-:W-:Y:S01]  /*9900*/  ULEA UR10, UR7, UR37, 0x3 ;  /* 0x00000025070a7291 */ /* 0x000fe2000f8e183f */
[----:B------:R-:W-:-:S05]  /*9910*/  IMAD.U32 R0, RZ, RZ, UR38 ;  /* 0x00000026ff007e24 */ /* 0x000fca000f8e00ff */
[----:B------:R-:W-:-:S04]  /*9920*/  SHF.L.U32 R0, R0, 0x1f, RZ ;  /* 0x0000001f00007819 */ /* 0x000fc800000006ff */
[----:B------:R3:W4:Y:S01]  /*9930*/  SYNCS.PHASECHK.TRANS64.TRYWAIT P1, [UR10+0x2a850], R0 ;  /* 0x02a85000ff0075a7 */ /* 0x000722000802014a */
[----:B------:R-:W-:Y:S05]  /*9940*/  @!P0 BRA `(.L_x_927) ;  /* 0x0000000000048947 */ /* 0x000fea0003800000 */
[----:B------:R-:W-:Y:S01]  /*9950*/  BPT.TRAP 0x1 ;  /* 0x000000040000795c */ /* 0x000fe20000300000 */
.L_x_927:
[----:B----4-:R-:W-:Y:S05]  /*9960*/  @P1 BRA `(.L_x_928) ;  /* 0x0000000000081947 */ /* 0x010fea0003800000 */
[----:B------:R-:W4:Y:S02]  /*9970*/  SYNCS.PHASECHK.TRANS64.TRYWAIT P1, [UR10+0x2a850], R0 ;  /* 0x02a85000ff0075a7 */ /* 0x000f24000802014a */
[----:B----4-:R-:W-:Y:S05]  /*9980*/  @!P1 BRA `(.L_x_929) ;  /* 0x0000007800509947 */ /* 0x010fea0003800000 */
.L_x_928:
[----:B------:R-:W-:Y:S01]  /*9990*/  UIADD3 UR6, UR37, 0x400, URZ ;  /* 0x0000040025067890 */ /* 0x000fe2000fffe03f */
[----:B------:R-:W-:-:S06]  /*99a0*/  WARPGROUP.ARRIVE ;  /* 0x00000000000079c5 */ /* 0x000fcc0000000000 */
[----:B------:R-:W4:Y:S01]  /*99b0*/  S2R R176, SR_TID.X ;  /* 0x0000000000b07919 */ /* 0x000f220000002100 */
[----:B-12---:R-:W1:Y:S01]  /*99c0*/  LDC R3, c[0x0][0x288] ;  /* 0x0000a200ff037b82 */ /* 0x006e620000000800 */
[----:B------:R-:W-:Y:S01]  /*99d0*/  USHF.R.U32.HI UR6, URZ, 0x4, UR6 ;  /* 0x000000043f067899 */ /* 0x000fe20008011606 */
[----:B---3--:R-:W-:Y:S01]  /*99e0*/  IMAD.U32 R0, RZ, RZ, UR36 ;  /* 0x00000024ff007e24 */ /* 0x008fe2000f8e00ff */
[----:B------:R-:W-:Y:S01]  /*99f0*/  ULDC UR14, c[0x0][0x2e0] ;  /* 0x0000b800000e7ab9 */ /* 0x000fe20000000800 */
[----:B------:R-:W-:Y:S01]  /*9a00*/  IMAD R14, R20, -0x60, RZ ;  /* 0xffffffa0140e7824 */ /* 0x000fe200078e02ff */
[----:B------:R-:W-:-:S03]  /*9a10*/  ULOP3.LUT UR6, UR6, 0x3fff, URZ, 0xc0, !UPT ;  /* 0x00003fff06067892 */ /* 0x000fc6000f8ec03f */
[----:B------:R-:W-:Y:S01]  /*9a20*/  IMAD R2, R17, UR14, R14 ;  /* 0x0000000e11027c24 */ /* 0x000fe2000f8e020e */
[----:B------:R-:W-:-:S04]  /*9a30*/  ULOP3.LUT UR6, UR6, 0x3000000, URZ, 0xfc, !UPT ;  /* 0x0300000006067892 */ /* 0x000fc8000f8efc3f */
[----:B------:R-:W-:-:S03]  /*9a40*/  UIMAD UR11, UR7, 0x600, UR6 ;  /* 0x00000600070b78a4 */ /* 0x000fc6000f8e0206 */
[----:B------:R-:W-:-:S04]  /*9a50*/  UMOV UR7, 0x40000040 ;  /* 0x4000004000077882 */ /* 0x000fc80000000000 */
[----:B------:R-:W-:Y:S02]  /*9a60*/  UMOV UR6, UR11 ;  /* 0x0000000b00067c82 */ /* 0x000fe40008000000 */
[----:B------:R-:W-:Y:S01]  /*9a70*/  HGMMA.64x128x16.F32 R24, R156, gdesc[UR4].tnspB, R24, gsb0 ;  /* 0x41e000049c187df0 */ /* 0x000fe20008000818 */
[----:B------:R-:W-:Y:S01]  /*9a80*/  UIADD3 UR6, UR11, 0x80, URZ ;  /* 0x000000800b067890 */ /* 0x000fe2000fffe03f */
[----:B-1----:R-:W-:Y:S01]  /*9a90*/  IADD3 R3, R2, 0x1, -R3 ;  /* 0x0000000102037810 */ /* 0x002fe20007ffe803 */
[----:B------:R-:W-:-:S04]  /*9aa0*/  UMOV UR7, 0x40000040 ;  /* 0x4000004000077882 */ /* 0x000fc80000000000 */
[----:B------:R-:W-:Y:S01]  /*9ab0*/  IMAD R3, R16, -0x2, R3 ;  /* 0xfffffffe10037824 */ /* 0x000fe200078e0203 */
[----:B----4-:R-:W-:-:S13]  /*9ac0*/  LOP3.LUT P1, RZ, R176, 0x7f, RZ, 0xc0, !PT ;  /* 0x0000007fb0ff7812 */ /* 0x010fda000782c0ff */
[----:B------:R-:W-:-:S05]  /*9ad0*/  @!P1 LEA R0, R0, UR37, 0x3 ;  /* 0x0000002500009c11 */ /* 0x000fca000f8e18ff */
        /* <DEDUP_REMOVED lines=23> */
[----:B------:R-:W-:Y:S01]  /*9c50*/  WARPGROUP.ARRIVE ;  /* 0x00000000000079c5 */ /* 0x000fe20000000000 */
[----:B------:R-:W-:-:S06]  /*9c60*/  IMAD R140, R16, -0x2, R14 ;  /* 0xfffffffe108c7824 */ /* 0x000fcc00078e020e */
[----:B------:R-:W-:Y:S01]  /*9c70*/  HGMMA.64x128x16.F32 R24, R136, gdesc[UR4].tnspB, R24, gsb0 ;  /* 0x41e0000488187df0 */ /* 0x000fe20008000818 */
[----:B------:R-:W-:Y:S02]  /*9c80*/  ULOP3.LUT UR6, URZ, UR41, URZ, 0x33, !UPT ;  /* 0x000000293f067292 */ /* 0x000fe4000f8e333f */
[----:B------:R-:W-:Y:S02]  /*9c90*/  WARPGROUP.DEPBAR.LE gsb0, 0x0 ;  /* 0x00008000000079c5 */ /* 0x000fe40000010000 */
[----:B------:R1:W-:Y:S01]  /*9ca0*/  @!P1 SYNCS.ARRIVE.TRANS64.RED.A1T0 RZ, [R0+URZ], RZ ;  /* 0x000000ff00ff99a7 */ /* 0x0003e2000810043f */
[----:B------:R-:W-:Y:S01]  /*9cb0*/  ISETP.GE.AND P1, PT, R172, 0x1, PT ;  /* 0x00000001ac00780c */ /* 0x000fe20003f26270 */
[C---:B------:R-:W-:Y:S02]  /*9cc0*/  VIADD R136, R3.reuse, UR47 ;  /* 0x0000002f03887c36 */ /* 0x040fe40008000000 */
[----:B------:R-:W-:Y:S02]  /*9cd0*/  VIADD R138, R3, UR6 ;  /* 0x00000006038a7c36 */ /* 0x000fe40008000000 */
[----:B-1----:R-:W-:-:S02]  /*9ce0*/  IMAD.IADD R0, R5, 0x1, R136 ;  /* 0x0000000105007824 */ /* 0x002fc400078e0288 */
[----:B------:R-:W-:-:S06]  /*9cf0*/  IMAD.IADD R2, R5, 0x1, R138 ;  /* 0x0000000105027824 */ /* 0x000fcc00078e028a */
[----:B------:R-:W-:Y:S05]  /*9d00*/  @!P1 BRA `(.L_x_930) ;  /* 0x0000000000589947 */ /* 0x000fea0003800000 */
        /* <DEDUP_REMOVED lines=11> */
.L_x_932:
[----:B------:R-:W-:-:S05]  /*9dc0*/  IMAD.U32 R137, RZ, RZ, UR40 ;  /* 0x00000028ff897e24 */ /* 0x000fca000f8e00ff */
[----:B------:R-:W-:-:S13]  /*9dd0*/  ISETP.NE.AND P1, PT, R137, 0x1, PT ;  /* 0x000000018900780c */ /* 0x000fda0003f25270 */
[----:B------:R-:W1:Y:S01]  /*9de0*/  @P1 LDC.64 R142, c[0x0][0x9e8] ;  /* 0x00027a00ff8e1b82 */ /* 0x000e620000000a00 */
[----:B------:R-:W-:-:S04]  /*9df0*/  @P1 IMAD.IADD R3, R5, 0x1, R13 ;  /* 0x0000000105031824 */ /* 0x000fc800078e020d */
[----:B-1----:R-:W-:-:S04]  /*9e00*/  @P1 IMAD.HI.U32 R142, R3, R142, RZ ;  /* 0x0000008e038e1227 */ /* 0x002fc800078e00ff */
[----:B------:R-:W-:Y:S01]  /*9e10*/  IMAD.MOV.U32 R3, RZ, RZ, R21 ;  /* 0x000000ffff037224 */ /* 0x000fe200078e0015 */
[----:B------:R-:W-:-:S07]  /*9e20*/  @P1 SHF.R.U32.HI R3, RZ, R143, R142 ;  /* 0x0000008fff031219 */ /* 0x000fce000001168e */
.L_x_933:
[----:B------:R-:W-:Y:S05]  /*9e30*/  BSYNC B0 ;  /* 0x0000000000007941 */ /* 0x000fea0003800000 */
.L_x_931:
[----:B------:R-:W-:-:S05]  /*9e40*/  IMAD R3, R3, R137, R140 ;  /* 0x0000008903037224 */ /* 0x000fca00078e028c */
[----:B------:R-:W-:Y:S02]  /*9e50*/  VIADDMNMX R0, R3, R137, R0, PT ;  /* 0x0000008903007246 */ /* 0x000fe40003800100 */
[----:B------:R-:W-:-:S07]  /*9e60*/  VIMNMX R2, R2, R3, !PT ;  /* 0x0000000302027248 */ /* 0x000fce0007fe0100 */
.L_x_930:
        /* <DEDUP_REMOVED lines=117> */
[----:B------:R-:W-:-:S13]  /*a5c0*/  ISETP.GE.AND P6, PT, R172, 0x1, PT ;  /* 0x00000001ac00780c */ /* 0x000fda0003fc6270 */
[----:B------:R-:W-:Y:S05]  /*a5d0*/  @!P6 BRA `(.L_x_934) ;  /* 0x000000000054e947 */ /* 0x000fea0003800000 */
[----:B------:R-:W-:Y:S01]  /*a5e0*/  IMAD.IADD R3, R4, 0x1, R13 ;  /* 0x0000000104037824 */ /* 0x000fe200078e020d */
[----:B------:R-:W-:Y:S04]  /*a5f0*/  BSSY B0, `(.L_x_935) ;  /* 0x0000010000007945 */ /* 0x000fe80003800000 */
[----:B------:R-:W-:-:S13]  /*a600*/  ISETP.GT.AND P6, PT, R3, -0x1, PT ;  /* 0xffffffff0300780c */ /* 0x000fda0003fc4270 */
        /* <DEDUP_REMOVED lines=9> */
.L_x_936:
[----:B------:R-:W-:-:S05]  /*a6a0*/  IMAD.U32 R12, RZ, RZ, UR40 ;  /* 0x00000028ff0c7e24 */ /* 0x000fca000f8e00ff */
[----:B------:R-:W-:-:S13]  /*a6b0*/  ISETP.NE.AND P6, PT, R12, 0x1, PT ;  /* 0x000000010c00780c */ /* 0x000fda0003fc5270 */
[----:B------:R-:W1:Y:S02]  /*a6c0*/  @P6 LDC.64 R148, c[0x0][0x9e8] ;  /* 0x00027a00ff946b82 */ /* 0x000e640000000a00 */
[----:B-1----:R-:W-:-:S05]  /*a6d0*/  @P6 IMAD.HI.U32 R148, R3, R148, RZ ;  /* 0x0000009403946227 */ /* 0x002fca00078e00ff */
[----:B------:R-:W-:-:S07]  /*a6e0*/  @P6 SHF.R.U32.HI R3, RZ, R149, R148 ;  /* 0x00000095ff036219 */ /* 0x000fce0000011694 */
.L_x_937:
[----:B------:R-:W-:Y:S05]  /*a6f0*/  BSYNC B0 ;  /* 0x0000000000007941 */ /* 0x000fea0003800000 */
.L_x_935:
[----:B------:R-:W-:-:S05]  /*a700*/  IMAD R3, R3, R12, R140 ;  /* 0x0000000c03037224 */ /* 0x000fca00078e028c */
[----:B------:R-:W-:Y:S02]  /*a710*/  VIADDMNMX R0, R3, R12, R0, PT ;  /* 0x0000000c03007246 */ /* 0x000fe40003800100 */
[----:B------:R-:W-:-:S07]  /*a720*/  VIMNMX R2, R2, R3, !PT ;  /* 0x0000000302027248 */ /* 0x000fce0007fe0100 */
.L_x_934:
[C---:B------:R-:W-:Y:S01]  /*a730*/  ISETP.GT.AND P1, PT, R2.reuse, 0x1, !P1 ;  /* 0x000000010200780c */ /* 0x040fe20004f24270 */
[----:B------:R-:W1:Y:S01]  /*a740*/  LDC R14, c[0x0][0x988] ;  /* 0x00026200ff0e7b82 */ /* 0x000e620000000800 */
[----:B------:R-:W-:Y:S01]  /*a750*/  ISETP.GT.AND P2, PT, R2, 0x8, !P2 ;  /* 0x000000080200780c */ /* 0x000fe20005744270 */
[----:B------:R-:W-:Y:S01]  /*a760*/  UMOV UR38, UR46 ;  /* 0x0000002e00267c82 */ /* 0x000fe20008000000 */
[C---:B------:R-:W-:Y:S01]  /*a770*/  ISETP.LT.OR P1, PT, R0.reuse, 0x2, P1 ;  /* 0x000000020000780c */ /* 0x040fe20000f21670 */
[----:B------:R-:W-:Y:S01]  /*a780*/  UMOV UR7, UR36 ;  /* 0x0000002400077c82 */ /* 0x000fe20008000000 */
        /* <DEDUP_REMOVED lines=57> */
[----:B------:R-:W-:Y:S02]  /*ab20*/  FMNMX.FTZ R12, R105, R12, !PT ;  /* 0x0000000c690c7209 */ /* 0x000fe40007810000 */
[----:B------:R-:W-:Y:S02]  /*ab30*/  ISETP.LT.OR P1, PT, R0, 0x2a, P1 ;  /* 0x0000002a0000780c */ /* 0x000fe40000f21670 */
[----:B------:R-:W-:Y:S02]  /*ab40*/  FMNMX.FTZ R12, R129, R12, !PT ;  /* 0x0000000c810c7209 */ /* 0x000fe40007810000 */
[----:B------:R-:W-:Y:S02]  /*ab50*/  FSEL R111, R111, -INF , !P1 ;  /* 0xff8000006f6f7808 */ /* 0x000fe40004800000 */
[----:B------:R-:W-:Y:S02]  /*ab60*/  ISETP.NE.AND P1, PT, R154, RZ, PT ;  /* 0x000000ff9a00720c */ /* 0x000fe40003f25270 */
[----:B------:R-:W-:-:S02]  /*ab70*/  ISETP.NE.AND P2, PT, R174, RZ, PT ;  /* 0x000000ffae00720c */ /* 0x000fc40003f45270 */
[----:B------:R-:W-:Y:S02]  /*ab80*/  ISETP.GT.AND P1, PT, R2, 0x30, !P1 ;  /* 0x000000300200780c */ /* 0x000fe40004f24270 */
[----:B------:R-:W-:Y:S02]  /*ab90*/  FMNMX.FTZ R12, R101, R12, !PT ;  /* 0x0000000c650c7209 */ /* 0x000fe40007810000 */
[----:B------:R-:W-:Y:S02]  /*aba0*/  ISETP.LT.OR P1, PT, R0, 0x31, P1 ;  /* 0x000000310000780c */ /* 0x000fe40000f21670 */
[----:B------:R-:W-:Y:S02]  /*abb0*/  FMNMX.FTZ R12, R133, R12, !PT ;  /* 0x0000000c850c7209 */ /* 0x000fe40007810000 */
[----:B------:R-:W-:Y:S02]  /*abc0*/  FSEL R91, R114, -INF , !P1 ;  /* 0xff800000725b7808 */ /* 0x000fe40004800000 */
[----:B------:R-:W-:Y:S01]  /*abd0*/  ISETP.NE.AND P1, PT, R112, RZ, PT ;  /* 0x000000ff7000720c */ /* 0x000fe20003f25270 */
[----:B------:R-:W2:Y:S01]  /*abe0*/  SHFL.BFLY PT, R3, R12, 0x2, 0x1f ;  /* 0x0c401f000c037f89 */ /* 0x000ea200000e0000 */
[----:B------:R-:W-:-:S02]  /*abf0*/  ISETP.NE.AND P6, PT, R124, RZ, PT ;  /* 0x000000ff7c00720c */ /* 0x000fc40003fc5270 */
[C---:B------:R-:W-:Y:S02]  /*ac00*/  ISETP.GT.AND P1, PT, R2.reuse, 0x31, !P1 ;  /* 0x000000310200780c */ /* 0x040fe40004f24270 */
[----:B------:R-:W-:Y:S02]  /*ac10*/  ISETP.GT.AND P3, PT, R2, 0x50, !P3 ;  /* 0x000000500200780c */ /* 0x000fe40005f64270 */
[C---:B------:R-:W-:Y:S02]  /*ac20*/  ISETP.LT.OR P1, PT, R0.reuse, 0x32, P1 ;  /* 0x000000320000780c */ /* 0x040fe40000f21670 */
[----:B------:R-:W-:Y:S02]  /*ac30*/  ISETP.LT.OR P3, PT, R0, 0x51, P3 ;  /* 0x000000510000780c */ /* 0x000fe40001f61670 */
[----:B------:R-:W-:Y:S02]  /*ac40*/  FSEL R115, R115, -INF , !P1 ;  /* 0xff80000073737808 */ /* 0x000fe40004800000 */
[----:B------:R-:W-:-:S02]  /*ac50*/  ISETP.NE.AND P1, PT, R156, RZ, PT ;  /* 0x000000ff9c00720c */ /* 0x000fc40003f25270 */
[C---:B------:R-:W-:Y:S02]  /*ac60*/  ISETP.GT.AND P4, PT, R2.reuse, 0x51, !P4 ;  /* 0x000000510200780c */ /* 0x040fe40006784270 */
[----:B------:R-:W-:Y:S02]  /*ac70*/  ISETP.GT.AND P1, PT, R2, 0x38, !P1 ;  /* 0x000000380200780c */ /* 0x000fe40004f24270 */
[----:B------:R-:W-:Y:S02]  /*ac80*/  FSEL R183, R130, -INF , !P3 ;  /* 0xff80000082b77808 */ /* 0x000fe40005800000 */
[----:B------:R-:W-:Y:S02]  /*ac90*/  ISETP.LT.OR P1, PT, R0, 0x39, P1 ;  /* 0x000000390000780c */ /* 0x000fe40000f21670 */
[----:B------:R-:W-:Y:S02]  /*aca0*/  ISETP.GT.AND P5, PT, R2, 0x58, !P5 ;  /* 0x000000580200780c */ /* 0x000fe40006fa4270 */
[----:B------:R-:W-:-:S02]  /*acb0*/  FSEL R175, R118, -INF , !P1 ;  /* 0xff80000076af7808 */ /* 0x000fc40004800000 */
[----:B------:R-:W-:Y:S02]  /*acc0*/  ISETP.NE.AND P1, PT, R116, RZ, PT ;  /* 0x000000ff7400720c */ /* 0x000fe40003f25270 */
[----:B------:R-:W-:Y:S02]  /*acd0*/  ISETP.LT.OR P4, PT, R0, 0x52, P4 ;  /* 0x000000520000780c */ /* 0x000fe40002781670 */
[----:B------:R-:W-:Y:S02]  /*ace0*/  ISETP.GT.AND P1, PT, R2, 0x39, !P1 ;  /* 0x000000390200780c */ /* 0x000fe40004f24270 */
[C---:B------:R-:W-:Y:S02]  /*acf0*/  ISETP.LT.OR P5, PT, R0.reuse, 0x59, P5 ;  /* 0x000000590000780c */ /* 0x040fe40002fa1670 */
        /* <DEDUP_REMOVED lines=15> */
[----:B------:R-:W-:Y:S02]  /*adf0*/  ISETP.LT.OR P1, PT, R0, 0x4a, P1 ;  /* 0x0000004a0000780c */ /* 0x000fe40000f21670 */
[----:B--2---:R-:W-:Y:S02]  /*ae00*/  FMNMX.FTZ R92, R12, R3, !PT ;  /* 0x000000030c5c7209 */ /* 0x004fe40007810000 */
[----:B------:R-:W-:-:S02]  /*ae10*/  FSEL R127, R127, -INF , !P1 ;  /* 0xff8000007f7f7808 */ /* 0x000fc40004800000 */
[----:B------:R-:W-:Y:S01]  /*ae20*/  ISETP.GT.AND P1, PT, R2, RZ, !P6 ;  /* 0x000000ff0200720c */ /* 0x000fe20007724270 */
[----:B------:R-:W2:Y:S01]  /*ae30*/  SHFL.BFLY PT, R3, R92, 0x1, 0x1f ;  /* 0x0c201f005c037f89 */ /* 0x000ea200000e0000 */
[----:B------:R-:W-:Y:S02]  /*ae40*/  ISETP.NE.AND P6, PT, R128, RZ, PT ;  /* 0x000000ff8000720c */ /* 0x000fe40003fc5270 */
[----:B------:R-:W-:Y:S02]  /*ae50*/  ISETP.LT.OR P1, PT, R0, 0x1, P1 ;  /* 0x000000010000780c */ /* 0x000fe40000f21670 */
[----:B------:R-:W-:Y:S02]  /*ae60*/  ISETP.GT.AND P2, PT, R2, 0x59, !P6 ;  /* 0x000000590200780c */ /* 0x000fe40007744270 */
[----:B------:R-:W-:Y:S02]  /*ae70*/  FSEL R90, R90, -INF , !P1 ;  /* 0xff8000005a5a7808 */ /* 0x000fe40004800000 */
[----:B------:R-:W-:-:S02]  /*ae80*/  ISETP.LT.OR P2, PT, R0, 0x5a, P2 ;  /* 0x0000005a0000780c */ /* 0x000fc40001741670 */
[----:B------:R-:W-:Y:S02]  /*ae90*/  FMNMX.FTZ R12, R90, R15, !PT ;  /* 0x0000000f5a0c7209 */ /* 0x000fe40007810000 */
[----:B------:R-:W-:Y:S02]  /*aea0*/  LOP3.LUT P6, RZ, R176, 0x7f, RZ, 0xc0, !PT ;  /* 0x0000007fb0ff7812 */ /* 0x000fe400078cc0ff */
[----:B------:R-:W-:-:S04]  /*aeb0*/  FMNMX.FTZ R12, R159, R12, !PT ;  /* 0x0000000c9f0c7209 */ /* 0x000fc80007810000 */
[----:B------:R-:W-:-:S04]  /*aec0*/  FMNMX.FTZ R12, R149, R12, !PT ;  /* 0x0000000c950c7209 */ /* 0x000fc80007810000 */
[----:B------:R-:W-:Y:S02]  /*aed0*/  FMNMX.FTZ R12, R157, R12, !PT ;  /* 0x0000000c9d0c7209 */ /* 0x000fe40007810000 */
[----:B--2---:R-:W-:Y:S02]  /*aee0*/  FMNMX.FTZ R3, R92, R3, !PT ;  /* 0x000000035c037209 */ /* 0x004fe40007810000 */
[----:B------:R-:W-:Y:S02]  /*aef0*/  FMNMX.FTZ R12, R151, R12, !PT ;  /* 0x0000000c970c7209 */ /* 0x000fe40007810000 */
[C---:B------:R-:W-:Y:S01]  /*af00*/  FSETP.NEU.FTZ.AND P1, PT, R3.reuse, -INF , PT ;  /* 0xff8000000300780b */ /* 0x040fe20003f3d000 */
[----:B-1----:R-:W-:Y:S01]  /*af10*/  FMUL.FTZ R94, R3, R14 ;  /* 0x0000000e035e7220 */ /* 0x002fe20000410000 */
[----:B------:R-:W-:Y:S02]  /*af20*/  FMNMX.FTZ R12, R155, R12, !PT ;  /* 0x0000000c9b0c7209 */ /* 0x000fe40007810000 */
[----:B------:R-:W-:-:S02]  /*af30*/  FSEL R0, R3, RZ, P1 ;  /* 0x000000ff03007208 */ /* 0x000fc40000800000 */
[----:B------:R-:W-:Y:S02]  /*af40*/  FMNMX.FTZ R12, R95, R12, !PT ;  /* 0x0000000c5f0c7209 */ /* 0x000fe40007810000 */
        /* <DEDUP_REMOVED lines=8> */
[-CC-:B------:R-:W-:Y:S01]  /*afd0*/  FFMA.FTZ R144, R97, R14.reuse, -R94.reuse ;  /* 0x0000000e61907223 */ /* 0x180fe2000001085e */
[----:B------:R-:W-:Y:S01]  /*afe0*/  FSEL R143, R134, -INF , !P5 ;  /* 0xff800000868f7808 */ /* 0x000fe20006800000 */
[--C-:B------:R-:W-:Y:S01]  /*aff0*/  FFMA.FTZ R97, R113, R14, -R94.reuse ;  /* 0x0000000e71617223 */ /* 0x100fe2000001085e */
[----:B------:R-:W-:Y:S01]  /*b000*/  FMNMX.FTZ R12, R103, R12, !PT ;  /* 0x0000000c670c7209 */ /* 0x000fe20007810000 */
[----:B------:R-:W-:Y:S01]  /*b010*/  FADD.FTZ R113, -R0, R173 ;  /* 0x000000ad00717221 */ /* 0x000fe20000010100 */
[----:B------:R-:W-:Y:S01]  /*b020*/  FSEL R139, R135, -INF , !P2 ;  /* 0xff800000878b7808 */ /* 0x000fe20005000000 */
[--C-:B------:R-:W-:Y:S01]  /*b030*/  FFMA.FTZ R135, R137, R14, -R94.reuse ;  /* 0x0000000e89877223 */ /* 0x100fe2000001085e */
[----:B------:R-:W-:Y:S01]  /*b040*/  FMNMX.FTZ R12, R111, R12, !PT ;  /* 0x0000000c6f0c7209 */ /* 0x000fe20007810000 */
[-CC-:B------:R-:W-:Y:S01]  /*b050*/  FFMA.FTZ R193, R88, R14.reuse, -R94.reuse ;  /* 0x0000000e58c17223 */ /* 0x180fe2000001085e */
[----:B------:R-:W-:Y:S01]  /*b060*/  FMUL.FTZ R0, R113, R14 ;  /* 0x0000000e71007220 */ /* 0x000fe20000410000 */
        /* <DEDUP_REMOVED lines=20> */
[--C-:B------:R-:W-:Y:S01]  /*b1b0*/  FFMA.FTZ R138, R101, R14, -R94.reuse ;  /* 0x0000000e658a7223 */ /* 0x100fe2000001085e */
[----:B------:R-:W-:Y:S01]  /*b1c0*/  FMNMX.FTZ R12, R123, R12, !PT ;  /* 0x0000000c7b0c7209 */ /* 0x000fe20007810000 */
[-CC-:B------:R-:W-:Y:S01]  /*b1d0*/  FFMA.FTZ R93, R121, R14.reuse, -R94.reuse ;  /* 0x0000000e795d7223 */ /* 0x180fe2000001085e */
[--C-:B------:R-:W-:Y:S01]  /*b1e0*/  FFMA.FTZ R89, R125, R14, -R94.reuse ;  /* 0x0000000e7d597223 */ /* 0x100fe2000001085e */
[----:B------:R-:W2:Y:S01]  /*b1f0*/  MUFU.EX2 R156, R156 ;  /* 0x0000009c009c7308 */ /* 0x000ea20000000800 */
[----:B------:R-:W-:Y:S01]  /*b200*/  FMNMX.FTZ R12, R181, R12, !PT ;  /* 0x0000000cb50c7209 */ /* 0x000fe20007810000 */
[-CC-:B------:R-:W-:Y:S01]  /*b210*/  FFMA.FTZ R105, R129, R14.reuse, -R94.reuse ;  /* 0x0000000e81697223 */ /* 0x180fe2000001085e */
[----:B------:R-:W-:Y:S01]  /*b220*/  FFMA.FTZ R101, R133, R14, -R94 ;  /* 0x0000000e85657223 */ /* 0x000fe2000001085e */
[----:B------:R-:W-:Y:S01]  /*b230*/  IMAD.MOV.U32 R173, RZ, RZ, R3 ;  /* 0x000000ffffad7224 */ /* 0x000fe200078e0003 */
[----:B------:R-:W-:-:S03]  /*b240*/  FMNMX.FTZ R12, R127, R12, !PT ;  /* 0x0000000c7f0c7209 */ /* 0x000fc60007810000 */
[----:B------:R-:W3:Y:S01]  /*b250*/  MUFU.EX2 R158, R158 ;  /* 0x0000009e009e7308 */ /* 0x000ee20000000800 */
[----:B------:R-:W-:Y:S01]  /*b260*/  FMNMX.FTZ R12, R183, R12, !PT ;  /* 0x0000000cb70c7209 */ /* 0x000fe20007810000 */
[----:B-1----:R-:W-:-:S03]  /*b270*/  FFMA.FTZ R11, R0, R11, R193 ;  /* 0x0000000b000b7223 */ /* 0x002fc600000100c1 */
[----:B------:R-:W-:-:S03]  /*b280*/  FMNMX.FTZ R12, R141, R12, !PT ;  /* 0x0000000c8d0c7209 */ /* 0x000fc60007810000 */
[----:B------:R-:W1:Y:S01]  /*b290*/  MUFU.EX2 R187, R187 ;  /* 0x000000bb00bb7308 */ /* 0x000e620000000800 */
[----:B------:R-:W-:Y:S01]  /*b2a0*/  FMNMX.FTZ R12, R143, R12, !PT ;  /* 0x0000000c8f0c7209 */ /* 0x000fe20007810000 */
[C---:B--2---:R-:W-:Y:S01]  /*b2b0*/  FADD.FTZ R11, R156.reuse, R11 ;  /* 0x0000000b9c0b7221 */ /* 0x044fe20000010000 */
[----:B------:R-:W-:Y:S02]  /*b2c0*/  F2FP.F16.F32.PACK_AB R156, R156, R193 ;  /* 0x000000c19c9c723e */ /* 0x000fe400000000ff */
[----:B------:R-:W-:-:S03]  /*b2d0*/  FMNMX.FTZ R12, R139, R12, !PT ;  /* 0x0000000c8b0c7209 */ /* 0x000fc60007810000 */
[----:B------:R-:W2:Y:S01]  /*b2e0*/  MUFU.EX2 R152, R152 ;  /* 0x0000009800987308 */ /* 0x000ea20000000800 */
[----:B---3--:R-:W-:Y:S01]  /*b2f0*/  FADD.FTZ R102, R158, R11 ;  /* 0x0000000b9e667221 */ /* 0x008fe20000010000 */
[----:B------:R-:W3:Y:S06]  /*b300*/  SHFL.BFLY PT, R137, R12, 0x2, 0x1f ;  /* 0x0c401f000c897f89 */ /* 0x000eec00000e0000 */
[----:B------:R-:W4:Y:S01]  /*b310*/  MUFU.EX2 R177, R177 ;  /* 0x000000b100b17308 */ /* 0x000f220000000800 */
[C---:B-1----:R-:W-:Y:S01]  /*b320*/  FADD.FTZ R11, R187.reuse, R102 ;  /* 0x00000066bb0b7221 */ /* 0x042fe20000010000 */
[----:B------:R-:W-:-:S06]  /*b330*/  F2FP.F16.F32.PACK_AB R158, R187, R158 ;  /* 0x0000009ebb9e723e */ /* 0x000fcc00000000ff */
[----:B------:R-:W1:Y:S01]  /*b340*/  MUFU.EX2 R154, R154 ;  /* 0x0000009a009a7308 */ /* 0x000e620000000800 */
[----:B--2---:R-:W-:-:S07]  /*b350*/  FADD.FTZ R102, R152, R11 ;  /* 0x0000000b98667221 */ /* 0x004fce0000010000 */
[----:B------:R-:W-:Y:S01]  /*b360*/  MUFU.EX2 R145, R145 ;  /* 0x0000009100917308 */ /* 0x000fe20000000800 */
[----:B----4-:R-:W-:Y:S02]  /*b370*/  F2FP.F16.F32.PACK_AB R152, R177, R152 ;  /* 0x00000098b198723e */ /* 0x010fe400000000ff */
[----:B---3--:R-:W-:-:S05]  /*b380*/  FMNMX.FTZ R137, R12, R137, !PT ;  /* 0x000000890c897209 */ /* 0x008fca0007810000 */
[----:B------:R-:W2:Y:S01]  /*b390*/  SHFL.BFLY PT, R12, R137, 0x1, 0x1f ;  /* 0x0c201f00890c7f89 */ /* 0x000ea200000e0000 */
[----:B------:R-:W-:Y:S08]  /*b3a0*/  MUFU.EX2 R148, R148 ;  /* 0x0000009400947308 */ /* 0x000ff00000000800 */
[----:B------:R-:W-:Y:S08]  /*b3b0*/  MUFU.EX2 R150, R150 ;  /* 0x0000009600967308 */ /* 0x000ff00000000800 */
[----:B------:R-:W-:Y:S01]  /*b3c0*/  MUFU.EX2 R135, R135 ;  /* 0x0000008700877308 */ /* 0x000fe20000000800 */
[----:B--2---:R-:W-:-:S07]  /*b3d0*/  FMNMX.FTZ R12, R137, R12, !PT ;  /* 0x0000000c890c7209 */ /* 0x004fce0007810000 */
[----:B------:R-:W-:Y:S01]  /*b3e0*/  MUFU.EX2 R144, R144 ;  /* 0x0000009000907308 */ /* 0x000fe20000000800 */
[C---:B------:R-:W-:Y:S01]  /*b3f0*/  FSETP.NEU.FTZ.AND P1, PT, R12.reuse, -INF , PT ;  /* 0xff8000000c00780b */ /* 0x040fe20003f3d000 */
[----:B------:R-:W-:-:S06]  /*b400*/  FMUL.FTZ R2, R12, R14 ;  /* 0x0000000e0c027220 */ /* 0x000fcc0000410000 */
[----:B------:R-:W-:Y:S01]  /*b410*/  MUFU.EX2 R97, R97 ;  /* 0x0000006100617308 */ /* 0x000fe20000000800 */
[----:B------:R-:W-:Y:S02]  /*b420*/  FSEL R100, R2, RZ, P1 ;  /* 0x000000ff02647208 */ /* 0x000fe40000800000 */
[----:B------:R-:W-:Y:S02]  /*b430*/  FSEL R2, R12, RZ, P1 ;  /* 0x000000ff0c027208 */ /* 0x000fe40000800000 */
[----:B------:R-:W-:Y:S01]  /*b440*/  ISETP.GT.AND P1, PT, R20, R19, PT ;  /* 0x000000131400720c */ /* 0x000fe20003f24270 */
[-CC-:B------:R-:W-:Y:S01]  /*b450*/  FFMA.FTZ R113, R90, R14.reuse, -R100.reuse ;  /* 0x0000000e5a717223 */ /* 0x180fe20000010864 */
[-CC-:B------:R-:W-:Y:S01]  /*b460*/  FFMA.FTZ R88, R159, R14.reuse, -R100.reuse ;  /* 0x0000000e9f587223 */ /* 0x180fe20000010864 */
[----:B------:R-:W-:Y:S01]  /*b470*/  FADD.FTZ R15, -R2, R15 ;  /* 0x0000000f020f7221 */ /* 0x000fe20000010100 */
[-CC-:B------:R-:W-:Y:S01]  /*b480*/  FFMA.FTZ R159, R149, R14.reuse, -R100.reuse ;  /* 0x0000000e959f7223 */ /* 0x180fe20000010864 */
[-CC-:B------:R-:W-:Y:S01]  /*b490*/  FFMA.FTZ R90, R157, R14.reuse, -R100.reuse ;  /* 0x0000000e9d5a7223 */ /* 0x180fe20000010864 */
[-CC-:B------:R-:W-:Y:S01]  /*b4a0*/  FFMA.FTZ R92, R151, R14.reuse, -R100.reuse ;  /* 0x0000000e975c7223 */ /* 0x180fe20000010864 */
[-C--:B------:R-:W-:Y:S01]  /*b4b0*/  FMUL.FTZ R15, R15, R14.reuse ;  /* 0x0000000e0f0f7220 */ /* 0x080fe20000410000 */
        /* <DEDUP_REMOVED lines=8> */
[----:B------:R2:W3:Y:S01]  /*b540*/  MUFU.EX2 R2, R15 ;  /* 0x0000000f00027308 */ /* 0x0004e20000000800 */
[-CC-:B------:R-:W-:Y:S01]  /*b550*/  FFMA.FTZ R91, R91, R14.reuse, -R100.reuse ;  /* 0x0000000e5b5b7223 */ /* 0x180fe20000010864 */
[-CC-:B------:R-:W-:Y:S01]  /*b560*/  FFMA.FTZ R115, R115, R14.reuse, -R100.reuse ;  /* 0x0000000e73737223 */ /* 0x180fe20000010864 */
[-CC-:B------:R-:W-:Y:S01]  /*b570*/  FFMA.FTZ R175, R175, R14.reuse, -R100.reuse ;  /* 0x0000000eafaf7223 */ /* 0x180fe20000010864 */
[-CC-:B------:R-:W-:Y:S01]  /*b580*/  FFMA.FTZ R119, R119, R14.reuse, -R100.reuse ;  /* 0x0000000e77777223 */ /* 0x180fe20000010864 */
[-CC-:B------:R-:W-:Y:S01]  /*b590*/  FFMA.FTZ R179, R179, R14.reuse, -R100.reuse ;  /* 0x0000000eb3b37223 */ /* 0x180fe20000010864 */
[-CC-:B------:R-:W-:Y:S01]  /*b5a0*/  FFMA.FTZ R123, R123, R14.reuse, -R100.reuse ;  /* 0x0000000e7b7b7223 */ /* 0x180fe20000010864 */
[-C--:B------:R-:W-:Y:S01]  /*b5b0*/  FFMA.FTZ R181, R181, R14.reuse, -R100 ;  /* 0x0000000eb5b57223 */ /* 0x080fe20000010864 */
[----:B------:R-:W4:Y:S01]  /*b5c0*/  MUFU.EX2 R88, R88 ;  /* 0x0000005800587308 */ /* 0x000f220000000800 */
[----:B--2---:R-:W-:Y:S01]  /*b5d0*/  FADD.FTZ R15, R177, R102 ;  /* 0x00000066b10f7221 */ /* 0x004fe20000010000 */
[-CC-:B------:R-:W-:Y:S01]  /*b5e0*/  FFMA.FTZ R127, R127, R14.reuse, -R100.reuse ;  /* 0x0000000e7f7f7223 */ /* 0x180fe20000010864 */
[-CC-:B------:R-:W-:Y:S01]  /*b5f0*/  FFMA.FTZ R183, R183, R14.reuse, -R100.reuse ;  /* 0x0000000eb7b77223 */ /* 0x180fe20000010864 */
[-CC-:B------:R-:W-:Y:S01]  /*b600*/  FFMA.FTZ R141, R141, R14.reuse, -R100.reuse ;  /* 0x0000000e8d8d7223 */ /* 0x180fe20000010864 */
[----:B-1----:R-:W-:Y:S01]  /*b610*/  FADD.FTZ R102, R154, R15 ;  /* 0x0000000f9a667221 */ /* 0x002fe20000010000 */
[-CC-:B------:R-:W-:Y:S01]  /*b620*/  FFMA.FTZ R143, R143, R14.reuse, -R100.reuse ;  /* 0x0000000e8f8f7223 */ /* 0x180fe20000010864 */
[----:B------:R-:W-:Y:S01]  /*b630*/  FFMA.FTZ R100, R139, R14, -R100 ;  /* 0x0000000e8b647223 */ /* 0x000fe20000010864 */
[----:B------:R-:W1:Y:S01]  /*b640*/  MUFU.EX2 R159, R159 ;  /* 0x0000009f009f7308 */ /* 0x000e620000000800 */
[----:B---3--:R-:W-:Y:S01]  /*b650*/  FFMA.FTZ R11, R2, R10, R113 ;  /* 0x0000000a020b7223 */ /* 0x008fe20000010071 */
[C---:B------:R-:W-:Y:S01]  /*b660*/  FADD.FTZ R15, R145.reuse, R102 ;  /* 0x00000066910f7221 */ /* 0x040fe20000010000 */
[----:B------:R-:W-:Y:S01]  /*b670*/  F2FP.F16.F32.PACK_AB R154, R145, R154 ;  /* 0x0000009a919a723e */ /* 0x000fe200000000ff */
[----:B------:R-:W-:-:S02]  /*b680*/  VIADD R20, R20, 0xffffffff ;  /* 0xffffffff14147836 */ /* 0x000fc40000000000 */
[----:B------:R-:W-:Y:S01]  /*b690*/  FADD.FTZ R102, R148, R15 ;  /* 0x0000000f94667221 */ /* 0x000fe20000010000 */
[----:B------:R-:W-:Y:S01]  /*b6a0*/  IMAD.U32 R15, RZ, RZ, UR10 ;  /* 0x0000000aff0f7e24 */ /* 0x000fe2000f8e00ff */
[----:B------:R-:W2:Y:S01]  /*b6b0*/  MUFU.EX2 R90, R90 ;  /* 0x0000005a005a7308 */ /* 0x000ea20000000800 */
[C---:B----4-:R-:W-:Y:S01]  /*b6c0*/  FADD.FTZ R10, R88.reuse, R11 ;  /* 0x0000000b580a7221 */ /* 0x050fe20000010000 */
[----:B------:R-:W-:Y:S01]  /*b6d0*/  F2FP.F16.F32.PACK_AB R148, R131, R148 ;  /* 0x000000948394723e */ /* 0x000fe200000000ff */
[----:B------:R-:W-:Y:S01]  /*b6e0*/  @!P6 VIADD R15, R15, 0x2a860 ;  /* 0x0002a8600f0fe836 */ /* 0x000fe20000000000 */
[----:B------:R-:W-:-:S04]  /*b6f0*/  F2FP.F16.F32.PACK_AB R157, R88, R113 ;  /* 0x00000071589d723e */ /* 0x000fc800000000ff */
[----:B------:R-:W3:Y:S01]  /*b700*/  MUFU.EX2 R92, R92 ;  /* 0x0000005c005c7308 */ /* 0x000ee20000000800 */
[----:B-1----:R-:W-:-:S07]  /*b710*/  FADD.FTZ R11, R159, R10 ;  /* 0x0000000a9f0b7221 */ /* 0x002fce0000010000 */
[----:B------:R-:W1:Y:S01]  /*b720*/  MUFU.EX2 R117, R117 ;  /* 0x0000007500757308 */ /* 0x000e620000000800 */
[C---:B--2---:R-:W-:Y:S01]  /*b730*/  FADD.FTZ R11, R90.reuse, R11 ;  /* 0x0000000b5a0b7221 */ /* 0x044fe20000010000 */
[----:B------:R-:W-:-:S06]  /*b740*/  F2FP.F16.F32.PACK_AB R159, R90, R159 ;  /* 0x0000009f5a9f723e */ /* 0x000fcc00000000ff */
[----:B------:R-:W2:Y:S01]  /*b750*/  MUFU.EX2 R155, R155 ;  /* 0x0000009b009b7308 */ /* 0x000ea20000000800 */
[----:B---3--:R-:W-:Y:S01]  /*b760*/  FADD.FTZ R10, R92, R11 ;  /* 0x0000000b5c0a7221 */ /* 0x008fe20000010000 */
[----:B------:R-:W-:-:S04]  /*b770*/  FADD.FTZ R11, R131, R102 ;  /* 0x00000066830b7221 */ /* 0x000fc80000010000 */
[----:B------:R-:W-:Y:S01]  /*b780*/  FADD.FTZ R102, R150, R11 ;  /* 0x0000000b96667221 */ /* 0x000fe20000010000 */
[----:B------:R-:W-:Y:S01]  /*b790*/  F2FP.F16.F32.PACK_AB R150, R135, R150 ;  /* 0x000000968796723e */ /* 0x000fe200000000ff */
        /* <DEDUP_REMOVED lines=10> */
[----:B------:R-:W-:Y:S01]  /*b840*/  MUFU.EX2 R146, R146 ;  /* 0x0000009200927308 */ /* 0x000fe20000000800 */
[C---:B--2---:R-:W-:Y:S01]  /*b850*/  FADD.FTZ R10, R96.reuse, R11 ;  /* 0x0000000b600a7221 */ /* 0x044fe20000010000 */
[----:B------:R-:W-:-:S06]  /*b860*/  F2FP.F16.F32.PACK_AB R149, R96, R149 ;  /* 0x000000956095723e */ /* 0x000fcc00000000ff */
[----:B------:R-:W1:Y:S01]  /*b870*/  MUFU.EX2 R98, R98 ;  /* 0x0000006200627308 */ /* 0x000e620000000800 */
[----:B---3--:R-:W-:-:S07]  /*b880*/  FADD.FTZ R11, R151, R10 ;  /* 0x0000000a970b7221 */ /* 0x008fce0000010000 */
[----:B------:R2:W3:Y:S08]  /*b890*/  MUFU.EX2 R104, R91 ;  /* 0x0000005b00687308 */ /* 0x0004f00000000800 */
[----:B------:R-:W4:Y:S01]  /*b8a0*/  MUFU.EX2 R109, R109 ;  /* 0x0000006d006d7308 */ /* 0x000f220000000800 */
[----:B--2---:R-:W-:Y:S01]  /*b8b0*/  @!P6 PRMT R91, RZ, 0x654, R15 ;  /* 0x00000654ff5be816 */ /* 0x004fe2000000000f */
[----:B------:R-:W-:Y:S01]  /*b8c0*/  FADD.FTZ R15, R135, R102 ;  /* 0x00000066870f7221 */ /* 0x000fe20000010000 */
[C---:B-1----:R-:W-:Y:S01]  /*b8d0*/  FADD.FTZ R11, R98.reuse, R11 ;  /* 0x0000000b620b7221 */ /* 0x042fe20000010000 */
[----:B------:R-:W-:Y:S01]  /*b8e0*/  F2FP.F16.F32.PACK_AB R151, R98, R151 ;  /* 0x000000976297723e */ /* 0x000fe200000000ff */
[----:B------:R1:W-:Y:S01]  /*b8f0*/  @!P6 SYNCS.ARRIVE.TRANS64.RED.A1T0 RZ, [R91+URZ], RZ ;  /* 0x000000ff5bffe9a7 */ /* 0x0003e2000810043f */
[----:B------:R-:W-:Y:S01]  /*b900*/  FADD.FTZ R102, R144, R15 ;  /* 0x0000000f90667221 */ /* 0x000fe20000010000 */
[C---:B------:R-:W-:Y:S01]  /*b910*/  F2FP.F16.F32.PACK_AB R144, R97.reuse, R144 ;  /* 0x000000906190723e */ /* 0x040fe200000000ff */
[----:B------:R-:W2:Y:S01]  /*b920*/  MUFU.EX2 R140, R140 ;  /* 0x0000008c008c7308 */ /* 0x000ea20000000800 */
[----:B---3--:R-:W-:Y:S01]  /*b930*/  FADD.FTZ R11, R104, R11 ;  /* 0x0000000b680b7221 */ /* 0x008fe20000010000 */
[----:B------:R-:W-:-:S04]  /*b940*/  FADD.FTZ R15, R97, R102 ;  /* 0x00000066610f7221 */ /* 0x000fc80000010000 */
[----:B------:R-:W-:Y:S02]  /*b950*/  FADD.FTZ R102, R146, R15 ;  /* 0x0000000f92667221 */ /* 0x000fe40000010000 */
[----:B------:R-:W3:Y:S01]  /*b960*/  MUFU.EX2 R115, R115 ;  /* 0x0000007300737308 */ /* 0x000ee20000000800 */
[C---:B----4-:R-:W-:Y:S01]  /*b970*/  F2FP.F16.F32.PACK_AB R146, R109.reuse, R146 ;  /* 0x000000926d92723e */ /* 0x050fe200000000ff */
[----:B------:R-:W-:-:S06]  /*b980*/  FADD.FTZ R15, R109, R102 ;  /* 0x000000666d0f7221 */ /* 0x000fcc0000010000 */
[----:B------:R-:W4:Y:S01]  /*b990*/  MUFU.EX2 R93, R93 ;  /* 0x0000005d005d7308 */ /* 0x000f220000000800 */
[----:B--2---:R-:W-:-:S07]  /*b9a0*/  FADD.FTZ R10, R140, R15 ;  /* 0x0000000f8c0a7221 */ /* 0x004fce0000010000 */
[----:B------:R-:W2:Y:S01]  /*b9b0*/  MUFU.EX2 R106, R175 ;  /* 0x000000af006a7308 */ /* 0x000ea20000000800 */
[C---:B---3--:R-:W-:Y:S01]  /*b9c0*/  FADD.FTZ R11, R115.reuse, R11 ;  /* 0x0000000b730b7221 */ /* 0x048fe20000010000 */
[----:B------:R-:W-:-:S06]  /*b9d0*/  F2FP.F16.F32.PACK_AB R145, R115, R104 ;  /* 0x000000687391723e */ /* 0x000fcc00000000ff */
[----:B------:R-:W3:Y:S01]  /*b9e0*/  MUFU.EX2 R142, R142 ;  /* 0x0000008e008e7308 */ /* 0x000ee20000000800 */
[C---:B----4-:R-:W-:Y:S01]  /*b9f0*/  FADD.FTZ R15, R93.reuse, R10 ;  /* 0x0000000a5d0f7221 */ /* 0x050fe20000010000 */
[----:B------:R-:W-:-:S06]  /*ba00*/  F2FP.F16.F32.PACK_AB R140, R93, R140 ;  /* 0x0000008c5d8c723e */ /* 0x000fcc00000000ff */
[----:B------:R-:W4:Y:S01]  /*ba10*/  MUFU.EX2 R119, R119 ;  /* 0x0000007700777308 */ /* 0x000f220000000800 */
[----:B--2---:R-:W-:-:S07]  /*ba20*/  FADD.FTZ R11, R106, R11 ;  /* 0x0000000b6a0b7221 */ /* 0x004fce0000010000 */
[----:B------:R-:W2:Y:S01]  /*ba30*/  MUFU.EX2 R89, R89 ;  /* 0x0000005900597308 */ /* 0x000ea20000000800 */
[----:B---3--:R-:W-:-:S07]  /*ba40*/  FADD.FTZ R10, R142, R15 ;  /* 0x0000000f8e0a7221 */ /* 0x008fce0000010000 */
[----:B------:R-:W3:Y:S01]  /*ba50*/  MUFU.EX2 R108, R179 ;  /* 0x000000b3006c7308 */ /* 0x000ee20000000800 */
[C---:B----4-:R-:W-:Y:S01]  /*ba60*/  FADD.FTZ R11, R119.reuse, R11 ;  /* 0x0000000b770b7221 */ /* 0x050fe20000010000 */
[----:B------:R-:W-:-:S06]  /*ba70*/  F2FP.F16.F32.PACK_AB R147, R119, R106 ;  /* 0x0000006a7793723e */ /* 0x000fcc00000000ff */
[----:B------:R-:W4:Y:S01]  /*ba80*/  MUFU.EX2 R136, R136 ;  /* 0x0000008800887308 */ /* 0x000f220000000800 */
[C---:B--2---:R-:W-:Y:S01]  /*ba90*/  FADD.FTZ R15, R89.reuse, R10 ;  /* 0x0000000a590f7221 */ /* 0x044fe20000010000 */
[----:B------:R-:W-:-:S06]  /*baa0*/  F2FP.F16.F32.PACK_AB R142, R89, R142 ;  /* 0x0000008e598e723e */ /* 0x000fcc00000000ff */
[----:B------:R-:W2:Y:S01]  /*bab0*/  MUFU.EX2 R123, R123 ;  /* 0x0000007b007b7308 */ /* 0x000ea20000000800 */
[----:B---3--:R-:W-:-:S07]  /*bac0*/  FADD.FTZ R11, R108, R11 ;  /* 0x0000000b6c0b7221 */ /* 0x008fce0000010000 */
[----:B------:R-:W3:Y:S01]  /*bad0*/  MUFU.EX2 R105, R105 ;  /* 0x0000006900697308 */ /* 0x000ee20000000800 */
[----:B----4-:R-:W-:-:S07]  /*bae0*/  FADD.FTZ R10, R136, R15 ;  /* 0x0000000f880a7221 */ /* 0x010fce0000010000 */
[----:B------:R-:W4:Y:S01]  /*baf0*/  MUFU.EX2 R110, R181 ;  /* 0x000000b5006e7308 */ /* 0x000f220000000800 */
[----:B--2---:R-:W-:-:S07]  /*bb00*/  FADD.FTZ R11, R123, R11 ;  /* 0x0000000b7b0b7221 */ /* 0x004fce0000010000 */
[----:B------:R-:W2:Y:S01]  /*bb10*/  MUFU.EX2 R127, R127 ;  /* 0x0000007f007f7308 */ /* 0x000ea20000000800 */
[C---:B---3--:R-:W-:Y:S01]  /*bb20*/  FADD.FTZ R15, R105.reuse, R10 ;  /* 0x0000000a690f7221 */ /* 0x048fe20000010000 */
[----:B------:R-:W-:-:S06]  /*bb30*/  F2FP.F16.F32.PACK_AB R136, R105, R136 ;  /* 0x000000886988723e */ /* 0x000fcc00000000ff */
[----:B------:R-:W3:Y:S01]  /*bb40*/  MUFU.EX2 R137, R183 ;  /* 0x000000b700897308 */ /* 0x000ee20000000800 */
[----:B----4-:R-:W-:-:S07]  /*bb50*/  FADD.FTZ R10, R110, R11 ;  /* 0x0000000b6e0a7221 */ /* 0x010fce0000010000 */
[----:B-1----:R1:W4:Y:S01]  /*bb60*/  MUFU.EX2 R91, R141 ;  /* 0x0000008d005b7308 */ /* 0x0023220000000800 */
[----:B--2---:R-:W-:-:S07]  /*bb70*/  FADD.FTZ R10, R127, R10 ;  /* 0x0000000a7f0a7221 */ /* 0x004fce0000010000 */
[----:B------:R-:W2:Y:S01]  /*bb80*/  MUFU.EX2 R138, R138 ;  /* 0x0000008a008a7308 */ /* 0x000ea20000000800 */
[----:B---3--:R-:W-:Y:S01]  /*bb90*/  FADD.FTZ R10, R137, R10 ;  /* 0x0000000a890a7221 */ /* 0x008fe20000010000 */
[----:B-1----:R-:W-:-:S06]  /*bba0*/  F2FP.F16.F32.PACK_AB R141, R123, R108 ;  /* 0x0000006c7b8d723e */ /* 0x002fcc00000000ff */
[----:B------:R1:W3:Y:S01]  /*bbb0*/  MUFU.EX2 R139, R143 ;  /* 0x0000008f008b7308 */ /* 0x0002e20000000800 */
[C---:B----4-:R-:W-:Y:S01]  /*bbc0*/  FADD.FTZ R10, R91.reuse, R10 ;  /* 0x0000000a5b0a7221 */ /* 0x050fe20000010000 */
[----:B------:R-:W-:-:S06]  /*bbd0*/  F2FP.F16.F32.PACK_AB R137, R91, R137 ;  /* 0x000000895b89723e */ /* 0x000fcc00000000ff */
[----:B------:R-:W4:Y:S01]  /*bbe0*/  MUFU.EX2 R101, R101 ;  /* 0x0000006500657308 */ /* 0x000f220000000800 */
[----:B--2---:R-:W-:Y:S01]  /*bbf0*/  FADD.FTZ R102, R138, R15 ;  /* 0x0000000f8a667221 */ /* 0x004fe20000010000 */
[----:B-1----:R-:W-:Y:S01]  /*bc00*/  F2FP.F16.F32.PACK_AB R143, R127, R110 ;  /* 0x0000006e7f8f723e */ /* 0x002fe200000000ff */
[----:B------:R-:W-:-:S05]  /*bc10*/  IMAD.MOV.U32 R15, RZ, RZ, R12 ;  /* 0x000000ffff0f7224 */ /* 0x000fca00078e000c */
[----:B------:R-:W1:Y:S01]  /*bc20*/  MUFU.EX2 R100, R100 ;  /* 0x0000006400647308 */ /* 0x000e620000000800 */
[----:B---3--:R-:W-:Y:S01]  /*bc30*/  FADD.FTZ R10, R139, R10 ;  /* 0x0000000a8b0a7221 */ /* 0x008fe20000010000 */
[C---:B----4-:R-:W-:Y:S01]  /*bc40*/  FADD.FTZ R11, R101.reuse, R102 ;  /* 0x00000066650b7221 */ /* 0x050fe20000010000 */
[----:B------:R-:W-:Y:S02]  /*bc50*/  F2FP.F16.F32.PACK_AB R138, R101, R138 ;  /* 0x0000008a658a723e */ /* 0x000fe400000000ff */
[C---:B-1----:R-:W-:Y:S01]  /*bc60*/  FADD.FTZ R10, R100.reuse, R10 ;  /* 0x0000000a640a7221 */ /* 0x042fe20000010000 */
[----:B------:R-:W-:Y:S01]  /*bc70*/  F2FP.F16.F32.PACK_AB R139, R100, R139 ;  /* 0x0000008b648b723e */ /* 0x000fe200000000ff */
[----:B------:R-:W-:Y:S06]  /*bc80*/  @P1 BRA `(.L_x_938) ;  /* 0xffffffd000c81947 */ /* 0x000fec000383ffff */
.L_x_921:
        /* <DEDUP_REMOVED lines=67> */
.L_x_939:
[----:B------:R-:W-:Y:S01]  /*c0c0*/  ULEA UR5, UR36, UR37, 0x3 ;  /* 0x0000002524057291 */ /* 0x000fe2000f8e183f */
[----:B------:R-:W-:-:S05]  /*c0d0*/  IMAD.U32 R0, RZ, RZ, UR46 ;  /* 0x0000002eff007e24 */ /* 0x000fca000f8e00ff */
[----:B------:R-:W-:-:S04]  /*c0e0*/  SHF.L.U32 R0, R0, 0x1f, RZ ;  /* 0x0000001f00007819 */ /* 0x000fc800000006ff */
[----:B------:R1:W2:Y:S01]  /*c0f0*/  SYNCS.PHASECHK.TRANS64.TRYWAIT P1, [UR5+0x2a850], R0 ;  /* 0x02a85000ff0075a7 */ /* 0x0002a20008020145 */
[----:B------:R-:W-:Y:S05]  /*c100*/  @!P0 BRA `(.L_x_940) ;  /* 0x0000000000048947 */ /* 0x000fea0003800000 */
[----:B------:R-:W-:Y:S01]  /*c110*/  BPT.TRAP 0x1 ;  /* 0x000000040000795c */ /* 0x000fe20000300000 */
.L_x_940:
[----:B--2---:R-:W-:Y:S05]  /*c120*/  @P1 BRA `(.L_x_941) ;  /* 0x0000000000081947 */ /* 0x004fea0003800000 */
[----:B------:R-:W2:Y:S02]  /*c130*/  SYNCS.PHASECHK.TRANS64.TRYWAIT P0, [UR5+0x2a850], R0 ;  /* 0x02a85000ff0075a7 */ /* 0x000ea40008000145 */
[----:B--2---:R-:W-:Y:S05]  /*c140*/  @!P0 BRA `(.L_x_942) ;  /* 0x0000005000788947 */ /* 0x004fea0003800000 */
.L_x_941:
[----:B------:R-:W-:Y:S01]  /*c150*/  UIADD3 UR37, UR37, 0x400, URZ ;  /* 0x0000040025257890 */ /* 0x000fe2000fffe03f */
[----:B------:R-:W-:Y:S01]  /*c160*/  WARPGROUP.ARRIVE ;  /* 0x00000000000079c5 */ /* 0x000fe20000000000 */
[----:B------:R-:W-:Y:S01]  /*c170*/  UMOV UR7, 0x40000040 ;  /* 0x4000004000077882 */ /* 0x000fe20000000000 */
[----:B-12---:R-:W1:Y:S01]  /*c180*/  SHFL.BFLY PT, R0, R11, 0x2, 0x1f ;  /* 0x0c401f000b007f89 */ /* 0x006e6200000e0000 */
[----:B------:R-:W-:Y:S01]  /*c190*/  USHF.R.U32.HI UR37, URZ, 0x4, UR37 ;  /* 0x000000043f257899 */ /* 0x000fe20008011625 */
[----:B------:R-:W-:Y:S02]  /*c1a0*/  IMAD.MOV.U32 R4, RZ, RZ, RZ ;  /* 0x000000ffff047224 */ /* 0x000fe400078e00ff */
[----:B------:R-:W2:Y:S01]  /*c1b0*/  SHFL.BFLY PT, R5, R10, 0x2, 0x1f ;  /* 0x0c401f000a057f89 */ /* 0x000ea200000e0000 */
[----:B------:R-:W-:Y:S01]  /*c1c0*/  ULOP3.LUT UR37, UR37, 0x3fff, URZ, 0xc0, !UPT ;  /* 0x00003fff25257892 */ /* 0x000fe2000f8ec03f */
[----:B------:R-:W-:Y:S01]  /*c1d0*/  VIADD R164, R164, 0x1 ;  /* 0x00000001a4a47836 */ /* 0x000fe20000000000 */
[----:B------:R-:W3:Y:S02]  /*c1e0*/  S2R R13, SR_TID.X ;  /* 0x00000000000d7919 */ /* 0x000ee40000002100 */
[----:B------:R-:W-:-:S04]  /*c1f0*/  ULOP3.LUT UR4, UR37, 0x3000000, URZ, 0xfc, !UPT ;  /* 0x0300000025047892 */ /* 0x000fc8000f8efc3f */
[----:B------:R-:W-:Y:S02]  /*c200*/  UIMAD UR4, UR36, 0x600, UR4 ;  /* 0x00000600240478a4 */ /* 0x000fe4000f8e0204 */
[----:B------:R-:W-:-:S04]  /*c210*/  UIADD3 UR36, UR36, 0x1, URZ ;  /* 0x0000000124247890 */ /* 0x000fc8000fffe03f */
[----:B------:R-:W-:Y:S01]  /*c220*/  UISETP.NE.AND UP0, UPT, UR36, 0x2, UPT ;  /* 0x000000022400788c */ /* 0x000fe2000bf05270 */
[----:B------:R-:W-:Y:S02]  /*c230*/  UMOV UR6, UR4 ;  /* 0x0000000400067c82 */ /* 0x000fe40008000000 */
[----:B------:R-:W-:Y:S01]  /*c240*/  HGMMA.64x128x16.F32 R24, R156, gdesc[UR4].tnspB, R24, gsb0 ;  /* 0x41e000049c187df0 */ /* 0x000fe20008000818 */
[----:B------:R-:W-:Y:S01]  /*c250*/  UIADD3 UR6, UR4, 0x80, URZ ;  /* 0x0000008004067890 */ /* 0x000fe2000fffe03f */
[----:B-1----:R-:W-:Y:S01]  /*c260*/  FADD.FTZ R0, R0, R11 ;  /* 0x0000000b00007221 */ /* 0x002fe20000010000 */
[----:B------:R-:W-:Y:S01]  /*c270*/  UMOV UR7, 0x40000040 ;  /* 0x4000004000077882 */ /* 0x000fe20000000000 */
[----:B------:R-:W-:Y:S02]  /*c280*/  IMAD.MOV.U32 R11, RZ, RZ, RZ ;  /* 0x000000ffff0b7224 */ /* 0x000fe400078e00ff */
[----:B--2---:R-:W-:Y:S01]  /*c290*/  FADD.FTZ R2, R5, R10 ;  /* 0x0000000a05027221 */ /* 0x004fe20000010000 */
[----:B------:R-:W-:Y:S01]  /*c2a0*/  IMAD.U32 R10, RZ, RZ, UR5 ;  /* 0x00000005ff0a7e24 */ /* 0x000fe2000f8e00ff */
[----:B------:R-:W1:Y:S01]  /*c2b0*/  SHFL.BFLY PT, R5, R0, 0x1, 0x1f ;  /* 0x0c201f0000057f89 */ /* 0x000e6200000e0000 */
[----:B------:R-:W-:-:S03]  /*c2c0*/  USEL UR36, UR36, URZ, UP0 ;  /* 0x0000003f24247287 */ /* 0x000fc60008000000 */
[----:B------:R-:W2:Y:S01]  /*c2d0*/  SHFL.BFLY PT, R7, R2, 0x1, 0x1f ;  /* 0x0c201f0002077f89 */ /* 0x000ea200000e0000 */
[----:B---3--:R-:W-:Y:S01]  /*c2e0*/  LOP3.LUT P2, RZ, R13, 0x7f, RZ, 0xc0, !PT ;  /* 0x0000007f0dff7812 */ /* 0x008fe2000784c0ff */
[----:B-1----:R-:W-:Y:S01]  /*c2f0*/  FADD.FTZ R8, R0, R5 ;  /* 0x0000000500087221 */ /* 0x002fe20000010000 */
[----:B------:R-:W-:Y:S02]  /*c300*/  IMAD.MOV.U32 R0, RZ, RZ, -0x800000 ;  /* 0xff800000ff007424 */ /* 0x000fe400078e00ff */
[----:B--2---:R-:W-:Y:S02]  /*c310*/  FADD.FTZ R9, R2, R7 ;  /* 0x0000000702097221 */ /* 0x004fe40000010000 */
[----:B------:R-:W-:Y:S01]  /*c320*/  FSETP.NE.FTZ.AND P0, PT, R8, RZ, PT ;  /* 0x000000ff0800720b */ /* 0x000fe20003f15000 */
[----:B------:R-:W-:Y:S02]  /*c330*/  IMAD.MOV.U32 R2, RZ, RZ, -0x800000 ;  /* 0xff800000ff027424 */ /* 0x000fe400078e00ff */
[----:B------:R-:W-:-:S10]  /*c340*/  FSETP.NE.FTZ.AND P1, PT, R9, RZ, PT ;  /* 0x000000ff0900720b */ /* 0x000fd40003f35000 */
[----:B------:R-:W1:Y:S01]  /*c350*/  @P0 MUFU.LG2 R5, R8 ;  /* 0x0000000800050308 */ /* 0x000e620000000c00 */
[C---:B------:R-:W-:Y:S02]  /*c360*/  @P0 FMUL.FTZ R6, R14.reuse, 0.69314718246459960938 ;  /* 0x3f3172180e060820 */ /* 0x040fe40000410000 */
[----:B------:R-:W-:-:S05]  /*c370*/  @P1 FMUL.FTZ R14, R14, 0.69314718246459960938 ;  /* 0x3f3172180e0e1820 */ /* 0x000fca0000410000 */
[----:B------:R-:W2:Y:S08]  /*c380*/  @P1 MUFU.LG2 R7, R9 ;  /* 0x0000000900071308 */ /* 0x000eb00000000c00 */
[----:B------:R3:W4:Y:S01]  /*c390*/  @P0 MUFU.RCP R4, R8 ;  /* 0x0000000800040308 */ /* 0x0007220000001000 */
[----:B-1----:R-:W-:-:S04]  /*c3a0*/  @P0 FMUL.FTZ R5, R5, 0.69314718246459960938 ;  /* 0x3f31721805050820 */ /* 0x002fc80000410000 */
[----:B------:R-:W-:Y:S01]  /*c3b0*/  @P0 FFMA.FTZ R2, R6, R3, R5 ;  /* 0x0000000306020223 */ /* 0x000fe20000010005 */
[----:B------:R-:W-:Y:S02]  /*c3c0*/  PLOP3.LUT P0, PT, PT, PT, PT, 0x8, 0x0 ;  /* 0x000000000000781c */ /* 0x000fe40003f0e170 */
[----:B------:R-:W1:Y:S01]  /*c3d0*/  @P1 MUFU.RCP R11, R9 ;  /* 0x00000009000b1308 */ /* 0x000e620000001000 */
[----:B---3--:R-:W-:Y:S02]  /*c3e0*/  @!P2 VIADD R8, R10, 0x2a860 ;  /* 0x0002a8600a08a836 */ /* 0x008fe40000000000 */
[----:B--2---:R-:W-:-:S03]  /*c3f0*/  @P1 FMUL.FTZ R7, R7, 0.69314718246459960938 ;  /* 0x3f31721807071820 */ /* 0x004fc60000410000 */
[----:B------:R-:W-:Y:S01]  /*c400*/  @!P2 PRMT R8, RZ, 0x654, R8 ;  /* 0x00000654ff08a816 */ /* 0x000fe20000000008 */
        /* <DEDUP_REMOVED lines=22> */
[----:B------:R-:W-:-:S04]  /*c570*/  USEL UR4, URZ, 0x1, UP0 ;  /* 0x000000013f047887 */ /* 0x000fc80008000000 */
[----:B------:R-:W-:Y:S01]  /*c580*/  ULOP3.LUT UR46, UR46, UR4, URZ, 0x3c, !UPT ;  /* 0x000000042e2e7292 */ /* 0x000fe2000f8e3c3f */
[----:B------:R-:W-:Y:S02]  /*c590*/  WARPGROUP.DEPBAR.LE gsb0, 0x0 ;  /* 0x00008000000079c5 */ /* 0x000fe40000010000 */
[----:B------:R-:W-:-:S06]  /*c5a0*/  WARPGROUP.ARRIVE ;  /* 0x00000000000079c5 */ /* 0x000fcc0000000000 */
[----:B------:R-:W-:Y:S03]  /*c5b0*/  HGMMA.64x128x16.F32 R24, R136, gdesc[UR4].tnspB, R24, gsb0 ;  /* 0x41e0000488187df0 */ /* 0x000fe60008000818 */
[----:B------:R-:W-:Y:S02]  /*c5c0*/  WARPGROUP.DEPBAR.LE gsb0, 0x0 ;  /* 0x00008000000079c5 */ /* 0x000fe40000010000 */
[-C--:B----4-:R-:W-:Y:S01]  /*c5d0*/  FMUL.FTZ R3, R28, R4.reuse ;  /* 0x000000041c037220 */ /* 0x090fe20000410000 */
        /* <DEDUP_REMOVED lines=33> */
[-C--:B--2---:R-:W-:Y:S01]  /*c7f0*/  FMUL.FTZ R8, R27, R11.reuse ;  /* 0x0000000b1b087220 */ /* 0x084fe20000410000 */
        /* <DEDUP_REMOVED lines=30> */
.L_x_872:
[----:B------:R-:W1:Y:S08]  /*c9e0*/  S2UR UR4, SR_CgaCtaId ;  /* 0x00000000000479c3 */ /* 0x000e700000008800 */
[----:B------:R-:W-:Y:S06]  /*c9f0*/  BAR.SYNC.DEFER_BLOCKING 0x5, 0x120 ;  /* 0x0144800000007b1d */ /* 0x000fec0000010000 */
[----:B------:R-:W-:-:S02]  /*ca00*/  UMOV UR37, 0x400 ;  /* 0x0000040000257882 */ /* 0x000fc40000000000 */
[----:B-1----:R-:W-:-:S09]  /*ca10*/  ULEA UR37, UR4, UR37, 0x18 ;  /* 0x0000002504257291 */ /* 0x002fd2000f8ec03f */
[----:B------:R-:W1:Y:S02]  /*ca20*/  LDS R4, [UR37+0x2a8d0] ;  /* 0x02a8d025ff047984 */ /* 0x000e640008000800 */
[----:B-1----:R-:W-:Y:S01]  /*ca30*/  R2UR UR4, R4 ;  /* 0x00000000040472ca */ /* 0x002fe200000e0000 */
[----:B------:R-:W-:Y:S06]  /*ca40*/  BAR.ARV 0x4, 0x120 ;  /* 0x0104800000007b1d */ /* 0x000fec0000002000 */
[----:B------:R-:W-:Y:S08]  /*ca50*/  @P0 BRA `(.L_x_943) ;  /* 0x0000000800500947 */ /* 0x000ff00003800000 */
[----:B------:R-:W-:Y:S01]  /*ca60*/  VIADD R31, R167, UR42 ;  /* 0x0000002aa71f7c36 */ /* 0x000fe20008000000 */
[C---:B------:R-:W-:Y:S01]  /*ca70*/  LOP3.LUT R5, R22.reuse, 0x380, RZ, 0xc0, !PT ;  /* 0x0000038016057812 */ /* 0x040fe200078ec0ff */
[----:B------:R-:W-:Y:S01]  /*ca80*/  BAR.SYNC.DEFER_BLOCKING 0x1, 0x100 ;  /* 0x0044000000007b1d */ /* 0x000fe20000010000 */
[C---:B------:R-:W-:Y:S01]  /*ca90*/  IADD3 R27, P2, R22.reuse, 0x20, RZ ;  /* 0x00000020161b7810 */ /* 0x040fe20007f5e0ff */
[----:B------:R-:W-:Y:S01]  /*caa0*/  VIADD R4, R31, 0x8 ;  /* 0x000000081f047836 */ /* 0x000fe20000000000 */
[C---:B------:R-:W-:Y:S01]  /*cab0*/  IADD3 R11, P6, R22.reuse, 0x40, RZ ;  /* 0x00000040160b7810 */ /* 0x040fe20007fde0ff */
[----:B------:R-:W-:Y:S01]  /*cac0*/  USHF.R.S32.HI UR5, URZ, 0x1f, UR43 ;  /* 0x0000001f3f057899 */ /* 0x000fe2000801142b */
[----:B------:R-:W-:Y:S01]  /*cad0*/  IADD3 R15, P4, R22, 0x4000, RZ ;  /* 0x00004000160f7810 */ /* 0x000fe20007f9e0ff */
[----:B------:R-:W-:Y:S01]  /*cae0*/  ULDC UR10, c[0x0][0xa88] ;  /* 0x0002a200000a7ab9 */ /* 0x000fe20000000800 */
[----:B------:R-:W-:Y:S01]  /*caf0*/  LOP3.LUT P0, RZ, R166, 0x3, RZ, 0xc0, !PT ;  /* 0x00000003a6ff7812 */ /* 0x000fe2000780c0ff */
[----:B------:R-:W1:Y:S01]  /*cb00*/  LDC.64 R72, c[0x0][0xb78] ;  /* 0x0002de00ff487b82 */ /* 0x000e620000000a00 */
[----:B------:R-:W-:Y:S01]  /*cb10*/  SHF.R.U64 R5, R5, 0x3, RZ ;  /* 0x0000000305057819 */ /* 0x000fe200000012ff */
[----:B------:R-:W-:Y:S01]  /*cb20*/  ULDC.64 UR8, c[0x0][0xb70] ;  /* 0x0002dc0000087ab9 */ /* 0x000fe20000000a00 */
[----:B------:R-:W-:Y:S01]  /*cb30*/  LOP3.LUT R26, R27, 0x380, RZ, 0xc0, !PT ;  /* 0x000003801b1a7812 */ /* 0x000fe200078ec0ff */
[----:B------:R-:W-:Y:S01]  /*cb40*/  UIMAD UR5, UR5, UR8, URZ ;  /* 0x00000008050572a4 */ /* 0x000fe2000f8e023f */
[----:B------:R-:W-:Y:S01]  /*cb50*/  LOP3.LUT R24, R11, 0x380, RZ, 0xc0, !PT ;  /* 0x000003800b187812 */ /* 0x000fe200078ec0ff */
[----:B------:R-:W-:Y:S01]  /*cb60*/  UIMAD.WIDE.U32 UR6, UR43, UR8, URZ ;  /* 0x000000082b0672a5 */ /* 0x000fe2000f8e003f */
[----:B------:R-:W-:Y:S01]  /*cb70*/  LOP3.LUT R14, R15, 0x380, RZ, 0xc0, !PT ;  /* 0x000003800f0e7812 */ /* 0x000fe200078ec0ff */
[----:B------:R-:W-:Y:S01]  /*cb80*/  UIMAD UR5, UR43, UR9, UR5 ;  /* 0x000000092b0572a4 */ /* 0x000fe2000f8e0205 */
[----:B------:R-:W-:Y:S01]  /*cb90*/  ISETP.GE.OR P1, PT, R4, UR10, P0 ;  /* 0x0000000a04007c0c */ /* 0x000fe20008726670 */
[----:B------:R-:W-:Y:S01]  /*cba0*/  USHF.R.S32.HI UR8, URZ, 0x1f, UR44 ;  /* 0x0000001f3f087899 */ /* 0x000fe2000801142c */
[----:B------:R-:W-:Y:S01]  /*cbb0*/  IADD3 R21, P5, R22, 0x60, RZ ;  /* 0x0000006016157810 */ /* 0x000fe20007fbe0ff */
[----:B------:R-:W-:Y:S01]  /*cbc0*/  UIADD3 UR5, UR7, UR5, URZ ;  /* 0x0000000507057290 */ /* 0x000fe2000fffe03f */
[----:B------:R-:W-:Y:S01]  /*cbd0*/  LOP3.LUT R4, R5, R22, RZ, 0x3c, !PT ;  /* 0x0000001605047212 */ /* 0x000fe200078e3cff */
[----:B------:R-:W-:Y:S01]  /*cbe0*/  IMAD.MOV.U32 R5, RZ, RZ, R23 ;  /* 0x000000ffff057224 */ /* 0x000fe200078e0017 */
[----:B------:R-:W-:-:S02]  /*cbf0*/  SHF.R.U64 R26, R26, 0x3, RZ ;  /* 0x000000031a1a7819 */ /* 0x000fc400000012ff */
[----:B------:R-:W-:Y:S02]  /*cc00*/  SHF.R.U64 R24, R24, 0x3, RZ ;  /* 0x0000000318187819 */ /* 0x000fe400000012ff */
[----:B------:R-:W-:Y:S02]  /*cc10*/  SHF.R.U64 R14, R14, 0x3, RZ ;  /* 0x000000030e0e7819 */ /* 0x000fe400000012ff */
[----:B------:R-:W-:Y:S02]  /*cc20*/  LOP3.LUT R20, R21, 0x380, RZ, 0xc0, !PT ;  /* 0x0000038015147812 */ /* 0x000fe400078ec0ff */
[----:B------:R-:W-:Y:S01]  /*cc30*/  LOP3.LUT R26, R26, R27, RZ, 0x3c, !PT ;  /* 0x0000001b1a1a7212 */ /* 0x000fe200078e3cff */
[----:B------:R-:W-:Y:S01]  /*cc40*/  IMAD.X R27, RZ, RZ, R23, P2 ;  /* 0x000000ffff1b7224 */ /* 0x000fe200010e0617 */
[----:B------:R-:W-:Y:S02]  /*cc50*/  LOP3.LUT R24, R24, R11, RZ, 0x3c, !PT ;  /* 0x0000000b18187212 */ /* 0x000fe400078e3cff */
[----:B------:R-:W-:-:S02]  /*cc60*/  LOP3.LUT R14, R14, R15, RZ, 0x3c, !PT ;  /* 0x0000000f0e0e7212 */ /* 0x000fc400078e3cff */
[----:B------:R-:W-:Y:S02]  /*cc70*/  MOV R11, R4 ;  /* 0x00000004000b7202 */ /* 0x000fe40000000f00 */
[----:B------:R-:W-:Y:S02]  /*cc80*/  IADD3 R15, P2, R22, 0x4040, RZ ;  /* 0x00004040160f7810 */ /* 0x000fe40007f5e0ff */
[----:B------:R-:W-:Y:S02]  /*cc90*/  SHF.R.U64 R20, R20, 0x3, RZ ;  /* 0x0000000314147819 */ /* 0x000fe400000012ff */
[----:B------:R-:W-:Y:S01]  /*cca0*/  F2FP.F16.F32.PACK_AB R4, R25, R10 ;  /* 0x0000000a1904723e */ /* 0x000fe200000000ff */
[----:B------:R-:W-:Y:S01]  /*ccb0*/  IMAD.X R25, RZ, RZ, R23, P6 ;  /* 0x000000ffff197224 */ /* 0x000fe200030e0617 */
[----:B------:R-:W-:Y:S02]  /*ccc0*/  IADD3 R17, P6, R22, 0x4060, RZ ;  /* 0x0000406016117810 */ /* 0x000fe40007fde0ff */
[----:B------:R-:W-:-:S02]  /*ccd0*/  LOP3.LUT R10, R15, 0x380, RZ, 0xc0, !PT ;  /* 0x000003800f0a7812 */ /* 0x000fc400078ec0ff */
[----:B------:R-:W-:Y:S01]  /*cce0*/  LOP3.LUT R20, R20, R21, RZ, 0x3c, !PT ;  /* 0x0000001514147212 */ /* 0x000fe200078e3cff */
[--C-:B------:R-:W-:Y:S01]  /*ccf0*/  IMAD.X R21, RZ, RZ, R23.reuse, P5 ;  /* 0x000000ffff157224 */ /* 0x100fe200028e0617 */
[----:B------:R-:W-:Y:S02]  /*cd00*/  IADD3 R13, P3, R22, 0x4020, RZ ;  /* 0x00004020160d7810 */ /* 0x000fe40007f7e0ff */
[----:B------:R-:W-:Y:S01]  /*cd10*/  F2FP.F16.F32.PACK_AB R5, R8, R9 ;  /* 0x000000090805723e */ /* 0x000fe200000000ff */
[----:B------:R-:W-:Y:S01]  /*cd20*/  IMAD.X R9, RZ, RZ, R23, P6 ;  /* 0x000000ffff097224 */ /* 0x000fe200030e0617 */
[----:B------:R-:W-:Y:S02]  /*cd30*/  F2FP.F16.F32.PACK_AB R6, R6, R3 ;  /* 0x000000030606723e */ /* 0x000fe400000000ff */
[----:B------:R-:W-:Y:S02]  /*cd40*/  F2FP.F16.F32.PACK_AB R7, R7, R30 ;  /* 0x0000001e0707723e */ /* 0x000fe400000000ff */
[----:B------:R-:W-:-:S02]  /*cd50*/  LOP3.LUT R8, R17, 0x380, RZ, 0xc0, !PT ;  /* 0x0000038011087812 */ /* 0x000fc400078ec0ff */
[----:B------:R-:W-:Y:S01]  /*cd60*/  SHF.R.U64 R10, R10, 0x3, RZ ;  /* 0x000000030a0a7819 */ /* 0x000fe200000012ff */
[----:B------:R2:W-:Y:S01]  /*cd70*/  STSM.16.M88.4 [R11], R4 ;  /* 0x000000040b007844 */ /* 0x0005e20000000200 */
[----:B------:R-:W-:Y:S02]  /*cd80*/  LOP3.LUT R12, R13, 0x380, RZ, 0xc0, !PT ;  /* 0x000003800d0c7812 */ /* 0x000fe400078ec0ff */
[----:B------:R-:W-:Y:S02]  /*cd90*/  MOV R27, R26 ;  /* 0x0000001a001b7202 */ /* 0x000fe40000000f00 */
[----:B------:R-:W-:Y:S02]  /*cda0*/  MOV R26, R24 ;  /* 0x00000018001a7202 */ /* 0x000fe40000000f00 */
[----:B------:R-:W-:Y:S02]  /*cdb0*/  SHF.R.U64 R8, R8, 0x3, RZ ;  /* 0x0000000308087819 */ /* 0x000fe400000012ff */
[----:B------:R-:W-:Y:S01]  /*cdc0*/  MOV R25, R20 ;  /* 0x0000001400197202 */ /* 0x000fe20000000f00 */
[----:B------:R-:W-:Y:S01]  /*cdd0*/  IMAD.U32 R21, RZ, RZ, UR7 ;  /* 0x00000007ff157e24 */ /* 0x000fe2000f8e00ff */
[----:B------:R-:W-:Y:S01]  /*cde0*/  LOP3.LUT R10, R10, R15, RZ, 0x3c, !PT ;  /* 0x0000000f0a0a7212 */ /* 0x000fe200078e3cff */
[----:B------:R-:W-:Y:S01]  /*cdf0*/  IMAD.U32 R20, RZ, RZ, UR6 ;  /* 0x00000006ff147e24 */ /* 0x000fe2000f8e00ff */
[----:B------:R-:W-:Y:S01]  /*ce00*/  SHF.R.U64 R12, R12, 0x3, RZ ;  /* 0x000000030c0c7819 */ /* 0x000fe200000012ff */
[----:B------:R-:W-:Y:S01]  /*ce10*/  IMAD.U32 R21, RZ, RZ, UR5 ;  /* 0x00000005ff157e24 */ /* 0x000fe2000f8e00ff */
[----:B------:R-:W-:Y:S01]  /*ce20*/  LOP3.LUT R8, R8, R17, RZ, 0x3c, !PT ;  /* 0x0000001108087212 */ /* 0x000fe200078e3cff */
[----:B--2---:R-:W-:Y:S01]  /*ce30*/  IMAD.X R11, RZ, RZ, R23, P2 ;  /* 0x000000ffff0b7224 */ /* 0x004fe200010e0617 */
[----:B------:R-:W-:Y:S01]  /*ce40*/  F2FP.F16.F32.PACK_AB R4, R33, R32 ;  /* 0x000000202104723e */ /* 0x000fe200000000ff */
[C---:B-1----:R-:W-:Y:S01]  /*ce50*/  IMAD.WIDE.U32 R20, R72.reuse, UR44, R20 ;  /* 0x0000002c48147c25 */ /* 0x042fe2000f8e0014 */
[----:B------:R-:W-:Y:S01]  /*ce60*/  F2FP.F16.F32.PACK_AB R5, R35, R34 ;  /* 0x000000222305723e */ /* 0x000fe200000000ff */
[----:B------:R-:W-:Y:S01]  /*ce70*/  ULDC.64 UR6, c[0x0][0xb40] ;  /* 0x0002d00000067ab9 */ /* 0x000fe20000000a00 */
[----:B------:R-:W-:Y:S01]  /*ce80*/  MOV R17, R10 ;  /* 0x0000000a00117202 */ /* 0x000fe20000000f00 */
[----:B------:R-:W-:Y:S01]  /*ce90*/  IMAD R10, R72, UR8, RZ ;  /* 0x00000008480a7c24 */ /* 0x000fe2000f8e02ff */
[----:B------:R-:W-:Y:S01]  /*cea0*/  F2FP.F16.F32.PACK_AB R6, R37, R36 ;  /* 0x000000242506723e */ /* 0x000fe200000000ff */
[--C-:B------:R-:W-:Y:S01]  /*ceb0*/  IMAD.X R15, RZ, RZ, R23.reuse, P4 ;  /* 0x000000ffff0f7224 */ /* 0x100fe200020e0617 */
[----:B------:R-:W-:Y:S01]  /*cec0*/  F2FP.F16.F32.PACK_AB R7, R39, R38 ;  /* 0x000000262707723e */ /* 0x000fe200000000ff */
[----:B------:R-:W-:Y:S01]  /*ced0*/  IMAD R30, R73, UR44, R10 ;  /* 0x0000002c491e7c24 */ /* 0x000fe2000f8e020a */
[----:B------:R-:W-:Y:S01]  /*cee0*/  LOP3.LUT R12, R12, R13, RZ, 0x3c, !PT ;  /* 0x0000000d0c0c7212 */ /* 0x000fe200078e3cff */
[----:B------:R-:W-:Y:S01]  /*cef0*/  IMAD.X R13, RZ, RZ, R23, P3 ;  /* 0x000000ffff0d7224 */ /* 0x000fe200018e0617 */
[----:B------:R-:W-:Y:S01]  /*cf00*/  MOV R3, R8 ;  /* 0x0000000800037202 */ /* 0x000fe20000000f00 */
[----:B------:R1:W-:Y:S01]  /*cf10*/  STSM.16.M88.4 [R27], R4 ;  /* 0x000000041b007844 */ /* 0x0003e20000000200 */
[----:B------:R-:W-:-:S02]  /*cf20*/  IADD3 R20, P2, R31, R20, RZ ;  /* 0x000000141f147210 */ /* 0x000fc40007f5e0ff */
[----:B------:R-:W-:Y:S02]  /*cf30*/  MOV R24, R14 ;  /* 0x0000000e00187202 */ /* 0x000fe40000000f00 */
[----:B------:R-:W-:Y:S02]  /*cf40*/  MOV R19, R12 ;  /* 0x0000000c00137202 */ /* 0x000fe40000000f00 */
[----:B------:R-:W-:Y:S02]  /*cf50*/  F2FP.F16.F32.PACK_AB R8, R41, R40 ;  /* 0x000000282908723e */ /* 0x000fe400000000ff */
[----:B------:R-:W-:Y:S02]  /*cf60*/  F2FP.F16.F32.PACK_AB R9, R43, R42 ;  /* 0x0000002a2b09723e */ /* 0x000fe400000000ff */
[----:B------:R-:W-:Y:S02]  /*cf70*/  F2FP.F16.F32.PACK_AB R10, R45, R44 ;  /* 0x0000002c2d0a723e */ /* 0x000fe400000000ff */
[----:B------:R-:W-:-:S02]  /*cf80*/  F2FP.F16.F32.PACK_AB R11, R47, R46 ;  /* 0x0000002e2f0b723e */ /* 0x000fc400000000ff */
[----:B------:R-:W-:Y:S02]  /*cf90*/  F2FP.F16.F32.PACK_AB R12, R49, R48 ;  /* 0x00000030310c723e */ /* 0x000fe400000000ff */
[----:B-1----:R-:W-:Y:S01]  /*cfa0*/  SHF.R.S32.HI R27, RZ, 0x1f, R31 ;  /* 0x0000001fff1b7819 */ /* 0x002fe2000001141f */
[----:B------:R-:W-:Y:S01]  /*cfb0*/  STSM.16.M88.4 [R26], R8 ;  /* 0x000000081a007844 */ /* 0x000fe20000000200 */
[----:B------:R-:W-:Y:S02]  /*cfc0*/  F2FP.F16.F32.PACK_AB R13, R51, R50 ;  /* 0x00000032330d723e */ /* 0x000fe400000000ff */
[----:B------:R-:W-:Y:S02]  /*cfd0*/  F2FP.F16.F32.PACK_AB R14, R53, R52 ;  /* 0x00000034350e723e */ /* 0x000fe400000000ff */
[----:B------:R-:W-:Y:S02]  /*cfe0*/  F2FP.F16.F32.PACK_AB R15, R55, R54 ;  /* 0x00000036370f723e */ /* 0x000fe400000000ff */
[----:B------:R-:W-:-:S02]  /*cff0*/  F2FP.F16.F32.PACK_AB R64, R65, R64 ;  /* 0x000000404140723e */ /* 0x000fc400000000ff */
[----:B------:R-:W-:Y:S01]  /*d000*/  F2FP.F16.F32.PACK_AB R4, R57, R56 ;  /* 0x000000383904723e */ /* 0x000fe200000000ff */
[----:B------:R-:W-:Y:S01]  /*d010*/  STSM.16.M88.4 [R25], R12 ;  /* 0x0000000c19007844 */ /* 0x000fe20000000200 */
[----:B------:R-:W-:Y:S02]  /*d020*/  F2FP.F16.F32.PACK_AB R5, R59, R58 ;  /* 0x0000003a3b05723e */ /* 0x000fe400000000ff */
[----:B------:R-:W-:Y:S02]  /*d030*/  F2FP.F16.F32.PACK_AB R6, R61, R60 ;  /* 0x0000003c3d06723e */ /* 0x000fe400000000ff */
[----:B------:R-:W-:Y:S02]  /*d040*/  F2FP.F16.F32.PACK_AB R7, R63, R62 ;  /* 0x0000003e3f07723e */ /* 0x000fe400000000ff */
[----:B------:R-:W-:Y:S02]  /*d050*/  F2FP.F16.F32.PACK_AB R65, R67, R66 ;  /* 0x000000424341723e */ /* 0x000fe400000000ff */
[----:B------:R-:W-:Y:S01]  /*d060*/  ISETP.GE.OR P0, PT, R31, UR10, P0 ;  /* 0x0000000a1f007c0c */ /* 0x000fe20008706670 */
[----:B------:R1:W-:Y:S01]  /*d070*/  STSM.16.M88.4 [R24], R4 ;  /* 0x0000000418007844 */ /* 0x0003e20000000200 */
[----:B------:R-:W-:-:S02]  /*d080*/  IADD3.X R27, R27, R21, R30, P2, !PT ;  /* 0x000000151b1b7210 */ /* 0x000fc400017fe41e */
[----:B------:R-:W-:Y:S01]  /*d090*/  F2FP.F16.F32.PACK_AB R66, R69, R68 ;  /* 0x000000444542723e */ /* 0x000fe200000000ff */
[----:B------:R-:W2:Y:S01]  /*d0a0*/  SHFL.IDX PT, R6, R169, RZ, 0x1f ;  /* 0x00001fffa9067589 */ /* 0x000ea200000e0000 */
[----:B------:R-:W-:Y:S02]  /*d0b0*/  F2FP.F16.F32.PACK_AB R67, R71, R70 ;  /* 0x000000464743723e */ /* 0x000fe400000000ff */
[----:B------:R-:W-:Y:S02]  /*d0c0*/  F2FP.F16.F32.PACK_AB R28, R28, R29 ;  /* 0x0000001d1c1c723e */ /* 0x000fe400000000ff */
[----:B------:R-:W-:Y:S01]  /*d0d0*/  F2FP.F16.F32.PACK_AB R80, R81, R80 ;  /* 0x000000505150723e */ /* 0x000fe200000000ff */
[----:B------:R3:W-:Y:S01]  /*d0e0*/  STSM.16.M88.4 [R19], R64 ;  /* 0x0000004013007844 */ /* 0x0007e20000000200 */
[----:B------:R-:W-:Y:S02]  /*d0f0*/  F2FP.F16.F32.PACK_AB R29, R75, R74 ;  /* 0x0000004a4b1d723e */ /* 0x000fe400000000ff */
[----:B------:R-:W-:-:S02]  /*d100*/  F2FP.F16.F32.PACK_AB R30, R77, R76 ;  /* 0x0000004c4d1e723e */ /* 0x000fc400000000ff */
[----:B------:R-:W-:Y:S02]  /*d110*/  F2FP.F16.F32.PACK_AB R31, R79, R78 ;  /* 0x0000004e4f1f723e */ /* 0x000fe400000000ff */
[----:B------:R-:W-:Y:S02]  /*d120*/  F2FP.F16.F32.PACK_AB R81, R83, R82 ;  /* 0x000000525351723e */ /* 0x000fe400000000ff */
[----:B------:R-:W-:Y:S01]  /*d130*/  F2FP.F16.F32.PACK_AB R82, R85, R84 ;  /* 0x000000545552723e */ /* 0x000fe200000000ff */
[----:B------:R3:W-:Y:S01]  /*d140*/  STSM.16.M88.4 [R17], R28 ;  /* 0x0000001c11007844 */ /* 0x0007e20000000200 */
[----:B------:R-:W-:Y:S02]  /*d150*/  F2FP.F16.F32.PACK_AB R83, R87, R86 ;  /* 0x000000565753723e */ /* 0x000fe400000000ff */
[----:B-1----:R-:W-:-:S03]  /*d160*/  LEA R4, P2, R20, UR6, 0x2 ;  /* 0x0000000614047c11 */ /* 0x002fc6000f8410ff */
[----:B------:R3:W-:Y:S01]  /*d170*/  STSM.16.M88.4 [R3], R80 ;  /* 0x0000005003007844 */ /* 0x0007e20000000200 */
[----:B------:R-:W-:Y:S01]  /*d180*/  LEA.HI.X R5, R20, UR7, R27, 0x2, P2 ;  /* 0x0000000714057c11 */ /* 0x000fe200090f141b */
[----:B------:R-:W-:Y:S01]  /*d190*/  @!PT LDS RZ, [RZ] ;  /* 0x00000000fffff984 */ /* 0x000fe20000000800 */
[----:B------:R-:W-:Y:S01]  /*d1a0*/  @!PT LDS RZ, [RZ] ;  /* 0x00000000fffff984 */ /* 0x000fe20000000800 */
[----:B------:R-:W-:Y:S01]  /*d1b0*/  @!PT LDS RZ, [RZ] ;  /* 0x00000000fffff984 */ /* 0x000fe20000000800 */
[----:B------:R1:W-:Y:S06]  /*d1c0*/  MEMBAR.ALL.CTA ;  /* 0x0000000000007992 */ /* 0x0003ec0000008000 */
[----:B-1----:R-:W1:Y:S02]  /*d1d0*/  FENCE.VIEW.ASYNC.S ;  /* 0x00000000000073c6 */ /* 0x002e640000000000 */
[----:B-1----:R-:W-:Y:S06]  /*d1e0*/  BAR.ARV 0x1, 0x120 ;  /* 0x0044800000007b1d */ /* 0x002fec0000002000 */
[----:B------:R3:W-:Y:S04]  /*d1f0*/  @!P1 STG.E desc[UR60][R4.64+0x20], R0 ;  /* 0x0000200004009986 */ /* 0x0007e8000c10193c */
[----:B------:R3:W-:Y:S01]  /*d200*/  @!P0 STG.E desc[UR60][R4.64], R2 ;  /* 0x0000000204008986 */ /* 0x0007e2000c10193c */
[----:B--2---:R-:W-:-:S13]  /*d210*/  ISETP.NE.AND P0, PT, R6, 0x7, PT ;  /* 0x000000070600780c */ /* 0x004fda0003f05270 */
[----:B---3--:R-:W-:Y:S05]  /*d220*/  @P0 BRA `(.L_x_944) ;  /* 0x0000000800740947 */ /* 0x008fea0003800000 */
[----:B------:R-:W-:Y:S01]  /*d230*/  BAR.SYNC.DEFER_BLOCKING 0x1, 0x120 ;  /* 0x0044800000007b1d */ /* 0x000fe20000010000 */
[----:B------:R-:W-:-:S05]  /*d240*/  ELECT P0, URZ, PT ;  /* 0x00000000003f782f */ /* 0x000fca0003800000 */
[----:B------:R-:W-:Y:S08]  /*d250*/  BSSY B0, `(.L_x_945) ;  /* 0x0000013000007945 */ /* 0x000ff00003800000 */
[----:B------:R-:W-:Y:S05]  /*d260*/  @!P0 BRA `(.L_x_946) ;  /* 0x0000000000448947 */ /* 0x000fea0003800000 */
[----:B------:R-:W-:Y:S01]  /*d270*/  ULDC.64 UR8, c[0x0][0x198] ;  /* 0x0000660000087ab9 */ /* 0x000fe20000000a00 */
[----:B------:R-:W-:Y:S02]  /*d280*/  UIADD3 UR5, UR37, 0x4000, URZ ;  /* 0x0000400025057890 */ /* 0x000fe4000fffe03f */
[----:B------:R-:W-:Y:S01]  /*d290*/  UIADD3 UR6, UP0, UR8, 0x9f0, URZ ;  /* 0x000009f008067890 */ /* 0x000fe2000ff1e03f */
[----:B------:R-:W-:Y:S01]  /*d2a0*/  UMOV UR41, URZ ;  /* 0x0000003f00297c82 */ /* 0x000fe20008000000 */
[----:B------:R-:W-:Y:S02]  /*d2b0*/  UMOV UR45, URZ ;  /* 0x0000003f002d7c82 */ /* 0x000fe40008000000 */
[----:B------:R-:W-:Y:S01]  /*d2c0*/  UIADD3.X UR7, URZ, UR9, URZ, UP0, !UPT ;  /* 0x000000093f077290 */ /* 0x000fe200087fe43f */
[----:B------:R-:W-:Y:S01]  /*d2d0*/  UMOV UR40, UR37 ;  /* 0x0000002500287c82 */ /* 0x000fe20008000000 */
[----:B------:R-:W-:-:S07]  /*d2e0*/  UMOV UR8, 0x40 ;  /* 0x0000004000087882 */ /* 0x000fce0000000000 */
[----:B------:R1:W-:Y:S02]  /*d2f0*/  UTMASTG.5D [UR40], [UR6] ;  /* 0x00000028060073b5 */ /* 0x0003e40008020000 */
[----:B-1----:R-:W-:Y:S01]  /*d300*/  UMOV UR40, UR5 ;  /* 0x0000000500287c82 */ /* 0x002fe20008000000 */
[----:B------:R-:W-:Y:S01]  /*d310*/  UMOV UR41, UR8 ;  /* 0x0000000800297c82 */ /* 0x000fe20008000000 */
[----:B------:R-:W-:Y:S01]  /*d320*/  UIADD3 UR5, UR37, 0x2a820, URZ ;  /* 0x0002a82025057890 */ /* 0x000fe2000fffe03f */
[----:B------:R1:W-:Y:S03]  /*d330*/  UTMASTG.5D [UR40], [UR6] ;  /* 0x00000028060073b5 */ /* 0x0003e60008020000 */
[----:B------:R-:W-:Y:S01]  /*d340*/  UPRMT UR5, URZ, 0x654, UR5 ;  /* 0x000006543f057896 */ /* 0x000fe20008000005 */
[----:B------:R0:W-:Y:S01]  /*d350*/  UTMACMDFLUSH ;  /* 0x00000000000079b7 */ /* 0x0001e20000000000 */
[----:B------:R-:W-:-:S07]  /*d360*/  DEPBAR.LE SB0, 0x0 ;  /* 0x000080000000791a */ /* 0x000fce0000000000 */
[----:B-1----:R-:W-:Y:S03]  /*d370*/  SYNCS.ARRIVE.TRANS64.RED.A1T0 RZ, [UR5], RZ ;  /* 0x000000ffffff79a7 */ /* 0x002fe60008100405 */
.L_x_946:
[----:B------:R-:W-:Y:S05]  /*d380*/  BSYNC B0 ;  /* 0x0000000000007941 */ /* 0x000fea0003800000 */
.L_x_945:
[----:B------:R-:W-:Y:S05]  /*d390*/  BRA `(.L_x_944) ;  /* 0x0000000800187947 */ /* 0x000fea0003800000 */
.L_x_943:
[----:B------:R-:W1:Y:S01]  /*d3a0*/  LDC R12, c[0x0][0xdac] ;  /* 0x00036b00ff0c7b82 */ /* 0x000e620000000800 */
[----:B------:R-:W-:Y:S01]  /*d3b0*/  ISETP.GT.AND P0, PT, R171, 0x7f, PT ;  /* 0x0000007fab00780c */ /* 0x000fe20003f04270 */
[----:B------:R-:W-:Y:S01]  /*d3c0*/  USHF.R.S32.HI UR6, URZ, 0x1f, UR43 ;  /* 0x0000001f3f067899 */ /* 0x000fe2000801142b */
[----:B------:R-:W-:Y:S01]  /*d3d0*/  BSSY B0, `(.L_x_947) ;  /* 0x000001b000007945 */ /* 0x000fe20003800000 */
[----:B------:R-:W-:Y:S01]  /*d3e0*/  USHF.R.S32.HI UR7, URZ, 0x1f, UR44 ;  /* 0x0000001f3f077899 */ /* 0x000fe2000801142c */
[----:B------:R-:W-:-:S03]  /*d3f0*/  SHF.R.S32.HI R161, RZ, 0x1f, R160 ;  /* 0x0000001fffa17819 */ /* 0x000fc600000114a0 */
[----:B------:R-:W2:Y:S08]  /*d400*/  LDC.64 R6, c[0x0][0xae0] ;  /* 0x0002b800ff067b82 */ /* 0x000eb00000000a00 */
[----:B------:R-:W3:Y:S01]  /*d410*/  LDC.64 R8, c[0x0][0xae8] ;  /* 0x0002ba00ff087b82 */ /* 0x000ee20000000a00 */
[----:B------:R-:W-:Y:S05]  /*d420*/  @P0 BRA `(.L_x_948) ;  /* 0x0000000000540947 */ /* 0x000fea0003800000 */
[----:B------:R-:W4:Y:S01]  /*d430*/  S2R R0, SR_TID.X ;  /* 0x0000000000007919 */ /* 0x000f220000002100 */
[----:B------:R-:W-:Y:S01]  /*d440*/  ULDC UR5, c[0x0][0xa88] ;  /* 0x0002a20000057ab9 */ /* 0x000fe20000000800 */
[----:B----4-:R-:W-:-:S04]  /*d450*/  IADD3 R2, R165, -0x80, R0 ;  /* 0xffffff80a5027810 */ /* 0x010fc80007ffe000 */
[----:B------:R-:W-:-:S13]  /*d460*/  ISETP.GE.AND P0, PT, R2, UR5, PT ;  /* 0x0000000502007c0c */ /* 0x000fda000bf06270 */
[----:B------:R-:W-:Y:S05]  /*d470*/  @P0 BRA `(.L_x_948) ;  /* 0x0000000000400947 */ /* 0x000fea0003800000 */
[----:B------:R-:W4:Y:S01]  /*d480*/  LDC.64 R4, c[0x0][0xb70] ;  /* 0x0002dc00ff047b82 */ /* 0x000f220000000a00 */
[----:B------:R-:W-:Y:S01]  /*d490*/  SHF.R.S32.HI R3, RZ, 0x1f, R2 ;  /* 0x0000001fff037819 */ /* 0x000fe20000011402 */
[----:B------:R-:W-:-:S06]  /*d4a0*/  ULDC.64 UR8, c[0x0][0xb40] ;  /* 0x0002d00000087ab9 */ /* 0x000fcc0000000a00 */
[----:B------:R-:W5:Y:S01]  /*d4b0*/  LDC.64 R10, c[0x0][0xb78] ;  /* 0x0002de00ff0a7b82 */ /* 0x000f620000000a00 */
[C---:B----4-:R-:W-:Y:S02]  /*d4c0*/  IMAD R0, R4.reuse, UR6, RZ ;  /* 0x0000000604007c24 */ /* 0x050fe4000f8e02ff */
[----:B------:R-:W-:-:S04]  /*d4d0*/  IMAD.WIDE.U32 R2, R4, UR43, R2 ;  /* 0x0000002b04027c25 */ /* 0x000fc8000f8e0002 */
[----:B------:R-:W-:Y:S02]  /*d4e0*/  IMAD R5, R5, UR43, R0 ;  /* 0x0000002b05057c24 */ /* 0x000fe4000f8e0200 */
[C---:B-----5:R-:W-:Y:S02]  /*d4f0*/  IMAD R0, R10.reuse, UR7, RZ ;  /* 0x000000070a007c24 */ /* 0x060fe4000f8e02ff */
[----:B------:R-:W-:Y:S02]  /*d500*/  IMAD.IADD R3, R3, 0x1, R5 ;  /* 0x0000000103037824 */ /* 0x000fe400078e0205 */
[----:B------:R-:W-:Y:S02]  /*d510*/  IMAD R5, R11, UR44, R0 ;  /* 0x0000002c0b057c24 */ /* 0x000fe4000f8e0200 */
[----:B------:R-:W-:-:S04]  /*d520*/  IMAD.WIDE.U32 R2, R10, UR44, R2 ;  /* 0x0000002c0a027c25 */ /* 0x000fc8000f8e0002 */
[----:B------:R-:W-:Y:S01]  /*d530*/  IMAD.IADD R3, R3, 0x1, R5 ;  /* 0x0000000103037824 */ /* 0x000fe200078e0205 */
[----:B------:R-:W-:-:S04]  /*d540*/  LEA R4, P0, R2, UR8, 0x2 ;  /* 0x0000000802047c11 */ /* 0x000fc8000f8010ff */
[----:B------:R-:W-:Y:S01]  /*d550*/  LEA.HI.X R5, R2, UR9, R3, 0x2, P0 ;  /* 0x0000000902057c11 */ /* 0x000fe200080f1403 */
[----:B------:R-:W-:-:S05]  /*d560*/  IMAD.MOV.U32 R3, RZ, RZ, -0x800000 ;  /* 0xff800000ff037424 */ /* 0x000fca00078e00ff */
[----:B------:R4:W-:Y:S03]  /*d570*/  STG.E desc[UR60][R4.64], R3 ;  /* 0x0000000304007986 */ /* 0x0009e6000c10193c */
.L_x_948:
[----:B------:R-:W-:Y:S05]  /*d580*/  BSYNC B0 ;  /* 0x0000000000007941 */ /* 0x000fea0003800000 */
.L_x_947:
[----:B------:R-:W-:Y:S01]  /*d590*/  ULDC UR5, c[0x0][0xa88] ;  /* 0x0002a20000057ab9 */ /* 0x000fe20000000800 */
[C---:B--2---:R-:W-:Y:S01]  /*d5a0*/  IMAD R0, R6.reuse, UR6, RZ ;  /* 0x0000000606007c24 */ /* 0x044fe2000f8e02ff */
[----:B------:R-:W-:Y:S01]  /*d5b0*/  UIADD3 UR42, -UR42, UR5, URZ ;  /* 0x000000052a2a7290 */ /* 0x000fe2000fffe13f */
[----:B----4-:R-:W-:Y:S01]  /*d5c0*/  IMAD.WIDE.U32 R2, R6, UR43, R160 ;  /* 0x0000002b06027c25 */ /* 0x010fe2000f8e00a0 */
[----:B------:R-:W-:Y:S01]  /*d5d0*/  ULOP3.LUT UR45, URZ, UR45, URZ, 0x33, !UPT ;  /* 0x0000002d3f2d7292 */ /* 0x000fe2000f8e333f */
[----:B------:R-:W-:Y:S01]  /*d5e0*/  SHF.R.S32.HI R163, RZ, 0x1f, R162 ;  /* 0x0000001fffa37819 */ /* 0x000fe200000114a2 */
[----:B------:R-:W-:Y:S01]  /*d5f0*/  BSSY B0, `(.L_x_949) ;  /* 0x0000021000007945 */ /* 0x000fe20003800000 */
[----:B------:R-:W-:Y:S01]  /*d600*/  IMAD R5, R7, UR43, R0 ;  /* 0x0000002b07057c24 */ /* 0x000fe2000f8e0200 */
[C---:B------:R-:W-:Y:S01]  /*d610*/  ISETP.GE.AND P2, PT, R162.reuse, UR42, PT ;  /* 0x0000002aa2007c0c */ /* 0x040fe2000bf46270 */
[C---:B------:R-:W-:Y:S02]  /*d620*/  VIADD R0, R162.reuse, 0x40 ;  /* 0x00000040a2007836 */ /* 0x040fe40000000000 */
[----:B------:R-:W-:-:S02]  /*d630*/  VIADD R4, R162, 0x20 ;  /* 0x00000020a2047836 */ /* 0x000fc40000000000 */
[----:B------:R-:W-:Y:S01]  /*d640*/  IMAD.IADD R3, R3, 0x1, R5 ;  /* 0x0000000103037824 */ /* 0x000fe200078e0205 */
[----:B------:R-:W-:Y:S01]  /*d650*/  ISETP.GE.AND P0, PT, R0, UR42, PT ;  /* 0x0000002a00007c0c */ /* 0x000fe2000bf06270 */
[----:B---3--:R-:W-:Y:S01]  /*d660*/  IMAD R0, R8, UR7, RZ ;  /* 0x0000000708007c24 */ /* 0x008fe2000f8e02ff */
[----:B------:R-:W-:Y:S01]  /*d670*/  ISETP.GE.AND P4, PT, R4, UR42, PT ;  /* 0x0000002a04007c0c */ /* 0x000fe2000bf86270 */
[----:B------:R-:W-:Y:S02]  /*d680*/  VIADD R4, R162, 0x60 ;  /* 0x00000060a2047836 */ /* 0x000fe40000000000 */
[----:B------:R-:W-:Y:S02]  /*d690*/  IMAD R9, R9, UR44, R0 ;  /* 0x0000002c09097c24 */ /* 0x000fe4000f8e0200 */
[----:B-1----:R-:W-:Y:S01]  /*d6a0*/  VIADD R5, R12, UR45 ;  /* 0x0000002d0c057c36 */ /* 0x002fe20008000000 */
[----:B------:R-:W-:Y:S01]  /*d6b0*/  ISETP.GE.AND P1, PT, R4, UR42, PT ;  /* 0x0000002a04007c0c */ /* 0x000fe2000bf26270 */
[----:B------:R-:W-:-:S04]  /*d6c0*/  IMAD.WIDE.U32 R6, R8, UR44, R2 ;  /* 0x0000002c08067c25 */ /* 0x000fc8000f8e0002 */
[----:B------:R-:W-:-:S04]  /*d6d0*/  IMAD.WIDE R4, R5, 0x80, R162 ;  /* 0x0000008005047825 */ /* 0x000fc800078e02a2 */
[----:B------:R-:W-:Y:S01]  /*d6e0*/  IMAD.IADD R11, R7, 0x1, R9 ;  /* 0x00000001070b7824 */ /* 0x000fe200078e0209 */
[----:B------:R-:W-:Y:S06]  /*d6f0*/  @P2 BRA `(.L_x_950) ;  /* 0x0000000000402947 */ /* 0x000fec0003800000 */
[----:B------:R-:W-:Y:S01]  /*d700*/  ULDC.64 UR6, c[0x0][0xad8] ;  /* 0x0002b60000067ab9 */ /* 0x000fe20000000a00 */
[C---:B------:R-:W-:Y:S01]  /*d710*/  VIADD R0, R160.reuse, 0x40 ;  /* 0x00000040a0007836 */ /* 0x040fe20000000000 */
[----:B------:R-:W-:Y:S01]  /*d720*/  ULDC UR5, c[0x0][0xa8c] ;  /* 0x0002a30000057ab9 */ /* 0x000fe20000000800 */
[----:B------:R-:W-:Y:S01]  /*d730*/  IMAD R9, R5, UR6, RZ ;  /* 0x0000000605097c24 */ /* 0x000fe2000f8e02ff */
[----:B------:R-:W-:Y:S01]  /*d740*/  ISETP.GE.AND P2, PT, R160, UR5, PT ;  /* 0x00000005a0007c0c */ /* 0x000fe2000bf46270 */
[----:B------:R-:W-:Y:S01]  /*d750*/  IMAD.MOV.U32 R2, RZ, RZ, R6 ;  /* 0x000000ffff027224 */ /* 0x000fe200078e0006 */
[----:B------:R-:W-:Y:S01]  /*d760*/  ISETP.GE.AND P3, PT, R0, UR5, PT ;  /* 0x0000000500007c0c */ /* 0x000fe2000bf66270 */
[----:B------:R-:W-:Y:S02]  /*d770*/  IMAD.MOV.U32 R3, RZ, RZ, R11 ;  /* 0x000000ffff037224 */ /* 0x000fe400078e000b */
        /* <DEDUP_REMOVED lines=8> */
.L_x_950:
[----:B------:R-:W-:Y:S05]  /*d800*/  BSYNC B0 ;  /* 0x0000000000007941 */ /* 0x000fea0003800000 */
.L_x_949:
[----:B------:R-:W-:Y:S04]  /*d810*/  BSSY B0, `(.L_x_951) ;  /* 0x0000014000007945 */ /* 0x000fe80003800000 */
[----:B------:R-:W-:Y:S05]  /*d820*/  @P4 BRA `(.L_x_952) ;  /* 0x0000000000484947 */ /* 0x000fea0003800000 */
[----:B-1----:R-:W-:Y:S01]  /*d830*/  IADD3 R9, P2, R4, 0x20, RZ ;  /* 0x0000002004097810 */ /* 0x002fe20007f5e0ff */
[----:B------:R-:W-:Y:S01]  /*d840*/  ULDC.64 UR6, c[0x0][0xad8] ;  /* 0x0002b60000067ab9 */ /* 0x000fe20000000a00 */
[----:B------:R-:W-:Y:S01]  /*d850*/  IMAD.MOV.U32 R2, RZ, RZ, R6 ;  /* 0x000000ffff027224 */ /* 0x000fe200078e0006 */
[----:B------:R-:W-:Y:S01]  /*d860*/  ULDC UR5, c[0x0][0xa8c] ;  /* 0x0002a30000057ab9 */ /* 0x000fe20000000800 */
[----:B------:R-:W-:Y:S01]  /*d870*/  IMAD.MOV.U32 R3, RZ, RZ, R11 ;  /* 0x000000ffff037224 */ /* 0x000fe200078e000b */
[C---:B------:R-:W-:Y:S01]  /*d880*/  ISETP.GE.AND P3, PT, R160.reuse, UR5, PT ;  /* 0x00000005a0007c0c */ /* 0x040fe2000bf66270 */
[----:B------:R-:W-:Y:S02]  /*d890*/  IMAD.X R0, RZ, RZ, R5, P2 ;  /* 0x000000ffff007224 */ /* 0x000fe400010e0605 */
        /* <DEDUP_REMOVED lines=11> */
.L_x_952:
[----:B------:R-:W-:Y:S05]  /*d950*/  BSYNC B0 ;  /* 0x0000000000007941 */ /* 0x000fea0003800000 */
.L_x_951:
[----:B------:R-:W-:Y:S04]  /*d960*/  BSSY B0, `(.L_x_953) ;  /* 0x0000014000007945 */ /* 0x000fe80003800000 */
[----:B------:R-:W-:Y:S05]  /*d970*/  @P0 BRA `(.L_x_954) ;  /* 0x0000000000480947 */ /* 0x000fea0003800000 */
[----:B-12---:R-:W-:Y:S01]  /*d980*/  IADD3 R9, P0, R4, 0x40, RZ ;  /* 0x0000004004097810 */ /* 0x006fe20007f1e0ff */
        /* <DEDUP_REMOVED lines=17> */
.L_x_954:
[----:B------:R-:W-:Y:S05]  /*daa0*/  BSYNC B0 ;  /* 0x0000000000007941 */ /* 0x000fea0003800000 */
.L_x_953:
        /* <DEDUP_REMOVED lines=20> */
.L_x_955:
[----:B------:R-:W-:Y:S05]  /*dbf0*/  BSYNC B0 ;  /* 0x0000000000007941 */ /* 0x000fea0003800000 */
.L_x_944:
[----:B------:R-:W5:Y:S02]  /*dc00*/  LDC R0, c[0x0][0xda8] ;  /* 0x00036a00ff007b82 */ /* 0x000f640000000800 */
[----:B-----5:R-:W-:-:S13]  /*dc10*/  ISETP.LE.AND P0, PT, R0, UR4, PT ;  /* 0x0000000400007c0c */ /* 0x020fda000bf03270 */
[----:B------:R-:W-:Y:S05]  /*dc20*/  @!P0 BRA `(.L_x_956) ;  /* 0xffffff30006c8947 */ /* 0x000fea000383ffff */
[----:B------:R-:W-:Y:S05]  /*dc30*/  EXIT ;  /* 0x000000000000794d */ /* 0x000fea0003800000 */
.L_x_862:
[----:B------:R-:W-:-:S08]  /*dc40*/  NOP ;  /* 0x0000000000007918 */ /* 0x000fd00000000000 */
[----:B-1----:R-:W1:-:S00]  /*dc50*/  USETMAXREG.DEALLOC.CTAPOOL 0x18 ;  /* 0x00000018000079c8 */ /* 0x002e4000080e0500 */
[----:B-1----:R-:W-:-:S06]  /*dc60*/  LOP3.LUT R0, R0, 0x3, RZ, 0xc0, !PT ;  /* 0x0000000300007812 */ /* 0x002fcc00078ec0ff */
[----:B------:R-:W1:Y:S02]  /*dc70*/  SHFL.IDX PT, R0, R0, RZ, 0x1f ;  /* 0x00001fff00007589 */ /* 0x000e6400000e0000 */
[----:B-1----:R-:W-:-:S13]  /*dc80*/  ISETP.NE.AND P0, PT, R0, RZ, PT ;  /* 0x000000ff0000720c */ /* 0x002fda0003f05270 */
[----:B------:R-:W-:Y:S05]  /*dc90*/  @P0 EXIT ;  /* 0x000000000000094d */ /* 0x000fea0003800000 */
[----:B------:R-:W1:Y:S01]  /*dca0*/  S2UR UR4, SR_CTAID.X ;  /* 0x00000000000479c3 */ /* 0x000e620000002500 */
[----:B------:R-:W-:Y:S01]  /*dcb0*/  UMOV UR47, URZ ;  /* 0x0000003f002f7c82 */ /* 0x000fe20008000000 */
[----:B------:R-:W-:Y:S02]  /*dcc0*/  IMAD.MOV.U32 R16, RZ, RZ, RZ ;  /* 0x000000ffff107224 */ /* 0x000fe400078e00ff */
[----:B------:R-:W-:-:S04]  /*dcd0*/  IMAD.MOV.U32 R17, RZ, RZ, 0x1 ;  /* 0x00000001ff117424 */ /* 0x000fc800078e00ff */
[----:B------:R-:W1:Y:S02]  /*dce0*/  LDC R0, c[0x0][0xda8] ;  /* 0x00036a00ff007b82 */ /* 0x000e640000000800 */
[----:B-1----:R-:W-:-:S13]  /*dcf0*/  ISETP.LE.AND P0, PT, R0, UR4, PT ;  /* 0x0000000400007c0c */ /* 0x002fda000bf03270 */
[----:B------:R-:W-:Y:S05]  /*dd00*/  @P0 BRA `(.L_x_957) ;  /* 0x0000002c00f40947 */ /* 0x000fea0003800000 */
[----:B------:R-:W-:Y:S01]  /*dd10*/  IMAD.U32 R19, RZ, RZ, UR4 ;  /* 0x00000004ff137e24 */ /* 0x000fe2000f8e00ff */
[----:B------:R-:W-:Y:S01]  /*dd20*/  ULDC UR48, c[0x0][0xc] ;  /* 0x0000030000307ab9 */ /* 0x000fe20000000800 */
[----:B------:R-:W-:Y:S01]  /*dd30*/  IMAD.MOV.U32 R17, RZ, RZ, 0x1 ;  /* 0x00000001ff117424 */ /* 0x000fe200078e00ff */
[----:B------:R-:W-:Y:S01]  /*dd40*/  ULDC.64 UR44, c[0x0][0x198] ;  /* 0x00006600002c7ab9 */ /* 0x000fe20000000a00 */
[----:B------:R-:W-:Y:S01]  /*dd50*/  IMAD.MOV.U32 R16, RZ, RZ, RZ ;  /* 0x000000ffff107224 */ /* 0x000fe200078e00ff */
[----:B------:R-:W-:-:S06]  /*dd60*/  UMOV UR47, URZ ;  /* 0x0000003f002f7c82 */ /* 0x000fcc0008000000 */
.L_x_1011:
[----:B------:R-:W-:Y:S01]  /*dd70*/  ULDC UR7, c[0x0][0xdd0] ;  /* 0x0003740000077ab9 */ /* 0x000fe20000000800 */
[----:B-1----:R-:W1:Y:S01]  /*dd80*/  LDC R0, c[0x0][0xde8] ;  /* 0x00037a00ff007b82 */ /* 0x002e620000000800 */
[C---:B------:R-:W-:Y:S01]  /*dd90*/  R2UR UR8, R19.reuse ;  /* 0x00000000130872ca */ /* 0x040fe200000e0000 */
[----:B------:R-:W-:Y:S01]  /*dda0*/  UISETP.NE.AND UP0, UPT, UR7, 0x1, UPT ;  /* 0x000000010700788c */ /* 0x000fe2000bf05270 */
[----:B------:R-:W-:-:S10]  /*ddb0*/  R2UR UR6, R19 ;  /* 0x00000000130672ca */ /* 0x000fd400000e0000 */
[----:B------:R-:W-:Y:S01]  /*ddc0*/  @UP0 ULDC UR4, c[0x0][0xdd4] ;  /* 0x0003750000040ab9 */ /* 0x000fe20000000800 */
[----:B------:R-:W-:Y:S01]  /*ddd0*/  @UP0 ULDC UR9, c[0x0][0xdd8] ;  /* 0x0003760000090ab9 */ /* 0x000fe20000000800 */
[----:B------:R-:W-:-:S04]  /*dde0*/  UIMAD.WIDE.U32 UR4, UR8, UR4, URZ ;  /* 0x00000004080472a5 */ /* 0x000fc8000f8e003f */
[----:B------:R-:W-:-:S04]  /*ddf0*/  @UP0 USHF.R.U32.HI UR8, URZ, UR9, UR5 ;  /* 0x000000093f080299 */ /* 0x000fc80008011605 */
[----:B------:R-:W-:Y:S02]  /*de00*/  UIADD3 UR4, -UR8, URZ, URZ ;  /* 0x0000003f08047290 */ /* 0x000fe4000fffe13f */
[----:B-1----:R-:W-:Y:S02]  /*de10*/  ISETP.LE.AND P0, PT, R0, UR8, PT ;  /* 0x0000000800007c0c */ /* 0x002fe4000bf03270 */
[----:B------:R-:W-:-:S11]  /*de20*/  UIMAD UR7, UR7, UR4, UR6 ;  /* 0x00000004070772a4 */ /* 0x000fd6000f8e0206 */
[----:B------:R-:W-:Y:S05]  /*de30*/  @!P0 BRA `(.L_x_958) ;  /* 0x0000000000208947 */ /* 0x000fea0003800000 */
        /* <DEDUP_REMOVED lines=8> */
.L_x_958:
[----:B------:R-:W-:Y:S01]  /*dec0*/  ULDC UR9, c[0x0][0xdc4] ;  /* 0x0003710000097ab9 */ /* 0x000fe20000000800 */
[----:B------:R-:W-:Y:S01]  /*ded0*/  UMOV UR6, UR7 ;  /* 0x0000000700067c82 */ /* 0x000fe20008000000 */
[----:B------:R-:W-:-:S11]  /*dee0*/  UISETP.NE.AND UP0, UPT, UR9, 0x1, UPT ;  /* 0x000000010900788c */ /* 0x000fd6000bf05270 */
[----:B------:R-:W-:Y:S02]  /*def0*/  @UP0 ULDC.64 UR10, c[0x0][0xdc8] ;  /* 0x00037200000a0ab9 */ /* 0x000fe40000000a00 */
[----:B------:R-:W-:-:S04]  /*df00*/  UIMAD.WIDE.U32 UR4, UR7, UR10, URZ ;  /* 0x0000000a070472a5 */ /* 0x000fc8000f8e003f */
[----:B------:R-:W-:-:S04]  /*df10*/  @UP0 USHF.R.U32.HI UR6, URZ, UR11, UR5 ;  /* 0x0000000b3f060299 */ /* 0x000fc80008011605 */
[----:B------:R-:W-:-:S12]  /*df20*/  UIMAD UR4, UR6, UR9, URZ ;  /* 0x00000009060472a4 */ /* 0x000fd8000f8e023f */
.L_x_959:
[----:B------:R-:W-:Y:S01]  /*df30*/  ULDC.64 UR12, c[0x0][0x3f8] ;  /* 0x0000fe00000c7ab9 */ /* 0x000fe20000000a00 */
[----:B------:R-:W-:Y:S02]  /*df40*/  UIADD3 UR9, UR7, -UR4, URZ ;  /* 0x8000000407097290 */ /* 0x000fe4000fffe03f */
[----:B------:R-:W-:Y:S02]  /*df50*/  UISETP.NE.U32.AND UP0, UPT, UR12, URZ, UPT ;  /* 0x0000003f0c00728c */ /* 0x000fe4000bf05070 */
[----:B------:R-:W-:Y:S01]  /*df60*/  ULOP3.LUT UR10, URZ, UR6, URZ, 0x33, !UPT ;  /* 0x000000063f0a7292 */ /* 0x000fe2000f8e333f */
[----:B------:R-:W-:Y:S01]  /*df70*/  ULDC UR12, c[0x0][0xdb8] ;  /* 0x00036e00000c7ab9 */ /* 0x000fe20000000800 */
[----:B------:R-:W-:Y:S01]  /*df80*/  ULDC.64 UR4, c[0x0][0x9e0] ;  /* 0x0002780000047ab9 */ /* 0x000fe20000000a00 */
[----:B------:R-:W-:Y:S02]  /*df90*/  UISETP.NE.AND UP1, UPT, UR12, 0x1, UPT ;  /* 0x000000010c00788c */ /* 0x000fe4000bf25270 */
[----:B------:R-:W-:Y:S01]  /*dfa0*/  UISETP.NE.AND.EX UP0, UPT, UR13, URZ, UPT, UP0 ;  /* 0x0000003f0d00728c */ /* 0x000fe2000bf05300 */
[----:B------:R-:W-:-:S02]  /*dfb0*/  ULDC UR11, c[0x0][0xdc4] ;  /* 0x00037100000b7ab9 */ /* 0x000fc40000000800 */
[----:B------:R-:W-:Y:S01]  /*dfc0*/  ULDC UR13, c[0x0][0xdac] ;  /* 0x00036b00000d7ab9 */ /* 0x000fe20000000800 */
[----:B------:R-:W-:Y:S02]  /*dfd0*/  UISETP.GE.AND UP2, UPT, UR5, 0x1, UPT ;  /* 0x000000010500788c */ /* 0x000fe4000bf46270 */
[----:B------:R-:W-:Y:S02]  /*dfe0*/  UIMAD UR11, UR8, UR11, UR9 ;  /* 0x0000000b080b72a4 */ /* 0x000fe4000f8e0209 */
[----:B------:R-:W-:Y:S01]  /*dff0*/  UIADD3 UR10, UR10, UR13, URZ ;  /* 0x0000000d0a0a7290 */ /* 0x000fe2000fffe03f */
[----:B------:R-:W-:Y:S01]  /*e000*/  @UP1 ULDC UR8, c[0x0][0xdbc] ;  /* 0x00036f0000081ab9 */ /* 0x000fe20000000800 */
[----:B------:R-:W-:Y:S01]  /*e010*/  PLOP3.LUT P1, PT, PT, PT, UP2, 0x80, 0x0 ;  /* 0x000000000000781c */ /* 0x000fe20003f2f028 */
[----:B------:R-:W-:Y:S02]  /*e020*/  UIMAD.WIDE.U32 UR8, UR11, UR8, URZ ;  /* 0x000000080b0872a5 */ /* 0x000fe4000f8e003f */
[----:B------:R-:W-:Y:S01]  /*e030*/  USHF.L.U32 UR41, UR10, 0x7, URZ ;  /* 0x000000070a297899 */ /* 0x000fe2000800063f */
[----:B------:R-:W-:Y:S01]  /*e040*/  ULDC UR14, c[0x0][0x404] ;  /* 0x00010100000e7ab9 */ /* 0x000fe20000000800 */
[----:B------:R-:W-:Y:S01]  /*e050*/  ULDC UR7, c[0x0][0x288] ;  /* 0x0000a20000077ab9 */ /* 0x000fe20000000800 */
[----:B------:R-:W-:Y:S01]  /*e060*/  @UP1 ULDC UR13, c[0x0][0xdc0] ;  /* 0x00037000000d1ab9 */ /* 0x000fe20000000800 */
[----:B------:R-:W-:Y:S01]  /*e070*/  UMOV UR43, UR11 ;  /* 0x0000000b002b7c82 */ /* 0x000fe20008000000 */
[----:B------:R-:W-:-:S02]  /*e080*/  USEL UR14, UR14, 0x1, UP0 ;  /* 0x000000010e0e7887 */ /* 0x000fc40008000000 */
[----:B------:R-:W-:Y:S02]  /*e090*/  UIADD3 UR10, UR41, 0x80, -UR7 ;  /* 0x00000080290a7890 */ /* 0x000fe4000fffe807 */
[----:B------:R-:W-:Y:S01]  /*e0a0*/  @UP1 USHF.R.U32.HI UR43, URZ, UR13, UR9 ;  /* 0x0000000d3f2b1299 */ /* 0x000fe20008011609 */
[----:B------:R-:W-:Y:S02]  /*e0b0*/  ULDC UR6, c[0x0][0x2e0] ;  /* 0x0000b80000067ab9 */ /* 0x000fe40000000800 */
[----:B------:R-:W-:Y:S02]  /*e0c0*/  UIMAD UR8, UR14, UR6, UR10 ;  /* 0x000000060e0872a4 */ /* 0x000fe4000f8e020a */
[----:B------:R-:W-:Y:S02]  /*e0d0*/  UIADD3 UR42, -UR43, URZ, URZ ;  /* 0x0000003f2b2a7290 */ /* 0x000fe4000fffe13f */
[----:B------:R-:W-:Y:S02]  /*e0e0*/  UIADD3 UR4, UR8, UR4, URZ ;  /* 0x0000000408047290 */ /* 0x000fe4000fffe03f */
[----:B------:R-:W-:Y:S01]  /*e0f0*/  UIMAD UR42, UR12, UR42, UR11 ;  /* 0x0000002a0c2a72a4 */ /* 0x000fe2000f8e020b */
[----:B------:R-:W-:Y:S11]  /*e100*/  @!P1 BRA `(.L_x_960) ;  /* 0x0000000000449947 */ /* 0x000ff60003800000 */
[----:B------:R-:W-:Y:S01]  /*e110*/  ISETP.LT.AND P0, PT, RZ, UR8, PT ;  /* 0x00000008ff007c0c */ /* 0x000fe2000bf01270 */
[----:B------:R-:W-:-:S12]  /*e120*/  UIADD3 UR10, UR8, -0x1, URZ ;  /* 0xffffffff080a7890 */ /* 0x000fd8000fffe03f */
[----:B------:R-:W-:Y:S05]  /*e130*/  @P0 BRA `(.L_x_961) ;  /* 0x00000000001c0947 */ /* 0x000fea0003800000 */
[----:B------:R-:W-:Y:S02]  /*e140*/  UISETP.NE.AND UP0, UPT, UR5, 0x1, UPT ;  /* 0x000000010500788c */ /* 0x000fe4000bf05270 */
[----:B------:R-:W-:-:S09]  /*e150*/  UIADD3 UR10, -UR8, URZ, URZ ;  /* 0x0000003f080a7290 */ /* 0x000fd2000fffe13f */
[----:B------:R-:W-:Y:S02]  /*e160*/  @UP0 ULDC.64 UR12, c[0x0][0x9e8] ;  /* 0x00027a00000c0ab9 */ /* 0x000fe40000000a00 */
[----:B------:R-:W-:-:S04]  /*e170*/  UIMAD.WIDE.U32 UR8, UR10, UR12, URZ ;  /* 0x0000000c0a0872a5 */ /* 0x000fc8000f8e003f */
[----:B------:R-:W-:-:S04]  /*e180*/  @UP0 USHF.R.U32.HI UR10, URZ, UR13, UR9 ;  /* 0x0000000d3f0a0299 */ /* 0x000fc80008011609 */
[----:B------:R-:W-:Y:S01]  /*e190*/  ULOP3.LUT UR10, URZ, UR10, URZ, 0x33, !UPT ;  /* 0x0000000a3f0a7292 */ /* 0x000fe2000f8e333f */
[----:B------:R-:W-:Y:S11]  /*e1a0*/  BRA `(.L_x_962) ;  /* 0x0000000000107947 */ /* 0x000ff60003800000 */
.L_x_961:
[----:B------:R-:W-:-:S11]  /*e1b0*/  UISETP.NE.AND UP0, UPT, UR5, 0x1, UPT ;  /* 0x000000010500788c */ /* 0x000fd6000bf05270 */
[----:B------:R-:W-:Y:S02]  /*e1c0*/  @UP0 ULDC.64 UR12, c[0x0][0x9e8] ;  /* 0x00027a00000c0ab9 */ /* 0x000fe40000000a00 */
[----:B------:R-:W-:-:S04]  /*e1d0*/  UIMAD.WIDE.U32 UR8, UR10, UR12, URZ ;  /* 0x0000000c0a0872a5 */ /* 0x000fc8000f8e003f */
[----:B------:R-:W-:-:S12]  /*e1e0*/  @UP0 USHF.R.U32.HI UR10, URZ, UR13, UR9 ;  /* 0x0000000d3f0a0299 */ /* 0x000fd80008011609 */
.L_x_962:
[----:B------:R-:W-:-:S04]  /*e1f0*/  UIMAD UR10, UR10, UR5, UR5 ;  /* 0x000000050a0a72a4 */ /* 0x000fc8000f8e0205 */
[----:B------:R-:W-:-:S04]  /*e200*/  UISETP.LT.AND UP0, UPT, UR4, UR10, UPT ;  /* 0x0000000a0400728c */ /* 0x000fc8000bf01270 */
[----:B------:R-:W-:-:S12]  /*e210*/  USEL UR4, UR4, UR10, UP0 ;  /* 0x0000000a04047287 */ /* 0x000fd80008000000 */
.L_x_960:
[----:B------:R-:W-:Y:S02]  /*e220*/  UIMAD UR8, UR14, UR6, 0x5f ;  /* 0x0000005f0e0874a4 */ /* 0x000fe4000f8e0206 */
[----:B------:R-:W-:Y:S02]  /*e230*/  UIADD3 UR10, UR4, 0x5f, URZ ;  /* 0x0000005f040a7890 */ /* 0x000fe4000fffe03f */
[----:B------:R-:W-:Y:S02]  /*e240*/  UIMAD.WIDE UR8, UR8, 0x2aaaaaab, URZ ;  /* 0x2aaaaaab080878a5 */ /* 0x000fe4000f8e023f */
[----:B------:R-:W-:Y:S02]  /*e250*/  UIMAD.WIDE UR10, UR10, 0x2aaaaaab, URZ ;  /* 0x2aaaaaab0a0a78a5 */ /* 0x000fe4000f8e023f */
[----:B------:R-:W-:Y:S02]  /*e260*/  USHF.R.U32.HI UR8, URZ, 0x1f, UR9 ;  /* 0x0000001f3f087899 */ /* 0x000fe40008011609 */
[----:B------:R-:W-:-:S02]  /*e270*/  USHF.R.U32.HI UR4, URZ, 0x1f, UR11 ;  /* 0x0000001f3f047899 */ /* 0x000fc4000801160b */
[----:B------:R-:W-:Y:S02]  /*e280*/  UIADD3 UR7, UR41, -UR7, URZ ;  /* 0x8000000729077290 */ /* 0x000fe4000fffe03f */
[----:B------:R-:W-:Y:S02]  /*e290*/  ULEA.HI.SX32 UR9, UR9, UR8, 0x1c ;  /* 0x0000000809097291 */ /* 0x000fe4000f8fe23f */
[----:B------:R-:W-:Y:S02]  /*e2a0*/  ULEA.HI.SX32 UR4, UR11, UR4, 0x1c ;  /* 0x000000040b047291 */ /* 0x000fe4000f8fe23f */
[----:B------:R-:W-:Y:S02]  /*e2b0*/  UIMAD UR7, UR14, UR6, UR7 ;  /* 0x000000060e0772a4 */ /* 0x000fe4000f8e0207 */
[----:B------:R-:W-:Y:S01]  /*e2c0*/  UISETP.LT.AND UP0, UPT, UR9, UR4, UPT ;  /* 0x000000040900728c */ /* 0x000fe2000bf01270 */
[----:B------:R-:W-:Y:S02]  /*e2d0*/  ULDC UR8, c[0x0][0x9dc] ;  /* 0x0002770000087ab9 */ /* 0x000fe40000000800 */
[----:B------:R-:W-:-:S02]  /*e2e0*/  UIADD3 UR8, UR7, -UR8, URZ ;  /* 0x8000000807087290 */ /* 0x000fc4000fffe03f */
[----:B------:R-:W-:Y:S01]  /*e2f0*/  USEL UR46, UR9, UR4, UP0 ;  /* 0x00000004092e7287 */ /* 0x000fe20008000000 */
[----:B------:R-:W-:Y:S11]  /*e300*/  @!P1 BRA `(.L_x_963) ;  /* 0x0000000000489947 */ /* 0x000ff60003800000 */
[----:B------:R-:W-:Y:S02]  /*e310*/  UMOV UR4, UR7 ;  /* 0x0000000700047c82 */ /* 0x000fe40008000000 */
[----:B------:R-:W-:-:S06]  /*e320*/  UISETP.GT.AND UP0, UPT, UR4, -0x1, UPT ;  /* 0xffffffff0400788c */ /* 0x000fcc000bf04270 */
[----:B------:R-:W-:-:S13]  /*e330*/  PLOP3.LUT P0, PT, PT, PT, UP0, 0x80, 0x0 ;  /* 0x000000000000781c */ /* 0x000fda0003f0f008 */
[----:B------:R-:W-:Y:S05]  /*e340*/  @P0 BRA `(.L_x_964) ;  /* 0x00000000001c0947 */ /* 0x000fea0003800000 */
[----:B------:R-:W-:Y:S02]  /*e350*/  UISETP.NE.AND UP0, UPT, UR5, 0x1, UPT ;  /* 0x000000010500788c */ /* 0x000fe4000bf05270 */
[----:B------:R-:W-:-:S09]  /*e360*/  ULOP3.LUT UR4, URZ, UR4, URZ, 0x33, !UPT ;  /* 0x000000043f047292 */ /* 0x000fd2000f8e333f */
[----:B------:R-:W-:Y:S02]  /*e370*/  @UP0 ULDC.64 UR10, c[0x0][0x9e8] ;  /* 0x00027a00000a0ab9 */ /* 0x000fe40000000a00 */
[----:B------:R-:W-:-:S04]  /*e380*/  UIMAD.WIDE.U32 UR6, UR4, UR10, URZ ;  /* 0x0000000a040672a5 */ /* 0x000fc8000f8e003f */
[----:B------:R-:W-:-:S04]  /*e390*/  @UP0 USHF.R.U32.HI UR4, URZ, UR11, UR7 ;  /* 0x0000000b3f040299 */ /* 0x000fc80008011607 */
[----:B------:R-:W-:Y:S01]  /*e3a0*/  ULOP3.LUT UR4, URZ, UR4, URZ, 0x33, !UPT ;  /* 0x000000043f047292 */ /* 0x000fe2000f8e333f */
[----:B------:R-:W-:Y:S11]  /*e3b0*/  BRA `(.L_x_965) ;  /* 0x0000000000107947 */ /* 0x000ff60003800000 */
.L_x_964:
[----:B------:R-:W-:-:S11]  /*e3c0*/  UISETP.NE.AND UP0, UPT, UR5, 0x1, UPT ;  /* 0x000000010500788c */ /* 0x000fd6000bf05270 */
[----:B------:R-:W-:Y:S02]  /*e3d0*/  @UP0 ULDC.64 UR10, c[0x0][0x9e8] ;  /* 0x00027a00000a0ab9 */ /* 0x000fe40000000a00 */
[----:B------:R-:W-:-:S04]  /*e3e0*/  UIMAD.WIDE.U32 UR6, UR4, UR10, URZ ;  /* 0x0000000a040672a5 */ /* 0x000fc8000f8e003f */
[----:B------:R-:W-:-:S12]  /*e3f0*/  @UP0 USHF.R.U32.HI UR4, URZ, UR11, UR7 ;  /* 0x0000000b3f040299 */ /* 0x000fd80008011607 */
.L_x_965:
[----:B------:R-:W-:-:S04]  /*e400*/  UIMAD UR4, UR4, UR5, URZ ;  /* 0x00000005040472a4 */ /* 0x000fc8000f8e023f */
[----:B------:R-:W-:-:S04]  /*e410*/  UISETP.LT.AND UP0, UPT, UR8, UR4, UPT ;  /* 0x000000040800728c */ /* 0x000fc8000bf01270 */
[----:B------:R-:W-:-:S12]  /*e420*/  USEL UR8, UR8, UR4, !UP0 ;  /* 0x0000000408087287 */ /* 0x000fd8000c000000 */
.L_x_963:
[----:B------:R-:W-:Y:S01]  /*e430*/  UIMAD.WIDE UR4, UR8, 0x2aaaaaab, URZ ;  /* 0x2aaaaaab080478a5 */ /* 0x000fe2000f8e023f */
[----:B------:R-:W-:Y:S03]  /*e440*/  BSSY B6, `(.L_x_966) ;  /* 0x0000278000067945 */ /* 0x000fe60003800000 */
[----:B------:R-:W-:-:S04]  /*e450*/  USHF.R.U32.HI UR4, URZ, 0x1f, UR5 ;  /* 0x0000001f3f047899 */ /* 0x000fc80008011605 */
[----:B------:R-:W-:-:S04]  /*e460*/  ULEA.HI.SX32 UR4, UR5, UR4, 0x1c ;  /* 0x0000000405047291 */ /* 0x000fc8000f8fe23f */
[----:B------:R-:W-:-:S04]  /*e470*/  UISETP.LT.AND UP0, UPT, URZ, UR4, UPT ;  /* 0x000000043f00728c */ /* 0x000fc8000bf01270 */
[----:B------:R-:W-:-:S04]  /*e480*/  USEL UR39, URZ, UR4, !UP0 ;  /* 0x000000043f277287 */ /* 0x000fc8000c000000 */
[----:B------:R-:W-:-:S06]  /*e490*/  UISETP.GT.AND UP0, UPT, UR46, UR39, UPT ;  /* 0x000000272e00728c */ /* 0x000fcc000bf04270 */
[----:B------:R-:W-:-:S13]  /*e4a0*/  PLOP3.LUT P0, PT, PT, PT, UP0, 0x80, 0x0 ;  /* 0x000000000000781c */ /* 0x000fda0003f0f008 */
[----:B------:R-:W-:Y:S05]  /*e4b0*/  @P0 BRA `(.L_x_967) ;  /* 0x0000000000480947 */ /* 0x000fea0003800000 */
[----:B------:R-:W1:Y:S01]  /*e4c0*/  S2R R0, SR_TID.X ;  /* 0x0000000000007919 */ /* 0x000e620000002100 */
[----:B------:R-:W-:Y:S01]  /*e4d0*/  IMAD.MOV.U32 R13, RZ, RZ, R19 ;  /* 0x000000ffff0d7224 */ /* 0x000fe200078e0013 */
[----:B-1----:R-:W-:-:S04]  /*e4e0*/  LOP3.LUT R0, R0, 0x1f, RZ, 0xc0, !PT ;  /* 0x0000001f00007812 */ /* 0x002fc800078ec0ff */
[----:B------:R-:W-:-:S13]  /*e4f0*/  ISETP.NE.AND P0, PT, R0, RZ, PT ;  /* 0x000000ff0000720c */ /* 0x000fda0003f05270 */
[----:B------:R-:W-:Y:S05]  /*e500*/  @P0 BRA `(.L_x_968) ;  /* 0x0000002400ac0947 */ /* 0x000fea0003800000 */
[----:B------:R-:W1:Y:S01]  /*e510*/  S2R R5, SR_LANEID ;  /* 0x0000000000057919 */ /* 0x000e620000000000 */
[----:B------:R-:W-:Y:S01]  /*e520*/  VOTEU.ANY UR4, UPT, PT ;  /* 0x0000000000047886 */ /* 0x000fe200038e0100 */
[----:B------:R-:W2:Y:S01]  /*e530*/  LDC.64 R2, c[0x0][0xdf0] ;  /* 0x00037c00ff027b82 */ /* 0x000ea20000000a00 */
[----:B------:R-:W1:Y:S02]  /*e540*/  FLO.U32 R0, UR4 ;  /* 0x0000000400007d00 */ /* 0x000e6400080e0000 */
[----:B-1----:R-:W-:-:S06]  /*e550*/  ISETP.EQ.U32.AND P0, PT, R0, R5, PT ;  /* 0x000000050000720c */ /* 0x002fcc0003f02070 */
[----:B------:R-:W2:Y:S07]  /*e560*/  POPC R5, UR4 ;  /* 0x0000000400057d09 */ /* 0x000eae0008000000 */
[----:B--2---:R-:W2:Y:S01]  /*e570*/  @P0 ATOMG.E.ADD.STRONG.GPU PT, R3, desc[UR60][R2.64], R5 ;  /* 0x00000005020309a8 */ /* 0x004ea200081ee1fc */
[----:B------:R-:W1:Y:S02]  /*e580*/  S2R R4, SR_LTMASK ;  /* 0x0000000000047919 */ /* 0x000e640000003900 */
[----:B-1----:R-:W-:-:S04]  /*e590*/  LOP3.LUT R4, R4, UR4, RZ, 0xc0, !PT ;  /* 0x0000000404047c12 */ /* 0x002fc8000f8ec0ff */
[----:B------:R-:W1:Y:S01]  /*e5a0*/  POPC R13, R4 ;  /* 0x00000004000d7309 */ /* 0x000e620000000000 */
[----:B--2---:R-:W1:Y:S02]  /*e5b0*/  SHFL.IDX PT, R0, R3, R0, 0x1f ;  /* 0x00001f0003007589 */ /* 0x004e6400000e0000 */
[----:B-1----:R-:W-:Y:S01]  /*e5c0*/  IADD3 R13, R0, UR48, R13 ;  /* 0x00000030000d7c10 */ /* 0x002fe2000fffe00d */
[----:B------:R-:W-:Y:S06]  /*e5d0*/  BRA `(.L_x_968) ;  /* 0x0000002400787947 */ /* 0x000fec0003800000 */
.L_x_967:
[----:B------:R-:W1:Y:S01]  /*e5e0*/  S2UR UR4, SR_CgaCtaId ;  /* 0x00000000000479c3 */ /* 0x000e620000008800 */
[----:B------:R-:W-:Y:S02]  /*e5f0*/  UMOV UR38, 0x400 ;  /* 0x0000040000267882 */ /* 0x000fe40000000000 */
[----:B-1----:R-:W-:-:S04]  /*e600*/  ULEA UR38, UR4, UR38, 0x18 ;  /* 0x0000002604267291 */ /* 0x002fc8000f8ec03f */
[----:B------:R-:W-:-:S04]  /*e610*/  UIADD3 UR4, UR38, 0x18400, URZ ;  /* 0x0001840026047890 */ /* 0x000fc8000fffe03f */
[----:B------:R-:W-:-:S06]  /*e620*/  ULOP3.LUT UP0, URZ, UR4, 0x3ff, URZ, 0xc0, !UPT ;  /* 0x000003ff043f7892 */ /* 0x000fcc000f80c03f */
[----:B------:R-:W-:-:S13]  /*e630*/  PLOP3.LUT P0, PT, PT, PT, UP0, 0x80, 0x0 ;  /* 0x000000000000781c */ /* 0x000fda0003f0f008 */
[----:B------:R-:W-:Y:S05]  /*e640*/  @!P0 BRA `(.L_x_969) ;  /* 0x0000000000408947 */ /* 0x000fea0003800000 */
        /* <DEDUP_REMOVED lines=16> */
.L_x_969:
        /* <DEDUP_REMOVED lines=20> */
.L_x_971:
[----:B------:R1:W2:Y:S01]  /*e890*/  LDC.64 R2, c[0x4][R18] ;  /* 0x0100000012027b82 */ /* 0x0002a20000000a00 */
[----:B------:R-:W-:Y:S01]  /*e8a0*/  ULDC.64 UR6, c[0x4][0xb8] ;  /* 0x01002e0000067ab9 */ /* 0x000fe20000000a00 */
[----:B------:R-:W-:Y:S01]  /*e8b0*/  ULDC.64 UR8, c[0x4][0xc0] ;  /* 0x0100300000087ab9 */ /* 0x000fe20000000a00 */
[----:B------:R-:W-:Y:S01]  /*e8c0*/  ULDC.64 UR4, c[0x4][0x48] ;  /* 0x0100120000047ab9 */ /* 0x000fe20000000a00 */
        /* <DEDUP_REMOVED lines=11> */
.L_x_970:
[----:B------:R-:W-:Y:S01]  /*e980*/  ULDC.64 UR4, c[0x0][0x9f8] ;  /* 0x00027e0000047ab9 */ /* 0x000fe20000000a00 */
[----:B------:R-:W-:Y:S01]  /*e990*/  IMAD.U32 R5, RZ, RZ, UR43 ;  /* 0x0000002bff057e24 */ /* 0x000fe2000f8e00ff */
[----:B------:R-:W-:Y:S01]  /*e9a0*/  ISETP.NE.U32.AND P0, PT, RZ, UR4, PT ;  /* 0x00000004ff007c0c */ /* 0x000fe2000bf05070 */
[----:B------:R-:W-:Y:S01]  /*e9b0*/  IMAD.U32 R0, RZ, RZ, UR43 ;  /* 0x0000002bff007e24 */ /* 0x000fe2000f8e00ff */
[----:B------:R-:W1:Y:S01]  /*e9c0*/  LDC R4, c[0x0][0x428] ;  /* 0x00010a00ff047b82 */ /* 0x000e620000000800 */
[----:B------:R-:W2:Y:S01]  /*e9d0*/  S2R R18, SR_TID.X ;  /* 0x0000000000127919 */ /* 0x000ea20000002100 */
[----:B------:R-:W-:-:S13]  /*e9e0*/  ISETP.NE.AND.EX P0, PT, RZ, UR5, PT, P0 ;  /* 0x00000005ff007c0c */ /* 0x000fda000bf05300 */
[----:B------:R-:W3:Y:S02]  /*e9f0*/  @P0 LDC.64 R2, c[0x0][0x9f8] ;  /* 0x00027e00ff020b82 */ /* 0x000ee40000000a00 */
[----:B---3--:R-:W-:-:S05]  /*ea00*/  @P0 IMAD.WIDE R2, R5, 0x4, R2 ;  /* 0x0000000405020825 */ /* 0x008fca00078e0202 */
[----:B------:R3:W4:Y:S01]  /*ea10*/  @P0 LDG.E R0, desc[UR60][R2.64] ;  /* 0x0000003c02000981 */ /* 0x000722000c1e1900 */
[----:B-1----:R-:W-:Y:S01]  /*ea20*/  ISETP.NE.AND P0, PT, R4, 0x1, PT ;  /* 0x000000010400780c */ /* 0x002fe20003f05270 */
[----:B------:R-:W-:Y:S01]  /*ea30*/  IMAD.U32 R4, RZ, RZ, UR42 ;  /* 0x0000002aff047e24 */ /* 0x000fe2000f8e00ff */
[----:B--2---:R-:W-:Y:S01]  /*ea40*/  LOP3.LUT R18, R18, 0x1f, RZ, 0xc0, !PT ;  /* 0x0000001f12127812 */ /* 0x004fe200078ec0ff */
[----:B------:R-:W-:Y:S01]  /*ea50*/  UMOV UR40, URZ ;  /* 0x0000003f00287c82 */ /* 0x000fe20008000000 */
[----:B------:R-:W-:Y:S01]  /*ea60*/  UMOV UR8, 0x40 ;  /* 0x0000004000087882 */ /* 0x000fe20000000000 */
[----:B------:R-:W-:Y:S01]  /*ea70*/  UMOV UR9, UR41 ;  /* 0x0000002900097c82 */ /* 0x000fe20008000000 */
[----:B------:R-:W-:Y:S01]  /*ea80*/  ISETP.NE.AND P1, PT, R18, RZ, PT ;  /* 0x000000ff1200720c */ /* 0x000fe20003f25270 */
[----:B------:R-:W-:Y:S01]  /*ea90*/  UMOV UR10, UR42 ;  /* 0x0000002a000a7c82 */ /* 0x000fe20008000000 */
[----:B------:R-:W-:Y:S01]  /*eaa0*/  UMOV UR11, UR43 ;  /* 0x0000002b000b7c82 */ /* 0x000fe20008000000 */
[----:B---3--:R-:W1:Y:S01]  /*eab0*/  LDC.64 R2, c[0x0][0x3f8] ;  /* 0x0000fe00ff027b82 */ /* 0x008e620000000a00 */
[----:B------:R-:W-:Y:S01]  /*eac0*/  UMOV UR12, 0x80 ;  /* 0x00000080000c7882 */ /* 0x000fe20000000000 */
[----:B------:R-:W-:Y:S01]  /*ead0*/  UMOV UR13, UR41 ;  /* 0x00000029000d7c82 */ /* 0x000fe20008000000 */
[----:B------:R-:W-:Y:S01]  /*eae0*/  UMOV UR14, UR42 ;  /* 0x0000002a000e7c82 */ /* 0x000fe20008000000 */
[----:B------:R-:W-:Y:S01]  /*eaf0*/  UMOV UR15, UR43 ;  /* 0x0000002b000f7c82 */ /* 0x000fe20008000000 */
[----:B------:R-:W-:-:S03]  /*eb00*/  UMOV UR6, 0xffffffff ;  /* 0xffffffff00067882 */ /* 0x000fc60000000000 */
[----:B------:R-:W2:Y:S02]  /*eb10*/  @P0 LDC R5, c[0x0][0x42c] ;  /* 0x00010b00ff050b82 */ /* 0x000ea40000000800 */
[----:B------:R-:W-:-:S05]  /*eb20*/  VOTEU.ALL UP1, P1 ;  /* 0x00000000003f7886 */ /* 0x000fca0000820000 */
[----:B------:R-:W-:Y:S01]  /*eb30*/  @!UP1 UIADD3 UR4, UP0, UR44, 0x270, URZ ;  /* 0x000002702c049890 */ /* 0x000fe2000ff1e03f */
[----:B------:R-:W3:Y:S03]  /*eb40*/  @P0 LDC R6, c[0x0][0x430] ;  /* 0x00010c00ff060b82 */ /* 0x000ee60000000800 */
[----:B------:R-:W-:-:S09]  /*eb50*/  @!UP1 UIADD3.X UR5, URZ, UR45, URZ, UP0, !UPT ;  /* 0x0000002d3f059290 */ /* 0x000fd200087fe43f */
[----:B------:R1:W-:Y:S01]  /*eb60*/  @!UP1 UTMAPF.L2.4D [UR40], [UR4] ;  /* 0x00000028040095b8 */ /* 0x0003e20008018000 */
[----:B--2---:R-:W-:Y:S01]  /*eb70*/  @P0 IMAD.HI.U32 R5, R5, UR42, RZ ;  /* 0x0000002a05050c27 */ /* 0x004fe2000f8e00ff */
[----:B------:R2:W-:Y:S04]  /*eb80*/  @!UP1 UTMAPF.L2.4D [UR8], [UR4] ;  /* 0x00000008040095b8 */ /* 0x0005e80008018000 */
[----:B---3--:R-:W-:Y:S01]  /*eb90*/  @P0 SHF.R.U32.HI R4, RZ, R6, R5 ;  /* 0x00000006ff040219 */ /* 0x008fe20000011605 */
[----:B------:R-:W-:Y:S01]  /*eba0*/  IMAD.U32 R5, RZ, RZ, UR46 ;  /* 0x0000002eff057e24 */ /* 0x000fe2000f8e00ff */
[----:B-1----:R-:W-:Y:S01]  /*ebb0*/  ISETP.NE.U32.AND P0, PT, R2, RZ, PT ;  /* 0x000000ff0200720c */ /* 0x002fe20003f05070 */
[----:B------:R2:W-:Y:S02]  /*ebc0*/  @!UP1 UTMAPF.L2.4D [UR12], [UR4] ;  /* 0x0000000c040095b8 */ /* 0x0005e40008018000 */
[----:B------:R-:W-:Y:S01]  /*ebd0*/  VIADD R5, R5, 0xffffffff ;  /* 0xffffffff05057836 */ /* 0x000fe20000000000 */
[----:B------:R-:W-:-:S04]  /*ebe0*/  ISETP.NE.AND.EX P0, PT, R3, RZ, PT, P0 ;  /* 0x000000ff0300720c */ /* 0x000fc80003f05300 */
[----:B----4-:R-:W-:Y:S01]  /*ebf0*/  SEL R6, R0, RZ, !P0 ;  /* 0x000000ff00067207 */ /* 0x010fe20004000000 */
[----:B--2---:R-:W-:Y:S08]  /*ec00*/  BRA.DIV UR6, `(.L_x_972) ;  /* 0x0000002606e07947 */ /* 0x004ff0000b800000 */
.L_x_1023:
[----:B------:R-:W-:Y:S01]  /*ec10*/  UMOV UR4, 0xffffffff ;  /* 0xffffffff00047882 */ /* 0x000fe20000000000 */
[----:B------:R-:W-:Y:S02]  /*ec20*/  SHF.R.S32.HI R18, RZ, 0x1f, R0 ;  /* 0x0000001fff127819 */ /* 0x000fe40000011400 */
[----:B------:R-:W-:Y:S05]  /*ec30*/  BRA.DIV UR4, `(.L_x_973) ;  /* 0x0000002a04007947 */ /* 0x000fea000b800000 */
[----:B------:R-:W-:-:S13]  /*ec40*/  ELECT P6, URZ, PT ;  /* 0x00000000003f782f */ /* 0x000fda00038c0000 */
.L_x_1026:
[----:B------:R-:W-:Y:S05]  /*ec50*/  @!P6 BRA `(.L_x_974) ;  /* 0x0000000000f8e947 */ /* 0x000fea0003800000 */
[----:B------:R-:W-:Y:S01]  /*ec60*/  IMAD.MOV.U32 R6, RZ, RZ, R0 ;  /* 0x000000ffff067224 */ /* 0x000fe200078e0000 */
[----:B------:R-:W-:Y:S06]  /*ec70*/  @!P0 BRA `(.L_x_975) ;  /* 0x0000000000488947 */ /* 0x000fec0003800000 */
[----:B------:R-:W1:Y:S01]  /*ec80*/  LDC R11, c[0x0][0x41c] ;  /* 0x00010700ff0b7b82 */ /* 0x000e620000000800 */
[----:B------:R-:W-:Y:S01]  /*ec90*/  IMAD.MOV.U32 R10, RZ, RZ, R5 ;  /* 0x000000ffff0a7224 */ /* 0x000fe200078e0005 */
[----:B------:R-:W-:Y:S02]  /*eca0*/  ULDC.64 UR4, c[0x0][0x408] ;  /* 0x0001020000047ab9 */ /* 0x000fe40000000a00 */
[----:B------:R-:W-:-:S04]  /*ecb0*/  IMAD R9, R18, UR4, RZ ;  /* 0x0000000412097c24 */ /* 0x000fc8000f8e02ff */
[----:B------:R-:W-:Y:S01]  /*ecc0*/  IMAD R9, R0, UR5, R9 ;  /* 0x0000000500097c24 */ /* 0x000fe2000f8e0209 */
[----:B-1----:R-:W-:-:S13]  /*ecd0*/  ISETP.NE.AND P2, PT, R11, 0x1, PT ;  /* 0x000000010b00780c */ /* 0x002fda0003f45270 */
[----:B------:R-:W1:Y:S02]  /*ece0*/  @P2 LDC.64 R6, c[0x0][0x420] ;  /* 0x00010800ff062b82 */ /* 0x000e640000000a00 */
[----:B-1----:R-:W-:-:S05]  /*ecf0*/  @P2 IMAD.HI.U32 R6, R5, R6, RZ ;  /* 0x0000000605062227 */ /* 0x002fca00078e00ff */
[----:B------:R-:W-:-:S04]  /*ed00*/  @P2 SHF.R.U32.HI R10, RZ, R7, R6 ;  /* 0x00000007ff0a2219 */ /* 0x000fc80000011606 */
[--C-:B------:R-:W-:Y:S01]  /*ed10*/  SHF.R.S32.HI R7, RZ, 0x1f, R10.reuse ;  /* 0x0000001fff077819 */ /* 0x100fe2000001140a */
[----:B------:R-:W-:-:S04]  /*ed20*/  IMAD.MOV.U32 R6, RZ, RZ, R10 ;  /* 0x000000ffff067224 */ /* 0x000fc800078e000a */
[----:B------:R-:W-:-:S04]  /*ed30*/  IMAD.WIDE.U32 R6, R0, UR4, R6 ;  /* 0x0000000400067c25 */ /* 0x000fc8000f8e0006 */
[----:B------:R-:W-:Y:S01]  /*ed40*/  IMAD.IADD R7, R7, 0x1, R9 ;  /* 0x0000000107077824 */ /* 0x000fe200078e0209 */
[----:B------:R-:W-:-:S04]  /*ed50*/  LEA R8, P2, R6, R2, 0x2 ;  /* 0x0000000206087211 */ /* 0x000fc800078410ff */
[----:B------:R-:W-:-:S05]  /*ed60*/  LEA.HI.X R9, R6, R3, R7, 0x2, P2 ;  /* 0x0000000306097211 */ /* 0x000fca00010f1407 */
[----:B------:R1:W5:Y:S01]  /*ed70*/  LDG.E R6, desc[UR60][R8.64] ;  /* 0x0000003c08067981 */ /* 0x000362000c1e1900 */
[----:B------:R-:W-:-:S04]  /*ed80*/  IMAD.MOV R10, RZ, RZ, -R10 ;  /* 0x000000ffff0a7224 */ /* 0x000fc800078e0a0a */
[----:B------:R-:W-:-:S07]  /*ed90*/  IMAD R5, R11, R10, R5 ;  /* 0x0000000a0b057224 */ /* 0x000fce00078e0205 */
.L_x_975:
[----:B------:R-:W2:Y:S01]  /*eda0*/  S2R R7, SR_TID.X ;  /* 0x0000000000077919 */ /* 0x000ea20000002100 */
[----:B-1----:R-:W-:Y:S02]  /*edb0*/  LEA R8, R16, UR38, 0x3 ;  /* 0x0000002610087c11 */ /* 0x002fe4000f8e18ff */
[----:B--2---:R-:W-:Y:S02]  /*edc0*/  LOP3.LUT R9, R7, 0x7f, RZ, 0xc0, !PT ;  /* 0x0000007f07097812 */ /* 0x004fe400078ec0ff */
[----:B------:R-:W-:Y:S02]  /*edd0*/  SHF.L.U32 R7, R17, 0x1f, RZ ;  /* 0x0000001f11077819 */ /* 0x000fe400000006ff */
[----:B------:R-:W-:Y:S02]  /*ede0*/  ISETP.NE.AND P3, PT, R9, RZ, PT ;  /* 0x000000ff0900720c */ /* 0x000fe40003f65270 */
[----:B------:R-:W1:Y:S02]  /*edf0*/  SYNCS.PHASECHK.TRANS64.TRYWAIT P2, [R8+URZ+0x2a840], R7 ;  /* 0x02a84007080075a7 */ /* 0x000e64000804017f */
[----:B-1----:R-:W-:Y:S09]  /*ee00*/  @!P2 BRA `(.L_x_976) ;  /* 0x0000002400aca947 */ /* 0x002ff20003800000 */
.L_x_1027:
        /* <DEDUP_REMOVED lines=8> */
.L_x_977:
        /* <DEDUP_REMOVED lines=10> */
[----:B------:R-:W-:-:S03]  /*ef30*/  UMOV UR16, 0x40 ;  /* 0x0000004000107882 */ /* 0x000fc60000000000 */
[----:B------:R-:W-:Y:S02]  /*ef40*/  UIMAD UR8, UR8, 0x9000, UR38 ;  /* 0x00009000080878a4 */ /* 0x000fe4000f8e0226 */
[----:B------:R-:W-:Y:S02]  /*ef50*/  UIADD3 UR9, UR9, 0x2a830, URZ ;  /* 0x0002a83009097890 */ /* 0x000fe4000fffe03f */
[----:B------:R-:W-:Y:S02]  /*ef60*/  UIMAD UR11, UR11, 0x60, URZ ;  /* 0x000000600b0b78a4 */ /* 0x000fe4000f8e023f */
        /* <DEDUP_REMOVED lines=13> */
.L_x_974:
[----:B------:R-:W-:Y:S05]  /*f040*/  WARPSYNC.ALL ;  /* 0x0000000000007948 */ /* 0x000fea0003800000 */
[----:B------:R-:W-:Y:S01]  /*f050*/  BAR.SYNC.DEFER_BLOCKING 0x8, 0x120 ;  /* 0x0204800000007b1d */ /* 0x000fe20000010000 */
[----:B------:R-:W-:Y:S01]  /*f060*/  ELECT P2, URZ, PT ;  /* 0x00000000003f782f */ /* 0x000fe20003840000 */
[----:B------:R-:W-:Y:S02]  /*f070*/  UIADD3 UR47, UR47, 0x1, URZ ;  /* 0x000000012f2f7890 */ /* 0x000fe4000fffe03f */
[----:B------:R-:W-:Y:S02]  /*f080*/  UIADD3 UR4, UP0, UR44, 0x270, URZ ;  /* 0x000002702c047890 */ /* 0x000fe4000ff1e03f */
[----:B------:R-:W-:-:S02]  /*f090*/  ULEA.HI UR5, UR47, UR47, URZ, 0x1 ;  /* 0x0000002f2f057291 */ /* 0x000fc4000f8f083f */
[----:B------:R-:W-:Y:S02]  /*f0a0*/  UIADD3 UR8, UR38, 0xc400, URZ ;  /* 0x0000c40026087890 */ /* 0x000fe4000fffe03f */
[----:B------:R-:W-:Y:S02]  /*f0b0*/  ULOP3.LUT UR5, UR5, 0xfffffffe, URZ, 0xc0, !UPT ;  /* 0xfffffffe05057892 */ /* 0x000fe4000f8ec03f */
[----:B------:R-:W-:Y:S02]  /*f0c0*/  UIADD3 UR9, UR38, 0x2a800, URZ ;  /* 0x0002a80026097890 */ /* 0x000fe4000fffe03f */
[----:B-1----:R-:W-:Y:S01]  /*f0d0*/  @P2 IMAD.MOV.U32 R7, RZ, RZ, 0xc000 ;  /* 0x0000c000ff072424 */ /* 0x002fe200078e00ff */
[----:B------:R-:W-:Y:S02]  /*f0e0*/  UIADD3 UR14, UR47, -UR5, URZ ;  /* 0x800000052f0e7290 */ /* 0x000fe4000fffe03f */
[----:B------:R-:W-:Y:S02]  /*f0f0*/  UIADD3.X UR5, URZ, UR45, URZ, UP0, !UPT ;  /* 0x0000002d3f057290 */ /* 0x000fe400087fe43f */
[----:B------:R-:W-:-:S02]  /*f100*/  UIADD3 UR24, UR38, 0x10400, URZ ;  /* 0x0001040026187890 */ /* 0x000fc4000fffe03f */
[----:B------:R-:W-:Y:S01]  /*f110*/  UIADD3 UR16, UR38, 0x14400, URZ ;  /* 0x0001440026107890 */ /* 0x000fe2000fffe03f */
[----:B------:R-:W-:Y:S01]  /*f120*/  UMOV UR11, UR41 ;  /* 0x00000029000b7c82 */ /* 0x000fe20008000000 */
[----:B------:R1:W-:Y:S01]  /*f130*/  @P2 SYNCS.ARRIVE.TRANS64 RZ, [UR38+0x2a800], R7 ;  /* 0x02a80007ffff29a7 */ /* 0x0003e20008000026 */
[----:B------:R-:W-:Y:S01]  /*f140*/  UMOV UR12, UR42 ;  /* 0x0000002a000c7c82 */ /* 0x000fe20008000000 */
[----:B------:R-:W-:Y:S01]  /*f150*/  UMOV UR13, UR43 ;  /* 0x0000002b000d7c82 */ /* 0x000fe20008000000 */
[----:B------:R-:W-:Y:S01]  /*f160*/  UMOV UR6, 0x0 ;  /* 0x0000000000067882 */ /* 0x000fe20000000000 */
[----:B------:R-:W-:Y:S01]  /*f170*/  UMOV UR7, 0x12f00000 ;  /* 0x12f0000000077882 */ /* 0x000fe20000000000 */
[----:B------:R-:W-:Y:S01]  /*f180*/  UMOV UR10, URZ ;  /* 0x0000003f000a7c82 */ /* 0x000fe20008000000 */
[----:B------:R-:W-:Y:S01]  /*f190*/  UMOV UR27, UR41 ;  /* 0x00000029001b7c82 */ /* 0x000fe20008000000 */
[----:B------:R-:W-:Y:S01]  /*f1a0*/  UMOV UR28, UR42 ;  /* 0x0000002a001c7c82 */ /* 0x000fe20008000000 */
[----:B-1----:R-:W-:Y:S01]  /*f1b0*/  IMAD.U32 R7, RZ, RZ, UR14 ;  /* 0x0000000eff077e24 */ /* 0x002fe2000f8e00ff */
[----:B------:R-:W-:Y:S01]  /*f1c0*/  UMOV UR29, UR43 ;  /* 0x0000002b001d7c82 */ /* 0x000fe20008000000 */
[----:B------:R-:W-:Y:S01]  /*f1d0*/  UMOV UR26, 0x40 ;  /* 0x00000040001a7882 */ /* 0x000fe20000000000 */
[----:B------:R-:W-:Y:S01]  /*f1e0*/  UMOV UR25, UR9 ;  /* 0x0000000900197c82 */ /* 0x000fe20008000000 */
[----:B------:R-:W-:Y:S01]  /*f1f0*/  UMOV UR19, UR41 ;  /* 0x0000002900137c82 */ /* 0x000fe20008000000 */
[----:B------:R-:W-:Y:S01]  /*f200*/  SHF.L.U32 R7, R7, 0x1f, RZ ;  /* 0x0000001f07077819 */ /* 0x000fe200000006ff */
[----:B------:R-:W-:Y:S01]  /*f210*/  UMOV UR20, UR42 ;  /* 0x0000002a00147c82 */ /* 0x000fe20008000000 */
[----:B------:R-:W-:Y:S01]  /*f220*/  UMOV UR21, UR43 ;  /* 0x0000002b00157c82 */ /* 0x000fe20008000000 */
[----:B------:R-:W-:Y:S01]  /*f230*/  UMOV UR18, 0x80 ;  /* 0x0000008000127882 */ /* 0x000fe20000000000 */
[----:B------:R1:W-:Y:S01]  /*f240*/  UTMALDG.4D [UR8], [UR4], desc[UR6] ;  /* 0x00000608040075b4 */ /* 0x0003e20008019000 */
[----:B------:R-:W-:Y:S01]  /*f250*/  UMOV UR17, UR9 ;  /* 0x0000000900117c82 */ /* 0x000fe20008000000 */
[----:B------:R1:W-:Y:S01]  /*f260*/  UTMALDG.4D [UR24], [UR4], desc[UR6] ;  /* 0x00000618040075b4 */ /* 0x0003e20008019000 */
[----:B------:R1:W-:Y:S01]  /*f270*/  UTMALDG.4D [UR16], [UR4], desc[UR6] ;  /* 0x00000610040075b4 */ /* 0x0003e20008019000 */
[----:B------:R-:W2:Y:S02]  /*f280*/  SYNCS.PHASECHK.TRANS64.TRYWAIT P2, [UR38+0x2a820], R7 ;  /* 0x02a82007ff0075a7 */ /* 0x000ea40008040166 */
[----:B-12---:R-:W-:Y:S05]  /*f290*/  @!P2 BRA `(.L_x_978) ;  /* 0x00000020009ca947 */ /* 0x006fea0003800000 */
.L_x_1028:
[----:B------:R-:W-:-:S04]  /*f2a0*/  UIADD3 UR4, UR46, -0x2, URZ ;  /* 0xfffffffe2e047890 */ /* 0x000fc8000fffe03f */
[----:B------:R-:W-:-:S06]  /*f2b0*/  UISETP.GE.AND UP0, UPT, UR4, UR39, UPT ;  /* 0x000000270400728c */ /* 0x000fcc000bf06270 */
[----:B------:R-:W-:-:S13]  /*f2c0*/  PLOP3.LUT P2, PT, PT, PT, UP0, 0x80, 0x0 ;  /* 0x000000000000781c */ /* 0x000fda0003f4f008 */
[----:B------:R-:W-:Y:S05]  /*f2d0*/  @!P2 BRA `(.L_x_979) ;  /* 0x000000140048a947 */ /* 0x000fea0003800000 */
[----:B-1----:R-:W-:Y:S01]  /*f2e0*/  IMAD R8, RZ, RZ, -UR46 ;  /* 0x8000002eff087e24 */ /* 0x002fe2000f8e02ff */
[----:B------:R-:W-:Y:S01]  /*f2f0*/  LOP3.LUT R11, RZ, UR39, RZ, 0x33, !PT ;  /* 0x00000027ff0b7c12 */ /* 0x000fe2000f8e33ff */
[----:B------:R-:W-:-:S03]  /*f300*/  ULDC.64 UR36, c[0x0][0x408] ;  /* 0x0001020000247ab9 */ /* 0x000fc60000000a00 */
[----:B------:R-:W-:-:S05]  /*f310*/  VIADDMNMX R11, R8, 0x1, R11, !PT ;  /* 0x00000001080b7846 */ /* 0x000fca000780010b */
[----:B------:R-:W-:-:S05]  /*f320*/  VIADD R7, R11, UR46 ;  /* 0x0000002e0b077c36 */ /* 0x000fca0008000000 */
[----:B------:R-:W-:-:S04]  /*f330*/  LOP3.LUT R7, R7, 0x1, RZ, 0xc0, !PT ;  /* 0x0000000107077812 */ /* 0x000fc800078ec0ff */
[----:B------:R-:W-:Y:S01]  /*f340*/  ISETP.NE.U32.AND P2, PT, R7, 0x1, PT ;  /* 0x000000010700780c */ /* 0x000fe20003f45070 */
[----:B------:R-:W-:-:S12]  /*f350*/  IMAD.U32 R7, RZ, RZ, UR4 ;  /* 0x00000004ff077e24 */ /* 0x000fd8000f8e00ff */
        /* <DEDUP_REMOVED lines=27> */
.L_x_983:
[----:B-1----:R-:W1:Y:S01]  /*f510*/  S2R R2, SR_TID.X ;  /* 0x0000000000027919 */ /* 0x002e620000002100 */
[----:B------:R-:W-:Y:S02]  /*f520*/  LEA R3, R10, UR38, 0x3 ;  /* 0x000000260a037c11 */ /* 0x000fe4000f8e18ff */
[----:B-1----:R-:W-:Y:S02]  /*f530*/  LOP3.LUT R9, R2, 0x7f, RZ, 0xc0, !PT ;  /* 0x0000007f02097812 */ /* 0x002fe400078ec0ff */
[----:B------:R-:W-:Y:S02]  /*f540*/  SHF.L.U32 R2, R12, 0x1f, RZ ;  /* 0x0000001f0c027819 */ /* 0x000fe400000006ff */
[----:B------:R-:W-:Y:S02]  /*f550*/  ISETP.NE.AND P2, PT, R9, RZ, PT ;  /* 0x000000ff0900720c */ /* 0x000fe40003f45270 */
[----:B------:R-:W1:Y:S02]  /*f560*/  SYNCS.PHASECHK.TRANS64.TRYWAIT P3, [R3+URZ+0x2a840], R2 ;  /* 0x02a84002030075a7 */ /* 0x000e64000806017f */
[----:B-1----:R-:W-:Y:S09]  /*f570*/  @!P3 BRA `(.L_x_984) ;  /* 0x0000001c00fcb947 */ /* 0x002ff20003800000 */
.L_x_1029:
        /* <DEDUP_REMOVED lines=8> */
.L_x_985:
[----:B------:R-:W-:Y:S01]  /*f600*/  R2UR UR8, R10 ;  /* 0x000000000a0872ca */ /* 0x000fe200000e0000 */
[----:B------:R-:W-:Y:S01]  /*f610*/  UIADD3 UR4, UP0, UR44, 0x370, URZ ;  /* 0x000003702c047890 */ /* 0x000fe2000ff1e03f */
[----:B------:R-:W-:Y:S01]  /*f620*/  R2UR UR9, R3 ;  /* 0x00000000030972ca */ /* 0x000fe200000e0000 */
[----:B------:R-:W-:Y:S01]  /*f630*/  UIADD3 UR19, UR38, 0x2a800, URZ ;  /* 0x0002a80026137890 */ /* 0x000fe2000fffe03f */
[----:B------:R-:W-:Y:S01]  /*f640*/  R2UR UR11, R7 ;  /* 0x00000000070b72ca */ /* 0x000fe200000e0000 */
[----:B------:R-:W-:Y:S01]  /*f650*/  UIADD3.X UR5, URZ, UR45, URZ, UP0, !UPT ;  /* 0x0000002d3f057290 */ /* 0x000fe200087fe43f */
[----:B------:R-:W-:Y:S01]  /*f660*/  R2UR UR12, R4 ;  /* 0x00000000040c72ca */ /* 0x000fe200000e0000 */
[----:B------:R-:W-:Y:S01]  /*f670*/  UMOV UR10, URZ ;  /* 0x0000003f000a7c82 */ /* 0x000fe20008000000 */
[----:B-----5:R-:W-:Y:S01]  /*f680*/  R2UR UR13, R8 ;  /* 0x00000000080d72ca */ /* 0x020fe200000e0000 */
[----:B------:R-:W-:Y:S01]  /*f690*/  UMOV UR6, 0x0 ;  /* 0x0000000000067882 */ /* 0x000fe20000000000 */
[----:B------:R-:W-:Y:S01]  /*f6a0*/  UMOV UR7, 0x14f00000 ;  /* 0x14f0000000077882 */ /* 0x000fe20000000000 */
[----:B------:R-:W-:Y:S01]  /*f6b0*/  UMOV UR18, 0x40 ;  /* 0x0000004000127882 */ /* 0x000fe20000000000 */
[----:B------:R-:W-:Y:S01]  /*f6c0*/  UMOV UR17, 0x80 ;  /* 0x0000008000117882 */ /* 0x000fe20000000000 */
[----:B------:R-:W-:Y:S01]  /*f6d0*/  UIMAD UR8, UR8, 0x9000, UR38 ;  /* 0x00009000080878a4 */ /* 0x000fe2000f8e0226 */
[----:B-1----:R-:W-:Y:S01]  /*f6e0*/  SHF.L.U32 R3, R17, 0x1f, RZ ;  /* 0x0000001f11037819 */ /* 0x002fe200000006ff */
[----:B------:R-:W-:Y:S01]  /*f6f0*/  UIADD3 UR9, UR9, 0x2a830, URZ ;  /* 0x0002a83009097890 */ /* 0x000fe2000fffe03f */
[----:B------:R-:W-:Y:S01]  /*f700*/  LEA R2, R16, UR19, 0x3 ;  /* 0x0000001310027c11 */ /* 0x000fe2000f8e18ff */
[----:B------:R-:W-:-:S02]  /*f710*/  UIMAD UR11, UR11, 0x60, URZ ;  /* 0x000000600b0b78a4 */ /* 0x000fc4000f8e023f */
        /* <DEDUP_REMOVED lines=13> */
.L_x_1030:
[----:B------:R-:W-:Y:S05]  /*f7f0*/  @P2 BRA `(.L_x_987) ;  /* 0x0000000000202947 */ /* 0x000fea0003800000 */
[----:B------:R-:W2:Y:S01]  /*f800*/  S2R R9, SR_TID.X ;  /* 0x0000000000097919 */ /* 0x000ea20000002100 */
[----:B-1----:R-:W-:Y:S01]  /*f810*/  LEA R2, R16, UR38, 0x3 ;  /* 0x0000002610027c11 */ /* 0x002fe2000f8e18ff */
[----:B------:R-:W-:-:S04]  /*f820*/  IMAD.MOV.U32 R3, RZ, RZ, 0x6000 ;  /* 0x00006000ff037424 */ /* 0x000fc800078e00ff */
[----:B------:R3:W-:Y:S01]  /*f830*/  SYNCS.ARRIVE.TRANS64 RZ, [R2+URZ+0x2a850], R3 ;  /* 0x02a8500302ff79a7 */ /* 0x0007e2000800003f */
[----:B--2---:R-:W-:-:S04]  /*f840*/  LOP3.LUT R9, R9, 0x1f, RZ, 0xc0, !PT ;  /* 0x0000001f09097812 */ /* 0x004fc800078ec0ff */
[----:B------:R-:W-:-:S13]  /*f850*/  ISETP.NE.AND P2, PT, R9, RZ, PT ;  /* 0x000000ff0900720c */ /* 0x000fda0003f45270 */
[----:B---3--:R-:W-:Y:S05]  /*f860*/  @!P2 BRA `(.L_x_987) ;  /* 0x000000000004a947 */ /* 0x008fea0003800000 */
[----:B------:R-:W-:Y:S01]  /*f870*/  BPT.TRAP 0x1 ;  /* 0x000000040000795c */ /* 0x000fe20000300000 */
.L_x_987:
        /* <DEDUP_REMOVED lines=9> */
[----:B------:R-:W-:Y:S02]  /*f910*/  IMAD.MOV.U32 R6, RZ, RZ, R8 ;  /* 0x000000ffff067224 */ /* 0x000fe400078e0008 */
[----:B------:R-:W-:-:S02]  /*f920*/  IMAD.MOV.U32 R5, RZ, RZ, R7 ;  /* 0x000000ffff057224 */ /* 0x000fc400078e0007 */
[----:B------:R-:W-:Y:S02]  /*f930*/  UIMAD UR6, UR9, 0x6000, UR38 ;  /* 0x00006000090678a4 */ /* 0x000fe4000f8e0226 */
[----:B------:R-:W-:Y:S02]  /*f940*/  ULEA UR9, UR9, UR38, 0x3 ;  /* 0x0000002609097291 */ /* 0x000fe4000f8e183f */
[----:B------:R-:W-:Y:S02]  /*f950*/  UIMAD UR11, UR11, 0x60, URZ ;  /* 0x000000600b0b78a4 */ /* 0x000fe4000f8e023f */
[----:B------:R-:W-:Y:S02]  /*f960*/  UIADD3 UR8, UR6, 0x400, URZ ;  /* 0x0000040006087890 */ /* 0x000fe4000fffe03f */
        /* <DEDUP_REMOVED lines=8> */
.L_x_982:
[----:B------:R-:W-:Y:S05]  /*f9f0*/  BSYNC B0 ;  /* 0x0000000000007941 */ /* 0x000fea0003800000 */
.L_x_981:
[----:B------:R-:W-:Y:S01]  /*fa00*/  UIADD3 UR4, UR46, -0x3, URZ ;  /* 0xfffffffd2e047890 */ /* 0x000fe2000fffe03f */
[----:B------:R-:W-:Y:S02]  /*fa10*/  IMAD.MOV.U32 R16, RZ, RZ, R10 ;  /* 0x000000ffff107224 */ /* 0x000fe400078e000a */
[----:B------:R-:W-:-:S03]  /*fa20*/  IMAD.MOV.U32 R17, RZ, RZ, R12 ;  /* 0x000000ffff117224 */ /* 0x000fc600078e000c */
[----:B------:R-:W-:-:S07]  /*fa30*/  IMAD.U32 R7, RZ, RZ, UR4 ;  /* 0x00000004ff077e24 */ /* 0x000fce000f8e00ff */
.L_x_980:
[----:B------:R-:W-:Y:S01]  /*fa40*/  ULOP3.LUT UR4, URZ, UR46, URZ, 0x33, !UPT ;  /* 0x0000002e3f047292 */ /* 0x000fe2000f8e333f */
[----:B------:R-:W-:Y:S01]  /*fa50*/  VIADD R11, R11, 0xfffffffe ;  /* 0xfffffffe0b0b7836 */ /* 0x000fe20000000000 */
[----:B------:R-:W-:Y:S04]  /*fa60*/  BSSY B0, `(.L_x_979) ;  /* 0x00000d9000007945 */ /* 0x000fe80003800000 */
[----:B------:R-:W-:-:S13]  /*fa70*/  ISETP.NE.AND P2, PT, R11, UR4, PT ;  /* 0x000000040b007c0c */ /* 0x000fda000bf45270 */
[----:B------:R-:W-:Y:S05]  /*fa80*/  @!P2 BRA `(.L_x_988) ;  /* 0x0000000c0058a947 */ /* 0x000fea0003800000 */
[----:B------:R-:W-:-:S07]  /*fa90*/  IMAD.MOV.U32 R8, RZ, RZ, R6 ;  /* 0x000000ffff087224 */ /* 0x000fce00078e0006 */
.L_x_1003:
[----:B------:R-:W-:Y:S01]  /*faa0*/  VIADD R10, R16, 0x1 ;  /* 0x00000001100a7836 */ /* 0x000fe20000000000 */
[----:B------:R-:W-:Y:S05]  /*fab0*/  YIELD ;  /* 0x0000000000007946 */ /* 0x000fea0003800000 */
[----:B------:R-:W-:Y:S01]  /*fac0*/  ISETP.NE.AND P2, PT, R10, 0x2, PT ;  /* 0x000000020a00780c */ /* 0x000fe20003f45270 */
[----:B------:R-:W-:Y:S03]  /*fad0*/  BSSY B1, `(.L_x_989) ;  /* 0x0000065000017945 */ /* 0x000fe60003800000 */
[----:B-1----:R-:W-:-:S02]  /*fae0*/  SEL R2, RZ, 0x1, P2 ;  /* 0x00000001ff027807 */ /* 0x002fc40001000000 */
[----:B------:R-:W-:Y:S02]  /*faf0*/  SEL R10, R10, RZ, P2 ;  /* 0x000000ff0a0a7207 */ /* 0x000fe40001000000 */
[----:B------:R-:W-:Y:S01]  /*fb00*/  LOP3.LUT R11, R17, R2, RZ, 0x3c, !PT ;  /* 0x00000002110b7212 */ /* 0x000fe200078e3cff */
[----:B------:R-:W-:Y:S06]  /*fb10*/  @!P6 BRA `(.L_x_990) ;  /* 0x000000040080e947 */ /* 0x000fec0003800000 */
[----:B------:R-:W-:Y:S01]  /*fb20*/  IMAD.MOV.U32 R12, RZ, RZ, R7 ;  /* 0x000000ffff0c7224 */ /* 0x000fe200078e0007 */
[----:B------:R-:W-:Y:S06]  /*fb30*/  @!P0 BRA `(.L_x_991) ;  /* 0x0000000000448947 */ /* 0x000fec0003800000 */
[----:B------:R-:W1:Y:S01]  /*fb40*/  LDC R9, c[0x0][0x41c] ;  /* 0x00010700ff097b82 */ /* 0x000e620000000800 */
        /* <DEDUP_REMOVED lines=16> */
.L_x_991:
[----:B------:R-:W1:Y:S01]  /*fc50*/  S2R R2, SR_TID.X ;  /* 0x0000000000027919 */ /* 0x000e620000002100 */
[----:B------:R-:W-:Y:S02]  /*fc60*/  LEA R3, R10, UR38, 0x3 ;  /* 0x000000260a037c11 */ /* 0x000fe4000f8e18ff */
[----:B-1----:R-:W-:Y:S02]  /*fc70*/  LOP3.LUT R9, R2, 0x7f, RZ, 0xc0, !PT ;  /* 0x0000007f02097812 */ /* 0x002fe400078ec0ff */
[----:B------:R-:W-:Y:S02]  /*fc80*/  SHF.L.U32 R2, R11, 0x1f, RZ ;  /* 0x0000001f0b027819 */ /* 0x000fe400000006ff */
[----:B------:R-:W-:Y:S02]  /*fc90*/  ISETP.NE.AND P2, PT, R9, RZ, PT ;  /* 0x000000ff0900720c */ /* 0x000fe40003f45270 */
[----:B------:R-:W1:Y:S02]  /*fca0*/  SYNCS.PHASECHK.TRANS64.TRYWAIT P3, [R3+URZ+0x2a840], R2 ;  /* 0x02a84002030075a7 */ /* 0x000e64000806017f */
[----:B-1----:R-:W-:Y:S09]  /*fcb0*/  @!P3 BRA `(.L_x_992) ;  /* 0x000000180054b947 */ /* 0x002ff20003800000 */
.L_x_1031:
        /* <DEDUP_REMOVED lines=8> */
.L_x_993:
        /* <DEDUP_REMOVED lines=14> */
[----:B------:R-:W-:Y:S01]  /*fe20*/  SHF.L.U32 R17, R17, 0x1f, RZ ;  /* 0x0000001f11117819 */ /* 0x000fe200000006ff */
[----:B------:R-:W-:Y:S01]  /*fe30*/  UIADD3 UR9, UR9, 0x2a830, URZ ;  /* 0x0002a83009097890 */ /* 0x000fe2000fffe03f */
[----:B-1----:R-:W-:Y:S01]  /*fe40*/  LEA R2, R16, UR19, 0x3 ;  /* 0x0000001310027c11 */ /* 0x002fe2000f8e18ff */
        /* <DEDUP_REMOVED lines=14> */
.L_x_1032:
[----:B------:R-:W-:Y:S05]  /*ff30*/  @P2 BRA `(.L_x_995) ;  /* 0x00000000001c2947 */ /* 0x000fea0003800000 */
[----:B------:R-:W2:Y:S02]  /*ff40*/  S2R R3, SR_TID.X ;  /* 0x0000000000037919 */ /* 0x000ea40000002100 */
[----:B--2---:R-:W-:Y:S01]  /*ff50*/  LOP3.LUT R9, R3, 0x1f, RZ, 0xc0, !PT ;  /* 0x0000001f03097812 */ /* 0x004fe200078ec0ff */
[----:B------:R-:W-:-:S03]  /*ff60*/  IMAD.MOV.U32 R3, RZ, RZ, 0x6000 ;  /* 0x00006000ff037424 */ /* 0x000fc600078e00ff */
[----:B------:R-:W-:Y:S01]  /*ff70*/  ISETP.NE.AND P2, PT, R9, RZ, PT ;  /* 0x000000ff0900720c */ /* 0x000fe20003f45270 */
[----:B------:R2:W-:-:S12]  /*ff80*/  SYNCS.ARRIVE.TRANS64 RZ, [R2+URZ+0x50], R3 ;  /* 0x0000500302ff79a7 */ /* 0x0005d8000800003f */
[----:B--2---:R-:W-:Y:S05]  /*ff90*/  @!P2 BRA `(.L_x_995) ;  /* 0x000000000004a947 */ /* 0x004fea0003800000 */
[----:B------:R-:W-:Y:S01]  /*ffa0*/  BPT.TRAP 0x1 ;  /* 0x000000040000795c */ /* 0x000fe20000300000 */
.L_x_995:
        /* <DEDUP_REMOVED lines=11> */
[----:B------:R-:W-:Y:S01]  /*10060*/  IMAD.MOV.U32 R6, RZ, RZ, R8 ;  /* 0x000000ffff067224 */ /* 0x000fe200078e0008 */
[----:B------:R-:W-:Y:S02]  /*10070*/  UIMAD UR6, UR6, 0x6000, UR38 ;  /* 0x00006000060678a4 */ /* 0x000fe4000f8e0226 */
        /* <DEDUP_REMOVED lines=10> */
.L_x_990:
[----:B------:R-:W-:Y:S05]  /*10120*/  BSYNC B1 ;  /* 0x0000000000017941 */ /* 0x000fea0003800000 */
.L_x_989:
[----:B------:R-:W-:Y:S01]  /*10130*/  VIADD R16, R10, 0x1 ;  /* 0x000000010a107836 */ /* 0x000fe20000000000 */
[----:B------:R-:W-:Y:S01]  /*10140*/  BSSY B1, `(.L_x_996) ;  /* 0x0000067000017945 */ /* 0x000fe20003800000 */
[----:B------:R-:W-:-:S03]  /*10150*/  VIADD R12, R7, 0xffffffff ;  /* 0xffffffff070c7836 */ /* 0x000fc60000000000 */
[----:B------:R-:W-:-:S04]  /*10160*/  ISETP.NE.AND P2, PT, R16, 0x2, PT ;  /* 0x000000021000780c */ /* 0x000fc80003f45270 */
[----:B-1----:R-:W-:Y:S02]  /*10170*/  SEL R2, RZ, 0x1, P2 ;  /* 0x00000001ff027807 */ /* 0x002fe40001000000 */
[----:B------:R-:W-:Y:S02]  /*10180*/  SEL R16, R16, RZ, P2 ;  /* 0x000000ff10107207 */ /* 0x000fe40001000000 */
[----:B------:R-:W-:Y:S01]  /*10190*/  LOP3.LUT R17, R11, R2, RZ, 0x3c, !PT ;  /* 0x000000020b117212 */ /* 0x000fe200078e3cff */
[----:B------:R-:W-:Y:S06]  /*101a0*/  @!P6 BRA `(.L_x_997) ;  /* 0x000000040080e947 */ /* 0x000fec0003800000 */
[----:B------:R-:W-:Y:S01]  /*101b0*/  IMAD.MOV.U32 R13, RZ, RZ, R12 ;  /* 0x000000ffff0d7224 */ /* 0x000fe200078e000c */
[----:B------:R-:W-:Y:S06]  /*101c0*/  @!P0 BRA `(.L_x_998) ;  /* 0x0000000000448947 */ /* 0x000fec0003800000 */
[----:B------:R-:W1:Y:S02]  /*101d0*/  LDC R8, c[0x0][0x41c] ;  /* 0x00010700ff087b82 */ /* 0x000e640000000800 */
        /* <DEDUP_REMOVED lines=16> */
.L_x_998:
[----:B------:R-:W-:Y:S02]  /*102e0*/  LEA R2, R16, UR38, 0x3 ;  /* 0x0000002610027c11 */ /* 0x000fe4000f8e18ff */
[----:B------:R-:W-:-:S04]  /*102f0*/  SHF.L.U32 R3, R17, 0x1f, RZ ;  /* 0x0000001f11037819 */ /* 0x000fc800000006ff */
[----:B------:R-:W2:Y:S02]  /*10300*/  SYNCS.PHASECHK.TRANS64.TRYWAIT P2, [R2+URZ+0x2a840], R3 ;  /* 0x02a84003020075a7 */ /* 0x000ea4000804017f */
[----:B--2---:R-:W-:Y:S05]  /*10310*/  @!P2 BRA `(.L_x_999) ;  /* 0x0000001000e4a947 */ /* 0x004fea0003800000 */
.L_x_1033:
        /* <DEDUP_REMOVED lines=11> */
.L_x_1000:
[----:B------:R-:W-:Y:S01]  /*103d0*/  R2UR UR9, R16 ;  /* 0x00000000100972ca */ /* 0x000fe200000e0000 */
[----:B------:R-:W-:Y:S01]  /*103e0*/  UIADD3 UR19, UR38, 0x2a800, URZ ;  /* 0x0002a80026137890 */ /* 0x000fe2000fffe03f */
[----:B------:R-:W-:Y:S01]  /*103f0*/  R2UR UR11, R13 ;  /* 0x000000000d0b72ca */ /* 0x000fe200000e0000 */
[----:B------:R-:W-:Y:S01]  /*10400*/  UIADD3 UR4, UP0, UR44, 0x370, URZ ;  /* 0x000003702c047890 */ /* 0x000fe2000ff1e03f */
[----:B------:R-:W-:Y:S01]  /*10410*/  R2UR UR12, R4 ;  /* 0x00000000040c72ca */ /* 0x000fe200000e0000 */
[----:B------:R-:W-:Y:S01]  /*10420*/  UMOV UR10, URZ ;  /* 0x0000003f000a7c82 */ /* 0x000fe20008000000 */
[----:B-----5:R-:W-:Y:S01]  /*10430*/  R2UR UR13, R8 ;  /* 0x00000000080d72ca */ /* 0x020fe200000e0000 */
[----:B------:R-:W-:Y:S01]  /*10440*/  UIADD3.X UR5, URZ, UR45, URZ, UP0, !UPT ;  /* 0x0000002d3f057290 */ /* 0x000fe200087fe43f */
[----:B------:R-:W-:Y:S01]  /*10450*/  SHF.L.U32 R11, R11, 0x1f, RZ ;  /* 0x0000001f0b0b7819 */ /* 0x000fe200000006ff */
[----:B------:R-:W-:Y:S01]  /*10460*/  UMOV UR6, 0x0 ;  /* 0x0000000000067882 */ /* 0x000fe20000000000 */
[----:B------:R-:W-:Y:S01]  /*10470*/  UMOV UR7, 0x14f00000 ;  /* 0x14f0000000077882 */ /* 0x000fe20000000000 */
[----:B------:R-:W-:Y:S01]  /*10480*/  UMOV UR18, 0x40 ;  /* 0x0000004000127882 */ /* 0x000fe20000000000 */
[----:B------:R-:W-:Y:S01]  /*10490*/  UMOV UR17, 0x80 ;  /* 0x0000008000117882 */ /* 0x000fe20000000000 */
[----:B------:R-:W-:Y:S01]  /*104a0*/  UIMAD UR8, UR9, 0x9000, UR38 ;  /* 0x00009000090878a4 */ /* 0x000fe2000f8e0226 */
[----:B--2---:R-:W-:Y:S01]  /*104b0*/  LEA R2, R10, UR19, 0x3 ;  /* 0x000000130a027c11 */ /* 0x004fe2000f8e18ff */
[----:B------:R-:W-:-:S02]  /*104c0*/  ULEA UR9, UR9, UR19, 0x3 ;  /* 0x0000001309097291 */ /* 0x000fc4000f8e183f */
[----:B------:R-:W-:Y:S02]  /*104d0*/  UIMAD UR11, UR11, 0x60, URZ ;  /* 0x000000600b0b78a4 */ /* 0x000fe4000f8e023f */
[----:B------:R-:W-:Y:S02]  /*104e0*/  UIADD3 UR14, UR8, 0x18400, URZ ;  /* 0x00018400080e7890 */ /* 0x000fe4000fffe03f */
        /* <DEDUP_REMOVED lines=13> */
.L_x_1034:
        /* <DEDUP_REMOVED lines=8> */
.L_x_1002:
        /* <DEDUP_REMOVED lines=23> */
.L_x_997:
[----:B------:R-:W-:Y:S05]  /*107b0*/  BSYNC B1 ;  /* 0x0000000000017941 */ /* 0x000fea0003800000 */
.L_x_996:
[----:B------:R-:W-:Y:S01]  /*107c0*/  ISETP.GT.AND P2, PT, R12, UR39, PT ;  /* 0x000000270c007c0c */ /* 0x000fe2000bf44270 */
[----:B------:R-:W-:-:S12]  /*107d0*/  VIADD R7, R7, 0xfffffffe ;  /* 0xfffffffe07077836 */ /* 0x000fd80000000000 */
[----:B------:R-:W-:Y:S05]  /*107e0*/  @P2 BRA `(.L_x_1003) ;  /* 0xfffffff000ac2947 */ /* 0x000fea000383ffff */
.L_x_988:
[----:B------:R-:W-:Y:S05]  /*107f0*/  BSYNC B0 ;  /* 0x0000000000007941 */ /* 0x000fea0003800000 */
.L_x_979:
[----:B------:R-:W-:Y:S04]  /*10800*/  BSSY B0, `(.L_x_1004) ;  /* 0x000000e000007945 */ /* 0x000fe80003800000 */
[----:B------:R-:W-:Y:S05]  /*10810*/  @P1 BRA `(.L_x_1005) ;  /* 0x0000000000301947 */ /* 0x000fea0003800000 */
[----:B-1----:R-:W1:Y:S01]  /*10820*/  S2R R7, SR_LANEID ;  /* 0x0000000000077919 */ /* 0x002e620000000000 */
        /* <DEDUP_REMOVED lines=10> */
[----:B-1----:R-:W-:-:S07]  /*108d0*/  IADD3 R19, R0, UR48, R19 ;  /* 0x0000003000137c10 */ /* 0x002fce000fffe013 */
.L_x_1005:
[----:B------:R-:W-:Y:S05]  /*108e0*/  BSYNC B0 ;  /* 0x0000000000007941 */ /* 0x000fea0003800000 */
.L_x_1004:
[----:B------:R-:W-:Y:S04]  /*108f0*/  BSSY B0, `(.L_x_1006) ;  /* 0x0000026000007945 */ /* 0x000fe80003800000 */
[----:B------:R-:W-:Y:S05]  /*10900*/  @!P6 BRA `(.L_x_1007) ;  /* 0x000000000090e947 */ /* 0x000fea0003800000 */
[----:B------:R-:W2:Y:S01]  /*10910*/  S2R R0, SR_TID.X ;  /* 0x0000000000007919 */ /* 0x000ea20000002100 */
[----:B-1----:R-:W-:Y:S02]  /*10920*/  LEA R3, R16, UR38, 0x3 ;  /* 0x0000002610037c11 */ /* 0x002fe4000f8e18ff */
[----:B--2---:R-:W-:Y:S02]  /*10930*/  LOP3.LUT R2, R0, 0x7f, RZ, 0xc0, !PT ;  /* 0x0000007f00027812 */ /* 0x004fe400078ec0ff */
[----:B------:R-:W-:Y:S02]  /*10940*/  SHF.L.U32 R0, R17, 0x1f, RZ ;  /* 0x0000001f11007819 */ /* 0x000fe400000006ff */
[----:B------:R-:W-:Y:S02]  /*10950*/  ISETP.NE.AND P1, PT, R2, RZ, PT ;  /* 0x000000ff0200720c */ /* 0x000fe40003f25270 */
[----:B------:R-:W1:Y:S02]  /*10960*/  SYNCS.PHASECHK.TRANS64.TRYWAIT P0, [R3+URZ+0x2a860], R0 ;  /* 0x02a86000030075a7 */ /* 0x000e64000800017f */
[----:B-1----:R-:W-:Y:S09]  /*10970*/  @!P0 BRA `(.L_x_1008) ;  /* 0x0000000c00748947 */ /* 0x002ff20003800000 */
.L_x_1035:
        /* <DEDUP_REMOVED lines=8> */
.L_x_1009:
        /* <DEDUP_REMOVED lines=9> */
[----:B------:R-:W-:-:S04]  /*10a90*/  UMOV UR15, 0x40 ;  /* 0x00000040000f7882 */ /* 0x000fc80000000000 */
        /* <DEDUP_REMOVED lines=11> */
.L_x_1007:
[----:B------:R-:W-:Y:S05]  /*10b50*/  BSYNC B0 ;  /* 0x0000000000007941 */ /* 0x000fea0003800000 */
.L_x_1006:
[----:B------:R-:W-:Y:S02]  /*10b60*/  VIADD R16, R16, 0x1 ;  /* 0x0000000110107836 */ /* 0x000fe40000000000 */
[----:B------:R-:W-:-:S03]  /*10b70*/  IMAD.MOV.U32 R13, RZ, RZ, R19 ;  /* 0x000000ffff0d7224 */ /* 0x000fc600078e0013 */
[----:B------:R-:W-:-:S04]  /*10b80*/  ISETP.NE.AND P0, PT, R16, 0x2, PT ;  /* 0x000000021000780c */ /* 0x000fc80003f05270 */
[----:B-1----:R-:W-:Y:S02]  /*10b90*/  SEL R0, RZ, 0x1, P0 ;  /* 0x00000001ff007807 */ /* 0x002fe40000000000 */
[----:B------:R-:W-:Y:S02]  /*10ba0*/  SEL R16, R16, RZ, P0 ;  /* 0x000000ff10107207 */ /* 0x000fe40000000000 */
[----:B------:R-:W-:-:S07]  /*10bb0*/  LOP3.LUT R17, R17, R0, RZ, 0x3c, !PT ;  /* 0x0000000011117212 */ /* 0x000fce00078e3cff */
.L_x_968:
[----:B------:R-:W-:Y:S05]  /*10bc0*/  BSYNC B6 ;  /* 0x0000000000067941 */ /* 0x000fea0003800000 */
.L_x_966:
[----:B------:R-:W-:-:S03]  /*10bd0*/  UMOV UR4, 0xffffffff ;  /* 0xffffffff00047882 */ /* 0x000fc60000000000 */
[----:B------:R-:W-:Y:S05]  /*10be0*/  BRA.DIV UR4, `(.L_x_1010) ;  /* 0x0000000a04ec7947 */ /* 0x000fea000b800000 */
[----:B------:R1:W2:Y:S02]  /*10bf0*/  SHFL.IDX PT, R14, R13, RZ, 0x1f ;  /* 0x00001fff0d0e7589 */ /* 0x0002a400000e0000 */
.L_x_1038:
[----:B------:R-:W3:Y:S01]  /*10c00*/  S2R R0, SR_TID.X ;  /* 0x0000000000007919 */ /* 0x000ee20000002100 */
[----:B------:R-:W-:Y:S05]  /*10c10*/  WARPSYNC.ALL ;  /* 0x0000000000007948 */ /* 0x000fea0003800000 */
[----:B------:R-:W-:Y:S01]  /*10c20*/  BAR.SYNC.DEFER_BLOCKING 0x4, 0x120 ;  /* 0x0104800000007b1d */ /* 0x000fe20000010000 */
[----:B--2---:R-:W-:-:S05]  /*10c30*/  IMAD.MOV.U32 R19, RZ, RZ, R14 ;  /* 0x000000ffff137224 */ /* 0x004fca00078e000e */
[----:B------:R-:W-:Y:S01]  /*10c40*/  ULDC UR4, c[0x0][0xda8] ;  /* 0x00036a0000047ab9 */ /* 0x000fe20000000800 */
[----:B---3--:R-:W-:-:S04]  /*10c50*/  LOP3.LUT R0, R0, 0x1f, RZ, 0xc0, !PT ;  /* 0x0000001f00007812 */ /* 0x008fc800078ec0ff */
[----:B------:R-:W-:-:S13]  /*10c60*/  ISETP.NE.AND P0, PT, R0, RZ, PT ;  /* 0x000000ff0000720c */ /* 0x000fda0003f05270 */
[----:B------:R-:W2:Y:S01]  /*10c70*/  @!P0 S2R R3, SR_CgaCtaId ;  /* 0x0000000000038919 */ /* 0x000ea20000008800 */
[----:B------:R-:W-:-:S04]  /*10c80*/  @!P0 MOV R0, 0x400 ;  /* 0x0000040000008802 */ /* 0x000fc80000000f00 */
[----:B--2---:R-:W-:-:S05]  /*10c90*/  @!P0 LEA R0, R3, R0, 0x18 ;  /* 0x0000000003008211 */ /* 0x004fca00078ec0ff */
[----:B------:R2:W-:Y:S01]  /*10ca0*/  @!P0 STS [R0+0x2a8d0], R13 ;  /* 0x02a8d00d00008388 */ /* 0x0005e20000000800 */
[----:B------:R-:W-:Y:S06]  /*10cb0*/  BAR.ARV 0x5, 0x120 ;  /* 0x0144800000007b1d */ /* 0x000fec0000002000 */
[----:B------:R-:W-:-:S13]  /*10cc0*/  ISETP.GE.AND P0, PT, R19, UR4, PT ;  /* 0x0000000413007c0c */ /* 0x000fda000bf06270 */
[----:B--2---:R-:W-:Y:S05]  /*10cd0*/  @!P0 BRA `(.L_x_1011) ;  /* 0xffffffd000248947 */ /* 0x004fea000383ffff */
.L_x_957:
[----:B------:R-:W2:Y:S01]  /*10ce0*/  S2R R3, SR_CgaCtaId ;  /* 0x0000000000037919 */ /* 0x000ea20000008800 */
[----:B------:R-:W-:Y:S01]  /*10cf0*/  UIADD3 UR47, UR47, 0x1, URZ ;  /* 0x000000012f2f7890 */ /* 0x000fe2000fffe03f */
[----:B------:R-:W-:-:S03]  /*10d00*/  MOV R0, 0x400 ;  /* 0x0000040000007802 */ /* 0x000fc60000000f00 */
[----:B------:R-:W-:-:S04]  /*10d10*/  ULEA.HI UR4, UR47, UR47, URZ, 0x1 ;  /* 0x0000002f2f047291 */ /* 0x000fc8000f8f083f */
[----:B------:R-:W-:-:S04]  /*10d20*/  ULOP3.LUT UR4, UR4, 0xfffffffe, URZ, 0xc0, !UPT ;  /* 0xfffffffe04047892 */ /* 0x000fc8000f8ec03f */
[----:B------:R-:W-:Y:S01]  /*10d30*/  UIADD3 UR4, UR47, -UR4, URZ ;  /* 0x800000042f047290 */ /* 0x000fe2000fffe03f */
[----:B--2---:R-:W-:-:S05]  /*10d40*/  LEA R7, R3, R0, 0x18 ;  /* 0x0000000003077211 */ /* 0x004fca00078ec0ff */
[----:B------:R-:W-:-:S05]  /*10d50*/  IMAD.U32 R0, RZ, RZ, UR4 ;  /* 0x00000004ff007e24 */ /* 0x000fca000f8e00ff */
[----:B------:R-:W-:-:S04]  /*10d60*/  SHF.L.U32 R0, R0, 0x1f, RZ ;  /* 0x0000001f00007819 */ /* 0x000fc800000006ff */
[----:B------:R-:W2:Y:S02]  /*10d70*/  SYNCS.PHASECHK.TRANS64.TRYWAIT P0, [R7+URZ+0x2a820], R0 ;  /* 0x02a82000070075a7 */ /* 0x000ea4000800017f */
[----:B--2---:R-:W-:Y:S05]  /*10d80*/  @!P0 BRA `(.L_x_1012) ;  /* 0x0000000800a88947 */ /* 0x004fea0003800000 */
.L_x_1039:
[----:B------:R-:W3:Y:S02]  /*10d90*/  S2R R2, SR_TID.X ;  /* 0x0000000000027919 */ /* 0x000ee40000002100 */
[----:B---3--:R-:W-:-:S04]  /*10da0*/  SHF.R.U32.HI R2, RZ, 0x5, R2 ;  /* 0x00000005ff027819 */ /* 0x008fc80000011602 */
[----:B------:R-:W-:-:S05]  /*10db0*/  LOP3.LUT R2, R2, 0x3, RZ, 0xc0, !PT ;  /* 0x0000000302027812 */ /* 0x000fca00078ec0ff */
[----:B--2---:R-:W2:Y:S02]  /*10dc0*/  SHFL.IDX PT, R0, R2, RZ, 0x1f ;  /* 0x00001fff02007589 */ /* 0x004ea400000e0000 */
[----:B--2---:R-:W-:-:S13]  /*10dd0*/  ISETP.NE.AND P0, PT, R0, RZ, PT ;  /* 0x000000ff0000720c */ /* 0x004fda0003f05270 */
[----:B------:R-:W-:Y:S05]  /*10de0*/  @P0 EXIT ;  /* 0x000000000000094d */ /* 0x000fea0003800000 */
[----:B------:R-:W-:Y:S01]  /*10df0*/  ELECT P0, URZ, PT ;  /* 0x00000000003f782f */ /* 0x000fe20003800000 */
[----:B------:R-:W-:-:S12]  /*10e00*/  BSSY B0, `(.L_x_1013) ;  /* 0x0000022000007945 */ /* 0x000fd80003800000 */
[----:B------:R-:W-:Y:S05]  /*10e10*/  @!P0 BRA `(.L_x_1014) ;  /* 0x0000000000808947 */ /* 0x000fea0003800000 */
[----:B------:R-:W2:Y:S02]  /*10e20*/  LDL R2, [R1] ;  /* 0x0000000001027983 */ /* 0x000ea40000100800 */
[----:B--2---:R-:W-:-:S13]  /*10e30*/  R2UR UR4, R2 ;  /* 0x00000000020472ca */ /* 0x004fda00000e0000 */
[----:B------:R-:W-:-:S06]  /*10e40*/  ULOP3.LUT UR4, UR4, 0x2, URZ, 0xfc, !UPT ;  /* 0x0000000204047892 */ /* 0x000fcc000f8efc3f */
[----:B------:R-:W-:-:S05]  /*10e50*/  IMAD.U32 R0, RZ, RZ, UR4 ;  /* 0x00000004ff007e24 */ /* 0x000fca000f8e00ff */
[----:B------:R-:W-:-:S13]  /*10e60*/  ISETP.NE.AND P2, PT, R0, 0x3, PT ;  /* 0x000000030000780c */ /* 0x000fda0003f45270 */
[----:B------:R-:W-:Y:S05]  /*10e70*/  @!P2 BRA `(.L_x_1015) ;  /* 0x000000000004a947 */ /* 0x000fea0003800000 */
[----:B------:R-:W-:Y:S01]  /*10e80*/  BPT.TRAP 0x1 ;  /* 0x000000040000795c */ /* 0x000fe20000300000 */
.L_x_1015:
[----:B------:R-:W-:Y:S01]  /*10e90*/  VIADD R3, R7, 0x2a840 ;  /* 0x0002a84007037836 */ /* 0x000fe20000000000 */
[----:B------:R-:W-:Y:S01]  /*10ea0*/  SHF.L.U32 R4, R17, 0x1f, RZ ;  /* 0x0000001f11047819 */ /* 0x000fe200000006ff */
[C---:B------:R-:W-:Y:S02]  /*10eb0*/  VIADD R0, R16.reuse, 0x1 ;  /* 0x0000000110007836 */ /* 0x040fe40000000000 */
[----:B------:R-:W-:-:S03]  /*10ec0*/  IMAD R5, R16, 0x8, R3 ;  /* 0x0000000810057824 */ /* 0x000fc600078e0203 */
[----:B------:R-:W-:Y:S01]  /*10ed0*/  ISETP.NE.AND P1, PT, R0, 0x2, PT ;  /* 0x000000020000780c */ /* 0x000fe20003f25270 */
[----:B------:R-:W2:Y:S03]  /*10ee0*/  SYNCS.PHASECHK.TRANS64.TRYWAIT P0, [R5+URZ], R4 ;  /* 0x00000004050075a7 */ /* 0x000ea6000800017f */
[----:B------:R-:W-:-:S04]  /*10ef0*/  SEL R2, RZ, 0x1, P1 ;  /* 0x00000001ff027807 */ /* 0x000fc80000800000 */
[----:B------:R-:W-:Y:S02]  /*10f00*/  LOP3.LUT R17, R17, R2, RZ, 0x3c, !PT ;  /* 0x0000000211117212 */ /* 0x000fe400078e3cff */
[----:B------:R-:W-:Y:S02]  /*10f10*/  SEL R2, R0, RZ, P1 ;  /* 0x000000ff00027207 */ /* 0x000fe40000800000 */
[----:B------:R-:W-:-:S03]  /*10f20*/  SHF.L.U32 R0, R17, 0x1f, RZ ;  /* 0x0000001f11007819 */ /* 0x000fc600000006ff */
[----:B------:R-:W-:Y:S01]  /*10f30*/  IMAD R3, R2, 0x8, R3 ;  /* 0x0000000802037824 */ /* 0x000fe200078e0203 */
[----:B--2---:R-:W-:Y:S06]  /*10f40*/  @!P0 BRA `(.L_x_1016) ;  /* 0x00000008004c8947 */ /* 0x004fec0003800000 */
.L_x_1040:
[----:B------:R-:W3:Y:S02]  /*10f50*/  SYNCS.PHASECHK.TRANS64.TRYWAIT P0, [R3+URZ], R0 ;  /* 0x00000000030075a7 */ /* 0x000ee4000800017f */
[----:B---3--:R-:W-:Y:S05]  /*10f60*/  @!P0 BRA `(.L_x_1017) ;  /* 0x0000000800588947 */ /* 0x008fea0003800000 */
.L_x_1041:
[----:B------:R-:W-:Y:S05]  /*10f70*/  @!P2 BRA `(.L_x_1018) ;  /* 0x000000000004a947 */ /* 0x000fea0003800000 */
[----:B------:R-:W-:Y:S01]  /*10f80*/  BPT.TRAP 0x1 ;  /* 0x000000040000795c */ /* 0x000fe20000300000 */
.L_x_1018:
[----:B---3--:R-:W-:-:S04]  /*10f90*/  VIADD R3, R7, 0x2a860 ;  /* 0x0002a86007037836 */ /* 0x008fc80000000000 */
[----:B--2---:R-:W-:-:S04]  /*10fa0*/  IMAD R5, R16, 0x8, R3 ;  /* 0x0000000810057824 */ /* 0x004fc800078e0203 */
[----:B------:R-:W2:Y:S02]  /*10fb0*/  SYNCS.PHASECHK.TRANS64.TRYWAIT P0, [R5+URZ], R4 ;  /* 0x00000004050075a7 */ /* 0x000ea4000800017f */
[----:B--2---:R-:W-:Y:S05]  /*10fc0*/  @!P0 BRA `(.L_x_1019) ;  /* 0x0000000800548947 */ /* 0x004fea0003800000 */
.L_x_1042:
[----:B------:R-:W-:-:S07]  /*10fd0*/  IMAD R3, R2, 0x8, R3 ;  /* 0x0000000802037824 */ /* 0x000fce00078e0203 */
.L_x_1020:
[----:B---3--:R3:W4:Y:S02]  /*10fe0*/  SYNCS.PHASECHK.TRANS64.TRYWAIT P0, [R3+URZ], R0 ;  /* 0x00000000030075a7 */ /* 0x008724000800017f */
[----:B----4-:R-:W-:Y:S05]  /*10ff0*/  @!P0 NANOSLEEP.SYNCS 0x989680 ;  /* 0x009896800000895d */ /* 0x010fea0003900000 */
[----:B------:R-:W4:Y:S02]  /*11000*/  @!P0 SYNCS.PHASECHK.TRANS64 P0, [R3+URZ], R0 ;  /* 0x00000000030085a7 */ /* 0x000f24000800007f */
[----:B----4-:R-:W-:Y:S05]  /*11010*/  @!P0 BRA `(.L_x_1020) ;  /* 0xfffffffc00f08947 */ /* 0x010fea000383ffff */
.L_x_1014:
[----:B------:R-:W-:Y:S05]  /*11020*/  BSYNC B0 ;  /* 0x0000000000007941 */ /* 0x000fea0003800000 */
.L_x_1013:
[----:B------:R-:W-:Y:S05]  /*11030*/  EXIT ;  /* 0x000000000000794d */ /* 0x000fea0003800000 */
.L_x_874:
[----:B-1----:R-:W-:-:S04]  /*11040*/  IMAD.U32 R3, RZ, RZ, UR37 ;  /* 0x00000025ff037e24 */ /* 0x002fc8000f8e00ff */
[----:B------:R1:W2:Y:S03]  /*11050*/  SYNCS.PHASECHK.TRANS64.TRYWAIT P1, [R3+URZ+0x2a800], R0 ;  /* 0x02a80000030075a7 */ /* 0x0002a6000802017f */
[----:B--2---:R-:W-:Y:S05]  /*11060*/  @!P1 NANOSLEEP.SYNCS 0x989680 ;  /* 0x009896800000995d */ /* 0x004fea0003900000 */
[----:B------:R-:W2:Y:S02]  /*11070*/  @!P1 SYNCS.PHASECHK.TRANS64 P1, [R3+URZ+0x2a800], R0 ;  /* 0x02a80000030095a7 */ /* 0x000ea4000802007f */
[----:B--2---:R-:W-:Y:S05]  /*11080*/  @!P1 BRA `(.L_x_874) ;  /* 0xfffffffc00ec9947 */ /* 0x004fea000383ffff */
[----:B------:R-:W-:Y:S05]  /*11090*/  BRA `(.L_x_1021) ;  /* 0xffffff0800287947 */ /* 0x000fea000383ffff */
.L_x_878:
[----:B--2---:R2:W3:Y:S02]  /*110a0*/  SYNCS.PHASECHK.TRANS64.TRYWAIT P1, [R3+URZ+0x2a830], R0 ;  /* 0x02a83000030075a7 */ /* 0x0044e4000802017f */
[----:B---3--:R-:W-:Y:S05]  /*110b0*/  @!P1 NANOSLEEP.SYNCS 0x989680 ;  /* 0x009896800000995d */ /* 0x008fea0003900000 */
[----:B------:R-:W3:Y:S02]  /*110c0*/  @!P1 SYNCS.PHASECHK.TRANS64 P1, [R3+URZ+0x2a830], R0 ;  /* 0x02a83000030095a7 */ /* 0x000ee4000802007f */
[----:B---3--:R-:W-:Y:S05]  /*110d0*/  @!P1 BRA `(.L_x_878) ;  /* 0xfffffffc00f09947 */ /* 0x008fea000383ffff */
[----:B------:R-:W-:Y:S05]  /*110e0*/  BRA `(.L_x_877) ;  /* 0xffffff0800547947 */ /* 0x000fea000383ffff */
.L_x_894:
[----:B--2---:R-:W-:-:S04]  /*110f0*/  IMAD.U32 R89, RZ, RZ, UR38 ;  /* 0x00000026ff597e24 */ /* 0x004fc8000f8e00ff */
[----:B------:R2:W3:Y:S03]  /*11100*/  SYNCS.PHASECHK.TRANS64.TRYWAIT P1, [R89+URZ+0x2a830], R14 ;  /* 0x02a8300e590075a7 */ /* 0x0004e6000802017f */
[----:B---3--:R-:W-:Y:S05]  /*11110*/  @!P1 NANOSLEEP.SYNCS 0x989680 ;  /* 0x009896800000995d */ /* 0x008fea0003900000 */
[----:B------:R-:W3:Y:S02]  /*11120*/  @!P1 SYNCS.PHASECHK.TRANS64 P1, [R89+URZ+0x2a830], R14 ;  /* 0x02a8300e590095a7 */ /* 0x000ee4000802007f */
[----:B---3--:R-:W-:Y:S05]  /*11130*/  @!P1 BRA `(.L_x_894) ;  /* 0xfffffffc00ec9947 */ /* 0x008fea000383ffff */
[----:B------:R-:W-:Y:S05]  /*11140*/  BRA `(.L_x_893) ;  /* 0xffffff3000f47947 */ /* 0x000fea000383ffff */
.L_x_898:
[----:B---3--:R-:W-:-:S04]  /*11150*/  IMAD.U32 R175, RZ, RZ, UR6 ;  /* 0x00000006ffaf7e24 */ /* 0x008fc8000f8e00ff */
[----:B------:R3:W4:Y:S03]  /*11160*/  SYNCS.PHASECHK.TRANS64.TRYWAIT P1, [R175+URZ+0x2a850], R0 ;  /* 0x02a85000af0075a7 */ /* 0x000726000802017f */
[----:B----4-:R-:W-:Y:S05]  /*11170*/  @!P1 NANOSLEEP.SYNCS 0x989680 ;  /* 0x009896800000995d */ /* 0x010fea0003900000 */
[----:B------:R-:W4:Y:S02]  /*11180*/  @!P1 SYNCS.PHASECHK.TRANS64 P1, [R175+URZ+0x2a850], R0 ;  /* 0x02a85000af0095a7 */ /* 0x000f24000802007f */
[----:B----4-:R-:W-:Y:S05]  /*11190*/  @!P1 BRA `(.L_x_898) ;  /* 0xfffffffc00ec9947 */ /* 0x010fea000383ffff */
[----:B------:R-:W-:Y:S05]  /*111a0*/  BRA `(.L_x_897) ;  /* 0xffffff3c00147947 */ /* 0x000fea000383ffff */
.L_x_915:
[----:B--2---:R-:W-:-:S04]  /*111b0*/  IMAD.U32 R12, RZ, RZ, UR6 ;  /* 0x00000006ff0c7e24 */ /* 0x004fc8000f8e00ff */
[----:B------:R2:W3:Y:S03]  /*111c0*/  SYNCS.PHASECHK.TRANS64.TRYWAIT P1, [R12+URZ+0x2a830], R3 ;  /* 0x02a830030c0075a7 */ /* 0x0004e6000802017f */
[----:B---3--:R-:W-:Y:S05]  /*111d0*/  @!P1 NANOSLEEP.SYNCS 0x989680 ;  /* 0x009896800000995d */ /* 0x008fea0003900000 */
[----:B------:R-:W3:Y:S02]  /*111e0*/  @!P1 SYNCS.PHASECHK.TRANS64 P1, [R12+URZ+0x2a830], R3 ;  /* 0x02a830030c0095a7 */ /* 0x000ee4000802007f */
[----:B---3--:R-:W-:Y:S05]  /*111f0*/  @!P1 BRA `(.L_x_915) ;  /* 0xfffffffc00ec9947 */ /* 0x008fea000383ffff */
[----:B------:R-:W-:Y:S05]  /*11200*/  BRA `(.L_x_914) ;  /* 0xffffff6000847947 */ /* 0x000fea000383ffff */
.L_x_919:
[----:B-12---:R-:W-:-:S04]  /*11210*/  IMAD.U32 R3, RZ, RZ, UR11 ;  /* 0x0000000bff037e24 */ /* 0x006fc8000f8e00ff */
[----:B------:R1:W2:Y:S03]  /*11220*/  SYNCS.PHASECHK.TRANS64.TRYWAIT P1, [R3+URZ+0x2a850], R0 ;  /* 0x02a85000030075a7 */ /* 0x0002a6000802017f */
[----:B--2---:R-:W-:Y:S05]  /*11230*/  @!P1 NANOSLEEP.SYNCS 0x989680 ;  /* 0x009896800000995d */ /* 0x004fea0003900000 */
[----:B------:R-:W2:Y:S02]  /*11240*/  @!P1 SYNCS.PHASECHK.TRANS64 P1, [R3+URZ+0x2a850], R0 ;  /* 0x02a85000030095a7 */ /* 0x000ea4000802007f */
[----:B--2---:R-:W-:Y:S05]  /*11250*/  @!P1 BRA `(.L_x_919) ;  /* 0xfffffffc00ec9947 */ /* 0x004fea000383ffff */
[----:B------:R-:W-:Y:S05]  /*11260*/  BRA `(.L_x_918) ;  /* 0xffffff6800a47947 */ /* 0x000fea000383ffff */
.L_x_925:
[----:B--2---:R-:W-:-:S04]  /*11270*/  IMAD.U32 R12, RZ, RZ, UR6 ;  /* 0x00000006ff0c7e24 */ /* 0x004fc8000f8e00ff */
[----:B------:R2:W3:Y:S03]  /*11280*/  SYNCS.PHASECHK.TRANS64.TRYWAIT P1, [R12+URZ+0x2a830], R3 ;  /* 0x02a830030c0075a7 */ /* 0x0004e6000802017f */
[----:B---3--:R-:W-:Y:S05]  /*11290*/  @!P1 NANOSLEEP.SYNCS 0x989680 ;  /* 0x009896800000995d */ /* 0x008fea0003900000 */
[----:B------:R-:W3:Y:S02]  /*112a0*/  @!P1 SYNCS.PHASECHK.TRANS64 P1, [R12+URZ+0x2a830], R3 ;  /* 0x02a830030c0095a7 */ /* 0x000ee4000802007f */
[----:B---3--:R-:W-:Y:S05]  /*112b0*/  @!P1 BRA `(.L_x_925) ;  /* 0xfffffffc00ec9947 */ /* 0x008fea000383ffff */
[----:B------:R-:W-:Y:S05]  /*112c0*/  BRA `(.L_x_924) ;  /* 0xffffff7c00787947 */ /* 0x000fea000383ffff */
.L_x_929:
[----:B-12---:R-:W-:-:S04]  /*112d0*/  IMAD.U32 R3, RZ, RZ, UR10 ;  /* 0x0000000aff037e24 */ /* 0x006fc8000f8e00ff */
[----:B------:R1:W2:Y:S03]  /*112e0*/  SYNCS.PHASECHK.TRANS64.TRYWAIT P1, [R3+URZ+0x2a850], R0 ;  /* 0x02a85000030075a7 */ /* 0x0002a6000802017f */
[----:B--2---:R-:W-:Y:S05]  /*112f0*/  @!P1 NANOSLEEP.SYNCS 0x989680 ;  /* 0x009896800000995d */ /* 0x004fea0003900000 */
[----:B------:R-:W2:Y:S02]  /*11300*/  @!P1 SYNCS.PHASECHK.TRANS64 P1, [R3+URZ+0x2a850], R0 ;  /* 0x02a85000030095a7 */ /* 0x000ea4000802007f */
[----:B--2---:R-:W-:Y:S05]  /*11310*/  @!P1 BRA `(.L_x_929) ;  /* 0xfffffffc00ec9947 */ /* 0x004fea000383ffff */
[----:B------:R-:W-:Y:S05]  /*11320*/  BRA `(.L_x_928) ;  /* 0xffffff8400987947 */ /* 0x000fea000383ffff */
.L_x_942:
[----:B--2---:R-:W-:-:S04]  /*11330*/  IMAD.U32 R5, RZ, RZ, UR5 ;  /* 0x00000005ff057e24 */ /* 0x004fc8000f8e00ff */
[----:B------:R2:W3:Y:S03]  /*11340*/  SYNCS.PHASECHK.TRANS64.TRYWAIT P0, [R5+URZ+0x2a850], R0 ;  /* 0x02a85000050075a7 */ /* 0x0004e6000800017f */
[----:B---3--:R-:W-:Y:S05]  /*11350*/  @!P0 NANOSLEEP.SYNCS 0x989680 ;  /* 0x009896800000895d */ /* 0x008fea0003900000 */
[----:B------:R-:W3:Y:S02]  /*11360*/  @!P0 SYNCS.PHASECHK.TRANS64 P0, [R5+URZ+0x2a850], R0 ;  /* 0x02a85000050085a7 */ /* 0x000ee4000800007f */
[----:B---3--:R-:W-:Y:S05]  /*11370*/  @!P0 BRA `(.L_x_942) ;  /* 0xfffffffc00ec8947 */ /* 0x008fea000383ffff */
[----:B------:R-:W-:Y:S05]  /*11380*/  BRA `(.L_x_941) ;  /* 0xffffffac00707947 */ /* 0x000fea000383ffff */
.L_x_972:
[----:B------:R-:W1:Y:S01]  /*11390*/  S2R R18, SR_TID.X ;  /* 0x0000000000127919 */ /* 0x000e620000002100 */
        /* <DEDUP_REMOVED lines=9> */
.L_x_1022:
[----:B------:R-:W-:Y:S05]  /*11430*/  BRA `(.L_x_1023) ;  /* 0xffffffd400f47947 */ /* 0x000fea000383ffff */
.L_x_973:
[----:B------:R-:W-:Y:S01]  /*11440*/  BSSY B0, `(.L_x_1024) ;  /* 0x0000006000007945 */ /* 0x000fe20003800000 */
[----:B------:R-:W-:-:S07]  /*11450*/  IMAD.MOV.U32 R15, RZ, RZ, -0x1 ;  /* 0xffffffffff0f7424 */ /* 0x000fce00078e00ff */
[----:B------:R-:W-:Y:S05]  /*11460*/  WARPSYNC.COLLECTIVE R15, `(.L_x_1025) ;  /* 0x000000000f0c7348 */ /* 0x000fea0003c00000 */
[----:B------:R-:W-:Y:S02]  /*11470*/  ELECT P6, UR62, PT ;  /* 0x00000000003e782f */ /* 0x000fe400038c0000 */
[----:B------:R-:W-:Y:S01]  /*11480*/  MOV R14, UR62 ;  /* 0x0000003e000e7c02 */ /* 0x000fe20008000f00 */
[----:B------:R-:W-:Y:S10]  /*11490*/  ENDCOLLECTIVE ;  /* 0x000000000000791b */ /* 0x000ff40003800000 */
.L_x_1025:
[----:B------:R-:W-:Y:S05]  /*114a0*/  BSYNC B0 ;  /* 0x0000000000007941 */ /* 0x000fea0003800000 */
.L_x_1024:
[----:B------:R-:W-:Y:S05]  /*114b0*/  BRA `(.L_x_1026) ;  /* 0xffffffd400e47947 */ /* 0x000fea000383ffff */
.L_x_976:
[----:B-1----:R1:W2:Y:S02]  /*114c0*/  SYNCS.PHASECHK.TRANS64.TRYWAIT P2, [R8+URZ+0x2a840], R7 ;  /* 0x02a84007080075a7 */ /* 0x0022a4000804017f */
[----:B--2---:R-:W-:Y:S05]  /*114d0*/  @!P2 NANOSLEEP.SYNCS 0x989680 ;  /* 0x009896800000a95d */ /* 0x004fea0003900000 */
[----:B------:R-:W2:Y:S02]  /*114e0*/  @!P2 SYNCS.PHASECHK.TRANS64 P2, [R8+URZ+0x2a840], R7 ;  /* 0x02a840070800a5a7 */ /* 0x000ea4000804007f */
[----:B--2---:R-:W-:Y:S05]  /*114f0*/  @!P2 BRA `(.L_x_976) ;  /* 0xfffffffc00f0a947 */ /* 0x004fea000383ffff */
[----:B------:R-:W-:Y:S05]  /*11500*/  BRA `(.L_x_1027) ;  /* 0xffffffd800407947 */ /* 0x000fea000383ffff */
.L_x_978:
[----:B-1----:R-:W-:-:S04]  /*11510*/  IMAD.U32 R8, RZ, RZ, UR38 ;  /* 0x00000026ff087e24 */ /* 0x002fc8000f8e00ff */
[----:B------:R1:W2:Y:S03]  /*11520*/  SYNCS.PHASECHK.TRANS64.TRYWAIT P2, [R8+URZ+0x2a820], R7 ;  /* 0x02a82007080075a7 */ /* 0x0002a6000804017f */
[----:B--2---:R-:W-:Y:S05]  /*11530*/  @!P2 NANOSLEEP.SYNCS 0x989680 ;  /* 0x009896800000a95d */ /* 0x004fea0003900000 */
[----:B------:R-:W2:Y:S02]  /*11540*/  @!P2 SYNCS.PHASECHK.TRANS64 P2, [R8+URZ+0x2a820], R7 ;  /* 0x02a820070800a5a7 */ /* 0x000ea4000804007f */
[----:B--2---:R-:W-:Y:S05]  /*11550*/  @!P2 BRA `(.L_x_978) ;  /* 0xfffffffc00eca947 */ /* 0x004fea000383ffff */
[----:B------:R-:W-:Y:S05]  /*11560*/  BRA `(.L_x_1028) ;  /* 0xffffffdc004c7947 */ /* 0x000fea000383ffff */
.L_x_984:
[----:B-1----:R1:W2:Y:S02]  /*11570*/  SYNCS.PHASECHK.TRANS64.TRYWAIT P3, [R3+URZ+0x2a840], R2 ;  /* 0x02a84002030075a7 */ /* 0x0022a4000806017f */
[----:B--2---:R-:W-:Y:S05]  /*11580*/  @!P3 NANOSLEEP.SYNCS 0x989680 ;  /* 0x009896800000b95d */ /* 0x004fea0003900000 */
[----:B------:R-:W2:Y:S02]  /*11590*/  @!P3 SYNCS.PHASECHK.TRANS64 P3, [R3+URZ+0x2a840], R2 ;  /* 0x02a840020300b5a7 */ /* 0x000ea4000806007f */
[----:B--2---:R-:W-:Y:S05]  /*115a0*/  @!P3 BRA `(.L_x_984) ;  /* 0xfffffffc00f0b947 */ /* 0x004fea000383ffff */
[----:B------:R-:W-:Y:S05]  /*115b0*/  BRA `(.L_x_1029) ;  /* 0xffffffdc00f07947 */ /* 0x000fea000383ffff */
.L_x_986:
[----:B-1----:R1:W2:Y:S02]  /*115c0*/  SYNCS.PHASECHK.TRANS64.TRYWAIT P3, [R2+URZ+0x60], R3 ;  /* 0x00006003020075a7 */ /* 0x0022a4000806017f */
[----:B--2---:R-:W-:Y:S05]  /*115d0*/  @!P3 NANOSLEEP.SYNCS 0x989680 ;  /* 0x009896800000b95d */ /* 0x004fea0003900000 */
[----:B------:R-:W2:Y:S02]  /*115e0*/  @!P3 SYNCS.PHASECHK.TRANS64 P3, [R2+URZ+0x60], R3 ;  /* 0x000060030200b5a7 */ /* 0x000ea4000806007f */
[----:B--2---:R-:W-:Y:S05]  /*115f0*/  @!P3 BRA `(.L_x_986) ;  /* 0xfffffffc00f0b947 */ /* 0x004fea000383ffff */
[----:B------:R-:W-:Y:S05]  /*11600*/  BRA `(.L_x_1030) ;  /* 0xffffffe000787947 */ /* 0x000fea000383ffff */
.L_x_992:
[----:B-1----:R1:W2:Y:S02]  /*11610*/  SYNCS.PHASECHK.TRANS64.TRYWAIT P3, [R3+URZ+0x2a840], R2 ;  /* 0x02a84002030075a7 */ /* 0x0022a4000806017f */
[----:B--2---:R-:W-:Y:S05]  /*11620*/  @!P3 NANOSLEEP.SYNCS 0x989680 ;  /* 0x009896800000b95d */ /* 0x004fea0003900000 */
[----:B------:R-:W2:Y:S02]  /*11630*/  @!P3 SYNCS.PHASECHK.TRANS64 P3, [R3+URZ+0x2a840], R2 ;  /* 0x02a840020300b5a7 */ /* 0x000ea4000806007f */
[----:B--2---:R-:W-:Y:S05]  /*11640*/  @!P3 BRA `(.L_x_992) ;  /* 0xfffffffc00f0b947 */ /* 0x004fea000383ffff */
[----:B------:R-:W-:Y:S05]  /*11650*/  BRA `(.L_x_1031) ;  /* 0xffffffe400987947 */ /* 0x000fea000383ffff */
.L_x_994:
[----:B-1----:R1:W2:Y:S02]  /*11660*/  SYNCS.PHASECHK.TRANS64.TRYWAIT P3, [R2+URZ+0x60], R17 ;  /* 0x00006011020075a7 */ /* 0x0022a4000806017f */
[----:B--2---:R-:W-:Y:S05]  /*11670*/  @!P3 NANOSLEEP.SYNCS 0x989680 ;  /* 0x009896800000b95d */ /* 0x004fea0003900000 */
[----:B------:R-:W2:Y:S02]  /*11680*/  @!P3 SYNCS.PHASECHK.TRANS64 P3, [R2+URZ+0x60], R17 ;  /* 0x000060110200b5a7 */ /* 0x000ea4000806007f */
[----:B--2---:R-:W-:Y:S05]  /*11690*/  @!P3 BRA `(.L_x_994) ;  /* 0xfffffffc00f0b947 */ /* 0x004fea000383ffff */
[----:B------:R-:W-:Y:S05]  /*116a0*/  BRA `(.L_x_1032) ;  /* 0xffffffe800207947 */ /* 0x000fea000383ffff */
.L_x_999:
[----:B--2---:R2:W3:Y:S02]  /*116b0*/  SYNCS.PHASECHK.TRANS64.TRYWAIT P2, [R2+URZ+0x2a840], R3 ;  /* 0x02a84003020075a7 */ /* 0x0044e4000804017f */
[----:B---3--:R-:W-:Y:S05]  /*116c0*/  @!P2 NANOSLEEP.SYNCS 0x989680 ;  /* 0x009896800000a95d */ /* 0x008fea0003900000 */
[----:B------:R-:W3:Y:S02]  /*116d0*/  @!P2 SYNCS.PHASECHK.TRANS64 P2, [R2+URZ+0x2a840], R3 ;  /* 0x02a840030200a5a7 */ /* 0x000ee4000804007f */
[----:B---3--:R-:W-:Y:S05]  /*116e0*/  @!P2 BRA `(.L_x_999) ;  /* 0xfffffffc00f0a947 */ /* 0x008fea000383ffff */
[----:B------:R-:W-:Y:S05]  /*116f0*/  BRA `(.L_x_1033) ;  /* 0xffffffec00087947 */ /* 0x000fea000383ffff */
.L_x_1001:
[----:B-1----:R1:W2:Y:S02]  /*11700*/  SYNCS.PHASECHK.TRANS64.TRYWAIT P2, [R2+URZ+0x60], R11 ;  /* 0x0000600b020075a7 */ /* 0x0022a4000804017f */
[----:B--2---:R-:W-:Y:S05]  /*11710*/  @!P2 NANOSLEEP.SYNCS 0x989680 ;  /* 0x009896800000a95d */ /* 0x004fea0003900000 */
[----:B------:R-:W2:Y:S02]  /*11720*/  @!P2 SYNCS.PHASECHK.TRANS64 P2, [R2+URZ+0x60], R11 ;  /* 0x0000600b0200a5a7 */ /* 0x000ea4000804007f */
[----:B--2---:R-:W-:Y:S05]  /*11730*/  @!P2 BRA `(.L_x_1001) ;  /* 0xfffffffc00f0a947 */ /* 0x004fea000383ffff */
[----:B------:R-:W-:Y:S05]  /*11740*/  BRA `(.L_x_1034) ;  /* 0xffffffec009c7947 */ /* 0x000fea000383ffff */
.L_x_1008:
[----:B-1----:R1:W2:Y:S02]  /*11750*/  SYNCS.PHASECHK.TRANS64.TRYWAIT P0, [R3+URZ+0x2a860], R0 ;  /* 0x02a86000030075a7 */ /* 0x0022a4000800017f */
[----:B--2---:R-:W-:Y:S05]  /*11760*/  @!P0 NANOSLEEP.SYNCS 0x989680 ;  /* 0x009896800000895d */ /* 0x004fea0003900000 */
[----:B------:R-:W2:Y:S02]  /*11770*/  @!P0 SYNCS.PHASECHK.TRANS64 P0, [R3+URZ+0x2a860], R0 ;  /* 0x02a86000030085a7 */ /* 0x000ea4000800007f */
[----:B--2---:R-:W-:Y:S05]  /*11780*/  @!P0 BRA `(.L_x_1008) ;  /* 0xfffffffc00f08947 */ /* 0x004fea000383ffff */
[----:B------:R-:W-:Y:S05]  /*11790*/  BRA `(.L_x_1035) ;  /* 0xfffffff000787947 */ /* 0x000fea000383ffff */
.L_x_1010:
[----:B------:R-:W-:Y:S01]  /*117a0*/  BSSY B0, `(.L_x_1036) ;  /* 0x0000007000007945 */ /* 0x000fe20003800000 */
[----:B------:R-:W-:Y:S02]  /*117b0*/  IMAD.MOV.U32 R12, RZ, RZ, RZ ;  /* 0x000000ffff0c7224 */ /* 0x000fe400078e00ff */
[----:B------:R-:W-:Y:S02]  /*117c0*/  IMAD.MOV.U32 R11, RZ, RZ, 0x1f ;  /* 0x0000001fff0b7424 */ /* 0x000fe400078e00ff */
[----:B------:R-:W-:-:S07]  /*117d0*/  IMAD.MOV.U32 R15, RZ, RZ, -0x1 ;  /* 0xffffffffff0f7424 */ /* 0x000fce00078e00ff */
[----:B------:R-:W-:Y:S05]  /*117e0*/  WARPSYNC.COLLECTIVE R15, `(.L_x_1037) ;  /* 0x000000000f087348 */ /* 0x000fea0003c00000 */
[----:B------:R1:W2:Y:S02]  /*117f0*/  SHFL.IDX P6, R14, R13, R12, R11 ;  /* 0x0000000c0d0e7389 */ /* 0x0002a400000c000b */
[----:B-12---:R-:W-:Y:S01]  /*11800*/  ENDCOLLECTIVE ;  /* 0x000000000000791b */ /* 0x006fe20003800000 */
.L_x_1037:
[----:B------:R-:W-:Y:S05]  /*11810*/  BSYNC B0 ;  /* 0x0000000000007941 */ /* 0x000fea0003800000 */
.L_x_1036:
[----:B------:R-:W-:Y:S05]  /*11820*/  BRA `(.L_x_1038) ;  /* 0xfffffff000f47947 */ /* 0x000fea000383ffff */
.L_x_1012:
[----:B--2---:R2:W3:Y:S02]  /*11830*/  SYNCS.PHASECHK.TRANS64.TRYWAIT P0, [R7+URZ+0x2a820], R0 ;  /* 0x02a82000070075a7 */ /* 0x0044e4000800017f */
[----:B---3--:R-:W-:Y:S05]  /*11840*/  @!P0 NANOSLEEP.SYNCS 0x989680 ;  /* 0x009896800000895d */ /* 0x008fea0003900000 */
[----:B------:R-:W3:Y:S02]  /*11850*/  @!P0 SYNCS.PHASECHK.TRANS64 P0, [R7+URZ+0x2a820], R0 ;  /* 0x02a82000070085a7 */ /* 0x000ee4000800007f */
[----:B---3--:R-:W-:Y:S05]  /*11860*/  @!P0 BRA `(.L_x_1012) ;  /* 0xfffffffc00f08947 */ /* 0x008fea000383ffff */
[----:B------:R-:W-:Y:S05]  /*11870*/  BRA `(.L_x_1039) ;  /* 0xfffffff400447947 */ /* 0x000fea000383ffff */
.L_x_1016:
[----:B--2---:R2:W3:Y:S02]  /*11880*/  SYNCS.PHASECHK.TRANS64.TRYWAIT P0, [R5+URZ], R4 ;  /* 0x00000004050075a7 */ /* 0x0044e4000800017f */
[----:B---3--:R-:W-:Y:S05]  /*11890*/  @!P0 NANOSLEEP.SYNCS 0x989680 ;  /* 0x009896800000895d */ /* 0x008fea0003900000 */
[----:B------:R-:W3:Y:S02]  /*118a0*/  @!P0 SYNCS.PHASECHK.TRANS64 P0, [R5+URZ], R4 ;  /* 0x00000004050085a7 */ /* 0x000ee4000800007f */
[----:B---3--:R-:W-:Y:S05]  /*118b0*/  @!P0 BRA `(.L_x_1016) ;  /* 0xfffffffc00f08947 */ /* 0x008fea000383ffff */
[----:B------:R-:W-:Y:S05]  /*118c0*/  BRA `(.L_x_1040) ;  /* 0xfffffff400a07947 */ /* 0x000fea000383ffff */
.L_x_1017:
[----:B---3--:R3:W4:Y:S02]  /*118d0*/  SYNCS.PHASECHK.TRANS64.TRYWAIT P0, [R3+URZ], R0 ;  /* 0x00000000030075a7 */ /* 0x008724000800017f */
[----:B----4-:R-:W-:Y:S05]  /*118e0*/  @!P0 NANOSLEEP.SYNCS 0x989680 ;  /* 0x009896800000895d */ /* 0x010fea0003900000 */
[----:B------:R-:W4:Y:S02]  /*118f0*/  @!P0 SYNCS.PHASECHK.TRANS64 P0, [R3+URZ], R0 ;  /* 0x00000000030085a7 */ /* 0x000f24000800007f */
[----:B----4-:R-:W-:Y:S05]  /*11900*/  @!P0 BRA `(.L_x_1017) ;  /* 0xfffffffc00f08947 */ /* 0x010fea000383ffff */
[----:B------:R-:W-:Y:S05]  /*11910*/  BRA `(.L_x_1041) ;  /* 0xfffffff400947947 */ /* 0x000fea000383ffff */
.L_x_1019:
[----:B--2---:R2:W3:Y:S02]  /*11920*/  SYNCS.PHASECHK.TRANS64.TRYWAIT P0, [R5+URZ], R4 ;  /* 0x00000004050075a7 */ /* 0x0044e4000800017f */
[----:B---3--:R-:W-:Y:S05]  /*11930*/  @!P0 NANOSLEEP.SYNCS 0x989680 ;  /* 0x009896800000895d */ /* 0x008fea0003900000 */
[----:B------:R-:W3:Y:S02]  /*11940*/  @!P0 SYNCS.PHASECHK.TRANS64 P0, [R5+URZ], R4 ;  /* 0x00000004050085a7 */ /* 0x000ee4000800007f */
[----:B---3--:R-:W-:Y:S05]  /*11950*/  @!P0 BRA `(.L_x_1019) ;  /* 0xfffffffc00f08947 */ /* 0x008fea000383ffff */
[----:B------:R-:W-:Y:S05]  /*11960*/  BRA `(.L_x_1042) ;  /* 0xfffffff400987947 */ /* 0x000fea000383ffff */
.L_x_1043:
        /* <DEDUP_REMOVED lines=9> */
.L_x_2659:


//--------------------- .text._ZN7cutlass13device_kernelIN5flash11enable_sm90INS1_16FlashAttnFwdSm90INS1_25CollectiveMainloopFwdSm90ILi2EN4cute5tupleIJNS5_1CILi1EEES8_S8_EEENS6_IJNS7_ILi128EEENS7_ILi96EEENS7_ILi192EEEEEELi128ENS_6half_tEfNS_4arch4Sm90ELb0ELb1ELb0ELb1ELb0ELb0ELb0ELb1ELb1ELb0ELb0ELb0EEENS1_21CollectiveEpilogueFwdINS6_IJSA_SA_SB_EEES9_SE_SG_Li256ELb1ELb0ELb0ELb0EEENS1_36VarlenDynamicPersistentTileSchedulerILi128ELi96ELi256ELi32ELb0ELb0ELb1ELb1ELb0ELb1EEEEEEEEEvNT_6ParamsE --------------------------
	.section	.text._ZN7cutlass13device_kernelIN5flash11enable_sm90INS1_16FlashAttnFwdSm90INS1_25CollectiveMainloopFwdSm90ILi2EN4cute5tupleIJNS5_1CILi1EEES8_S8_EEENS6_IJNS7_ILi128EEENS7_ILi96EEENS7_ILi192EEEEEELi128ENS_6half_tEfNS_4arch4Sm90ELb0ELb1ELb0ELb1ELb0ELb0ELb0ELb1ELb1ELb0ELb0ELb0EEENS1_21CollectiveEpilogueFwdINS6_IJSA_SA_SB_EEES9_SE_SG_Li256ELb1ELb0ELb0ELb0EEENS1_36VarlenDynamicPersistentTileSchedulerILi128ELi96ELi256ELi32ELb0ELb0ELb1ELb1ELb0ELb1EEEEEEEEEvNT_6ParamsE,"ax",@progbits
	.align	128
.text._ZN7cutlass13device_kernelIN5flash11enable_sm90INS1_16FlashAttnFwdSm90INS1_25CollectiveMainloopFwdSm90ILi2EN4cute5tupleIJNS5_1CILi1EEES8_S8_EEENS6_IJNS7_ILi128EEENS7_ILi96EEENS7_ILi192EEEEEELi128ENS_6half_tEfNS_4arch4Sm90ELb0ELb1ELb0ELb1ELb0ELb0ELb0ELb1ELb1ELb0ELb0ELb0EEENS1_21CollectiveEpilogueFwdINS6_IJSA_SA_SB_EEES9_SE_SG_Li256ELb1ELb0ELb0ELb0EEENS1_36VarlenDynamicPersistentTileSchedulerILi128ELi96ELi256ELi32ELb0ELb0ELb1ELb1ELb0ELb1EEEEEEEEEvNT_6ParamsE:
        .type           _ZN7cutlass13device_kernelIN5flash11enable_sm90INS1_16FlashAttnFwdSm90INS1_25CollectiveMainloopFwdSm90ILi2EN4cute5tupleIJNS5_1CILi1EEES8_S8_EEENS6_IJNS7_ILi128EEENS7_ILi96EEENS7_ILi192EEEEEELi128ENS_6half_tEfNS_4arch4Sm90ELb0ELb1ELb0ELb1ELb0ELb0ELb0ELb1ELb1ELb0ELb0ELb0EEENS1_21CollectiveEpilogueFwdINS6_IJSA_SA_SB_EEES9_SE_SG_Li256ELb1ELb0ELb0ELb0EEENS1_36VarlenDynamicPersistentTileSchedulerILi128ELi96ELi256ELi32ELb0ELb0ELb1ELb1ELb0ELb1EEEEEEEEEvNT_6ParamsE,@function
        .size           _ZN7cutlass13device_kernelIN5flash11enable_sm90INS1_16FlashAttnFwdSm90INS1_25CollectiveMainloopFwdSm90ILi2EN4cute5tupleIJNS5_1CILi1EEES8_S8_EEENS6_IJNS7_ILi128EEENS7_ILi96EEENS7_ILi192EEEEEELi128ENS_6half_tEfNS_4arch4Sm90ELb0ELb1ELb0ELb1ELb0ELb0ELb0ELb1ELb1ELb0ELb0ELb0EEENS1_21CollectiveEpilogueFwdINS6_IJSA_SA_SB_EEES9_SE_SG_Li256ELb1ELb0ELb0ELb0EEENS1_36VarlenDynamicPersistentTileSchedulerILi128ELi96ELi256ELi32ELb0ELb0ELb1ELb1ELb0ELb1EEEEEEEEEvNT_6ParamsE,(.L_x_2660 - _ZN7cutlass13device_kernelIN5flash11enable_sm90INS1_16FlashAttnFwdSm90INS1_25CollectiveMainloopFwdSm90ILi2EN4cute5tupleIJNS5_1CILi1EEES8_S8_EEENS6_IJNS7_ILi128EEENS7_ILi96EEENS7_ILi192EEEEEELi128ENS_6half_tEfNS_4arch4Sm90ELb0ELb1ELb0ELb1ELb0ELb0ELb0ELb1ELb1ELb0ELb0ELb0EEENS1_21CollectiveEpilogueFwdINS6_IJSA_SA_SB_EEES9_SE_SG_Li256ELb1ELb0ELb0ELb0EEENS1_36VarlenDynamicPersistentTileSchedulerILi128ELi96ELi256ELi32ELb0ELb0ELb1ELb1ELb0ELb1EEEEEEEEEvNT_6ParamsE)
        .other          _ZN7cutlass13device_kernelIN5flash11enable_sm90INS1_16FlashAttnFwdSm90INS1_25CollectiveMainloopFwdSm90ILi2EN4cute5tupleIJNS5_1CILi1EEES8_S8_EEENS6_IJNS7_ILi128EEENS7_ILi96EEENS7_ILi192EEEEEELi128ENS_6half_tEfNS_4arch4Sm90ELb0ELb1ELb0ELb1ELb0ELb0ELb0ELb1ELb1ELb0ELb0ELb0EEENS1_21CollectiveEpilogueFwdINS6_IJSA_SA_SB_EEES9_SE_SG_Li256ELb1ELb0ELb0ELb0EEENS1_36VarlenDynamicPersistentTileSchedulerILi128ELi96ELi256ELi32ELb0ELb0ELb1ELb1ELb0ELb1EEEEEEEEEvNT_6ParamsE,@"STO_CUDA_ENTRY STV_DEFAULT"
_ZN7cutlass13device_kernelIN5flash11enable_sm90INS1_16FlashAttnFwdSm90INS1_25CollectiveMainloopFwdSm90ILi2EN4cute5tupleIJNS5_1CILi1EEES8_S8_EEENS6_IJNS7_ILi128EEENS7_ILi96EEENS7_ILi192EEEEEELi128ENS_6half_tEfNS_4arch4Sm90ELb0ELb1ELb0ELb1ELb0ELb0ELb0ELb1ELb1ELb0ELb0ELb0EEENS1_21CollectiveEpilogueFwdINS6_IJSA_SA_SB_EEES9_SE_SG_Li256ELb1ELb0ELb0ELb0EEENS1_36VarlenDynamicPersistentTileSchedulerILi128ELi96ELi256ELi32ELb0ELb0ELb1ELb1ELb0ELb1EEEEEEEEEvNT_6ParamsE:
        /* <DEDUP_REMOVED lines=20> */
.L_x_1045:
[----:B------:R-:W-:Y:S05]  /*0140*/  BSYNC B0 ;  /* 0x0000000000007941 */ /* 0x000fea0003800000 */
.L_x_1044:
        /* <DEDUP_REMOVED lines=40> */
.L_x_1046:
        /* <DEDUP_REMOVED lines=22> */
.L_x_1047:
        /* <DEDUP_REMOVED lines=18> */
.L_x_1048:
        /* <DEDUP_REMOVED lines=22> */
.L_x_1049:
        /* <DEDUP_REMOVED lines=22> */
.L_x_1050:
[----:B0-----:R-:W-:Y:S01]  /*0910*/  ISETP.NE.AND P0, PT, R2, RZ, PT ;  /* 0x000000ff0200720c */ /* 0x001fe20003f05270 */
[----:B------:R-:W-:Y:S01]  /*0920*/  IMAD.MOV.U32 R2, RZ, RZ, 0x1 ;  /* 0x00000001ff027424 */ /* 0x000fe200078e00ff */
[----:B------:R-:W-:Y:S01]  /*0930*/  NOP ;  /* 0x0000000000007918 */ /* 0x000fe20000000000 */
[----:B------:R-:W-:-:S03]  /*0940*/  ULDC.64 UR60, c[0x0][0x208] ;  /* 0x00008200003c7ab9 */ /* 0x000fc60000000a00 */
[----:B------:R-:W-:-:S05]  /*0950*/  SEL R2, R2, 0x2, !P0 ;  /* 0x0000000202027807 */ /* 0x000fca0004000000 */
[----:B------:R0:W-:Y:S01]  /*0960*/  STL [R1+0x20], R2 ;  /* 0x0000200201007387 */ /* 0x0001e20000100800 */
[----:B-123--:R-:W-:Y:S06]  /*0970*/  BAR.SYNC.DEFER_BLOCKING 0x0 ;  /* 0x0000000000007b1d */ /* 0x00efec0000010000 */
[----:B------:R-:W-:Y:S05]  /*0980*/  @!P0 BRA `(.L_x_1051) ;  /* 0x000000dc003c8947 */ /* 0x000fea0003800000 */
.L_x_1052:
        /* <DEDUP_REMOVED lines=14> */
[----:B------:R-:W2:Y:S01]  /*0a70*/  LDL.LU R8, [R1+0x20] ;  /* 0x0000200001087983 */ /* 0x000ea20000300800 */
[----:B------:R-:W1:Y:S02]  /*0a80*/  S2R R0, SR_TID.X ;  /* 0x0000000000007919 */ /* 0x000e640000002100 */
[----:B-1----:R-:W-:-:S05]  /*0a90*/  VIADD R174, R0, 0xffffff80 ;  /* 0xffffff8000ae7836 */ /* 0x002fca0000000000 */
[----:B------:R-:W-:-:S04]  /*0aa0*/  SHF.R.S32.HI R3, RZ, 0x1f, R174 ;  /* 0x0000001fff037819 */ /* 0x000fc800000114ae */
[----:B------:R-:W-:-:S04]  /*0ab0*/  LEA.HI R5, R3, R174, RZ, 0x7 ;  /* 0x000000ae03057211 */ /* 0x000fc800078f38ff */
[----:B------:R-:W-:-:S05]  /*0ac0*/  LOP3.LUT R7, R5, 0xffffff80, RZ, 0xc0, !PT ;  /* 0xffffff8005077812 */ /* 0x000fca00078ec0ff */
[----:B------:R-:W-:-:S05]  /*0ad0*/  IMAD.IADD R170, R174, 0x1, -R7 ;  /* 0x00000001aeaa7824 */ /* 0x000fca00078e0a07 */
[----:B------:R-:W-:-:S04]  /*0ae0*/  SHF.R.S32.HI R11, RZ, 0x1f, R170 ;  /* 0x0000001fff0b7819 */ /* 0x000fc800000114aa */
[----:B------:R-:W-:-:S04]  /*0af0*/  LEA.HI R4, R11, R170, RZ, 0x2 ;  /* 0x000000aa0b047211 */ /* 0x000fc800078f10ff */
[--C-:B------:R-:W-:Y:S02]  /*0b00*/  SHF.R.S32.HI R6, RZ, 0x2, R4.reuse ;  /* 0x00000002ff067819 */ /* 0x100fe40000011404 */
[----:B------:R-:W-:-:S04]  /*0b10*/  SHF.R.S32.HI R7, RZ, 0x1f, R4 ;  /* 0x0000001fff077819 */ /* 0x000fc80000011404 */
[----:B------:R-:W-:Y:S02]  /*0b20*/  LEA.HI R7, R7, R6, RZ, 0x3 ;  /* 0x0000000607077211 */ /* 0x000fe400078f18ff */
[-C--:B------:R-:W-:Y:S02]  /*0b30*/  LEA.HI R0, R3, R174.reuse, RZ, 0x4 ;  /* 0x000000ae03007211 */ /* 0x080fe400078f20ff */
[----:B------:R-:W-:Y:S02]  /*0b40*/  SHF.R.S32.HI R172, RZ, 0x7, R5 ;  /* 0x00000007ffac7819 */ /* 0x000fe40000011405 */
[----:B------:R-:W-:Y:S02]  /*0b50*/  LOP3.LUT R7, R7, 0xfffffff8, RZ, 0xc0, !PT ;  /* 0xfffffff807077812 */ /* 0x000fe400078ec0ff */
[----:B0-----:R-:W-:Y:S02]  /*0b60*/  LEA.HI R2, R3, R174, RZ, 0x5 ;  /* 0x000000ae03027211 */ /* 0x001fe400078f28ff */
[----:B------:R-:W-:-:S02]  /*0b70*/  SHF.R.S32.HI R9, RZ, 0x4, R0 ;  /* 0x00000004ff097819 */ /* 0x000fc40000011400 */
[----:B------:R-:W-:Y:S02]  /*0b80*/  LEA.HI R11, R11, R170, RZ, 0x5 ;  /* 0x000000aa0b0b7211 */ /* 0x000fe400078f28ff */
[----:B------:R-:W-:Y:S01]  /*0b90*/  LEA.HI R5, R5, R172, RZ, 0x1 ;  /* 0x000000ac05057211 */ /* 0x000fe200078f08ff */
[----:B------:R-:W-:Y:S01]  /*0ba0*/  IMAD.IADD R6, R6, 0x1, -R7 ;  /* 0x0000000106067824 */ /* 0x000fe200078e0a07 */
[----:B------:R-:W-:Y:S01]  /*0bb0*/  LOP3.LUT R7, R0, 0x3fffff0, RZ, 0xc0, !PT ;  /* 0x03fffff000077812 */ /* 0x000fe200078ec0ff */
[----:B------:R-:W-:Y:S01]  /*0bc0*/  IMAD.SHL.U32 R2, R2, 0x20, RZ ;  /* 0x0000002002027824 */ /* 0x000fe200078e00ff */
[----:B------:R-:W-:Y:S02]  /*0bd0*/  LEA.HI R0, R0, R9, RZ, 0x1 ;  /* 0x0000000900007211 */ /* 0x000fe400078f08ff */
[----:B------:R-:W-:Y:S02]  /*0be0*/  SHF.R.S32.HI R11, RZ, 0x5, R11 ;  /* 0x00000005ff0b7819 */ /* 0x000fe4000001140b */
[----:B------:R-:W-:Y:S01]  /*0bf0*/  LOP3.LUT R5, R5, 0x3fffffe, RZ, 0xc0, !PT ;  /* 0x03fffffe05057812 */ /* 0x000fe200078ec0ff */
[----:B------:R-:W-:Y:S01]  /*0c00*/  IMAD.IADD R7, R174, 0x1, -R7 ;  /* 0x00000001ae077824 */ /* 0x000fe200078e0a07 */
[----:B------:R-:W-:Y:S01]  /*0c10*/  LOP3.LUT R2, R2, 0xfffffc00, RZ, 0xc0, !PT ;  /* 0xfffffc0002027812 */ /* 0x000fe200078ec0ff */
[----:B------:R-:W-:Y:S01]  /*0c20*/  IMAD R6, R11, 0x10, R6 ;  /* 0x000000100b067824 */ /* 0x000fe200078e0206 */
[----:B------:R-:W-:Y:S01]  /*0c30*/  LOP3.LUT R0, R0, 0x1ffffffe, RZ, 0xc0, !PT ;  /* 0x1ffffffe00007812 */ /* 0x000fe200078ec0ff */
[----:B------:R-:W-:Y:S01]  /*0c40*/  IMAD.IADD R5, R172, 0x1, -R5 ;  /* 0x00000001ac057824 */ /* 0x000fe200078e0a05 */
[----:B------:R-:W-:Y:S01]  /*0c50*/  LEA.HI R3, R3, R174, RZ, 0x3 ;  /* 0x000000ae03037211 */ /* 0x000fe200078f18ff */
[----:B------:R-:W-:-:S02]  /*0c60*/  IMAD R7, R7, 0x40, R2 ;  /* 0x0000004007077824 */ /* 0x000fc400078e0202 */
[----:B------:R-:W-:Y:S02]  /*0c70*/  IMAD.IADD R0, R9, 0x1, -R0 ;  /* 0x0000000109007824 */ /* 0x000fe400078e0a00 */
[----:B------:R-:W-:Y:S01]  /*0c80*/  IMAD R171, R5, 0x40, R6 ;  /* 0x0000004005ab7824 */ /* 0x000fe200078e0206 */
[----:B------:R-:W-:Y:S01]  /*0c90*/  LOP3.LUT R5, R3, 0x1ffffff8, RZ, 0xc0, !PT ;  /* 0x1ffffff803057812 */ /* 0x000fe200078ec0ff */
[----:B------:R-:W-:Y:S01]  /*0ca0*/  IMAD R173, R0, 0x8, R7 ;  /* 0x0000000800ad7824 */ /* 0x000fe200078e0207 */
[----:B------:R-:W-:-:S03]  /*0cb0*/  LOP3.LUT R7, R4, 0x7ffffffc, RZ, 0xc0, !PT ;  /* 0x7ffffffc04077812 */ /* 0x000fc600078ec0ff */
[----:B------:R-:W-:Y:S01]  /*0cc0*/  IMAD.IADD R5, R174, 0x1, -R5 ;  /* 0x00000001ae057824 */ /* 0x000fe200078e0a05 */
[----:B------:R-:W-:Y:S01]  /*0cd0*/  SHF.R.S32.HI R164, RZ, 0x3, R3 ;  /* 0x00000003ffa47819 */ /* 0x000fe20000011403 */
[----:B------:R-:W-:Y:S02]  /*0ce0*/  IMAD.MOV.U32 R169, RZ, RZ, RZ ;  /* 0x000000ffffa97224 */ /* 0x000fe400078e00ff */
[----:B------:R-:W-:Y:S02]  /*0cf0*/  IMAD.SHL.U32 R22, R5, 0x8, RZ ;  /* 0x0000000805167824 */ /* 0x000fe400078e00ff */
[----:B------:R-:W-:Y:S01]  /*0d00*/  IMAD.IADD R18, R170, 0x1, -R7 ;  /* 0x00000001aa127824 */ /* 0x000fe200078e0a07 */
[----:B------:R-:W-:Y:S01]  /*0d10*/  UMOV UR37, URZ ;  /* 0x0000003f00257c82 */ /* 0x000fe20008000000 */
[----:B------:R-:W-:Y:S01]  /*0d20*/  UMOV UR36, URZ ;  /* 0x0000003f00247c82 */ /* 0x000fe20008000000 */
[----:B--2---:R-:W-:-:S07]  /*0d30*/  LOP3.LUT R19, R8, 0x1, RZ, 0xfc, !PT ;  /* 0x0000000108137812 */ /* 0x004fce00078efcff */
.L_x_1152:
[----:B0---45:R-:W0:Y:S01]  /*0d40*/  LDC.64 R4, c[0x0][0xa18] ;  /* 0x00028600ff047b82 */ /* 0x031e220000000a00 */
[----:B------:R-:W-:Y:S01]  /*0d50*/  IMAD.MOV.U32 R7, RZ, RZ, RZ ;  /* 0x000000ffff077224 */ /* 0x000fe200078e00ff */
[----:B------:R-:W-:-:S06]  /*0d60*/  ULDC.64 UR4, c[0x0][0xa20] ;  /* 0x0002880000047ab9 */ /* 0x000fcc0000000a00 */
[----:B------:R-:W1:Y:S08]  /*0d70*/  LDC R17, c[0x0][0x288] ;  /* 0x0000a200ff117b82 */ /* 0x000e700000000800 */
[----:B--2---:R-:W2:Y:S01]  /*0d80*/  LDC.64 R2, c[0x0][0xa28] ;  /* 0x00028a00ff027b82 */ /* 0x004ea20000000a00 */
[----:B0-----:R-:W-:-:S07]  /*0d90*/  ISETP.NE.U32.AND P1, PT, R4, RZ, PT ;  /* 0x000000ff0400720c */ /* 0x001fce0003f25070 */
[----:B---3--:R-:W0:Y:S01]  /*0da0*/  LDC.64 R8, c[0x0][0x3f8] ;  /* 0x0000fe00ff087b82 */ /* 0x008e220000000a00 */
[----:B------:R-:W-:-:S07]  /*0db0*/  ISETP.NE.AND.EX P1, PT, R5, RZ, PT, P1 ;  /* 0x000000ff0500720c */ /* 0x000fce0003f25310 */
[----:B------:R-:W3:Y:S01]  /*0dc0*/  LDC R0, c[0x0][0x404] ;  /* 0x00010100ff007b82 */ /* 0x000ee20000000800 */
[----:B--2---:R-:W-:-:S07]  /*0dd0*/  ISETP.NE.U32.AND P0, PT, R2, RZ, PT ;  /* 0x000000ff0200720c */ /* 0x004fce0003f05070 */
[----:B------:R-:W2:Y:S01]  /*0de0*/  @P1 LDC.64 R4, c[0x0][0xa18] ;  /* 0x00028600ff041b82 */ /* 0x000ea20000000a00 */
[----:B------:R-:W-:-:S07]  /*0df0*/  ISETP.NE.AND.EX P0, PT, R3, RZ, PT, P0 ;  /* 0x000000ff0300720c */ /* 0x000fce0003f05300 */
[----:B------:R-:W4:Y:S08]  /*0e00*/  LDC R11, c[0x0][0x2e0] ;  /* 0x0000b800ff0b7b82 */ /* 0x000f300000000800 */
[----:B------:R-:W0:Y:S01]  /*0e10*/  @P0 LDC.64 R2, c[0x0][0xa28] ;  /* 0x00028a00ff020b82 */ /* 0x000e220000000a00 */
[----:B--2---:R-:W-:-:S05]  /*0e20*/  @P1 IMAD.WIDE R4, R163, 0x4, R4 ;  /* 0x00000004a3041825 */ /* 0x004fca00078e0204 */
[----:B-1----:R1:W5:Y:S01]  /*0e30*/  @P1 LDG.E R17, desc[UR60][R4.64] ;  /* 0x0000003c04111981 */ /* 0x002362000c1e1900 */
[----:B0-----:R-:W-:-:S05]  /*0e40*/  @P0 IMAD.WIDE R2, R163, 0x4, R2 ;  /* 0x00000004a3020825 */ /* 0x001fca00078e0202 */
[----:B------:R1:W5:Y:S01]  /*0e50*/  @P0 LDG.E R7, desc[UR60][R2.64] ;  /* 0x0000003c02070981 */ /* 0x000362000c1e1900 */
[----:B------:R-:W-:Y:S02]  /*0e60*/  ISETP.NE.U32.AND P0, PT, R8, RZ, PT ;  /* 0x000000ff0800720c */ /* 0x000fe40003f05070 */
[----:B------:R-:W-:Y:S02]  /*0e70*/  ISETP.NE.U32.AND P2, PT, RZ, UR4, PT ;  /* 0x00000004ff007c0c */ /* 0x000fe4000bf45070 */
[----:B------:R-:W-:Y:S02]  /*0e80*/  ISETP.NE.AND.EX P0, PT, R9, RZ, PT, P0 ;  /* 0x000000ff0900720c */ /* 0x000fe40003f05300 */
[----:B------:R-:W-:Y:S02]  /*0e90*/  ISETP.NE.AND.EX P2, PT, RZ, UR5, PT, P2 ;  /* 0x00000005ff007c0c */ /* 0x000fe4000bf45320 */
[----:B---3--:R-:W-:Y:S01]  /*0ea0*/  SEL R0, R0, 0x1, P0 ;  /* 0x0000000100007807 */ /* 0x008fe20000000000 */
[----:B------:R-:W-:-:S04]  /*0eb0*/  IMAD.MOV.U32 R166, RZ, RZ, R162 ;  /* 0x000000ffffa67224 */ /* 0x000fc800078e00a2 */
[----:B----4-:R-:W-:Y:S01]  /*0ec0*/  IMAD R16, R0, R11, RZ ;  /* 0x0000000b00107224 */ /* 0x010fe200078e02ff */
[----:B-1----:R-:W-:Y:S06]  /*0ed0*/  @P1 BRA `(.L_x_1053) ;  /* 0x0000000000241947 */ /* 0x002fec0003800000 */
        /* <DEDUP_REMOVED lines=9> */
.L_x_1053:
[----:B------:R-:W-:Y:S02]  /*0f70*/  IMAD.MOV.U32 R168, RZ, RZ, R161 ;  /* 0x000000ffffa87224 */ /* 0x000fe400078e00a1 */
[----:B------:R-:W-:Y:S01]  /*0f80*/  IMAD.MOV.U32 R167, RZ, RZ, R163 ;  /* 0x000000ffffa77224 */ /* 0x000fe200078e00a3 */
[----:B------:R-:W-:Y:S06]  /*0f90*/  @!P2 BRA `(.L_x_1054) ;  /* 0x000000000010a947 */ /* 0x000fec0003800000 */
[----:B------:R-:W0:Y:S02]  /*0fa0*/  LDC.64 R2, c[0x0][0xa20] ;  /* 0x00028800ff027b82 */ /* 0x000e240000000a00 */
[----:B0-----:R-:W-:-:S05]  /*0fb0*/  IMAD.WIDE R2, R163, 0x4, R2 ;  /* 0x00000004a3027825 */ /* 0x001fca00078e0202 */
[----:B------:R0:W5:Y:S01]  /*0fc0*/  LDG.E R16, desc[UR60][R2.64] ;  /* 0x0000003c02107981 */ /* 0x000162000c1e1900 */
[----:B------:R-:W-:Y:S05]  /*0fd0*/  BRA `(.L_x_1055) ;  /* 0x0000000000247947 */ /* 0x000fea0003800000 */
.L_x_1054:
[----:B------:R-:W-:Y:S02]  /*0fe0*/  ULDC.64 UR4, c[0x0][0xa08] ;  /* 0x0002820000047ab9 */ /* 0x000fe40000000a00 */
[----:B------:R-:W-:-:S04]  /*0ff0*/  ISETP.NE.U32.AND P0, PT, RZ, UR4, PT ;  /* 0x00000004ff007c0c */ /* 0x000fc8000bf05070 */
[----:B------:R-:W-:-:S13]  /*1000*/  ISETP.NE.AND.EX P0, PT, RZ, UR5, PT, P0 ;  /* 0x00000005ff007c0c */ /* 0x000fda000bf05300 */
[----:B------:R-:W-:Y:S05]  /*1010*/  @!P0 BRA `(.L_x_1055) ;  /* 0x0000000000148947 */ /* 0x000fea0003800000 */
[----:B------:R-:W0:Y:S02]  /*1020*/  LDC.64 R2, c[0x0][0xa08] ;  /* 0x00028200ff027b82 */ /* 0x000e240000000a00 */
[----:B0-----:R-:W-:-:S05]  /*1030*/  IMAD.WIDE R2, R163, 0x4, R2 ;  /* 0x00000004a3027825 */ /* 0x001fca00078e0202 */
[----:B------:R-:W2:Y:S04]  /*1040*/  LDG.E R16, desc[UR60][R2.64] ;  /* 0x0000003c02107981 */ /* 0x000ea8000c1e1900 */
[----:B------:R-:W2:Y:S02]  /*1050*/  LDG.E R5, desc[UR60][R2.64+0x4] ;  /* 0x0000043c02057981 */ /* 0x000ea4000c1e1900 */
[----:B--2---:R-:W-:-:S07]  /*1060*/  IMAD.IADD R16, R5, 0x1, -R16 ;  /* 0x0000000105107824 */ /* 0x004fce00078e0a10 */
.L_x_1055:
[----:B------:R-:W1:Y:S01]  /*1070*/  LDC.64 R8, c[0x0][0x9e0] ;  /* 0x00027800ff087b82 */ /* 0x000e620000000a00 */
[----:B-----5:R-:W-:Y:S01]  /*1080*/  IMAD.IADD R16, R16, 0x1, -R7 ;  /* 0x0000000110107824 */ /* 0x020fe200078e0a07 */
[----:B------:R-:W-:-:S04]  /*1090*/  LEA R0, R161, 0x80, 0x7 ;  /* 0x00000080a1007811 */ /* 0x000fc800078e38ff */
[----:B0-----:R-:W-:Y:S02]  /*10a0*/  IADD3 R3, R16, R0, -R17 ;  /* 0x0000000010037210 */ /* 0x001fe40007ffe811 */
[----:B-1----:R-:W-:-:S03]  /*10b0*/  ISETP.GE.AND P1, PT, R9, 0x1, PT ;  /* 0x000000010900780c */ /* 0x002fc60003f26270 */
[----:B------:R-:W-:-:S10]  /*10c0*/  IMAD.IADD R0, R3, 0x1, R8 ;  /* 0x0000000103007824 */ /* 0x000fd400078e0208 */
[----:B------:R-:W-:Y:S05]  /*10d0*/  @!P1 BRA `(.L_x_1056) ;  /* 0x0000000000409947 */ /* 0x000fea0003800000 */
[C---:B------:R-:W-:Y:S01]  /*10e0*/  ISETP.GT.AND P0, PT, R3.reuse, RZ, PT ;  /* 0x000000ff0300720c */ /* 0x040fe20003f04270 */
[----:B------:R-:W-:-:S12]  /*10f0*/  VIADD R2, R3, 0xffffffff ;  /* 0xffffffff03027836 */ /* 0x000fd80000000000 */
[----:B------:R-:W-:Y:S05]  /*1100*/  @P0 BRA `(.L_x_1057) ;  /* 0x00000000001c0947 */ /* 0x000fea0003800000 */
[----:B------:R-:W-:Y:S01]  /*1110*/  ISETP.NE.AND P0, PT, R9, 0x1, PT ;  /* 0x000000010900780c */ /* 0x000fe20003f05270 */
[----:B------:R-:W-:-:S12]  /*1120*/  IMAD.MOV R3, RZ, RZ, -R3 ;  /* 0x000000ffff037224 */ /* 0x000fd800078e0a03 */
[----:B------:R-:W0:Y:S02]  /*1130*/  @P0 LDC.64 R4, c[0x0][0x9e8] ;  /* 0x00027a00ff040b82 */ /* 0x000e240000000a00 */
[----:B0-----:R-:W-:-:S05]  /*1140*/  @P0 IMAD.HI.U32 R2, R3, R4, RZ ;  /* 0x0000000403020227 */ /* 0x001fca00078e00ff */
[----:B------:R-:W-:-:S04]  /*1150*/  @P0 SHF.R.U32.HI R3, RZ, R5, R2 ;  /* 0x00000005ff030219 */ /* 0x000fc80000011602 */
[----:B------:R-:W-:Y:S01]  /*1160*/  LOP3.LUT R2, RZ, R3, RZ, 0x33, !PT ;  /* 0x00000003ff027212 */ /* 0x000fe200078e33ff */
[----:B------:R-:W-:Y:S06]  /*1170*/  BRA `(.L_x_1058) ;  /* 0x0000000000107947 */ /* 0x000fec0003800000 */
.L_x_1057:
[----:B------:R-:W-:-:S13]  /*1180*/  ISETP.NE.AND P0, PT, R9, 0x1, PT ;  /* 0x000000010900780c */ /* 0x000fda0003f05270 */
[----:B------:R-:W0:Y:S02]  /*1190*/  @P0 LDC.64 R4, c[0x0][0x9e8] ;  /* 0x00027a00ff040b82 */ /* 0x000e240000000a00 */
[----:B0-----:R-:W-:-:S05]  /*11a0*/  @P0 IMAD.HI.U32 R4, R2, R4, RZ ;  /* 0x0000000402040227 */ /* 0x001fca00078e00ff */
[----:B------:R-:W-:-:S07]  /*11b0*/  @P0 SHF.R.U32.HI R2, RZ, R5, R4 ;  /* 0x00000005ff020219 */ /* 0x000fce0000011604 */
.L_x_1058:
[----:B------:R-:W-:-:S05]  /*11c0*/  IMAD R3, R2, R9, R9 ;  /* 0x0000000902037224 */ /* 0x000fca00078e0209 */
[----:B------:R-:W-:-:S07]  /*11d0*/  VIMNMX R0, R0, R3, PT ;  /* 0x0000000300007248 */ /* 0x000fce0003fe0100 */
.L_x_1056:
[----:B------:R-:W-:Y:S01]  /*11e0*/  VIADD R2, R0, 0x5f ;  /* 0x0000005f00027836 */ /* 0x000fe20000000000 */
[----:B------:R-:W-:Y:S01]  /*11f0*/  ULDC UR4, c[0x0][0x9dc] ;  /* 0x0002770000047ab9 */ /* 0x000fe20000000800 */
[----:B------:R-:W-:Y:S02]  /*1200*/  VIADD R0, R16, 0x5f ;  /* 0x0000005f10007836 */ /* 0x000fe40000000000 */
[----:B------:R-:W-:-:S04]  /*1210*/  IMAD.HI R2, R2, 0x2aaaaaab, RZ ;  /* 0x2aaaaaab02027827 */ /* 0x000fc800078e02ff */
[----:B------:R-:W-:Y:S01]  /*1220*/  IMAD.HI R0, R0, 0x2aaaaaab, RZ ;  /* 0x2aaaaaab00007827 */ /* 0x000fe200078e02ff */
[----:B------:R-:W-:-:S03]  /*1230*/  SHF.R.U32.HI R5, RZ, 0x1f, R2 ;  /* 0x0000001fff057819 */ /* 0x000fc60000011602 */
[----:B------:R-:W-:Y:S01]  /*1240*/  IMAD R7, R161, 0x80, -R17 ;  /* 0x00000080a1077824 */ /* 0x000fe200078e0a11 */
[----:B------:R-:W-:Y:S02]  /*1250*/  SHF.R.U32.HI R3, RZ, 0x1f, R0 ;  /* 0x0000001fff037819 */ /* 0x000fe40000011600 */
[----:B------:R-:W-:Y:S01]  /*1260*/  LEA.HI.SX32 R72, R2, R5, 0x1c ;  /* 0x0000000502487211 */ /* 0x000fe200078fe2ff */
[----:B------:R-:W-:Y:S01]  /*1270*/  IMAD.IADD R7, R16, 0x1, R7 ;  /* 0x0000000110077824 */ /* 0x000fe200078e0207 */
[----:B------:R-:W-:-:S03]  /*1280*/  LEA.HI.SX32 R3, R0, R3, 0x1c ;  /* 0x0000000300037211 */ /* 0x000fc600078fe2ff */
[----:B------:R-:W-:Y:S01]  /*1290*/  VIADD R0, R7, -UR4 ;  /* 0x8000000407007c36 */ /* 0x000fe20008000000 */
[----:B------:R-:W-:Y:S01]  /*12a0*/  VIMNMX R72, R3, R72, PT ;  /* 0x0000004803487248 */ /* 0x000fe20003fe0100 */
[----:B------:R-:W-:Y:S06]  /*12b0*/  @!P1 BRA `(.L_x_1059) ;  /* 0x00000000003c9947 */ /* 0x000fec0003800000 */
[----:B------:R-:W-:-:S13]  /*12c0*/  ISETP.GT.AND P0, PT, R7, -0x1, PT ;  /* 0xffffffff0700780c */ /* 0x000fda0003f04270 */
[----:B------:R-:W-:Y:S05]  /*12d0*/  @P0 BRA `(.L_x_1060) ;  /* 0x00000000001c0947 */ /* 0x000fea0003800000 */
[----:B------:R-:W-:Y:S02]  /*12e0*/  ISETP.NE.AND P0, PT, R9, 0x1, PT ;  /* 0x000000010900780c */ /* 0x000fe40003f05270 */
[----:B------:R-:W-:-:S11]  /*12f0*/  LOP3.LUT R7, RZ, R7, RZ, 0x33, !PT ;  /* 0x00000007ff077212 */ /* 0x000fd600078e33ff */
[----:B------:R-:W0:Y:S02]  /*1300*/  @P0 LDC.64 R2, c[0x0][0x9e8] ;  /* 0x00027a00ff020b82 */ /* 0x000e240000000a00 */
[----:B0-----:R-:W-:-:S05]  /*1310*/  @P0 IMAD.HI.U32 R2, R7, R2, RZ ;  /* 0x0000000207020227 */ /* 0x001fca00078e00ff */
[----:B------:R-:W-:-:S04]  /*1320*/  @P0 SHF.R.U32.HI R7, RZ, R3, R2 ;  /* 0x00000003ff070219 */ /* 0x000fc80000011602 */
[----:B------:R-:W-:Y:S01]  /*1330*/  LOP3.LUT R7, RZ, R7, RZ, 0x33, !PT ;  /* 0x00000007ff077212 */ /* 0x000fe200078e33ff */
[----:B------:R-:W-:Y:S06]  /*1340*/  BRA `(.L_x_1061) ;  /* 0x0000000000107947 */ /* 0x000fec0003800000 */
.L_x_1060:
[----:B------:R-:W-:-:S13]  /*1350*/  ISETP.NE.AND P0, PT, R9, 0x1, PT ;  /* 0x000000010900780c */ /* 0x000fda0003f05270 */
[----:B------:R-:W0:Y:S02]  /*1360*/  @P0 LDC.64 R2, c[0x0][0x9e8] ;  /* 0x00027a00ff020b82 */ /* 0x000e240000000a00 */
[----:B0-----:R-:W-:-:S05]  /*1370*/  @P0 IMAD.HI.U32 R2, R7, R2, RZ ;  /* 0x0000000207020227 */ /* 0x001fca00078e00ff */
[----:B------:R-:W-:-:S07]  /*1380*/  @P0 SHF.R.U32.HI R7, RZ, R3, R2 ;  /* 0x00000003ff070219 */ /* 0x000fce0000011602 */
.L_x_1061:
[----:B------:R-:W-:-:S05]  /*1390*/  IMAD R7, R7, R9, RZ ;  /* 0x0000000907077224 */ /* 0x000fca00078e02ff */
[----:B------:R-:W-:-:S07]  /*13a0*/  VIMNMX R0, R0, R7, !PT ;  /* 0x0000000700007248 */ /* 0x000fce0007fe0100 */
.L_x_1059:
        /* <DEDUP_REMOVED lines=9> */
[----:B------:R-:W-:Y:S01]  /*1440*/  LEA.HI.SX32 R3, R2, R3, 0x1c ;  /* 0x0000000302037211 */ /* 0x000fe200078fe2ff */
[----:B------:R-:W-:Y:S01]  /*1450*/  IMAD.MOV.U32 R2, RZ, RZ, RZ ;  /* 0x000000ffff027224 */ /* 0x000fe200078e00ff */
[----:B------:R-:W-:Y:S02]  /*1460*/  CS2R R76, SRZ ;  /* 0x00000000004c7805 */ /* 0x000fe4000001ff00 */
[----:B------:R-:W-:Y:S02]  /*1470*/  CS2R R74, SRZ ;  /* 0x00000000004a7805 */ /* 0x000fe4000001ff00 */
[----:B------:R-:W-:Y:S01]  /*1480*/  VIMNMX R23, RZ, R3, !PT ;  /* 0x00000003ff177248 */ /* 0x000fe20007fe0100 */
[----:B------:R-:W-:Y:S01]  /*1490*/  IMAD.MOV.U32 R73, RZ, RZ, RZ ;  /* 0x000000ffff497224 */ /* 0x000fe200078e00ff */
[----:B------:R-:W-:-:S02]  /*14a0*/  CS2R R28, SRZ ;  /* 0x00000000001c7805 */ /* 0x000fc4000001ff00 */
[----:B------:R-:W-:Y:S02]  /*14b0*/  CS2R R70, SRZ ;  /* 0x0000000000467805 */ /* 0x000fe4000001ff00 */
[----:B------:R-:W-:Y:S02]  /*14c0*/  ISETP.GT.AND P1, PT, R72, R23, PT ;  /* 0x000000174800720c */ /* 0x000fe40003f24270 */
        /* <DEDUP_REMOVED lines=20> */
[----:B------:R-:W-:Y:S02]  /*1610*/  IMAD.MOV.U32 R30, RZ, RZ, RZ ;  /* 0x000000ffff1e7224 */ /* 0x000fe400078e00ff */
[----:B------:R-:W-:Y:S02]  /*1620*/  IMAD.MOV.U32 R89, RZ, RZ, RZ ;  /* 0x000000ffff597224 */ /* 0x000fe400078e00ff */
[----:B------:R-:W-:-:S02]  /*1630*/  IMAD.MOV.U32 R8, RZ, RZ, RZ ;  /* 0x000000ffff087224 */ /* 0x000fc400078e00ff */
[----:B------:R-:W-:Y:S02]  /*1640*/  IMAD.MOV.U32 R10, RZ, RZ, RZ ;  /* 0x000000ffff0a7224 */ /* 0x000fe400078e00ff */
[----:B------:R-:W-:Y:S01]  /*1650*/  IMAD.MOV.U32 R91, RZ, RZ, RZ ;  /* 0x000000ffff5b7224 */ /* 0x000fe200078e00ff */
[----:B------:R-:W-:Y:S06]  /*1660*/  @!P1 BRA `(.L_x_1062) ;  /* 0x000000b0009c9947 */ /* 0x000fec0003800000 */
[----:B------:R-:W0:Y:S01]  /*1670*/  SHFL.IDX PT, R0, R172, RZ, 0x1f ;  /* 0x00001fffac007589 */ /* 0x000e2200000e0000 */
[----:B------:R-:W1:Y:S01]  /*1680*/  S2UR UR6, SR_CgaCtaId ;  /* 0x00000000000679c3 */ /* 0x000e620000008800 */
[----:B------:R-:W-:Y:S01]  /*1690*/  UMOV UR38, 0x400 ;  /* 0x0000040000267882 */ /* 0x000fe20000000000 */
        /* <DEDUP_REMOVED lines=28> */
.L_x_1063:
[----:B------:R-:W-:Y:S02]  /*1860*/  LEA.HI R0, R169, R169, RZ, 0x1 ;  /* 0x000000a9a9007211 */ /* 0x000fe400078f08ff */
[----:B------:R-:W-:Y:S02]  /*1870*/  ISETP.NE.AND P0, PT, R19, 0x3, PT ;  /* 0x000000031300780c */ /* 0x000fe40003f05270 */
[----:B------:R-:W-:-:S05]  /*1880*/  LOP3.LUT R0, R0, 0xfffffffe, RZ, 0xc0, !PT ;  /* 0xfffffffe00007812 */ /* 0x000fca00078ec0ff */
[----:B------:R-:W-:-:S05]  /*1890*/  IMAD.IADD R0, R169, 0x1, -R0 ;  /* 0x00000001a9007824 */ /* 0x000fca00078e0a00 */
[----:B------:R-:W-:-:S04]  /*18a0*/  SHF.L.U32 R0, R0, 0x1f, RZ ;  /* 0x0000001f00007819 */ /* 0x000fc800000006ff */
[----:B------:R-:W0:Y:S02]  /*18b0*/  SYNCS.PHASECHK.TRANS64.TRYWAIT P1, [UR38+0x2a800], R0 ;  /* 0x02a80000ff0075a7 */ /* 0x000e240008020166 */
[----:B0-----:R-:W-:Y:S05]  /*18c0*/  @!P1 BRA `(.L_x_1064) ;  /* 0x00000120007c9947 */ /* 0x001fea0003800000 */
.L_x_1248:
[----:B------:R-:W-:Y:S05]  /*18d0*/  @!P0 BRA `(.L_x_1065) ;  /* 0x0000000000048947 */ /* 0x000fea0003800000 */
[----:B------:R-:W-:Y:S01]  /*18e0*/  BPT.TRAP 0x1 ;  /* 0x000000040000795c */ /* 0x000fe20000300000 */
.L_x_1065:
[----:B0-----:R-:W-:Y:S02]  /*18f0*/  IMAD.U32 R3, RZ, RZ, UR36 ;  /* 0x00000024ff037e24 */ /* 0x001fe4000f8e00ff */
[----:B------:R-:W-:-:S03]  /*1900*/  IMAD.U32 R0, RZ, RZ, UR37 ;  /* 0x00000025ff007e24 */ /* 0x000fc6000f8e00ff */
[----:B------:R-:W-:Y:S02]  /*1910*/  LEA R3, R3, UR38, 0x3 ;  /* 0x0000002603037c11 */ /* 0x000fe4000f8e18ff */
[----:B------:R-:W-:-:S04]  /*1920*/  SHF.L.U32 R0, R0, 0x1f, RZ ;  /* 0x0000001f00007819 */ /* 0x000fc800000006ff */
[----:B------:R0:W1:Y:S01]  /*1930*/  SYNCS.PHASECHK.TRANS64.TRYWAIT P1, [R3+URZ+0x2a830], R0 ;  /* 0x02a83000030075a7 */ /* 0x000062000802017f */
[----:B------:R-:W-:Y:S05]  /*1940*/  @!P0 BRA `(.L_x_1066) ;  /* 0x0000000000048947 */ /* 0x000fea0003800000 */
[----:B------:R-:W-:Y:S01]  /*1950*/  BPT.TRAP 0x1 ;  /* 0x000000040000795c */ /* 0x000fe20000300000 */
.L_x_1066:
[----:B------:R-:W2:Y:S01]  /*1960*/  LDL.LU R2, [R1] ;  /* 0x0000000001027983 */ /* 0x000ea20000300800 */
[----:B------:R-:W3:Y:S02]  /*1970*/  S2R R4, SR_TID.X ;  /* 0x0000000000047919 */ /* 0x000ee40000002100 */
[----:B---3--:R-:W-:Y:S02]  /*1980*/  LOP3.LUT P2, RZ, R4, 0x7f, RZ, 0xc0, !PT ;  /* 0x0000007f04ff7812 */ /* 0x008fe4000784c0ff */
[----:B--2---:R-:W-:-:S11]  /*1990*/  LOP3.LUT R2, R2, 0xffefffff, RZ, 0xc0, !PT ;  /* 0xffefffff02027812 */ /* 0x004fd600078ec0ff */
[----:B------:R-:W-:-:S05]  /*19a0*/  @P2 LOP3.LUT R2, R2, 0x100000, RZ, 0xfc, !PT ;  /* 0x0010000002022812 */ /* 0x000fca00078efcff */
[----:B------:R2:W-:Y:S01]  /*19b0*/  STL [R1], R2 ;  /* 0x0000000201007387 */ /* 0x0005e20000100800 */
[----:B-1----:R-:W-:Y:S05]  /*19c0*/  @P1 BRA `(.L_x_1067) ;  /* 0x0000000000081947 */ /* 0x002fea0003800000 */
[----:B------:R-:W1:Y:S02]  /*19d0*/  SYNCS.PHASECHK.TRANS64.TRYWAIT P1, [R3+URZ+0x2a830], R0 ;  /* 0x02a83000030075a7 */ /* 0x000e64000802017f */
[----:B-1----:R-:W-:Y:S05]  /*19e0*/  @!P1 BRA `(.L_x_1068) ;  /* 0x00000120004c9947 */ /* 0x002fea0003800000 */
.L_x_1067:
[----:B------:R-:W-:Y:S05]  /*19f0*/  WARPSYNC.ALL ;  /* 0x0000000000007948 */ /* 0x000fea0003800000 */
[----:B------:R-:W-:Y:S01]  /*1a00*/  UIADD3 UR4, UR38, 0x18400, URZ ;  /* 0x0001840026047890 */ /* 0x000fe2000fffe03f */
[----:B------:R-:W-:Y:S01]  /*1a10*/  WARPGROUP.ARRIVE ;  /* 0x00000000000079c5 */ /* 0x000fe20000000000 */
[----:B------:R-:W-:-:S05]  /*1a20*/  ULOP3.LUT UR5, UR40, 0x10000, URZ, 0xfc, !UPT ;  /* 0x0001000028057892 */ /* 0x000fca000f8efc3f */
[----:B--2---:R-:W2:Y:S01]  /*1a30*/  S2R R2, SR_TID.X ;  /* 0x0000000000027919 */ /* 0x004ea20000002100 */
[----:B------:R-:W-:Y:S01]  /*1a40*/  USHF.R.U32.HI UR4, URZ, 0x4, UR4 ;  /* 0x000000043f047899 */ /* 0x000fe20008011604 */
[----:B------:R-:W3:Y:S01]  /*1a50*/  LDC.64 R14, c[0x0][0x9e0] ;  /* 0x00027800ff0e7b82 */ /* 0x000ee20000000a00 */
[----:B------:R-:W-:Y:S01]  /*1a60*/  UMOV UR9, 0x40000040 ;  /* 0x4000004000097882 */ /* 0x000fe20000000000 */
[----:B------:R-:W-:Y:S01]  /*1a70*/  UMOV UR11, 0x40000040 ;  /* 0x40000040000b7882 */ /* 0x000fe20000000000 */
[----:B------:R-:W-:Y:S01]  /*1a80*/  ULOP3.LUT UR4, UR4, 0x3fff, URZ, 0xc0, !UPT ;  /* 0x00003fff04047892 */ /* 0x000fe2000f8ec03f */
[----:B------:R-:W-:Y:S01]  /*1a90*/  IMAD.U32 R7, RZ, RZ, UR9 ;  /* 0x00000009ff077e24 */ /* 0x000fe2000f8e00ff */
[----:B------:R-:W-:Y:S01]  /*1aa0*/  UMOV UR8, UR5 ;  /* 0x0000000500087c82 */ /* 0x000fe20008000000 */
[----:B------:R-:W-:Y:S01]  /*1ab0*/  UIADD3 UR12, UR5, 0x4, URZ ;  /* 0x00000004050c7890 */ /* 0x000fe2000fffe03f */
[----:B------:R-:W-:Y:S01]  /*1ac0*/  IMAD.U32 R6, RZ, RZ, UR8 ;  /* 0x00000008ff067e24 */ /* 0x000fe2000f8e00ff */
[----:B------:R-:W-:Y:S01]  /*1ad0*/  ULOP3.LUT UR39, UR4, 0x10000, URZ, 0xfc, !UPT ;  /* 0x0001000004277892 */ /* 0x000fe2000f8efc3f */
[----:B------:R-:W-:Y:S01]  /*1ae0*/  IMAD.MOV.U32 R5, RZ, RZ, -0x60 ;  /* 0xffffffa0ff057424 */ /* 0x000fe200078e00ff */
[----:B------:R-:W-:Y:S01]  /*1af0*/  UMOV UR13, 0x40000040 ;  /* 0x40000040000d7882 */ /* 0x000fe20000000000 */
[----:B------:R-:W-:Y:S01]  /*1b00*/  UMOV UR15, 0x40000040 ;  /* 0x40000040000f7882 */ /* 0x000fe20000000000 */
[----:B------:R-:W-:Y:S01]  /*1b10*/  UIMAD UR4, UR36, 0x900, UR39 ;  /* 0x00000900240478a4 */ /* 0x000fe2000f8e0227 */
[----:B------:R-:W-:Y:S01]  /*1b20*/  IMAD R5, R72, R5, 0x60 ;  /* 0x0000006048057424 */ /* 0x000fe200078e0205 */
[----:B------:R-:W-:Y:S01]  /*1b30*/  UIADD3 UR16, UR5, 0x6, URZ ;  /* 0x0000000605107890 */ /* 0x000fe2000fffe03f */
[----:B------:R-:W-:Y:S01]  /*1b40*/  IMAD R4, R161, 0x80, R171 ;  /* 0x00000080a1047824 */ /* 0x000fe200078e02ab */
[----:B------:R-:W-:Y:S01]  /*1b50*/  UIADD3 UR14, UR4, 0x4, URZ ;  /* 0x00000004040e7890 */ /* 0x000fe2000fffe03f */
[----:B------:R-:W-:Y:S01]  /*1b60*/  IMAD R12, R18, -0x2, R5 ;  /* 0xfffffffe120c7824 */ /* 0x000fe200078e0205 */
[----:B------:R-:W-:-:S02]  /*1b70*/  UIADD3 UR18, UR4, 0x6, URZ ;  /* 0x0000000604127890 */ /* 0x000fc4000fffe03f */
[----:B------:R-:W-:Y:S01]  /*1b80*/  UMOV UR10, UR4 ;  /* 0x00000004000a7c82 */ /* 0x000fe20008000000 */
[----:B------:R-:W-:Y:S01]  /*1b90*/  UMOV UR17, 0x40000040 ;  /* 0x4000004000117882 */ /* 0x000fe20000000000 */
[----:B------:R-:W-:Y:S01]  /*1ba0*/  HGMMA.64x96x16.F32 R24, gdesc[UR8], RZ, !UPT, gsb0 ;  /* 0x01600000081879f0 */ /* 0x000fe2000c0008ff */
[----:B------:R-:W-:Y:S02]  /*1bb0*/  UIADD3 UR8, UR5, 0x2, URZ ;  /* 0x0000000205087890 */ /* 0x000fe4000fffe03f */
[----:B------:R-:W-:Y:S01]  /*1bc0*/  UIADD3 UR10, UR4, 0x2, URZ ;  /* 0x00000002040a7890 */ /* 0x000fe2000fffe03f */
[----:B------:R-:W-:Y:S01]  /*1bd0*/  UMOV UR9, 0x40000040 ;  /* 0x4000004000097882 */ /* 0x000fe20000000000 */
[----:B------:R-:W-:Y:S01]  /*1be0*/  UMOV UR11, 0x40000040 ;  /* 0x40000040000b7882 */ /* 0x000fe20000000000 */
[----:B------:R-:W-:Y:S01]  /*1bf0*/  UMOV UR19, 0x40000040 ;  /* 0x4000004000137882 */ /* 0x000fe20000000000 */
[----:B------:R-:W-:Y:S01]  /*1c00*/  UIADD3 UR20, UR5, 0x400, URZ ;  /* 0x0000040005147890 */ /* 0x000fe2000fffe03f */
[----:B--2---:R-:W-:Y:S01]  /*1c10*/  LOP3.LUT P1, RZ, R2, 0x7f, RZ, 0xc0, !PT ;  /* 0x0000007f02ff7812 */ /* 0x004fe2000782c0ff */
[----:B------:R-:W-:Y:S01]  /*1c20*/  UIADD3 UR22, UR4, 0x300, URZ ;  /* 0x0000030004167890 */ /* 0x000fe2000fffe03f */
[----:B------:R-:W-:Y:S01]  /*1c30*/  IMAD.IADD R2, R16, 0x1, R5 ;  /* 0x0000000110027824 */ /* 0x000fe200078e0205 */
[----:B------:R-:W-:Y:S01]  /*1c40*/  UMOV UR21, 0x40000040 ;  /* 0x4000004000157882 */ /* 0x000fe20000000000 */
[----:B------:R-:W-:Y:S01]  /*1c50*/  UMOV UR23, 0x40000040 ;  /* 0x4000004000177882 */ /* 0x000fe20000000000 */
[----:B------:R-:W-:Y:S01]  /*1c60*/  UIADD3 UR24, UR5, 0x402, URZ ;  /* 0x0000040205187890 */ /* 0x000fe2000fffe03f */
[----:B------:R-:W-:Y:S01]  /*1c70*/  IMAD R13, R18, -0x2, R2 ;  /* 0xfffffffe120d7824 */ /* 0x000fe200078e0202 */
[----:B------:R-:W-:Y:S01]  /*1c80*/  UIADD3 UR26, UR4, 0x302, URZ ;  /* 0x00000302041a7890 */ /* 0x000fe2000fffe03f */
[----:B------:R-:W-:Y:S01]  /*1c90*/  UMOV UR25, 0x40000040 ;  /* 0x4000004000197882 */ /* 0x000fe20000000000 */
[----:B------:R-:W-:Y:S01]  /*1ca0*/  UMOV UR27, 0x40000040 ;  /* 0x40000040001b7882 */ /* 0x000fe20000000000 */
[----:B------:R-:W-:-:S02]  /*1cb0*/  UIADD3 UR28, UR5, 0x404, URZ ;  /* 0x00000404051c7890 */ /* 0x000fc4000fffe03f */
[----:B------:R-:W-:Y:S01]  /*1cc0*/  UIADD3 UR30, UR4, 0x304, URZ ;  /* 0x00000304041e7890 */ /* 0x000fe2000fffe03f */
[----:B01----:R-:W-:Y:S01]  /*1cd0*/  @!P1 VIADD R0, R3, 0x2a840 ;  /* 0x0002a84003009836 */ /* 0x003fe20000000000 */
[----:B------:R-:W-:Y:S01]  /*1ce0*/  UMOV UR29, 0x40000040 ;  /* 0x40000040001d7882 */ /* 0x000fe20000000000 */
[----:B------:R-:W-:Y:S01]  /*1cf0*/  UMOV UR31, 0x40000040 ;  /* 0x40000040001f7882 */ /* 0x000fe20000000000 */
[----:B------:R-:W-:Y:S01]  /*1d00*/  UIADD3 UR32, UR5, 0x406, URZ ;  /* 0x0000040605207890 */ /* 0x000fe2000fffe03f */
[----:B------:R-:W-:Y:S01]  /*1d10*/  IADD3 R3, -R17, 0x1, R2 ;  /* 0x0000000111037810 */ /* 0x000fe20007ffe102 */
[----:B------:R-:W-:Y:S01]  /*1d20*/  UIADD3 UR34, UR4, 0x306, URZ ;  /* 0x0000030604227890 */ /* 0x000fe2000fffe03f */
[----:B------:R-:W-:Y:S01]  /*1d30*/  @!P1 PRMT R0, RZ, 0x654, R0 ;  /* 0x00000654ff009816 */ /* 0x000fe20000000000 */
[----:B------:R-:W-:Y:S01]  /*1d40*/  UMOV UR33, 0x40000040 ;  /* 0x4000004000217882 */ /* 0x000fe20000000000 */
[----:B------:R-:W-:Y:S01]  /*1d50*/  UMOV UR35, 0x40000040 ;  /* 0x4000004000237882 */ /* 0x000fe20000000000 */
[----:B------:R-:W-:Y:S01]  /*1d60*/  UIADD3 UR40, UR5, 0x800, URZ ;  /* 0x0000080005287890 */ /* 0x000fe2000fffe03f */
[----:B------:R-:W-:Y:S01]  /*1d70*/  IMAD R3, R18, -0x2, R3 ;  /* 0xfffffffe12037824 */ /* 0x000fe200078e0203 */
[----:B------:R-:W-:Y:S01]  /*1d80*/  UIADD3 UR42, UR4, 0x600, URZ ;  /* 0x00000600042a7890 */ /* 0x000fe2000fffe03f */
[----:B------:R-:W-:Y:S01]  /*1d90*/  UMOV UR41, 0x40000040 ;  /* 0x4000004000297882 */ /* 0x000fe20000000000 */
[----:B------:R-:W-:Y:S01]  /*1da0*/  UMOV UR43, 0x40000040 ;  /* 0x40000040002b7882 */ /* 0x000fe20000000000 */
[----:B------:R-:W-:Y:S01]  /*1db0*/  UIADD3 UR44, UR5, 0x802, URZ ;  /* 0x00000802052c7890 */ /* 0x000fe2000fffe03f */
[----:B---3--:R-:W-:Y:S01]  /*1dc0*/  IMAD.IADD R10, R3, 0x1, R14 ;  /* 0x00000001030a7824 */ /* 0x008fe200078e020e */
        /* <DEDUP_REMOVED lines=43> */
[----:B------:R-:W-:Y:S01]  /*2080*/  HGMMA.64x96x16.F32 R24, gdesc[UR56], R24, gsb0 ;  /* 0x01600000381879f0 */ /* 0x000fe20008000818 */
[----:B------:R-:W-:Y:S02]  /*2090*/  ULDC UR59, c[0x0][0x9dc] ;  /* 0x00027700003b7ab9 */ /* 0x000fe40000000800 */
[----:B------:R-:W-:-:S06]  /*20a0*/  ULOP3.LUT UR4, URZ, UR59, URZ, 0x33, !UPT ;  /* 0x0000003b3f047292 */ /* 0x000fcc000f8e333f */
[----:B------:R-:W-:-:S04]  /*20b0*/  VIADD R21, R3, UR4 ;  /* 0x0000000403157c36 */ /* 0x000fc80008000000 */
[----:B------:R-:W-:Y:S01]  /*20c0*/  IMAD.IADD R2, R21, 0x1, R4 ;  /* 0x0000000115027824 */ /* 0x000fe200078e0204 */
[----:B------:R-:W-:Y:S02]  /*20d0*/  WARPGROUP.DEPBAR.LE gsb0, 0x0 ;  /* 0x00008000000079c5 */ /* 0x000fe40000010000 */
[----:B------:R0:W-:Y:S01]  /*20e0*/  @!P1 SYNCS.ARRIVE.TRANS64.RED.A1T0 RZ, [R0+URZ], RZ ;  /* 0x000000ff00ff99a7 */ /* 0x0001e2000810043f */
[----:B------:R-:W-:-:S04]  /*20f0*/  ISETP.GE.AND P1, PT, R15, 0x1, PT ;  /* 0x000000010f00780c */ /* 0x000fc80003f26270 */
[----:B------:R-:W-:Y:S02]  /*2100*/  P2R R20, PR, RZ, 0x2 ;  /* 0x00000002ff147803 */ /* 0x000fe40000000000 */
[----:B0-----:R-:W-:-:S07]  /*2110*/  VIADDMNMX R0, R4, R10, R13, PT ;  /* 0x0000000a04007246 */ /* 0x001fce000380010d */
[----:B------:R-:W-:Y:S05]  /*2120*/  @!P1 BRA `(.L_x_1069) ;  /* 0x00000000004c9947 */ /* 0x000fea0003800000 */
[----:B------:R-:W-:Y:S01]  /*2130*/  IADD3 R3, -R17, R16, R4 ;  /* 0x0000001011037210 */ /* 0x000fe20007ffe104 */
[----:B------:R-:W-:Y:S03]  /*2140*/  BSSY B0, `(.L_x_1070) ;  /* 0x000000e000007945 */ /* 0x000fe60003800000 */
        /* <DEDUP_REMOVED lines=9> */
.L_x_1071:
[----:B------:R-:W-:-:S13]  /*21e0*/  ISETP.NE.AND P1, PT, R15, 0x1, PT ;  /* 0x000000010f00780c */ /* 0x000fda0003f25270 */
[----:B------:R-:W0:Y:S02]  /*21f0*/  @P1 LDC.64 R8, c[0x0][0x9e8] ;  /* 0x00027a00ff081b82 */ /* 0x000e240000000a00 */
[----:B0-----:R-:W-:-:S05]  /*2200*/  @P1 IMAD.HI.U32 R8, R3, R8, RZ ;  /* 0x0000000803081227 */ /* 0x001fca00078e00ff */
[----:B------:R-:W-:-:S07]  /*2210*/  @P1 SHF.R.U32.HI R3, RZ, R9, R8 ;  /* 0x00000009ff031219 */ /* 0x000fce0000011608 */
.L_x_1072:
[----:B------:R-:W-:Y:S05]  /*2220*/  BSYNC B0 ;  /* 0x0000000000007941 */ /* 0x000fea0003800000 */
.L_x_1070:
[----:B------:R-:W-:-:S05]  /*2230*/  IMAD R3, R3, R15, R12 ;  /* 0x0000000f03037224 */ /* 0x000fca00078e020c */
[----:B------:R-:W-:Y:S02]  /*2240*/  VIMNMX R2, R2, R3, !PT ;  /* 0x0000000302027248 */ /* 0x000fe40007fe0100 */
[----:B------:R-:W-:-:S07]  /*2250*/  VIADDMNMX R0, R3, R15, R0, PT ;  /* 0x0000000f03007246 */ /* 0x000fce0003800100 */
.L_x_1069:
[C---:B------:R-:W-:Y:S02]  /*2260*/  ISETP.GE.AND P6, PT, R5.reuse, 0x9, PT ;  /* 0x000000090500780c */ /* 0x040fe40003fc6270 */
[C---:B------:R-:W-:Y:S02]  /*2270*/  ISETP.GE.AND P1, PT, R5.reuse, 0x2, PT ;  /* 0x000000020500780c */ /* 0x040fe40003f26270 */
        /* <DEDUP_REMOVED lines=34> */
[C---:B------:R-:W-:Y:S02]  /*24a0*/  ISETP.GE.AND P3, PT, R5.reuse, 0x22, PT ;  /* 0x000000220500780c */ /* 0x040fe40003f66270 */
        /* <DEDUP_REMOVED lines=73> */
[----:B------:R-:W-:-:S04]  /*2940*/  ISETP.GE.AND P5, PT, R5, 0x5a, PT ;  /* 0x0000005a0500780c */ /* 0x000fc80003fa6270 */
[----:B------:R-:W-:Y:S02]  /*2950*/  P2R R64, PR, RZ, 0x20 ;  /* 0x00000020ff407803 */ /* 0x000fe40000000000 */
[----:B------:R-:W-:Y:S02]  /*2960*/  ISETP.GT.AND P5, PT, R2, 0x59, !P5 ;  /* 0x000000590200780c */ /* 0x000fe40006fa4270 */
[----:B------:R-:W-:Y:S02]  /*2970*/  IADD3 R2, R21, 0x8, R4 ;  /* 0x0000000815027810 */ /* 0x000fe40007ffe004 */
[----:B------:R-:W-:Y:S01]  /*2980*/  ISETP.LT.OR P5, PT, R0, 0x5a, P5 ;  /* 0x0000005a0000780c */ /* 0x000fe20002fa1670 */
[----:B------:R-:W-:-:S03]  /*2990*/  VIADD R0, R4, 0x8 ;  /* 0x0000000804007836 */ /* 0x000fc60000000000 */
[----:B------:R-:W-:Y:S02]  /*29a0*/  FSEL R69, R69, -INF , !P5 ;  /* 0xff80000045457808 */ /* 0x000fe40006800000 */
[----:B------:R-:W-:Y:S02]  /*29b0*/  ISETP.GE.AND P5, PT, R15, 0x1, PT ;  /* 0x000000010f00780c */ /* 0x000fe40003fa6270 */
[----:B------:R-:W-:-:S11]  /*29c0*/  VIADDMNMX R0, R0, R10, R13, PT ;  /* 0x0000000a00007246 */ /* 0x000fd6000380010d */
[----:B------:R-:W-:Y:S05]  /*29d0*/  @!P5 BRA `(.L_x_1073) ;  /* 0x000000000050d947 */ /* 0x000fea0003800000 */
[----:B------:R-:W-:Y:S01]  /*29e0*/  IADD3 R8, R16, 0x8, R4 ;  /* 0x0000000810087810 */ /* 0x000fe20007ffe004 */
[----:B------:R-:W-:Y:S04]  /*29f0*/  BSSY B0, `(.L_x_1074) ;  /* 0x000000f000007945 */ /* 0x000fe80003800000 */
[----:B------:R-:W-:-:S05]  /*2a00*/  IMAD.IADD R8, R8, 0x1, -R17 ;  /* 0x0000000108087824 */ /* 0x000fca00078e0a11 */
        /* <DEDUP_REMOVED lines=9> */
.L_x_1075:
[----:B------:R-:W-:-:S13]  /*2aa0*/  ISETP.NE.AND P5, PT, R15, 0x1, PT ;  /* 0x000000010f00780c */ /* 0x000fda0003fa5270 */
[----:B------:R-:W0:Y:S02]  /*2ab0*/  @P5 LDC.64 R24, c[0x0][0x9e8] ;  /* 0x00027a00ff185b82 */ /* 0x000e240000000a00 */
[----:B0-----:R-:W-:-:S05]  /*2ac0*/  @P5 IMAD.HI.U32 R10, R8, R24, RZ ;  /* 0x00000018080a5227 */ /* 0x001fca00078e00ff */
[----:B------:R-:W-:-:S07]  /*2ad0*/  @P5 SHF.R.U32.HI R8, RZ, R25, R10 ;  /* 0x00000019ff085219 */ /* 0x000fce000001160a */
.L_x_1076:
[----:B------:R-:W-:Y:S05]  /*2ae0*/  BSYNC B0 ;  /* 0x0000000000007941 */ /* 0x000fea0003800000 */
.L_x_1074:
[----:B------:R-:W-:-:S05]  /*2af0*/  IMAD R3, R8, R15, R12 ;  /* 0x0000000f08037224 */ /* 0x000fca00078e020c */
[----:B------:R-:W-:Y:S02]  /*2b00*/  VIMNMX R2, R2, R3, !PT ;  /* 0x0000000302027248 */ /* 0x000fe40007fe0100 */
[----:B------:R-:W-:-:S07]  /*2b10*/  VIADDMNMX R0, R3, R15, R0, PT ;  /* 0x0000000f03007246 */ /* 0x000fce0003800100 */
.L_x_1073:
[----:B------:R-:W-:Y:S01]  /*2b20*/  ISETP.GT.AND P1, PT, R2, 0x1, !P1 ;  /* 0x000000010200780c */ /* 0x000fe20004f24270 */
[----:B------:R-:W-:Y:S01]  /*2b30*/  ULDC UR4, c[0x0][0x988] ;  /* 0x0002620000047ab9 */ /* 0x000fe20000000800 */
[----:B------:R-:W-:Y:S01]  /*2b40*/  FMNMX.FTZ R3, R28, R74, !PT ;  /* 0x0000004a1c037209 */ /* 0x000fe20007810000 */
[----:B------:R-:W-:Y:S01]  /*2b50*/  IMAD.U32 R10, RZ, RZ, UR4 ;  /* 0x00000004ff0a7e24 */ /* 0x000fe2000f8e00ff */
[----:B------:R-:W-:Y:S02]  /*2b60*/  ISETP.LT.OR P1, PT, R0, 0x2, P1 ;  /* 0x000000020000780c */ /* 0x000fe40000f21670 */
[----:B------:R-:W-:Y:S02]  /*2b70*/  ISETP.GT.AND P6, PT, R2, 0x8, !P6 ;  /* 0x000000080200780c */ /* 0x000fe400077c4270 */
[----:B------:R-:W-:Y:S02]  /*2b80*/  FSEL R27, R27, -INF , !P1 ;  /* 0xff8000001b1b7808 */ /* 0x000fe40004800000 */
[----:B------:R-:W-:-:S02]  /*2b90*/  ISETP.NE.AND P1, PT, R73, RZ, PT ;  /* 0x000000ff4900720c */ /* 0x000fc40003f25270 */
[----:B------:R-:W-:Y:S02]  /*2ba0*/  FMNMX.FTZ R3, R76, R3, !PT ;  /* 0x000000034c037209 */ /* 0x000fe40007810000 */
[----:B------:R-:W-:Y:S02]  /*2bb0*/  ISETP.GT.AND P1, PT, R2, 0x9, !P1 ;  /* 0x000000090200780c */ /* 0x000fe40004f24270 */
[C---:B------:R-:W-:Y:S02]  /*2bc0*/  ISETP.LT.OR P6, PT, R0.reuse, 0x9, P6 ;  /* 0x000000090000780c */ /* 0x040fe400037c1670 */
[----:B------:R-:W-:Y:S02]  /*2bd0*/  ISETP.LT.OR P1, PT, R0, 0xa, P1 ;  /* 0x0000000a0000780c */ /* 0x000fe40000f21670 */
[----:B------:R-:W-:Y:S02]  /*2be0*/  FMNMX.FTZ R3, R78, R3, !PT ;  /* 0x000000034e037209 */ /* 0x000fe40007810000 */
[----:B------:R-:W-:-:S02]  /*2bf0*/  FSEL R31, R31, -INF , !P1 ;  /* 0xff8000001f1f7808 */ /* 0x000fc40004800000 */
[----:B------:R-:W-:Y:S02]  /*2c00*/  ISETP.NE.AND P1, PT, R29, RZ, PT ;  /* 0x000000ff1d00720c */ /* 0x000fe40003f25270 */
[----:B------:R-:W-:Y:S02]  /*2c10*/  FSEL R25, R30, -INF , !P6 ;  /* 0xff8000001e197808 */ /* 0x000fe40007000000 */
        /* <DEDUP_REMOVED lines=8> */
[----:B------:R-:W-:Y:S02]  /*2ca0*/  ISETP.NE.AND P5, PT, R77, RZ, PT ;  /* 0x000000ff4d00720c */ /* 0x000fe40003fa5270 */
        /* <DEDUP_REMOVED lines=42> */
[----:B------:R-:W-:-:S02]  /*2f50*/  FMNMX.FTZ R8, R69, R8, !PT ;  /* 0x0000000845087209 */ /* 0x000fc40007810000 */
[C---:B------:R-:W-:Y:S02]  /*2f60*/  ISETP.GT.AND P1, PT, R2.reuse, 0x30, !P1 ;  /* 0x000000300200780c */ /* 0x040fe40004f24270 */
[----:B------:R-:W-:Y:S01]  /*2f70*/  ISETP.GT.AND P4, PT, R2, RZ, !P4 ;  /* 0x000000ff0200720c */ /* 0x000fe20006784270 */
[----:B------:R-:W0:Y:S01]  /*2f80*/  SHFL.BFLY PT, R3, R8, 0x2, 0x1f ;  /* 0x0c401f0008037f89 */ /* 0x000e2200000e0000 */
        /* <DEDUP_REMOVED lines=11> */
[C---:B------:R-:W-:Y:S02]  /*3040*/  ISETP.GT.AND P2, PT, R2.reuse, 0x51, !P2 ;  /* 0x000000510200780c */ /* 0x040fe40005744270 */
[----:B------:R-:W-:Y:S02]  /*3050*/  ISETP.GT.AND P1, PT, R2, 0x38, !P1 ;  /* 0x000000380200780c */ /* 0x000fe40004f24270 */
[----:B0-----:R-:W-:Y:S02]  /*3060*/  FMNMX.FTZ R12, R8, R3, !PT ;  /* 0x00000003080c7209 */ /* 0x001fe40007810000 */
[----:B------:R-:W-:Y:S02]  /*3070*/  FMNMX.FTZ R8, R21, R27, !PT ;  /* 0x0000001b15087209 */ /* 0x000fe40007810000 */
[----:B------:R-:W-:Y:S01]  /*3080*/  ISETP.LT.OR P1, PT, R0, 0x39, P1 ;  /* 0x000000390000780c */ /* 0x000fe20000f21670 */
[----:B------:R-:W0:Y:S01]  /*3090*/  SHFL.BFLY PT, R3, R12, 0x1, 0x1f ;  /* 0x0c201f000c037f89 */ /* 0x000e2200000e0000 */
        /* <DEDUP_REMOVED lines=21> */
[----:B------:R-:W-:Y:S02]  /*31f0*/  FMNMX.FTZ R8, R47, R8, !PT ;  /* 0x000000082f087209 */ /* 0x000fe40007810000 */
[----:B------:R-:W-:Y:S02]  /*3200*/  ISETP.GT.AND P1, PT, R2, 0x48, !P5 ;  /* 0x000000480200780c */ /* 0x000fe40006f24270 */
[----:B0-----:R-:W-:Y:S02]  /*3210*/  FMNMX.FTZ R3, R12, R3, !PT ;  /* 0x000000030c037209 */ /* 0x001fe40007810000 */
[----:B------:R-:W-:-:S02]  /*3220*/  FMNMX.FTZ R8, R45, R8, !PT ;  /* 0x000000082d087209 */ /* 0x000fc40007810000 */
[----:B------:R-:W-:Y:S01]  /*3230*/  ISETP.LT.OR P1, PT, R0, 0x49, P1 ;  /* 0x000000490000780c */ /* 0x000fe20000f21670 */
[----:B------:R-:W-:Y:S01]  /*3240*/  FMUL.FTZ R24, R3, R10 ;  /* 0x0000000a03187220 */ /* 0x000fe20000410000 */
[----:B------:R-:W-:Y:S02]  /*3250*/  FMNMX.FTZ R8, R51, R8, !PT ;  /* 0x0000000833087209 */ /* 0x000fe40007810000 */
[----:B------:R-:W-:Y:S02]  /*3260*/  FSEL R5, R62, -INF , !P1 ;  /* 0xff8000003e057808 */ /* 0x000fe40004800000 */
[----:B------:R-:W-:Y:S02]  /*3270*/  FSETP.NEU.FTZ.AND P1, PT, R3, -INF , PT ;  /* 0xff8000000300780b */ /* 0x000fe40003f3d000 */
[----:B------:R-:W-:Y:S02]  /*3280*/  ISETP.NE.AND P5, PT, R89, RZ, PT ;  /* 0x000000ff5900720c */ /* 0x000fe40003fa5270 */
[----:B------:R-:W-:-:S02]  /*3290*/  FMNMX.FTZ R8, R49, R8, !PT ;  /* 0x0000000831087209 */ /* 0x000fc40007810000 */
        /* <DEDUP_REMOVED lines=15> */
[----:B------:R1:W-:Y:S01]  /*3390*/  MUFU.EX2 R77, R28 ;  /* 0x0000001c004d7308 */ /* 0x0003e20000000800 */
[----:B------:R-:W-:Y:S01]  /*33a0*/  ISETP.LT.OR P1, PT, R0, 0x51, P1 ;  /* 0x000000510000780c */ /* 0x000fe20000f21670 */
[--C-:B0-----:R-:W-:Y:S01]  /*33b0*/  FFMA.FTZ R38, R9, R10, -R73.reuse ;  /* 0x0000000a09267223 */ /* 0x101fe20000010849 */
[----:B------:R-:W-:Y:S01]  /*33c0*/  FMNMX.FTZ R8, R5, R8, !PT ;  /* 0x0000000805087209 */ /* 0x000fe20007810000 */
[-CC-:B------:R-:W-:Y:S01]  /*33d0*/  FFMA.FTZ R30, R32, R10.reuse, -R73.reuse ;  /* 0x0000000a201e7223 */ /* 0x180fe20000010849 */
[----:B------:R-:W-:Y:S01]  /*33e0*/  ISETP.NE.AND P5, PT, R64, RZ, PT ;  /* 0x000000ff4000720c */ /* 0x000fe20003fa5270 */
[-CC-:B------:R-:W-:Y:S01]  /*33f0*/  FFMA.FTZ R32, R36, R10.reuse, -R73.reuse ;  /* 0x0000000a24207223 */ /* 0x180fe20000010849 */
[----:B------:R-:W-:Y:S01]  /*3400*/  ISETP.GT.AND P3, PT, R2, 0x58, !P3 ;  /* 0x000000580200780c */ /* 0x000fe20005f64270 */
[----:B------:R-:W-:Y:S01]  /*3410*/  MUFU.EX2 R12, R12 ;  /* 0x0000000c000c7308 */ /* 0x000fe20000000800 */
[----:B------:R-:W-:Y:S01]  /*3420*/  ISETP.LT.OR P2, PT, R0, 0x52, P2 ;  /* 0x000000520000780c */ /* 0x000fe20001741670 */
[-CC-:B-1----:R-:W-:Y:S01]  /*3430*/  FFMA.FTZ R28, R82, R10.reuse, -R73.reuse ;  /* 0x0000000a521c7223 */ /* 0x182fe20000010849 */
[----:B------:R-:W-:Y:S01]  /*3440*/  FSEL R53, R66, -INF , !P1 ;  /* 0xff80000042357808 */ /* 0x000fe20004800000 */
[--C-:B------:R-:W-:Y:S01]  /*3450*/  FFMA.FTZ R34, R48, R10, -R73.reuse ;  /* 0x0000000a30227223 */ /* 0x100fe20000010849 */
[----:B------:R-:W-:Y:S01]  /*3460*/  FMNMX.FTZ R8, R63, R8, !PT ;  /* 0x000000083f087209 */ /* 0x000fe20007810000 */
[-CC-:B------:R-:W-:Y:S01]  /*3470*/  FFMA.FTZ R36, R52, R10.reuse, -R73.reuse ;  /* 0x0000000a34247223 */ /* 0x180fe20000010849 */
[----:B------:R-:W-:Y:S01]  /*3480*/  ISETP.GT.AND P4, PT, R2, 0x59, !P5 ;  /* 0x000000590200780c */ /* 0x000fe20006f84270 */
[----:B------:R0:W1:Y:S01]  /*3490*/  MUFU.EX2 R75, R24 ;  /* 0x00000018004b7308 */ /* 0x0000620000000800 */
[----:B------:R-:W-:Y:S01]  /*34a0*/  ISETP.LT.OR P3, PT, R0, 0x59, P3 ;  /* 0x000000590000780c */ /* 0x000fe20001f61670 */
[-CC-:B------:R-:W-:Y:S01]  /*34b0*/  FFMA.FTZ R2, R40, R10.reuse, -R73.reuse ;  /* 0x0000000a28027223 */ /* 0x180fe20000010849 */
[----:B------:R-:W-:Y:S01]  /*34c0*/  FSEL R67, R67, -INF , !P2 ;  /* 0xff80000043437808 */ /* 0x000fe20005000000 */
[--C-:B------:R-:W-:Y:S01]  /*34d0*/  FFMA.FTZ R40, R56, R10, -R73.reuse ;  /* 0x0000000a38287223 */ /* 0x100fe20000010849 */
[----:B------:R-:W-:Y:S01]  /*34e0*/  FMNMX.FTZ R8, R53, R8, !PT ;  /* 0x0000000835087209 */ /* 0x000fe20007810000 */
[-CC-:B------:R-:W-:Y:S01]  /*34f0*/  FFMA.FTZ R65, R65, R10.reuse, -R73.reuse ;  /* 0x0000000a41417223 */ /* 0x180fe20000010849 */
[----:B------:R-:W-:Y:S01]  /*3500*/  ISETP.LT.OR P4, PT, R0, 0x5a, P4 ;  /* 0x0000005a0000780c */ /* 0x000fe20002781670 */
[--C-:B------:R-:W-:Y:S01]  /*3510*/  FFMA.FTZ R0, R44, R10, -R73.reuse ;  /* 0x0000000a2c007223 */ /* 0x100fe20000010849 */
[----:B------:R-:W-:Y:S01]  /*3520*/  FSEL R57, R70, -INF , !P3 ;  /* 0xff80000046397808 */ /* 0x000fe20005800000 */
[----:B------:R-:W2:Y:S01]  /*3530*/  MUFU.EX2 R26, R26 ;  /* 0x0000001a001a7308 */ /* 0x000ea20000000800 */
[----:B------:R-:W-:Y:S01]  /*3540*/  FMNMX.FTZ R8, R67, R8, !PT ;  /* 0x0000000843087209 */ /* 0x000fe20007810000 */
[-CC-:B0-----:R-:W-:Y:S01]  /*3550*/  FFMA.FTZ R24, R80, R10.reuse, -R73.reuse ;  /* 0x0000000a50187223 */ /* 0x181fe20000010849 */
[----:B------:R-:W-:Y:S01]  /*3560*/  FSEL R71, R71, -INF , !P4 ;  /* 0xff80000047477808 */ /* 0x000fe20006000000 */
[--C-:B------:R-:W-:Y:S01]  /*3570*/  FFMA.FTZ R11, R11, R10, -R73.reuse ;  /* 0x0000000a0b0b7223 */ /* 0x100fe20000010849 */
[----:B------:R-:W-:Y:S01]  /*3580*/  FMNMX.FTZ R8, R57, R8, !PT ;  /* 0x0000000839087209 */ /* 0x000fe20007810000 */
[----:B------:R-:W-:Y:S01]  /*3590*/  FFMA.FTZ R69, R69, R10, -R73 ;  /* 0x0000000a45457223 */ /* 0x000fe20000010849 */
[----:B-1----:R-:W-:Y:S01]  /*35a0*/  F2FP.F16.F32.PACK_AB R156, R75, R12 ;  /* 0x0000000c4b9c723e */ /* 0x002fe200000000ff */
[----:B------:R-:W-:Y:S01]  /*35b0*/  MUFU.EX2 R150, R0 ;  /* 0x0000000000967308 */ /* 0x000fe20000000800 */
[----:B------:R-:W-:-:S02]  /*35c0*/  FMNMX.FTZ R8, R71, R8, !PT ;  /* 0x0000000847087209 */ /* 0x000fc40007810000 */
[----:B------:R-:W-:-:S03]  /*35d0*/  ISETP.GE.AND P5, PT, R15, 0x1, PT ;  /* 0x000000010f00780c */ /* 0x000fc60003fa6270 */
[----:B------:R-:W0:Y:S02]  /*35e0*/  SHFL.BFLY PT, R61, R8, 0x2, 0x1f ;  /* 0x0c401f00083d7f89 */ /* 0x000e2400000e0000 */
[----:B------:R1:W-:Y:S01]  /*35f0*/  MUFU.EX2 R81, R28 ;  /* 0x0000001c00517308 */ /* 0x0003e20000000800 */
[----:B--2---:R-:W-:-:S07]  /*3600*/  F2FP.F16.F32.PACK_AB R158, R77, R26 ;  /* 0x0000001a4d9e723e */ /* 0x004fce00000000ff */
[----:B------:R-:W-:Y:S01]  /*3610*/  MUFU.EX2 R30, R30 ;  /* 0x0000001e001e7308 */ /* 0x000fe20000000800 */
[----:B-1----:R-:W-:-:S07]  /*3620*/  FFMA.FTZ R28, R86, R10, -R73 ;  /* 0x0000000a561c7223 */ /* 0x002fce0000010849 */
[----:B------:R1:W-:Y:S01]  /*3630*/  MUFU.EX2 R85, R28 ;  /* 0x0000001c00557308 */ /* 0x0003e20000000800 */
[----:B0-----:R-:W-:Y:S01]  /*3640*/  FMNMX.FTZ R61, R8, R61, !PT ;  /* 0x0000003d083d7209 */ /* 0x001fe20007810000 */
[----:B------:R-:W-:-:S06]  /*3650*/  FFMA.FTZ R8, R92, R10, -R73 ;  /* 0x0000000a5c087223 */ /* 0x000fcc0000010849 */
[----:B------:R0:W2:Y:S01]  /*3660*/  MUFU.EX2 R79, R24 ;  /* 0x00000018004f7308 */ /* 0x0000a20000000800 */
[-CC-:B-1----:R-:W-:Y:S01]  /*3670*/  FFMA.FTZ R28, R94, R10.reuse, -R73.reuse ;  /* 0x0000000a5e1c7223 */ /* 0x182fe20000010849 */
[----:B------:R-:W1:Y:S06]  /*3680*/  SHFL.BFLY PT, R0, R61, 0x1, 0x1f ;  /* 0x0c201f003d007f89 */ /* 0x000e6c00000e0000 */
[----:B------:R-:W-:Y:S01]  /*3690*/  MUFU.EX2 R93, R28 ;  /* 0x0000001c005d7308 */ /* 0x000fe20000000800 */
[----:B0-----:R-:W-:-:S07]  /*36a0*/  FFMA.FTZ R24, R84, R10, -R73 ;  /* 0x0000000a54187223 */ /* 0x001fce0000010849 */
[----:B------:R-:W0:Y:S01]  /*36b0*/  MUFU.EX2 R32, R32 ;  /* 0x0000002000207308 */ /* 0x000e220000000800 */
[----:B--2---:R-:W-:-:S07]  /*36c0*/  F2FP.F16.F32.PACK_AB R152, R79, R30 ;  /* 0x0000001e4f98723e */ /* 0x004fce00000000ff */
[----:B------:R-:W-:Y:S01]  /*36d0*/  MUFU.EX2 R91, R8 ;  /* 0x00000008005b7308 */ /* 0x000fe20000000800 */
[----:B-1----:R-:W-:-:S04]  /*36e0*/  FMNMX.FTZ R9, R61, R0, !PT ;  /* 0x000000003d097209 */ /* 0x002fc80007810000 */
[C---:B------:R-:W-:Y:S01]  /*36f0*/  FSETP.NEU.FTZ.AND P1, PT, R9.reuse, -INF , PT ;  /* 0xff8000000900780b */ /* 0x040fe20003f3d000 */
[----:B------:R-:W-:Y:S02]  /*3700*/  FMUL.FTZ R0, R9, R10 ;  /* 0x0000000a09007220 */ /* 0x000fe40000410000 */
[----:B------:R-:W-:Y:S01]  /*3710*/  MUFU.EX2 R2, R2 ;  /* 0x0000000200027308 */ /* 0x000fe20000000800 */
[----:B0-----:R-:W-:Y:S02]  /*3720*/  F2FP.F16.F32.PACK_AB R154, R81, R32 ;  /* 0x00000020519a723e */ /* 0x001fe400000000ff */
[----:B------:R-:W-:-:S05]  /*3730*/  FSEL R0, R0, RZ, P1 ;  /* 0x000000ff00007208 */ /* 0x000fca0000800000 */
        /* <DEDUP_REMOVED lines=12> */
[-C--:B0-----:R-:W-:Y:S01]  /*3800*/  FFMA.FTZ R24, R88, R10.reuse, -R73 ;  /* 0x0000000a58187223 */ /* 0x081fe20000010849 */
[-CC-:B------:R-:W-:Y:S01]  /*3810*/  FFMA.FTZ R41, R41, R10.reuse, -R0.reuse ;  /* 0x0000000a29297223 */ /* 0x180fe20000010800 */
[-CC-:B------:R-:W-:Y:S01]  /*3820*/  FFMA.FTZ R47, R47, R10.reuse, -R0.reuse ;  /* 0x0000000a2f2f7223 */ /* 0x180fe20000010800 */
[-CC-:B------:R-:W-:Y:S01]  /*3830*/  FFMA.FTZ R45, R45, R10.reuse, -R0.reuse ;  /* 0x0000000a2d2d7223 */ /* 0x180fe20000010800 */
[----:B------:R-:W0:Y:S01]  /*3840*/  MUFU.EX2 R21, R21 ;  /* 0x0000001500157308 */ /* 0x000e220000000800 */
        /* <DEDUP_REMOVED lines=8> */
[----:B------:R-:W-:Y:S01]  /*38d0*/  FADD.FTZ R27, R77, R8 ;  /* 0x000000084d1b7221 */ /* 0x000fe20000010000 */
[-CC-:B------:R-:W-:Y:S01]  /*38e0*/  FFMA.FTZ R5, R5, R10.reuse, -R0.reuse ;  /* 0x0000000a05057223 */ /* 0x180fe20000010800 */
[-CC-:B------:R-:W-:Y:S01]  /*38f0*/  FFMA.FTZ R63, R63, R10.reuse, -R0.reuse ;  /* 0x0000000a3f3f7223 */ /* 0x180fe20000010800 */
[-CC-:B------:R-:W-:Y:S01]  /*3900*/  FFMA.FTZ R53, R53, R10.reuse, -R0.reuse ;  /* 0x0000000a35357223 */ /* 0x180fe20000010800 */
[----:B------:R-:W-:Y:S01]  /*3910*/  FADD.FTZ R8, R30, R27 ;  /* 0x0000001b1e087221 */ /* 0x000fe20000010000 */
[-CC-:B------:R-:W-:Y:S01]  /*3920*/  FFMA.FTZ R67, R67, R10.reuse, -R0.reuse ;  /* 0x0000000a43437223 */ /* 0x180fe20000010800 */
[-C--:B------:R-:W-:Y:S01]  /*3930*/  FFMA.FTZ R57, R57, R10.reuse, -R0 ;  /* 0x0000000a39397223 */ /* 0x080fe20000010800 */
[----:B------:R2:W3:Y:S01]  /*3940*/  MUFU.EX2 R42, R31 ;  /* 0x0000001f002a7308 */ /* 0x0004e20000000800 */
[----:B------:R-:W-:Y:S01]  /*3950*/  FADD.FTZ R27, R79, R8 ;  /* 0x000000084f1b7221 */ /* 0x000fe20000010000 */
[----:B0-----:R-:W-:Y:S01]  /*3960*/  FADD.FTZ R8, R21, R28 ;  /* 0x0000001c15087221 */ /* 0x001fe20000010000 */
[----:B------:R-:W-:Y:S01]  /*3970*/  FFMA.FTZ R71, R71, R10, -R0 ;  /* 0x0000000a47477223 */ /* 0x000fe20000010800 */
[----:B------:R-:W-:Y:S01]  /*3980*/  F2FP.F16.F32.PACK_AB R148, R83, R2 ;  /* 0x000000025394723e */ /* 0x000fe200000000ff */
[----:B------:R-:W-:Y:S01]  /*3990*/  FADD.FTZ R54, R32, R27 ;  /* 0x0000001b20367221 */ /* 0x000fe20000010000 */
[----:B------:R-:W-:-:S02]  /*39a0*/  F2FP.F16.F32.PACK_AB R157, R28, R21 ;  /* 0x000000151c9d723e */ /* 0x000fc400000000ff */
[----:B------:R-:W0:Y:S01]  /*39b0*/  MUFU.EX2 R29, R29 ;  /* 0x0000001d001d7308 */ /* 0x000e220000000800 */
[----:B-1----:R-:W-:Y:S01]  /*39c0*/  FADD.FTZ R27, R25, R8 ;  /* 0x00000008191b7221 */ /* 0x002fe20000010000 */
[----:B--2---:R-:W-:-:S04]  /*39d0*/  FADD.FTZ R31, R81, R54 ;  /* 0x00000036511f7221 */ /* 0x004fc80000010000 */
[----:B------:R-:W-:Y:S02]  /*39e0*/  FADD.FTZ R56, R2, R31 ;  /* 0x0000001f02387221 */ /* 0x000fe40000010000 */
[----:B------:R-:W1:Y:S01]  /*39f0*/  MUFU.EX2 R44, R35 ;  /* 0x00000023002c7308 */ /* 0x000e620000000800 */
[C---:B---3--:R-:W-:Y:S01]  /*3a00*/  FADD.FTZ R8, R42.reuse, R27 ;  /* 0x0000001b2a087221 */ /* 0x048fe20000010000 */
[----:B------:R-:W-:Y:S01]  /*3a10*/  FADD.FTZ R31, R83, R56 ;  /* 0x00000038531f7221 */ /* 0x000fe20000010000 */
[----:B------:R-:W-:-:S03]  /*3a20*/  F2FP.F16.F32.PACK_AB R159, R42, R25 ;  /* 0x000000192a9f723e */ /* 0x000fc600000000ff */
[----:B------:R-:W-:Y:S01]  /*3a30*/  FADD.FTZ R56, R150, R31 ;  /* 0x0000001f96387221 */ /* 0x000fe20000010000 */
[----:B------:R-:W-:Y:S01]  /*3a40*/  F2FP.F16.F32.PACK_AB R150, R85, R150 ;  /* 0x000000965596723e */ /* 0x000fe200000000ff */
[----:B------:R-:W2:Y:S01]  /*3a50*/  MUFU.EX2 R33, R33 ;  /* 0x0000002100217308 */ /* 0x000ea20000000800 */
[----:B0-----:R-:W-:Y:S01]  /*3a60*/  FADD.FTZ R27, R29, R8 ;  /* 0x000000081d1b7221 */ /* 0x001fe20000010000 */
[----:B------:R-:W-:-:S06]  /*3a70*/  FADD.FTZ R31, R85, R56 ;  /* 0x00000038551f7221 */ /* 0x000fcc0000010000 */
        /* <DEDUP_REMOVED lines=10> */
[----:B------:R1:W3:Y:S01]  /*3b20*/  MUFU.EX2 R87, R24 ;  /* 0x0000001800577308 */ /* 0x0002e20000000800 */
[----:B--2---:R-:W-:-:S07]  /*3b30*/  FADD.FTZ R58, R34, R31 ;  /* 0x0000001f223a7221 */ /* 0x004fce0000010000 */
[----:B------:R-:W2:Y:S01]  /*3b40*/  MUFU.EX2 R41, R41 ;  /* 0x0000002900297308 */ /* 0x000ea20000000800 */
[----:B-1----:R-:W-:Y:S01]  /*3b50*/  FFMA.FTZ R24, R60, R10, -R73 ;  /* 0x0000000a3c187223 */ /* 0x002fe20000010849 */
[C---:B0-----:R-:W-:Y:S01]  /*3b60*/  FADD.FTZ R8, R48.reuse, R27 ;  /* 0x0000001b30087221 */ /* 0x041fe20000010000 */
[----:B------:R-:W-:-:S05]  /*3b70*/  F2FP.F16.F32.PACK_AB R149, R48, R37 ;  /* 0x000000253095723e */ /* 0x000fca00000000ff */
[----:B------:R-:W0:Y:S01]  /*3b80*/  MUFU.EX2 R36, R36 ;  /* 0x0000002400247308 */ /* 0x000e220000000800 */
[C---:B---3--:R-:W-:Y:S01]  /*3b90*/  FADD.FTZ R31, R87.reuse, R58 ;  /* 0x0000003a571f7221 */ /* 0x048fe20000010000 */
[----:B------:R-:W-:-:S06]  /*3ba0*/  F2FP.F16.F32.PACK_AB R144, R87, R34 ;  /* 0x000000225790723e */ /* 0x000fcc00000000ff */
[----:B------:R-:W1:Y:S01]  /*3bb0*/  MUFU.EX2 R50, R47 ;  /* 0x0000002f00327308 */ /* 0x000e620000000800 */
[----:B--2---:R-:W-:-:S07]  /*3bc0*/  FADD.FTZ R27, R41, R8 ;  /* 0x00000008291b7221 */ /* 0x004fce0000010000 */
[----:B------:R-:W2:Y:S01]  /*3bd0*/  MUFU.EX2 R45, R45 ;  /* 0x0000002d002d7308 */ /* 0x000ea20000000800 */
[----:B0-----:R-:W-:Y:S01]  /*3be0*/  FADD.FTZ R58, R36, R31 ;  /* 0x0000001f243a7221 */ /* 0x001fe20000010000 */
[----:B------:R-:W-:-:S03]  /*3bf0*/  F2FP.F16.F32.PACK_AB R146, R89, R36 ;  /* 0x000000245992723e */ /* 0x000fc600000000ff */
[----:B------:R-:W-:-:S03]  /*3c00*/  FADD.FTZ R31, R89, R58 ;  /* 0x0000003a591f7221 */ /* 0x000fc60000010000 */
[----:B------:R-:W0:Y:S01]  /*3c10*/  MUFU.EX2 R40, R40 ;  /* 0x0000002800287308 */ /* 0x000e220000000800 */
[C---:B-1----:R-:W-:Y:S01]  /*3c20*/  FADD.FTZ R8, R50.reuse, R27 ;  /* 0x0000001b32087221 */ /* 0x042fe20000010000 */
        /* <DEDUP_REMOVED lines=42> */
[----:B--2---:R-:W-:Y:S01]  /*3ed0*/  FADD.FTZ R24, R2, R11 ;  /* 0x0000000b02187221 */ /* 0x004fe20000010000 */
[----:B------:R-:W-:Y:S01]  /*3ee0*/  IMAD.IADD R11, R16, 0x1, -R17 ;  /* 0x00000001100b7824 */ /* 0x000fe200078e0a11 */
[----:B------:R-:W-:-:S03]  /*3ef0*/  F2FP.F16.F32.PACK_AB R137, R2, R53 ;  /* 0x000000350289723e */ /* 0x000fc600000000ff */
[----:B------:R-:W-:Y:S02]  /*3f00*/  IMAD R21, R161, 0x80, R11 ;  /* 0x00000080a1157824 */ /* 0x000fe400078e020b */
[----:B0-----:R-:W-:Y:S02]  /*3f10*/  FADD.FTZ R13, R57, R24 ;  /* 0x00000018390d7221 */ /* 0x001fe40000010000 */
[----:B------:R-:W-:Y:S02]  /*3f20*/  IMAD.IADD R14, R21, 0x1, R14 ;  /* 0x00000001150e7824 */ /* 0x000fe400078e020e */
[C---:B-1----:R-:W-:Y:S01]  /*3f30*/  FADD.FTZ R5, R12.reuse, R13 ;  /* 0x0000000d0c057221 */ /* 0x042fe20000010000 */
[----:B------:R-:W-:Y:S01]  /*3f40*/  F2FP.F16.F32.PACK_AB R139, R12, R57 ;  /* 0x000000390c8b723e */ /* 0x000fe200000000ff */
[----:B------:R-:W-:Y:S01]  /*3f50*/  VIADD R12, R72, 0xfffffffe ;  /* 0xfffffffe480c7836 */ /* 0x000fe20000000000 */
[----:B------:R-:W-:Y:S06]  /*3f60*/  @!P5 BRA `(.L_x_1077) ;  /* 0x000000000040d947 */ /* 0x000fec0003800000 */
        /* <DEDUP_REMOVED lines=10> */
.L_x_1078:
[----:B------:R-:W-:-:S13]  /*4010*/  ISETP.NE.AND P1, PT, R15, 0x1, PT ;  /* 0x000000010f00780c */ /* 0x000fda0003f25270 */
[----:B------:R-:W0:Y:S02]  /*4020*/  @P1 LDC.64 R24, c[0x0][0x9e8] ;  /* 0x00027a00ff181b82 */ /* 0x000e240000000a00 */
[----:B0-----:R-:W-:-:S05]  /*4030*/  @P1 IMAD.HI.U32 R2, R0, R24, RZ ;  /* 0x0000001800021227 */ /* 0x001fca00078e00ff */
[----:B------:R-:W-:-:S07]  /*4040*/  @P1 SHF.R.U32.HI R0, RZ, R25, R2 ;  /* 0x00000019ff001219 */ /* 0x000fce0000011602 */
.L_x_1079:
[----:B------:R-:W-:-:S05]  /*4050*/  IMAD R15, R0, R15, R15 ;  /* 0x0000000f000f7224 */ /* 0x000fca00078e020f */
[----:B------:R-:W-:-:S07]  /*4060*/  VIMNMX R14, R14, R15, PT ;  /* 0x0000000f0e0e7248 */ /* 0x000fce0003fe0100 */
.L_x_1077:
        /* <DEDUP_REMOVED lines=44> */
[----:B------:R-:W-:Y:S02]  /*4330*/  VIADD R21, R15, 0x8 ;  /* 0x000000080f157836 */ /* 0x000fe40000000000 */
[----:B------:R-:W-:-:S03]  /*4340*/  IMAD.MOV.U32 R87, RZ, RZ, RZ ;  /* 0x000000ffff577224 */ /* 0x000fc600078e00ff */
[----:B------:R-:W-:-:S07]  /*4350*/  LOP3.LUT R163, RZ, R21, RZ, 0x33, !PT ;  /* 0x00000015ffa37212 */ /* 0x000fce00078e33ff */
.L_x_1097:
[----:B------:R-:W-:-:S04]  /*4360*/  UIADD3 UR4, UR36, 0x1, URZ ;  /* 0x0000000124047890 */ /* 0x000fc8000fffe03f */
[----:B------:R-:W-:-:S04]  /*4370*/  UISETP.NE.AND UP0, UPT, UR4, 0x2, UPT ;  /* 0x000000020400788c */ /* 0x000fc8000bf05270 */
[----:B------:R-:W-:Y:S02]  /*4380*/  USEL UR7, URZ, 0x1, UP0 ;  /* 0x000000013f077887 */ /* 0x000fe40008000000 */
[----:B------:R-:W-:Y:S02]  /*4390*/  USEL UR4, UR4, URZ, UP0 ;  /* 0x0000003f04047287 */ /* 0x000fe40008000000 */
[----:B------:R-:W-:Y:S01]  /*43a0*/  ULOP3.LUT UR7, UR37, UR7, URZ, 0x3c, !UPT ;  /* 0x0000000725077292 */ /* 0x000fe2000f8e3c3f */
[----:B------:R-:W-:Y:S11]  /*43b0*/  @!P0 BRA `(.L_x_1081) ;  /* 0x0000000000048947 */ /* 0x000ff60003800000 */
[----:B------:R-:W-:Y:S01]  /*43c0*/  BPT.TRAP 0x1 ;  /* 0x000000040000795c */ /* 0x000fe20000300000 */
.L_x_1081:
[----:B------:R-:W-:Y:S01]  /*43d0*/  ULEA UR5, UR4, UR38, 0x3 ;  /* 0x0000002604057291 */ /* 0x000fe2000f8e183f */
[----:B------:R-:W-:-:S05]  /*43e0*/  IMAD.U32 R10, RZ, RZ, UR7 ;  /* 0x00000007ff0a7e24 */ /* 0x000fca000f8e00ff */
[----:B------:R-:W-:-:S04]  /*43f0*/  SHF.L.U32 R10, R10, 0x1f, RZ ;  /* 0x0000001f0a0a7819 */ /* 0x000fc800000006ff */
[----:B------:R0:W1:Y:S01]  /*4400*/  SYNCS.PHASECHK.TRANS64.TRYWAIT P1, [UR5+0x2a830], R10 ;  /* 0x02a8300aff0075a7 */ /* 0x0000620008020145 */
[----:B------:R-:W-:Y:S05]  /*4410*/  @!P0 BRA `(.L_x_1082) ;  /* 0x0000000000048947 */ /* 0x000fea0003800000 */
[----:B------:R-:W-:Y:S01]  /*4420*/  BPT.TRAP 0x1 ;  /* 0x000000040000795c */ /* 0x000fe20000300000 */
.L_x_1082:
[----:B-1----:R-:W-:Y:S05]  /*4430*/  @P1 BRA `(.L_x_1083) ;  /* 0x0000000000081947 */ /* 0x002fea0003800000 */
[----:B------:R-:W1:Y:S02]  /*4440*/  SYNCS.PHASECHK.TRANS64.TRYWAIT P1, [UR5+0x2a830], R10 ;  /* 0x02a8300aff0075a7 */ /* 0x000e640008020145 */
[----:B-1----:R-:W-:Y:S05]  /*4450*/  @!P1 BRA `(.L_x_1084) ;  /* 0x000000f400c49947 */ /* 0x002fea0003800000 */
.L_x_1083:
[----:B------:R-:W-:Y:S01]  /*4460*/  R2UR UR52, R6 ;  /* 0x00000000063472ca */ /* 0x000fe200000e0000 */
[----:B------:R-:W-:Y:S01]  /*4470*/  UIMAD UR6, UR4, 0x900, UR39 ;  /* 0x00000900040678a4 */ /* 0x000fe2000f8e0227 */
[----:B------:R-:W-:Y:S01]  /*4480*/  R2UR UR53, R7 ;  /* 0x00000000073572ca */ /* 0x000fe200000e0000 */
[----:B-1----:R-:W-:Y:S01]  /*4490*/  WARPGROUP.ARRIVE ;  /* 0x00000000000079c5 */ /* 0x002fe20000000000 */
        /* <DEDUP_REMOVED lines=127> */
.L_x_1085:
[----:B------:R-:W-:Y:S01]  /*4c90*/  ULEA UR11, UR36, UR38, 0x3 ;  /* 0x00000026240b7291 */ /* 0x000fe2000f8e183f */
[----:B------:R-:W-:-:S05]  /*4ca0*/  IMAD.U32 R0, RZ, RZ, UR37 ;  /* 0x00000025ff007e24 */ /* 0x000fca000f8e00ff */
[----:B------:R-:W-:-:S04]  /*4cb0*/  SHF.L.U32 R0, R0, 0x1f, RZ ;  /* 0x0000001f00007819 */ /* 0x000fc800000006ff */
[----:B------:R1:W2:Y:S01]  /*4cc0*/  SYNCS.PHASECHK.TRANS64.TRYWAIT P1, [UR11+0x2a850], R0 ;  /* 0x02a85000ff0075a7 */ /* 0x0002a2000802014b */
[----:B------:R-:W-:Y:S05]  /*4cd0*/  @!P0 BRA `(.L_x_1086) ;  /* 0x0000000000048947 */ /* 0x000fea0003800000 */
[----:B------:R-:W-:Y:S01]  /*4ce0*/  BPT.TRAP 0x1 ;  /* 0x000000040000795c */ /* 0x000fe20000300000 */
.L_x_1086:
[----:B--2---:R-:W-:Y:S05]  /*4cf0*/  @P1 BRA `(.L_x_1087) ;  /* 0x0000000000081947 */ /* 0x004fea0003800000 */
[----:B------:R-:W2:Y:S02]  /*4d00*/  SYNCS.PHASECHK.TRANS64.TRYWAIT P1, [UR11+0x2a850], R0 ;  /* 0x02a85000ff0075a7 */ /* 0x000ea4000802014b */
[----:B--2---:R-:W-:Y:S05]  /*4d10*/  @!P1 BRA `(.L_x_1088) ;  /* 0x000000ec00ac9947 */ /* 0x004fea0003800000 */
.L_x_1087:
[----:B------:R-:W-:Y:S01]  /*4d20*/  UIADD3 UR6, UR38, 0x400, URZ ;  /* 0x0000040026067890 */ /* 0x000fe2000fffe03f */
[----:B------:R-:W-:Y:S01]  /*4d30*/  WARPGROUP.ARRIVE ;  /* 0x00000000000079c5 */ /* 0x000fe20000000000 */
[----:B------:R-:W-:-:S05]  /*4d40*/  UMOV UR15, 0x40000040 ;  /* 0x40000040000f7882 */ /* 0x000fca0000000000 */
[----:B------:R-:W3:Y:S01]  /*4d50*/  S2R R160, SR_TID.X ;  /* 0x0000000000a07919 */ /* 0x000ee20000002100 */
[----:B------:R-:W-:Y:S01]  /*4d60*/  USHF.R.U32.HI UR6, URZ, 0x4, UR6 ;  /* 0x000000043f067899 */ /* 0x000fe20008011606 */
[----:B-12---:R-:W-:Y:S01]  /*4d70*/  IMAD.U32 R0, RZ, RZ, UR5 ;  /* 0x00000005ff007e24 */ /* 0x006fe2000f8e00ff */
[----:B------:R-:W-:Y:S01]  /*4d80*/  ISETP.NE.AND P1, PT, R20, RZ, PT ;  /* 0x000000ff1400720c */ /* 0x000fe20003f25270 */
[----:B------:R-:W-:Y:S02]  /*4d90*/  ULOP3.LUT UR5, URZ, UR59, URZ, 0x33, !UPT ;  /* 0x0000003b3f057292 */ /* 0x000fe4000f8e333f */
[----:B------:R-:W-:Y:S01]  /*4da0*/  ULOP3.LUT UR6, UR6, 0x3fff, URZ, 0xc0, !UPT ;  /* 0x00003fff06067892 */ /* 0x000fe2000f8ec03f */
[----:B------:R-:W-:-:S03]  /*4db0*/  ULDC UR18, c[0x0][0x9e0] ;  /* 0x0002780000127ab9 */ /* 0x000fc60000000800 */
[----:B------:R-:W-:-:S04]  /*4dc0*/  ULOP3.LUT UR6, UR6, 0x3000000, URZ, 0xfc, !UPT ;  /* 0x0300000006067892 */ /* 0x000fc8000f8efc3f */
[----:B------:R-:W-:-:S04]  /*4dd0*/  UIMAD UR6, UR36, 0x600, UR6 ;  /* 0x00000600240678a4 */ /* 0x000fc8000f8e0206 */
[----:B------:R-:W-:-:S03]  /*4de0*/  UIADD3 UR10, UR6, 0x80, URZ ;  /* 0x00000080060a7890 */ /* 0x000fc6000fffe03f */
[----:B------:R-:W-:Y:S02]  /*4df0*/  UMOV UR14, UR6 ;  /* 0x00000006000e7c82 */ /* 0x000fe40008000000 */
[----:B------:R-:W-:Y:S01]  /*4e00*/  HGMMA.64x128x16.F32 R24, R156, gdesc[UR12].tnspB, R24, gsb0 ;  /* 0x41e0000c9c187df0 */ /* 0x000fe20008000818 */
[----:B------:R-:W-:Y:S01]  /*4e10*/  UMOV UR15, 0x40000040 ;  /* 0x40000040000f7882 */ /* 0x000fe20000000000 */
[----:B------:R-:W-:Y:S01]  /*4e20*/  UMOV UR14, UR10 ;  /* 0x0000000a000e7c82 */ /* 0x000fe20008000000 */
[----:B------:R-:W-:Y:S01]  /*4e30*/  UIADD3 UR10, UR6, 0x100, URZ ;  /* 0x00000100060a7890 */ /* 0x000fe2000fffe03f */
[----:B---3--:R-:W-:-:S13]  /*4e40*/  LOP3.LUT P2, RZ, R160, 0x7f, RZ, 0xc0, !PT ;  /* 0x0000007fa0ff7812 */ /* 0x008fda000784c0ff */
[----:B------:R-:W-:-:S05]  /*4e50*/  @!P2 VIADD R0, R0, 0x2a840 ;  /* 0x0002a8400000a836 */ /* 0x000fca0000000000 */
[----:B------:R-:W-:Y:S01]  /*4e60*/  @!P2 PRMT R0, RZ, 0x654, R0 ;  /* 0x00000654ff00a816 */ /* 0x000fe20000000000 */
        /* <DEDUP_REMOVED lines=19> */
[----:B------:R-:W-:Y:S01]  /*4fa0*/  WARPGROUP.ARRIVE ;  /* 0x00000000000079c5 */ /* 0x000fe20000000000 */
[----:B------:R-:W-:-:S04]  /*4fb0*/  IMAD R147, R12, -0x60, RZ ;  /* 0xffffffa00c937824 */ /* 0x000fc800078e02ff */
[----:B------:R-:W-:Y:S02]  /*4fc0*/  IMAD R153, R18, -0x2, R147 ;  /* 0xfffffffe12997824 */ /* 0x000fe400078e0293 */
[----:B------:R-:W-:Y:S01]  /*4fd0*/  HGMMA.64x128x16.F32 R24, R140, gdesc[UR12].tnspB, R24, gsb0 ;  /* 0x41e0000c8c187df0 */ /* 0x000fe20008000818 */
[----:B------:R-:W-:Y:S01]  /*4fe0*/  UMOV UR14, UR6 ;  /* 0x00000006000e7c82 */ /* 0x000fe20008000000 */
[----:B------:R-:W-:Y:S01]  /*4ff0*/  UMOV UR15, 0x40000040 ;  /* 0x40000040000f7882 */ /* 0x000fe20000000000 */
[----:B------:R-:W-:Y:S01]  /*5000*/  IADD3 R2, R147, 0x1, R16 ;  /* 0x0000000193027810 */ /* 0x000fe20007ffe010 */
[----:B------:R-:W-:Y:S02]  /*5010*/  WARPGROUP.DEPBAR.LE gsb0, 0x0 ;  /* 0x00008000000079c5 */ /* 0x000fe40000010000 */
[----:B------:R-:W-:-:S06]  /*5020*/  WARPGROUP.ARRIVE ;  /* 0x00000000000079c5 */ /* 0x000fcc0000000000 */
[----:B------:R-:W-:Y:S03]  /*5030*/  HGMMA.64x128x16.F32 R24, R136, gdesc[UR12].tnspB, R24, gsb0 ;  /* 0x41e0000c88187df0 */ /* 0x000fe60008000818 */
[----:B------:R-:W-:Y:S02]  /*5040*/  WARPGROUP.DEPBAR.LE gsb0, 0x0 ;  /* 0x00008000000079c5 */ /* 0x000fe40000010000 */
[----:B------:R-:W-:Y:S01]  /*5050*/  IMAD.IADD R137, R2, 0x1, -R17 ;  /* 0x0000000102897824 */ /* 0x000fe200078e0a11 */
[----:B------:R1:W-:Y:S03]  /*5060*/  @!P2 SYNCS.ARRIVE.TRANS64.RED.A1T0 RZ, [R0+URZ], RZ ;  /* 0x000000ff00ffa9a7 */ /* 0x0003e6000810043f */
[----:B------:R-:W-:-:S04]  /*5070*/  IMAD R137, R18, -0x2, R137 ;  /* 0xfffffffe12897824 */ /* 0x000fc800078e0289 */
[C---:B------:R-:W-:Y:S02]  /*5080*/  VIADD R149, R137.reuse, UR18 ;  /* 0x0000001289957c36 */ /* 0x040fe40008000000 */
[----:B------:R-:W-:Y:S02]  /*5090*/  VIADD R151, R137, UR5 ;  /* 0x0000000589977c36 */ /* 0x000fe40008000000 */
[C---:B-1----:R-:W-:Y:S02]  /*50a0*/  IMAD.IADD R0, R4.reuse, 0x1, R149 ;  /* 0x0000000104007824 */ /* 0x042fe400078e0295 */
[----:B------:R-:W-:Y:S01]  /*50b0*/  IMAD.IADD R2, R4, 0x1, R151 ;  /* 0x0000000104027824 */ /* 0x000fe200078e0297 */
[----:B------:R-:W-:Y:S06]  /*50c0*/  @!P1 BRA `(.L_x_1089) ;  /* 0x0000000000589947 */ /* 0x000fec0003800000 */
[----:B------:R-:W-:Y:S01]  /*50d0*/  ISETP.GT.AND P1, PT, R15, -0x1, PT ;  /* 0xffffffff0f00780c */ /* 0x000fe20003f24270 */
[----:B------:R-:W-:-:S12]  /*50e0*/  BSSY B0, `(.L_x_1090) ;  /* 0x0000011000007945 */ /* 0x000fd80003800000 */
[----:B------:R-:W-:Y:S05]  /*50f0*/  @P1 BRA `(.L_x_1091) ;  /* 0x0000000000241947 */ /* 0x000fea0003800000 */
[----:B------:R-:W-:Y:S02]  /*5100*/  IMAD.U32 R136, RZ, RZ, UR58 ;  /* 0x0000003aff887e24 */ /* 0x000fe4000f8e00ff */
[----:B------:R-:W-:-:S03]  /*5110*/  IMAD.IADD R137, R4, 0x1, R11 ;  /* 0x0000000104897824 */ /* 0x000fc600078e020b */
[----:B------:R-:W-:Y:S02]  /*5120*/  ISETP.NE.AND P1, PT, R136, 0x1, PT ;  /* 0x000000018800780c */ /* 0x000fe40003f25270 */
[----:B------:R-:W-:-:S11]  /*5130*/  LOP3.LUT R137, RZ, R137, RZ, 0x33, !PT ;  /* 0x00000089ff897212 */ /* 0x000fd600078e33ff */
[----:B------:R-:W0:Y:S02]  /*5140*/  @P1 LDC.64 R138, c[0x0][0x9e8] ;  /* 0x00027a00ff8a1b82 */ /* 0x000e240000000a00 */
[----:B0-----:R-:W-:-:S05]  /*5150*/  @P1 IMAD.HI.U32 R10, R137, R138, RZ ;  /* 0x0000008a890a1227 */ /* 0x001fca00078e00ff */
[----:B------:R-:W-:-:S04]  /*5160*/  @P1 SHF.R.U32.HI R137, RZ, R139, R10 ;  /* 0x0000008bff891219 */ /* 0x000fc8000001160a */
[----:B------:R-:W-:Y:S01]  /*5170*/  LOP3.LUT R10, RZ, R137, RZ, 0x33, !PT ;  /* 0x00000089ff0a7212 */ /* 0x000fe200078e33ff */
[----:B------:R-:W-:Y:S06]  /*5180*/  BRA `(.L_x_1092) ;  /* 0x0000000000187947 */ /* 0x000fec0003800000 */
.L_x_1091:
[----:B------:R-:W-:Y:S02]  /*5190*/  IMAD.U32 R136, RZ, RZ, UR58 ;  /* 0x0000003aff887e24 */ /* 0x000fe4000f8e00ff */
[----:B0-----:R-:W-:-:S03]  /*51a0*/  IMAD.MOV.U32 R10, RZ, RZ, R15 ;  /* 0x000000ffff0a7224 */ /* 0x001fc600078e000f */
[----:B------:R-:W-:-:S13]  /*51b0*/  ISETP.NE.AND P1, PT, R136, 0x1, PT ;  /* 0x000000018800780c */ /* 0x000fda0003f25270 */
[----:B------:R-:W0:Y:S02]  /*51c0*/  @P1 LDC.64 R138, c[0x0][0x9e8] ;  /* 0x00027a00ff8a1b82 */ /* 0x000e240000000a00 */
[----:B0-----:R-:W-:-:S05]  /*51d0*/  @P1 IMAD.HI.U32 R14, R15, R138, RZ ;  /* 0x0000008a0f0e1227 */ /* 0x001fca00078e00ff */
[----:B------:R-:W-:-:S07]  /*51e0*/  @P1 SHF.R.U32.HI R10, RZ, R139, R14 ;  /* 0x0000008bff0a1219 */ /* 0x000fce000001160e */
.L_x_1092:
[----:B------:R-:W-:Y:S05]  /*51f0*/  BSYNC B0 ;  /* 0x0000000000007941 */ /* 0x000fea0003800000 */
.L_x_1090:
[----:B------:R-:W-:-:S05]  /*5200*/  IMAD R137, R10, R136, R153 ;  /* 0x000000880a897224 */ /* 0x000fca00078e0299 */
[----:B------:R-:W-:Y:S02]  /*5210*/  VIADDMNMX R0, R137, R136, R0, PT ;  /* 0x0000008889007246 */ /* 0x000fe40003800100 */
[----:B------:R-:W-:-:S07]  /*5220*/  VIMNMX R2, R2, R137, !PT ;  /* 0x0000008902027248 */ /* 0x000fce0007fe0100 */
.L_x_1089:
        /* <DEDUP_REMOVED lines=112> */
[----:B------:R-:W-:Y:S02]  /*5930*/  ISETP.GT.AND P6, PT, R2, 0x59, !P6 ;  /* 0x000000590200780c */ /* 0x000fe400077c4270 */
[--C-:B------:R-:W-:Y:S02]  /*5940*/  IADD3 R2, R151, 0x8, R4.reuse ;  /* 0x0000000897027810 */ /* 0x100fe40007ffe004 */
[----:B------:R-:W-:Y:S02]  /*5950*/  ISETP.LT.OR P6, PT, R0, 0x5a, P6 ;  /* 0x0000005a0000780c */ /* 0x000fe400037c1670 */
[----:B------:R-:W-:Y:S02]  /*5960*/  IADD3 R0, R149, 0x8, R4 ;  /* 0x0000000895007810 */ /* 0x000fe40007ffe004 */
[----:B------:R-:W-:-:S02]  /*5970*/  FSEL R133, R133, -INF , !P6 ;  /* 0xff80000085857808 */ /* 0x000fc40007000000 */
[----:B------:R-:W-:-:S13]  /*5980*/  ISETP.NE.AND P6, PT, R20, RZ, PT ;  /* 0x000000ff1400720c */ /* 0x000fda0003fc5270 */
[----:B------:R-:W-:Y:S05]  /*5990*/  @!P6 BRA `(.L_x_1093) ;  /* 0x000000000054e947 */ /* 0x000fea0003800000 */
[----:B------:R-:W-:Y:S01]  /*59a0*/  ISETP.GT.AND P6, PT, R21, -0x1, PT ;  /* 0xffffffff1500780c */ /* 0x000fe20003fc4270 */
[----:B------:R-:W-:-:S12]  /*59b0*/  BSSY B0, `(.L_x_1094) ;  /* 0x0000010000007945 */ /* 0x000fd80003800000 */
[----:B------:R-:W-:Y:S05]  /*59c0*/  @P6 BRA `(.L_x_1095) ;  /* 0x0000000000206947 */ /* 0x000fea0003800000 */
[----:B------:R-:W-:Y:S02]  /*59d0*/  IMAD.U32 R14, RZ, RZ, UR58 ;  /* 0x0000003aff0e7e24 */ /* 0x000fe4000f8e00ff */
[----:B0-----:R-:W-:-:S03]  /*59e0*/  IMAD.MOV.U32 R10, RZ, RZ, R163 ;  /* 0x000000ffff0a7224 */ /* 0x001fc600078e00a3 */
[----:B------:R-:W-:-:S13]  /*59f0*/  ISETP.NE.AND P6, PT, R14, 0x1, PT ;  /* 0x000000010e00780c */ /* 0x000fda0003fc5270 */
[----:B------:R-:W0:Y:S02]  /*5a00*/  @P6 LDC.64 R146, c[0x0][0x9e8] ;  /* 0x00027a00ff926b82 */ /* 0x000e240000000a00 */
[----:B0-----:R-:W-:-:S05]  /*5a10*/  @P6 IMAD.HI.U32 R146, R163, R146, RZ ;  /* 0x00000092a3926227 */ /* 0x001fca00078e00ff */
[----:B------:R-:W-:-:S04]  /*5a20*/  @P6 SHF.R.U32.HI R10, RZ, R147, R146 ;  /* 0x00000093ff0a6219 */ /* 0x000fc80000011692 */
[----:B------:R-:W-:Y:S01]  /*5a30*/  LOP3.LUT R10, RZ, R10, RZ, 0x33, !PT ;  /* 0x0000000aff0a7212 */ /* 0x000fe200078e33ff */
[----:B------:R-:W-:Y:S06]  /*5a40*/  BRA `(.L_x_1096) ;  /* 0x0000000000187947 */ /* 0x000fec0003800000 */
.L_x_1095:
[----:B------:R-:W-:Y:S02]  /*5a50*/  IMAD.U32 R14, RZ, RZ, UR58 ;  /* 0x0000003aff0e7e24 */ /* 0x000fe4000f8e00ff */
[----:B0-----:R-:W-:-:S03]  /*5a60*/  IMAD.MOV.U32 R10, RZ, RZ, R21 ;  /* 0x000000ffff0a7224 */ /* 0x001fc600078e0015 */
[----:B------:R-:W-:-:S13]  /*5a70*/  ISETP.NE.AND P6, PT, R14, 0x1, PT ;  /* 0x000000010e00780c */ /* 0x000fda0003fc5270 */
[----:B------:R-:W0:Y:S02]  /*5a80*/  @P6 LDC.64 R146, c[0x0][0x9e8] ;  /* 0x00027a00ff926b82 */ /* 0x000e240000000a00 */
[----:B0-----:R-:W-:-:S05]  /*5a90*/  @P6 IMAD.HI.U32 R146, R21, R146, RZ ;  /* 0x0000009215926227 */ /* 0x001fca00078e00ff */
[----:B------:R-:W-:-:S07]  /*5aa0*/  @P6 SHF.R.U32.HI R10, RZ, R147, R146 ;  /* 0x00000093ff0a6219 */ /* 0x000fce0000011692 */
.L_x_1096:
[----:B------:R-:W-:Y:S05]  /*5ab0*/  BSYNC B0 ;  /* 0x0000000000007941 */ /* 0x000fea0003800000 */
.L_x_1094:
[----:B------:R-:W-:-:S05]  /*5ac0*/  IMAD R147, R10, R14, R153 ;  /* 0x0000000e0a937224 */ /* 0x000fca00078e0299 */
[----:B------:R-:W-:Y:S02]  /*5ad0*/  VIADDMNMX R0, R147, R14, R0, PT ;  /* 0x0000000e93007246 */ /* 0x000fe40003800100 */
[----:B------:R-:W-:-:S07]  /*5ae0*/  VIMNMX R2, R2, R147, !PT ;  /* 0x0000009302027248 */ /* 0x000fce0007fe0100 */
.L_x_1093:
        /* <DEDUP_REMOVED lines=15> */
[----:B0-----:R-:W-:Y:S02]  /*5be0*/  FMNMX.FTZ R10, R195, R3, !PT ;  /* 0x00000003c30a7209 */ /* 0x001fe40007810000 */
        /* <DEDUP_REMOVED lines=44> */
[----:B------:R-:W-:Y:S02]  /*5eb0*/  ISETP.NE.AND P2, PT, R154, RZ, PT ;  /* 0x000000ff9a00720c */ /* 0x000fe40003f45270 */
        /* <DEDUP_REMOVED lines=12> */
[----:B------:R-:W-:-:S02]  /*5f80*/  ISETP.NE.AND P1, PT, R112, RZ, PT ;  /* 0x000000ff7000720c */ /* 0x000fc40003f25270 */
[----:B------:R-:W-:Y:S02]  /*5f90*/  FMNMX.FTZ R14, R133, R10, !PT ;  /* 0x0000000a850e7209 */ /* 0x000fe40007810000 */
[C---:B------:R-:W-:Y:S01]  /*5fa0*/  ISETP.GT.AND P1, PT, R2.reuse, 0x31, !P1 ;  /* 0x000000310200780c */ /* 0x040fe20004f24270 */
[----:B------:R-:W0:Y:S01]  /*5fb0*/  LDC R10, c[0x0][0x988] ;  /* 0x00026200ff0a7b82 */ /* 0x000e220000000800 */
[----:B------:R-:W-:Y:S02]  /*5fc0*/  ISETP.GT.AND P3, PT, R2, 0x50, !P3 ;  /* 0x000000500200780c */ /* 0x000fe40005f64270 */
[C---:B------:R-:W-:Y:S02]  /*5fd0*/  ISETP.LT.OR P1, PT, R0.reuse, 0x32, P1 ;  /* 0x000000320000780c */ /* 0x040fe40000f21670 */
[----:B------:R-:W-:Y:S02]  /*5fe0*/  ISETP.LT.OR P3, PT, R0, 0x51, P3 ;  /* 0x000000510000780c */ /* 0x000fe40001f61670 */
[----:B------:R-:W-:-:S02]  /*5ff0*/  FSEL R115, R115, -INF , !P1 ;  /* 0xff80000073737808 */ /* 0x000fc40004800000 */
[----:B------:R-:W-:Y:S02]  /*6000*/  ISETP.NE.AND P1, PT, R150, RZ, PT ;  /* 0x000000ff9600720c */ /* 0x000fe40003f25270 */
[C---:B------:R-:W-:Y:S02]  /*6010*/  ISETP.GT.AND P4, PT, R2.reuse, 0x51, !P4 ;  /* 0x000000510200780c */ /* 0x040fe40006784270 */
[----:B------:R-:W-:Y:S02]  /*6020*/  ISETP.GT.AND P1, PT, R2, 0x38, !P1 ;  /* 0x000000380200780c */ /* 0x000fe40004f24270 */
[----:B------:R-:W-:Y:S02]  /*6030*/  FSEL R185, R130, -INF , !P3 ;  /* 0xff80000082b97808 */ /* 0x000fe40005800000 */
[----:B------:R-:W-:Y:S02]  /*6040*/  ISETP.LT.OR P1, PT, R0, 0x39, P1 ;  /* 0x000000390000780c */ /* 0x000fe40000f21670 */
[----:B------:R-:W-:-:S02]  /*6050*/  ISETP.GT.AND P5, PT, R2, 0x58, !P5 ;  /* 0x000000580200780c */ /* 0x000fc40006fa4270 */
[----:B------:R-:W-:Y:S02]  /*6060*/  FSEL R175, R118, -INF , !P1 ;  /* 0xff80000076af7808 */ /* 0x000fe40004800000 */
        /* <DEDUP_REMOVED lines=19> */
[----:B------:R-:W-:-:S04]  /*61a0*/  ISETP.LT.OR P1, PT, R0, 0x4a, P1 ;  /* 0x0000004a0000780c */ /* 0x000fc80000f21670 */
[----:B------:R-:W-:Y:S02]  /*61b0*/  FSEL R183, R127, -INF , !P1 ;  /* 0xff8000007fb77808 */ /* 0x000fe40004800000 */
[----:B------:R-:W1:Y:S01]  /*61c0*/  SHFL.BFLY PT, R127, R14, 0x2, 0x1f ;  /* 0x0c401f000e7f7f89 */ /* 0x000e6200000e0000 */
[----:B------:R-:W-:Y:S02]  /*61d0*/  ISETP.GT.AND P1, PT, R2, RZ, !P6 ;  /* 0x000000ff0200720c */ /* 0x000fe40007724270 */
[----:B------:R-:W-:Y:S02]  /*61e0*/  ISETP.NE.AND P6, PT, R128, RZ, PT ;  /* 0x000000ff8000720c */ /* 0x000fe40003fc5270 */
[----:B------:R-:W-:Y:S02]  /*61f0*/  ISETP.LT.OR P1, PT, R0, 0x1, P1 ;  /* 0x000000010000780c */ /* 0x000fe40000f21670 */
[----:B------:R-:W-:Y:S02]  /*6200*/  ISETP.GT.AND P2, PT, R2, 0x59, !P6 ;  /* 0x000000590200780c */ /* 0x000fe40007744270 */
[----:B------:R-:W-:-:S02]  /*6210*/  FSEL R90, R90, -INF , !P1 ;  /* 0xff8000005a5a7808 */ /* 0x000fc40004800000 */
[----:B------:R-:W-:Y:S02]  /*6220*/  ISETP.LT.OR P2, PT, R0, 0x5a, P2 ;  /* 0x0000005a0000780c */ /* 0x000fe40001741670 */
[----:B------:R-:W-:Y:S02]  /*6230*/  LOP3.LUT P6, RZ, R160, 0x7f, RZ, 0xc0, !PT ;  /* 0x0000007fa0ff7812 */ /* 0x000fe400078cc0ff */
        /* <DEDUP_REMOVED lines=11> */
[C---:B------:R-:W-:Y:S01]  /*62f0*/  FSETP.NEU.FTZ.AND P1, PT, R127.reuse, -INF , PT ;  /* 0xff8000007f00780b */ /* 0x040fe20003f3d000 */
[----:B0-----:R-:W-:Y:S01]  /*6300*/  FMUL.FTZ R92, R127, R10 ;  /* 0x0000000a7f5c7220 */ /* 0x001fe20000410000 */
[----:B------:R-:W-:-:S04]  /*6310*/  FMNMX.FTZ R14, R99, R14, !PT ;  /* 0x0000000e630e7209 */ /* 0x000fc80007810000 */
        /* <DEDUP_REMOVED lines=18> */
[----:B0-----:R-:W-:Y:S01]  /*6440*/  FSEL R2, R127, RZ, P1 ;  /* 0x000000ff7f027208 */ /* 0x001fe20000800000 */
        /* <DEDUP_REMOVED lines=30> */
[----:B------:R-:W-:-:S05]  /*6630*/  FMNMX.FTZ R14, R139, R14, !PT ;  /* 0x0000000e8b0e7209 */ /* 0x000fca0007810000 */
[----:B------:R-:W0:Y:S01]  /*6640*/  SHFL.BFLY PT, R137, R14, 0x2, 0x1f ;  /* 0x0c401f000e897f89 */ /* 0x000e2200000e0000 */
[----:B------:R-:W-:Y:S08]  /*6650*/  MUFU.EX2 R152, R152 ;  /* 0x0000009800987308 */ /* 0x000ff00000000800 */
        /* <DEDUP_REMOVED lines=8> */
[----:B0-----:R-:W-:Y:S01]  /*66e0*/  FMNMX.FTZ R89, R137, R0, !PT ;  /* 0x0000000089597209 */ /* 0x001fe20007810000 */
[----:B------:R-:W-:-:S03]  /*66f0*/  FMUL.FTZ R0, R97, R10 ;  /* 0x0000000a61007220 */ /* 0x000fc60000410000 */
[C---:B------:R-:W-:Y:S01]  /*6700*/  FSETP.NEU.FTZ.AND P1, PT, R89.reuse, -INF , PT ;  /* 0xff8000005900780b */ /* 0x040fe20003f3d000 */
[C---:B------:R-:W-:Y:S02]  /*6710*/  FMUL.FTZ R2, R89.reuse, R10 ;  /* 0x0000000a59027220 */ /* 0x040fe40000410000 */
[----:B------:R-:W-:Y:S03]  /*6720*/  MUFU.EX2 R144, R144 ;  /* 0x0000009000907308 */ /* 0x000fe60000000800 */
[----:B------:R-:W-:Y:S02]  /*6730*/  FSEL R98, R2, RZ, P1 ;  /* 0x000000ff02627208 */ /* 0x000fe40000800000 */
[----:B------:R-:W-:-:S03]  /*6740*/  FSEL R2, R89, RZ, P1 ;  /* 0x000000ff59027208 */ /* 0x000fc60000800000 */
[----:B------:R-:W0:Y:S01]  /*6750*/  MUFU.EX2 R0, R0 ;  /* 0x0000000000007308 */ /* 0x000e220000000800 */
        /* <DEDUP_REMOVED lines=14> */
[--C-:B------:R-:W-:Y:S01]  /*6840*/  FFMA.FTZ R96, R111, R10, -R98.reuse ;  /* 0x0000000a6f607223 */ /* 0x100fe20000010862 */
[----:B------:R-:W1:Y:S01]  /*6850*/  MUFU.EX2 R2, R9 ;  /* 0x0000000900027308 */ /* 0x000e620000000800 */
[----:B0-----:R-:W-:Y:S01]  /*6860*/  FFMA.FTZ R95, R0, R8, R195 ;  /* 0x00000008005f7223 */ /* 0x001fe200000100c3 */
[-CC-:B------:R-:W-:Y:S01]  /*6870*/  FFMA.FTZ R91, R91, R10.reuse, -R98.reuse ;  /* 0x0000000a5b5b7223 */ /* 0x180fe20000010862 */
[-CC-:B------:R-:W-:Y:S01]  /*6880*/  FFMA.FTZ R115, R115, R10.reuse, -R98.reuse ;  /* 0x0000000a73737223 */ /* 0x180fe20000010862 */
[-CC-:B------:R-:W-:Y:S01]  /*6890*/  FFMA.FTZ R175, R175, R10.reuse, -R98.reuse ;  /* 0x0000000aafaf7223 */ /* 0x180fe20000010862 */
[----:B------:R-:W-:Y:S01]  /*68a0*/  FADD.FTZ R95, R156, R95 ;  /* 0x0000005f9c5f7221 */ /* 0x000fe20000010000 */
[-CC-:B------:R-:W-:Y:S01]  /*68b0*/  FFMA.FTZ R119, R119, R10.reuse, -R98.reuse ;  /* 0x0000000a77777223 */ /* 0x180fe20000010862 */
[-CC-:B------:R-:W-:Y:S01]  /*68c0*/  FFMA.FTZ R177, R177, R10.reuse, -R98.reuse ;  /* 0x0000000ab1b17223 */ /* 0x180fe20000010862 */
[----:B------:R-:W0:Y:S01]  /*68d0*/  MUFU.EX2 R14, R14 ;  /* 0x0000000e000e7308 */ /* 0x000e220000000800 */
[----:B------:R-:W-:Y:S01]  /*68e0*/  FADD.FTZ R8, R158, R95 ;  /* 0x0000005f9e087221 */ /* 0x000fe20000010000 */
[-CC-:B------:R-:W-:Y:S01]  /*68f0*/  FFMA.FTZ R123, R123, R10.reuse, -R98.reuse ;  /* 0x0000000a7b7b7223 */ /* 0x180fe20000010862 */
[-CC-:B------:R-:W-:Y:S01]  /*6900*/  FFMA.FTZ R181, R181, R10.reuse, -R98.reuse ;  /* 0x0000000ab5b57223 */ /* 0x180fe20000010862 */
[-C--:B------:R-:W-:Y:S01]  /*6910*/  FFMA.FTZ R183, R183, R10.reuse, -R98 ;  /* 0x0000000ab7b77223 */ /* 0x080fe20000010862 */
[----:B------:R-:W-:Y:S01]  /*6920*/  FADD.FTZ R95, R189, R8 ;  /* 0x00000008bd5f7221 */ /* 0x000fe20000010000 */
[-CC-:B------:R-:W-:Y:S01]  /*6930*/  FFMA.FTZ R185, R185, R10.reuse, -R98.reuse ;  /* 0x0000000ab9b97223 */ /* 0x180fe20000010862 */
[-CC-:B------:R-:W-:Y:S01]  /*6940*/  FFMA.FTZ R141, R141, R10.reuse, -R98.reuse ;  /* 0x0000000a8d8d7223 */ /* 0x180fe20000010862 */
[----:B------:R-:W2:Y:S01]  /*6950*/  MUFU.EX2 R159, R159 ;  /* 0x0000009f009f7308 */ /* 0x000ea20000000800 */
[----:B------:R-:W-:Y:S01]  /*6960*/  FADD.FTZ R8, R152, R95 ;  /* 0x0000005f98087221 */ /* 0x000fe20000010000 */
[----:B-1----:R-:W-:Y:S01]  /*6970*/  FFMA.FTZ R5, R2, R5, R97 ;  /* 0x0000000502057223 */ /* 0x002fe20000010061 */
[-CC-:B------:R-:W-:Y:S01]  /*6980*/  FFMA.FTZ R143, R143, R10.reuse, -R98.reuse ;  /* 0x0000000a8f8f7223 */ /* 0x180fe20000010862 */
[----:B------:R-:W-:Y:S01]  /*6990*/  FFMA.FTZ R98, R139, R10, -R98 ;  /* 0x0000000a8b627223 */ /* 0x000fe20000010862 */
[----:B------:R-:W-:Y:S01]  /*69a0*/  FADD.FTZ R9, R179, R8 ;  /* 0x00000008b3097221 */ /* 0x000fe20000010000 */
[C---:B------:R-:W-:Y:S01]  /*69b0*/  ISETP.GT.AND P1, PT, R12.reuse, R13, PT ;  /* 0x0000000d0c00720c */ /* 0x040fe20003f24270 */
[----:B------:R-:W-:Y:S01]  /*69c0*/  VIADD R12, R12, 0xffffffff ;  /* 0xffffffff0c0c7836 */ /* 0x000fe20000000000 */
[----:B------:R-:W1:Y:S01]  /*69d0*/  MUFU.EX2 R88, R88 ;  /* 0x0000005800587308 */ /* 0x000e620000000800 */
[----:B0-----:R-:W-:Y:S01]  /*69e0*/  FADD.FTZ R8, R14, R5 ;  /* 0x000000050e087221 */ /* 0x001fe20000010000 */
[----:B------:R-:W-:Y:S01]  /*69f0*/  FADD.FTZ R100, R154, R9 ;  /* 0x000000099a647221 */ /* 0x000fe20000010000 */
[----:B------:R-:W-:-:S02]  /*6a00*/  F2FP.F16.F32.PACK_AB R154, R145, R154 ;  /* 0x0000009a919a723e */ /* 0x000fc400000000ff */
[----:B------:R-:W-:Y:S01]  /*6a10*/  F2FP.F16.F32.PACK_AB R156, R156, R195 ;  /* 0x000000c39c9c723e */ /* 0x000fe200000000ff */
[----:B------:R-:W-:Y:S01]  /*6a20*/  FADD.FTZ R9, R145, R100 ;  /* 0x0000006491097221 */ /* 0x000fe20000010000 */
[----:B------:R-:W-:Y:S01]  /*6a30*/  F2FP.F16.F32.PACK_AB R158, R189, R158 ;  /* 0x0000009ebd9e723e */ /* 0x000fe200000000ff */
[----:B------:R-:W0:Y:S01]  /*6a40*/  MUFU.EX2 R90, R90 ;  /* 0x0000005a005a7308 */ /* 0x000e220000000800 */
[----:B--2---:R-:W-:Y:S01]  /*6a50*/  FADD.FTZ R5, R159, R8 ;  /* 0x000000089f057221 */ /* 0x004fe20000010000 */
[----:B------:R-:W-:Y:S01]  /*6a60*/  FADD.FTZ R100, R148, R9 ;  /* 0x0000000994647221 */ /* 0x000fe20000010000 */
[----:B------:R-:W-:Y:S01]  /*6a70*/  IMAD.U32 R9, RZ, RZ, UR11 ;  /* 0x0000000bff097e24 */ /* 0x000fe2000f8e00ff */
[----:B------:R-:W-:Y:S02]  /*6a80*/  F2FP.F16.F32.PACK_AB R152, R179, R152 ;  /* 0x00000098b398723e */ /* 0x000fe400000000ff */
[----:B------:R-:W-:Y:S01]  /*6a90*/  F2FP.F16.F32.PACK_AB R148, R131, R148 ;  /* 0x000000948394723e */ /* 0x000fe200000000ff */
[----:B------:R-:W-:Y:S01]  /*6aa0*/  @!P6 VIADD R9, R9, 0x2a860 ;  /* 0x0002a8600909e836 */ /* 0x000fe20000000000 */
[----:B------:R-:W2:Y:S01]  /*6ab0*/  MUFU.EX2 R153, R153 ;  /* 0x0000009900997308 */ /* 0x000ea20000000800 */
[----:B-1----:R-:W-:Y:S01]  /*6ac0*/  FADD.FTZ R5, R88, R5 ;  /* 0x0000000558057221 */ /* 0x002fe20000010000 */
[----:B------:R-:W-:-:S02]  /*6ad0*/  F2FP.F16.F32.PACK_AB R157, R14, R97 ;  /* 0x000000610e9d723e */ /* 0x000fc400000000ff */
[----:B------:R-:W-:-:S04]  /*6ae0*/  F2FP.F16.F32.PACK_AB R159, R88, R159 ;  /* 0x0000009f589f723e */ /* 0x000fc800000000ff */
[----:B------:R-:W1:Y:S01]  /*6af0*/  MUFU.EX2 R155, R155 ;  /* 0x0000009b009b7308 */ /* 0x000e620000000800 */
[----:B0-----:R-:W-:Y:S01]  /*6b00*/  FADD.FTZ R8, R90, R5 ;  /* 0x000000055a087221 */ /* 0x001fe20000010000 */
[----:B------:R-:W-:-:S04]  /*6b10*/  FADD.FTZ R5, R131, R100 ;  /* 0x0000006483057221 */ /* 0x000fc80000010000 */
[----:B------:R-:W-:Y:S01]  /*6b20*/  FADD.FTZ R100, R150, R5 ;  /* 0x0000000596647221 */ /* 0x000fe20000010000 */
[----:B------:R-:W-:Y:S01]  /*6b30*/  F2FP.F16.F32.PACK_AB R150, R135, R150 ;  /* 0x000000968796723e */ /* 0x000fe200000000ff */
[----:B------:R-:W0:Y:S01]  /*6b40*/  MUFU.EX2 R92, R92 ;  /* 0x0000005c005c7308 */ /* 0x000e220000000800 */
[C---:B--2---:R-:W-:Y:S01]  /*6b50*/  FADD.FTZ R8, R153.reuse, R8 ;  /* 0x0000000899087221 */ /* 0x044fe20000010000 */
[----:B------:R-:W-:-:S06]  /*6b60*/  F2FP.F16.F32.PACK_AB R153, R153, R90 ;  /* 0x0000005a9999723e */ /* 0x000fcc00000000ff */
[----:B------:R-:W2:Y:S01]  /*6b70*/  MUFU.EX2 R149, R149 ;  /* 0x0000009500957308 */ /* 0x000ea20000000800 */
[----:B-1----:R-:W-:-:S07]  /*6b80*/  FADD.FTZ R5, R155, R8 ;  /* 0x000000089b057221 */ /* 0x002fce0000010000 */
[----:B------:R-:W1:Y:S01]  /*6b90*/  MUFU.EX2 R94, R94 ;  /* 0x0000005e005e7308 */ /* 0x000e620000000800 */
[C---:B0-----:R-:W-:Y:S01]  /*6ba0*/  FADD.FTZ R8, R92.reuse, R5 ;  /* 0x000000055c087221 */ /* 0x041fe20000010000 */
[----:B------:R-:W-:-:S06]  /*6bb0*/  F2FP.F16.F32.PACK_AB R155, R92, R155 ;  /* 0x0000009b5c9b723e */ /* 0x000fcc00000000ff */
[----:B------:R-:W0:Y:S01]  /*6bc0*/  MUFU.EX2 R151, R151 ;  /* 0x0000009700977308 */ /* 0x000e220000000800 */
[----:B--2---:R-:W-:-:S07]  /*6bd0*/  FADD.FTZ R5, R149, R8 ;  /* 0x0000000895057221 */ /* 0x004fce0000010000 */
[----:B------:R-:W2:Y:S01]  /*6be0*/  MUFU.EX2 R96, R96 ;  /* 0x0000006000607308 */ /* 0x000ea20000000800 */
[C---:B-1----:R-:W-:Y:S01]  /*6bf0*/  FADD.FTZ R8, R94.reuse, R5 ;  /* 0x000000055e087221 */ /* 0x042fe20000010000 */
[----:B------:R-:W-:-:S06]  /*6c00*/  F2FP.F16.F32.PACK_AB R149, R94, R149 ;  /* 0x000000955e95723e */ /* 0x000fcc00000000ff */
[----:B------:R1:W3:Y:S01]  /*6c10*/  MUFU.EX2 R102, R91 ;  /* 0x0000005b00667308 */ /* 0x0002e20000000800 */
[----:B0-----:R-:W-:-:S07]  /*6c20*/  FADD.FTZ R5, R151, R8 ;  /* 0x0000000897057221 */ /* 0x001fce0000010000 */
[----:B------:R-:W0:Y:S01]  /*6c30*/  MUFU.EX2 R93, R93 ;  /* 0x0000005d005d7308 */ /* 0x000e220000000800 */
[----:B-1----:R-:W-:Y:S01]  /*6c40*/  @!P6 PRMT R91, RZ, 0x654, R9 ;  /* 0x00000654ff5be816 */ /* 0x002fe20000000009 */
[----:B------:R-:W-:Y:S01]  /*6c50*/  FADD.FTZ R9, R135, R100 ;  /* 0x0000006487097221 */ /* 0x000fe20000010000 */
[C---:B--2---:R-:W-:Y:S01]  /*6c60*/  FADD.FTZ R5, R96.reuse, R5 ;  /* 0x0000000560057221 */ /* 0x044fe20000010000 */
[----:B------:R-:W-:Y:S01]  /*6c70*/  F2FP.F16.F32.PACK_AB R151, R96, R151 ;  /* 0x000000976097723e */ /* 0x000fe200000000ff */
[----:B------:R1:W-:Y:S01]  /*6c80*/  @!P6 SYNCS.ARRIVE.TRANS64.RED.A1T0 RZ, [R91+URZ], RZ ;  /* 0x000000ff5bffe9a7 */ /* 0x0003e2000810043f */
[----:B------:R-:W-:Y:S02]  /*6c90*/  FADD.FTZ R100, R144, R9 ;  /* 0x0000000990647221 */ /* 0x000fe40000010000 */
[----:B------:R-:W2:Y:S01]  /*6ca0*/  MUFU.EX2 R115, R115 ;  /* 0x0000007300737308 */ /* 0x000ea20000000800 */
[----:B---3--:R-:W-:-:S07]  /*6cb0*/  FADD.FTZ R5, R102, R5 ;  /* 0x0000000566057221 */ /* 0x008fce0000010000 */
[----:B------:R-:W3:Y:S01]  /*6cc0*/  MUFU.EX2 R146, R146 ;  /* 0x0000009200927308 */ /* 0x000ee20000000800 */
[C---:B0-----:R-:W-:Y:S01]  /*6cd0*/  FADD.FTZ R9, R93.reuse, R100 ;  /* 0x000000645d097221 */ /* 0x041fe20000010000 */
[----:B------:R-:W-:-:S06]  /*6ce0*/  F2FP.F16.F32.PACK_AB R144, R93, R144 ;  /* 0x000000905d90723e */ /* 0x000fcc00000000ff */
[----:B------:R-:W0:Y:S01]  /*6cf0*/  MUFU.EX2 R104, R175 ;  /* 0x000000af00687308 */ /* 0x000e220000000800 */
[C---:B--2---:R-:W-:Y:S01]  /*6d00*/  FADD.FTZ R5, R115.reuse, R5 ;  /* 0x0000000573057221 */ /* 0x044fe20000010000 */
[----:B------:R-:W-:-:S06]  /*6d10*/  F2FP.F16.F32.PACK_AB R145, R115, R102 ;  /* 0x000000667391723e */ /* 0x000fcc00000000ff */
[----:B------:R-:W2:Y:S01]  /*6d20*/  MUFU.EX2 R109, R109 ;  /* 0x0000006d006d7308 */ /* 0x000ea20000000800 */
[----:B---3--:R-:W-:-:S07]  /*6d30*/  FADD.FTZ R100, R146, R9 ;  /* 0x0000000992647221 */ /* 0x008fce0000010000 */
[----:B------:R-:W3:Y:S01]  /*6d40*/  MUFU.EX2 R119, R119 ;  /* 0x0000007700777308 */ /* 0x000ee20000000800 */
[----:B0-----:R-:W-:-:S07]  /*6d50*/  FADD.FTZ R5, R104, R5 ;  /* 0x0000000568057221 */ /* 0x001fce0000010000 */
[----:B------:R-:W0:Y:S01]  /*6d60*/  MUFU.EX2 R140, R140 ;  /* 0x0000008c008c7308 */ /* 0x000e220000000800 */
[C---:B--2---:R-:W-:Y:S01]  /*6d70*/  FADD.FTZ R9, R109.reuse, R100 ;  /* 0x000000646d097221 */ /* 0x044fe20000010000 */
[----:B------:R-:W-:-:S06]  /*6d80*/  F2FP.F16.F32.PACK_AB R146, R109, R146 ;  /* 0x000000926d92723e */ /* 0x000fcc00000000ff */
        /* <DEDUP_REMOVED lines=15> */
[----:B---3--:R-:W-:-:S07]  /*6e80*/  FADD.FTZ R5, R108, R5 ;  /* 0x000000056c057221 */ /* 0x008fce0000010000 */
[----:B------:R-:W3:Y:S01]  /*6e90*/  MUFU.EX2 R136, R136 ;  /* 0x0000008800887308 */ /* 0x000ee20000000800 */
[C---:B0-----:R-:W-:Y:S01]  /*6ea0*/  FADD.FTZ R9, R105.reuse, R8 ;  /* 0x0000000869097221 */ /* 0x041fe20000010000 */
[----:B------:R-:W-:-:S06]  /*6eb0*/  F2FP.F16.F32.PACK_AB R142, R105, R142 ;  /* 0x0000008e698e723e */ /* 0x000fcc00000000ff */
[----:B------:R-:W0:Y:S01]  /*6ec0*/  MUFU.EX2 R100, R185 ;  /* 0x000000b900647308 */ /* 0x000e220000000800 */
[----:B--2---:R-:W-:-:S07]  /*6ed0*/  FADD.FTZ R5, R183, R5 ;  /* 0x00000005b7057221 */ /* 0x004fce0000010000 */
[----:B------:R-:W2:Y:S01]  /*6ee0*/  MUFU.EX2 R101, R101 ;  /* 0x0000006500657308 */ /* 0x000ea20000000800 */
[----:B---3--:R-:W-:-:S07]  /*6ef0*/  FADD.FTZ R8, R136, R9 ;  /* 0x0000000988087221 */ /* 0x008fce0000010000 */
[----:B------:R3:W4:Y:S01]  /*6f00*/  MUFU.EX2 R137, R141 ;  /* 0x0000008d00897308 */ /* 0x0007220000000800 */
[----:B0-----:R-:W-:-:S07]  /*6f10*/  FADD.FTZ R5, R100, R5 ;  /* 0x0000000564057221 */ /* 0x001fce0000010000 */
[----:B------:R-:W0:Y:S01]  /*6f20*/  MUFU.EX2 R138, R138 ;  /* 0x0000008a008a7308 */ /* 0x000e220000000800 */
[C---:B--2---:R-:W-:Y:S01]  /*6f30*/  FADD.FTZ R9, R101.reuse, R8 ;  /* 0x0000000865097221 */ /* 0x044fe20000010000 */
[----:B------:R-:W-:Y:S02]  /*6f40*/  F2FP.F16.F32.PACK_AB R136, R101, R136 ;  /* 0x000000886588723e */ /* 0x000fe400000000ff */
[----:B---3--:R-:W-:-:S04]  /*6f50*/  F2FP.F16.F32.PACK_AB R141, R123, R106 ;  /* 0x0000006a7b8d723e */ /* 0x008fc800000000ff */
[----:B------:R2:W3:Y:S01]  /*6f60*/  MUFU.EX2 R110, R143 ;  /* 0x0000008f006e7308 */ /* 0x0004e20000000800 */
[C---:B----4-:R-:W-:Y:S01]  /*6f70*/  FADD.FTZ R5, R137.reuse, R5 ;  /* 0x0000000589057221 */ /* 0x050fe20000010000 */
[----:B------:R-:W-:-:S06]  /*6f80*/  F2FP.F16.F32.PACK_AB R137, R137, R100 ;  /* 0x000000648989723e */ /* 0x000fcc00000000ff */
[----:B------:R-:W4:Y:S01]  /*6f90*/  MUFU.EX2 R3, R3 ;  /* 0x0000000300037308 */ /* 0x000f220000000800 */
[----:B0-----:R-:W-:Y:S01]  /*6fa0*/  FADD.FTZ R8, R138, R9 ;  /* 0x000000098a087221 */ /* 0x001fe20000010000 */
[----:B--2---:R-:W-:Y:S01]  /*6fb0*/  F2FP.F16.F32.PACK_AB R143, R183, R108 ;  /* 0x0000006cb78f723e */ /* 0x004fe200000000ff */
[----:B------:R-:W-:-:S05]  /*6fc0*/  IMAD.MOV.U32 R9, RZ, RZ, R89 ;  /* 0x000000ffff097224 */ /* 0x000fca00078e0059 */
[----:B------:R-:W0:Y:S01]  /*6fd0*/  MUFU.EX2 R98, R98 ;  /* 0x0000006200627308 */ /* 0x000e220000000800 */
[----:B---3--:R-:W-:Y:S01]  /*6fe0*/  FADD.FTZ R5, R110, R5 ;  /* 0x000000056e057221 */ /* 0x008fe20000010000 */
[C---:B----4-:R-:W-:Y:S01]  /*6ff0*/  FADD.FTZ R8, R3.reuse, R8 ;  /* 0x0000000803087221 */ /* 0x050fe20000010000 */
[----:B------:R-:W-:Y:S01]  /*7000*/  F2FP.F16.F32.PACK_AB R138, R3, R138 ;  /* 0x0000008a038a723e */ /* 0x000fe200000000ff */
[----:B------:R-:W-:Y:S02]  /*7010*/  IMAD.MOV.U32 R3, RZ, RZ, R127 ;  /* 0x000000ffff037224 */ /* 0x000fe400078e007f */
[C---:B0-----:R-:W-:Y:S01]  /*7020*/  FADD.FTZ R5, R98.reuse, R5 ;  /* 0x0000000562057221 */ /* 0x041fe20000010000 */
[----:B------:R-:W-:Y:S01]  /*7030*/  F2FP.F16.F32.PACK_AB R139, R98, R110 ;  /* 0x0000006e628b723e */ /* 0x000fe200000000ff */
[----:B-1----:R-:W-:Y:S06]  /*7040*/  @P1 BRA `(.L_x_1097) ;  /* 0xffffffd000c41947 */ /* 0x002fec000383ffff */
[----:B------:R-:W-:Y:S01]  /*7050*/  IMAD.MOV.U32 R9, RZ, RZ, R89 ;  /* 0x000000ffff097224 */ /* 0x000fe200078e0059 */
[----:B------:R-:W-:Y:S01]  /*7060*/  UMOV UR36, UR4 ;  /* 0x0000000400247c82 */ /* 0x000fe20008000000 */
[----:B------:R-:W-:Y:S01]  /*7070*/  IMAD.MOV.U32 R3, RZ, RZ, R127 ;  /* 0x000000ffff037224 */ /* 0x000fe200078e007f */
[----:B------:R-:W-:-:S06]  /*7080*/  UMOV UR37, UR7 ;  /* 0x0000000700257c82 */ /* 0x000fcc0008000000 */
.L_x_1080:
[----:B------:R-:W0:Y:S01]  /*7090*/  LDC R11, c[0x0][0x9e4] ;  /* 0x00027900ff0b7b82 */ /* 0x000e220000000800 */
[----:B------:R-:W-:-:S05]  /*70a0*/  IADD3 R14, R16, 0x80, -R17 ;  /* 0x00000080100e7810 */ /* 0x000fca0007ffe811 */
[----:B------:R-:W-:-:S04]  /*70b0*/  IMAD R14, R161, 0x80, R14 ;  /* 0x00000080a10e7824 */ /* 0x000fc800078e020e */
[----:B------:R-:W-:Y:S01]  /*70c0*/  VIADD R13, R14, -UR59 ;  /* 0x8000003b0e0d7c36 */ /* 0x000fe20008000000 */
[----:B0-----:R-:W-:-:S13]  /*70d0*/  ISETP.GE.AND P1, PT, R11, 0x1, PT ;  /* 0x000000010b00780c */ /* 0x001fda0003f26270 */
[----:B------:R-:W-:Y:S05]  /*70e0*/  @!P1 BRA `(.L_x_1098) ;  /* 0x00000000003c9947 */ /* 0x000fea0003800000 */
        /* <DEDUP_REMOVED lines=9> */
.L_x_1099:
[----:B------:R-:W-:-:S13]  /*7180*/  ISETP.NE.AND P1, PT, R11, 0x1, PT ;  /* 0x000000010b00780c */ /* 0x000fda0003f25270 */
[----:B------:R-:W0:Y:S02]  /*7190*/  @P1 LDC.64 R20, c[0x0][0x9e8] ;  /* 0x00027a00ff141b82 */ /* 0x000e240000000a00 */
[----:B0-----:R-:W-:-:S05]  /*71a0*/  @P1 IMAD.HI.U32 R20, R14, R20, RZ ;  /* 0x000000140e141227 */ /* 0x001fca00078e00ff */
[----:B------:R-:W-:-:S07]  /*71b0*/  @P1 SHF.R.U32.HI R14, RZ, R21, R20 ;  /* 0x00000015ff0e1219 */ /* 0x000fce0000011614 */
.L_x_1100:
[----:B------:R-:W-:-:S05]  /*71c0*/  IMAD R14, R14, R11, RZ ;  /* 0x0000000b0e0e7224 */ /* 0x000fca00078e02ff */
[----:B------:R-:W-:-:S07]  /*71d0*/  VIMNMX R13, R13, R14, !PT ;  /* 0x0000000e0d0d7248 */ /* 0x000fce0007fe0100 */
.L_x_1098:
        /* <DEDUP_REMOVED lines=11> */
.L_x_1110:
[----:B------:R-:W-:-:S04]  /*7290*/  UIADD3 UR5, UR4, 0x1, URZ ;  /* 0x0000000104057890 */ /* 0x000fc8000fffe03f */
[----:B------:R-:W-:-:S04]  /*72a0*/  UISETP.NE.AND UP0, UPT, UR5, 0x2, UPT ;  /* 0x000000020500788c */ /* 0x000fc8000bf05270 */
[----:B------:R-:W-:Y:S02]  /*72b0*/  USEL UR37, URZ, 0x1, UP0 ;  /* 0x000000013f257887 */ /* 0x000fe40008000000 */
[----:B------:R-:W-:Y:S02]  /*72c0*/  USEL UR36, UR5, URZ, UP0 ;  /* 0x0000003f05247287 */ /* 0x000fe40008000000 */
[----:B------:R-:W-:Y:S01]  /*72d0*/  ULOP3.LUT UR37, UR7, UR37, URZ, 0x3c, !UPT ;  /* 0x0000002507257292 */ /* 0x000fe2000f8e3c3f */
[----:B------:R-:W-:Y:S11]  /*72e0*/  @!P0 BRA `(.L_x_1102) ;  /* 0x0000000000048947 */ /* 0x000ff60003800000 */
[----:B------:R-:W-:Y:S01]  /*72f0*/  BPT.TRAP 0x1 ;  /* 0x000000040000795c */ /* 0x000fe20000300000 */
.L_x_1102:
[----:B------:R-:W-:Y:S01]  /*7300*/  ULEA UR5, UR36, UR38, 0x3 ;  /* 0x0000002624057291 */ /* 0x000fe2000f8e183f */
[----:B------:R-:W-:-:S05]  /*7310*/  IMAD.U32 R3, RZ, RZ, UR37 ;  /* 0x00000025ff037e24 */ /* 0x000fca000f8e00ff */
[----:B------:R-:W-:-:S04]  /*7320*/  SHF.L.U32 R3, R3, 0x1f, RZ ;  /* 0x0000001f03037819 */ /* 0x000fc800000006ff */
[----:B------:R0:W1:Y:S01]  /*7330*/  SYNCS.PHASECHK.TRANS64.TRYWAIT P1, [UR5+0x2a830], R3 ;  /* 0x02a83003ff0075a7 */ /* 0x0000620008020145 */
[----:B------:R-:W-:Y:S05]  /*7340*/  @!P0 BRA `(.L_x_1103) ;  /* 0x0000000000048947 */ /* 0x000fea0003800000 */
[----:B------:R-:W-:Y:S01]  /*7350*/  BPT.TRAP 0x1 ;  /* 0x000000040000795c */ /* 0x000fe20000300000 */
.L_x_1103:
[----:B-1----:R-:W-:Y:S05]  /*7360*/  @P1 BRA `(.L_x_1104) ;  /* 0x0000000000081947 */ /* 0x002fea0003800000 */
[----:B------:R-:W1:Y:S02]  /*7370*/  SYNCS.PHASECHK.TRANS64.TRYWAIT P1, [UR5+0x2a830], R3 ;  /* 0x02a83003ff0075a7 */ /* 0x000e640008020145 */
[----:B-1----:R-:W-:Y:S05]  /*7380*/  @!P1 BRA `(.L_x_1105) ;  /* 0x000000c800289947 */ /* 0x002fea0003800000 */
.L_x_1104:
        /* <DEDUP_REMOVED lines=131> */
.L_x_1106:
[----:B------:R-:W-:Y:S01]  /*7bc0*/  ULEA UR10, UR4, UR38, 0x3 ;  /* 0x00000026040a7291 */ /* 0x000fe2000f8e183f */
[----:B------:R-:W-:-:S05]  /*7bd0*/  IMAD.U32 R0, RZ, RZ, UR7 ;  /* 0x00000007ff007e24 */ /* 0x000fca000f8e00ff */
[----:B------:R-:W-:-:S04]  /*7be0*/  SHF.L.U32 R0, R0, 0x1f, RZ ;  /* 0x0000001f00007819 */ /* 0x000fc800000006ff */
[----:B------:R2:W3:Y:S01]  /*7bf0*/  SYNCS.PHASECHK.TRANS64.TRYWAIT P1, [UR10+0x2a850], R0 ;  /* 0x02a85000ff0075a7 */ /* 0x0004e2000802014a */
[----:B------:R-:W-:Y:S05]  /*7c00*/  @!P0 BRA `(.L_x_1107) ;  /* 0x0000000000048947 */ /* 0x000fea0003800000 */
[----:B------:R-:W-:Y:S01]  /*7c10*/  BPT.TRAP 0x1 ;  /* 0x000000040000795c */ /* 0x000fe20000300000 */
.L_x_1107:
[----:B---3--:R-:W-:Y:S05]  /*7c20*/  @P1 BRA `(.L_x_1108) ;  /* 0x0000000000081947 */ /* 0x008fea0003800000 */
[----:B------:R-:W3:Y:S02]  /*7c30*/  SYNCS.PHASECHK.TRANS64.TRYWAIT P1, [UR10+0x2a850], R0 ;  /* 0x02a85000ff0075a7 */ /* 0x000ee4000802014a */
[----:B---3--:R-:W-:Y:S05]  /*7c40*/  @!P1 BRA `(.L_x_1109) ;  /* 0x000000c000109947 */ /* 0x008fea0003800000 */
.L_x_1108:
[----:B------:R-:W-:Y:S01]  /*7c50*/  UIADD3 UR6, UR38, 0x400, URZ ;  /* 0x0000040026067890 */ /* 0x000fe2000fffe03f */
[----:B------:R-:W-:Y:S01]  /*7c60*/  WARPGROUP.ARRIVE ;  /* 0x00000000000079c5 */ /* 0x000fe20000000000 */
[----:B------:R-:W-:Y:S01]  /*7c70*/  UMOV UR7, 0x40000040 ;  /* 0x4000004000077882 */ /* 0x000fe20000000000 */
[----:B0-2---:R-:W-:Y:S01]  /*7c80*/  FMNMX.FTZ R0, R88, R15, !PT ;  /* 0x0000000f58007209 */ /* 0x005fe20007810000 */
[----:B------:R-:W-:Y:S01]  /*7c90*/  USHF.R.U32.HI UR6, URZ, 0x4, UR6 ;  /* 0x000000043f067899 */ /* 0x000fe20008011606 */
[----:B-1----:R-:W0:Y:S01]  /*7ca0*/  LDC R10, c[0x0][0x988] ;  /* 0x00026200ff0a7b82 */ /* 0x002e220000000800 */
[----:B------:R-:W-:Y:S01]  /*7cb0*/  FMNMX.FTZ R2, R90, R14, !PT ;  /* 0x0000000e5a027209 */ /* 0x000fe20007810000 */
[----:B------:R-:W1:Y:S01]  /*7cc0*/  S2R R160, SR_TID.X ;  /* 0x0000000000a07919 */ /* 0x000e620000002100 */
[----:B------:R-:W-:Y:S01]  /*7cd0*/  ULOP3.LUT UR6, UR6, 0x3fff, URZ, 0xc0, !UPT ;  /* 0x00003fff06067892 */ /* 0x000fe2000f8ec03f */
[----:B------:R-:W-:-:S03]  /*7ce0*/  FMNMX.FTZ R3, R89, R0, !PT ;  /* 0x0000000059037209 */ /* 0x000fc60007810000 */
[----:B------:R-:W-:Y:S01]  /*7cf0*/  ULOP3.LUT UR6, UR6, 0x3000000, URZ, 0xfc, !UPT ;  /* 0x0300000006067892 */ /* 0x000fe2000f8efc3f */
[----:B------:R-:W-:-:S03]  /*7d00*/  FMNMX.FTZ R0, R92, R3, !PT ;  /* 0x000000035c007209 */ /* 0x000fc60007810000 */
[----:B------:R-:W-:Y:S01]  /*7d10*/  UIMAD UR4, UR4, 0x600, UR6 ;  /* 0x00000600040478a4 */ /* 0x000fe2000f8e0206 */
[----:B------:R-:W-:-:S04]  /*7d20*/  FMNMX.FTZ R3, R93, R0, !PT ;  /* 0x000000005d037209 */ /* 0x000fc80007810000 */
        /* <DEDUP_REMOVED lines=8> */
[----:B------:R-:W-:Y:S02]  /*7db0*/  FMNMX.FTZ R0, R104, R3, !PT ;  /* 0x0000000368007209 */ /* 0x000fe40007810000 */
[----:B-1----:R-:W-:Y:S02]  /*7dc0*/  LOP3.LUT P1, RZ, R160, 0x7f, RZ, 0xc0, !PT ;  /* 0x0000007fa0ff7812 */ /* 0x002fe4000782c0ff */
        /* <DEDUP_REMOVED lines=15> */
[----:B------:R-:W1:Y:S02]  /*7ec0*/  SHFL.BFLY PT, R3, R0, 0x2, 0x1f ;  /* 0x0c401f0000037f89 */ /* 0x000e6400000e0000 */
[----:B-1----:R-:W-:-:S05]  /*7ed0*/  FMNMX.FTZ R20, R0, R3, !PT ;  /* 0x0000000300147209 */ /* 0x002fca0007810000 */
[----:B------:R-:W1:Y:S02]  /*7ee0*/  SHFL.BFLY PT, R3, R20, 0x1, 0x1f ;  /* 0x0c201f0014037f89 */ /* 0x000e6400000e0000 */
[----:B-1----:R-:W-:-:S05]  /*7ef0*/  FMNMX.FTZ R3, R20, R3, !PT ;  /* 0x0000000314037209 */ /* 0x002fca0007810000 */
[----:B------:R-:W-:-:S04]  /*7f00*/  FADD.FTZ R9, -R3, R15 ;  /* 0x0000000f03097221 */ /* 0x000fc80000010100 */
[----:B0-----:R-:W-:Y:S01]  /*7f10*/  FMUL.FTZ R21, R9, R10 ;  /* 0x0000000a09157220 */ /* 0x001fe20000410000 */
[----:B------:R-:W-:Y:S02]  /*7f20*/  WARPGROUP.DEPBAR.LE gsb0, 0x0 ;  /* 0x00008000000079c5 */ /* 0x000fe40000010000 */
[----:B------:R-:W-:Y:S01]  /*7f30*/  WARPGROUP.ARRIVE ;  /* 0x00000000000079c5 */ /* 0x000fe20000000000 */
[----:B------:R-:W-:Y:S01]  /*7f40*/  FMNMX.FTZ R9, R91, R2, !PT ;  /* 0x000000025b097209 */ /* 0x000fe20007810000 */
[----:B------:R0:W-:Y:S03]  /*7f50*/  MUFU.EX2 R0, R21 ;  /* 0x0000001500007308 */ /* 0x0001e60000000800 */
[----:B------:R-:W-:Y:S01]  /*7f60*/  FMNMX.FTZ R2, R94, R9, !PT ;  /* 0x000000095e027209 */ /* 0x000fe20007810000 */
[----:B------:R-:W-:Y:S01]  /*7f70*/  HGMMA.64x128x16.F32 R24, R152, gdesc[UR4].tnspB, R24, gsb0 ;  /* 0x41e0000498187df0 */ /* 0x000fe20008000818 */
[----:B------:R-:W-:Y:S01]  /*7f80*/  UIADD3 UR6, UR4, 0x100, URZ ;  /* 0x0000010004067890 */ /* 0x000fe2000fffe03f */
[----:B------:R-:W-:Y:S01]  /*7f90*/  UMOV UR7, 0x40000040 ;  /* 0x4000004000077882 */ /* 0x000fe20000000000 */
        /* <DEDUP_REMOVED lines=23> */
[----:B------:R-:W1:Y:S01]  /*8110*/  SHFL.BFLY PT, R2, R9, 0x1, 0x1f ;  /* 0x0c201f0009027f89 */ /* 0x000e6200000e0000 */
[----:B------:R-:W-:Y:S02]  /*8120*/  WARPGROUP.DEPBAR.LE gsb0, 0x0 ;  /* 0x00008000000079c5 */ /* 0x000fe40000010000 */
[----:B------:R-:W-:Y:S01]  /*8130*/  WARPGROUP.ARRIVE ;  /* 0x00000000000079c5 */ /* 0x000fe20000000000 */
[----:B-1----:R-:W-:-:S05]  /*8140*/  FMNMX.FTZ R9, R9, R2, !PT ;  /* 0x0000000209097209 */ /* 0x002fca0007810000 */
[----:B------:R-:W-:Y:S01]  /*8150*/  HGMMA.64x128x16.F32 R24, R148, gdesc[UR4].tnspB, R24, gsb0 ;  /* 0x41e0000494187df0 */ /* 0x000fe20008000818 */
[----:B------:R-:W-:Y:S01]  /*8160*/  UIADD3 UR6, UR4, 0x180, URZ ;  /* 0x0000018004067890 */ /* 0x000fe2000fffe03f */
[----:B------:R-:W-:Y:S01]  /*8170*/  UMOV UR7, 0x40000040 ;  /* 0x4000004000077882 */ /* 0x000fe20000000000 */
[----:B------:R-:W-:Y:S02]  /*8180*/  WARPGROUP.DEPBAR.LE gsb0, 0x0 ;  /* 0x00008000000079c5 */ /* 0x000fe40000010000 */
[----:B------:R-:W-:Y:S01]  /*8190*/  WARPGROUP.ARRIVE ;  /* 0x00000000000079c5 */ /* 0x000fe20000000000 */
[----:B------:R-:W-:-:S04]  /*81a0*/  FMUL.FTZ R149, R3, R10 ;  /* 0x0000000a03957220 */ /* 0x000fc80000410000 */
[-CC-:B------:R-:W-:Y:S02]  /*81b0*/  FFMA.FTZ R156, R89, R10.reuse, -R149.reuse ;  /* 0x0000000a599c7223 */ /* 0x180fe40000010895 */
[----:B------:R-:W-:Y:S01]  /*81c0*/  HGMMA.64x128x16.F32 R24, R144, gdesc[UR4].tnspB, R24, gsb0 ;  /* 0x41e0000490187df0 */ /* 0x000fe20008000818 */
[----:B------:R-:W-:Y:S01]  /*81d0*/  UIADD3 UR6, UR4, 0x200, URZ ;  /* 0x0000020004067890 */ /* 0x000fe2000fffe03f */
[-CC-:B0-----:R-:W-:Y:S01]  /*81e0*/  FFMA.FTZ R21, R93, R10.reuse, -R149.reuse ;  /* 0x0000000a5d157223 */ /* 0x181fe20000010895 */
[----:B------:R-:W-:Y:S01]  /*81f0*/  UMOV UR7, 0x40000040 ;  /* 0x4000004000077882 */ /* 0x000fe20000000000 */
[----:B------:R-:W-:Y:S01]  /*8200*/  UIADD3 UR4, UR4, 0x280, URZ ;  /* 0x0000028004047890 */ /* 0x000fe2000fffe03f */
        /* <DEDUP_REMOVED lines=10> */
[C---:B------:R-:W-:Y:S01]  /*82b0*/  FADD.FTZ R129, -R9.reuse, R14 ;  /* 0x0000000e09817221 */ /* 0x040fe20000010100 */
[-C--:B------:R-:W-:Y:S01]  /*82c0*/  FMUL.FTZ R133, R9, R10.reuse ;  /* 0x0000000a09857220 */ /* 0x080fe20000410000 */
[-CC-:B------:R-:W-:Y:S01]  /*82d0*/  FFMA.FTZ R15, R88, R10.reuse, -R149.reuse ;  /* 0x0000000a580f7223 */ /* 0x180fe20000010895 */
[-C--:B------:R-:W-:Y:S01]  /*82e0*/  FFMA.FTZ R158, R92, R10.reuse, -R149 ;  /* 0x0000000a5c9e7223 */ /* 0x080fe20000010895 */
[-C--:B------:R-:W-:Y:S01]  /*82f0*/  FMUL.FTZ R129, R129, R10.reuse ;  /* 0x0000000a81817220 */ /* 0x080fe20000410000 */
[-CC-:B------:R-:W-:Y:S01]  /*8300*/  FFMA.FTZ R90, R90, R10.reuse, -R133.reuse ;  /* 0x0000000a5a5a7223 */ /* 0x180fe20000010885 */
[-CC-:B------:R-:W-:Y:S01]  /*8310*/  FFMA.FTZ R91, R91, R10.reuse, -R133.reuse ;  /* 0x0000000a5b5b7223 */ /* 0x180fe20000010885 */
[-C--:B------:R-:W-:Y:S01]  /*8320*/  FFMA.FTZ R94, R94, R10.reuse, -R133 ;  /* 0x0000000a5e5e7223 */ /* 0x080fe20000010885 */
[----:B------:R-:W-:Y:S01]  /*8330*/  MUFU.EX2 R15, R15 ;  /* 0x0000000f000f7308 */ /* 0x000fe20000000800 */
[-C--:B------:R-:W-:Y:S01]  /*8340*/  FFMA.FTZ R154, R100, R10.reuse, -R149 ;  /* 0x0000000a649a7223 */ /* 0x080fe20000010895 */
[-C--:B------:R-:W-:Y:S01]  /*8350*/  FFMA.FTZ R95, R95, R10.reuse, -R133 ;  /* 0x0000000a5f5f7223 */ /* 0x080fe20000010885 */
[-C--:B------:R-:W-:Y:S01]  /*8360*/  FFMA.FTZ R152, R96, R10.reuse, -R149 ;  /* 0x0000000a60987223 */ /* 0x080fe20000010895 */
[-CC-:B------:R-:W-:Y:S01]  /*8370*/  FFMA.FTZ R98, R98, R10.reuse, -R133.reuse ;  /* 0x0000000a62627223 */ /* 0x180fe20000010885 */
[-CC-:B------:R-:W-:Y:S01]  /*8380*/  FFMA.FTZ R99, R99, R10.reuse, -R133.reuse ;  /* 0x0000000a63637223 */ /* 0x180fe20000010885 */
[-CC-:B------:R-:W-:Y:S01]  /*8390*/  FFMA.FTZ R102, R102, R10.reuse, -R133.reuse ;  /* 0x0000000a66667223 */ /* 0x180fe20000010885 */
[-C--:B------:R-:W-:Y:S01]  /*83a0*/  FFMA.FTZ R103, R103, R10.reuse, -R133 ;  /* 0x0000000a67677223 */ /* 0x080fe20000010885 */
[----:B------:R-:W-:Y:S01]  /*83b0*/  MUFU.EX2 R2, R129 ;  /* 0x0000008100027308 */ /* 0x000fe20000000800 */
[-C--:B------:R-:W-:Y:S01]  /*83c0*/  FFMA.FTZ R148, R104, R10.reuse, -R149 ;  /* 0x0000000a68947223 */ /* 0x080fe20000010895 */
[-CC-:B------:R-:W-:Y:S01]  /*83d0*/  FFMA.FTZ R106, R106, R10.reuse, -R133.reuse ;  /* 0x0000000a6a6a7223 */ /* 0x180fe20000010885 */
[-C--:B------:R-:W-:Y:S01]  /*83e0*/  FFMA.FTZ R107, R107, R10.reuse, -R133 ;  /* 0x0000000a6b6b7223 */ /* 0x080fe20000010885 */
[-C--:B------:R-:W-:Y:S01]  /*83f0*/  FFMA.FTZ R150, R108, R10.reuse, -R149 ;  /* 0x0000000a6c967223 */ /* 0x080fe20000010895 */
[-CC-:B------:R-:W-:Y:S01]  /*8400*/  FFMA.FTZ R110, R110, R10.reuse, -R133.reuse ;  /* 0x0000000a6e6e7223 */ /* 0x180fe20000010885 */
[-CC-:B------:R-:W-:Y:S01]  /*8410*/  FFMA.FTZ R111, R111, R10.reuse, -R133.reuse ;  /* 0x0000000a6f6f7223 */ /* 0x180fe20000010885 */
[-CC-:B------:R-:W-:Y:S01]  /*8420*/  FFMA.FTZ R114, R114, R10.reuse, -R133.reuse ;  /* 0x0000000a72727223 */ /* 0x180fe20000010885 */
[----:B------:R-:W0:Y:S01]  /*8430*/  MUFU.EX2 R157, R90 ;  /* 0x0000005a009d7308 */ /* 0x000e220000000800 */
[-CC-:B------:R-:W-:Y:S01]  /*8440*/  FFMA.FTZ R115, R115, R10.reuse, -R133.reuse ;  /* 0x0000000a73737223 */ /* 0x180fe20000010885 */
[-CC-:B------:R-:W-:Y:S01]  /*8450*/  FFMA.FTZ R118, R118, R10.reuse, -R133.reuse ;  /* 0x0000000a76767223 */ /* 0x180fe20000010885 */
[-C--:B------:R-:W-:Y:S01]  /*8460*/  FFMA.FTZ R119, R119, R10.reuse, -R133 ;  /* 0x0000000a77777223 */ /* 0x080fe20000010885 */
[-C--:B------:R-:W-:Y:S01]  /*8470*/  FFMA.FTZ R20, R120, R10.reuse, -R149 ;  /* 0x0000000a78147223 */ /* 0x080fe20000010895 */
[-CC-:B------:R-:W-:Y:S01]  /*8480*/  FFMA.FTZ R122, R122, R10.reuse, -R133.reuse ;  /* 0x0000000a7a7a7223 */ /* 0x180fe20000010885 */
[-C--:B------:R-:W-:Y:S01]  /*8490*/  FFMA.FTZ R123, R123, R10.reuse, -R133 ;  /* 0x0000000a7b7b7223 */ /* 0x080fe20000010885 */
[-C--:B------:R-:W-:Y:S01]  /*84a0*/  FFMA.FTZ R88, R124, R10.reuse, -R149 ;  /* 0x0000000a7c587223 */ /* 0x080fe20000010895 */
[----:B------:R-:W1:Y:S01]  /*84b0*/  MUFU.EX2 R156, R156 ;  /* 0x0000009c009c7308 */ /* 0x000e620000000800 */
[----:B------:R-:W-:Y:S01]  /*84c0*/  FFMA.FTZ R126, R126, R10, -R133 ;  /* 0x0000000a7e7e7223 */ /* 0x000fe20000010885 */
[----:B------:R-:W-:-:S02]  /*84d0*/  IMAD.U32 R14, RZ, RZ, UR5 ;  /* 0x00000005ff0e7e24 */ /* 0x000fc4000f8e00ff */
[-C--:B------:R-:W-:Y:S01]  /*84e0*/  FFMA.FTZ R127, R127, R10.reuse, -R133 ;  /* 0x0000000a7f7f7223 */ /* 0x080fe20000010885 */
[-C--:B------:R-:W-:Y:S01]  /*84f0*/  FFMA.FTZ R92, R128, R10.reuse, -R149 ;  /* 0x0000000a805c7223 */ /* 0x080fe20000010895 */
[-CC-:B------:R-:W-:Y:S01]  /*8500*/  FFMA.FTZ R130, R130, R10.reuse, -R133.reuse ;  /* 0x0000000a82827223 */ /* 0x180fe20000010885 */
[----:B------:R-:W-:Y:S02]  /*8510*/  @!P1 VIADD R14, R14, 0x2a840 ;  /* 0x0002a8400e0e9836 */ /* 0x000fe40000000000 */
[-C--:B------:R-:W-:Y:S01]  /*8520*/  FFMA.FTZ R131, R131, R10.reuse, -R133 ;  /* 0x0000000a83837223 */ /* 0x080fe20000010885 */
[----:B------:R2:W3:Y:S01]  /*8530*/  MUFU.EX2 R100, R91 ;  /* 0x0000005b00647308 */ /* 0x0004e20000000800 */
[----:B0-----:R-:W-:Y:S01]  /*8540*/  FFMA.FTZ R5, R2, R5, R157 ;  /* 0x0000000502057223 */ /* 0x001fe2000001009d */
[----:B------:R-:W-:Y:S01]  /*8550*/  IMAD.U32 R90, RZ, RZ, UR10 ;  /* 0x0000000aff5a7e24 */ /* 0x000fe2000f8e00ff */
[----:B------:R-:W-:Y:S01]  /*8560*/  @!P1 PRMT R14, RZ, 0x654, R14 ;  /* 0x00000654ff0e9816 */ /* 0x000fe2000000000e */
[-C--:B------:R-:W-:Y:S01]  /*8570*/  FFMA.FTZ R96, R132, R10.reuse, -R149 ;  /* 0x0000000a84607223 */ /* 0x080fe20000010895 */
[-CC-:B------:R-:W-:Y:S01]  /*8580*/  FFMA.FTZ R134, R134, R10.reuse, -R133.reuse ;  /* 0x0000000a86867223 */ /* 0x180fe20000010885 */
[----:B------:R-:W-:-:S02]  /*8590*/  FFMA.FTZ R133, R135, R10, -R133 ;  /* 0x0000000a87857223 */ /* 0x000fc40000010885 */
[----:B------:R-:W0:Y:S01]  /*85a0*/  MUFU.EX2 R158, R158 ;  /* 0x0000009e009e7308 */ /* 0x000e220000000800 */
[----:B--2---:R-:W-:-:S04]  /*85b0*/  FFMA.FTZ R91, R0, R8, R15 ;  /* 0x00000008005b7223 */ /* 0x004fc8000001000f */
[C---:B-1----:R-:W-:Y:S01]  /*85c0*/  FADD.FTZ R91, R156.reuse, R91 ;  /* 0x0000005b9c5b7221 */ /* 0x042fe20000010000 */
[----:B------:R-:W-:Y:S02]  /*85d0*/  F2FP.F16.F32.PACK_AB R156, R156, R15 ;  /* 0x0000000f9c9c723e */ /* 0x000fe400000000ff */
[----:B------:R-:W1:Y:S01]  /*85e0*/  MUFU.EX2 R94, R94 ;  /* 0x0000005e005e7308 */ /* 0x000e620000000800 */
[C---:B---3--:R-:W-:Y:S01]  /*85f0*/  FADD.FTZ R5, R100.reuse, R5 ;  /* 0x0000000564057221 */ /* 0x048fe20000010000 */
        /* <DEDUP_REMOVED lines=20> */
[----:B------:R-:W-:Y:S01]  /*8740*/  F2FP.F16.F32.PACK_AB R153, R99, R98 ;  /* 0x000000626399723e */ /* 0x000fe200000000ff */
[----:B------:R-:W-:Y:S02]  /*8750*/  WARPGROUP.DEPBAR.LE gsb0, 0x0 ;  /* 0x00008000000079c5 */ /* 0x000fe40000010000 */
[----:B------:R-:W-:-:S03]  /*8760*/  WARPGROUP.ARRIVE ;  /* 0x00000000000079c5 */ /* 0x000fc60000000000 */
[----:B------:R-:W1:Y:S01]  /*8770*/  MUFU.EX2 R93, R93 ;  /* 0x0000005d005d7308 */ /* 0x000e620000000800 */
[----:B--2---:R-:W-:Y:S01]  /*8780*/  FADD.FTZ R8, R154, R91 ;  /* 0x0000005b9a087221 */ /* 0x004fe20000010000 */
[-CC-:B------:R-:W-:Y:S01]  /*8790*/  FFMA.FTZ R144, R112, R10.reuse, -R149.reuse ;  /* 0x0000000a70907223 */ /* 0x180fe20000010895 */
[----:B------:R-:W-:Y:S01]  /*87a0*/  FFMA.FTZ R146, R116, R10, -R149 ;  /* 0x0000000a74927223 */ /* 0x000fe20000010895 */
[----:B------:R-:W-:Y:S01]  /*87b0*/  HGMMA.64x128x16.F32 R24, R140, gdesc[UR4].tnspB, R24, gsb0 ;  /* 0x41e000048c187df0 */ /* 0x000fe20008000818 */
[----:B------:R-:W-:Y:S01]  /*87c0*/  UMOV UR6, UR4 ;  /* 0x0000000400067c82 */ /* 0x000fe20008000000 */
[----:B------:R-:W-:Y:S02]  /*87d0*/  UMOV UR7, 0x40000040 ;  /* 0x4000004000077882 */ /* 0x000fe40000000000 */
[----:B------:R-:W2:Y:S01]  /*87e0*/  MUFU.EX2 R103, R103 ;  /* 0x0000006700677308 */ /* 0x000ea20000000800 */
[----:B0-----:R-:W-:Y:S01]  /*87f0*/  FADD.FTZ R5, R102, R5 ;  /* 0x0000000566057221 */ /* 0x001fe20000010000 */
[----:B------:R-:W-:-:S06]  /*8800*/  UMOV UR4, UR36 ;  /* 0x0000002400047c82 */ /* 0x000fcc0008000000 */
        /* <DEDUP_REMOVED lines=43> */
[----:B------:R-:W-:Y:S02]  /*8ac0*/  WARPGROUP.DEPBAR.LE gsb0, 0x0 ;  /* 0x00008000000079c5 */ /* 0x000fe40000010000 */
[----:B------:R-:W-:-:S03]  /*8ad0*/  WARPGROUP.ARRIVE ;  /* 0x00000000000079c5 */ /* 0x000fc60000000000 */
[----:B------:R-:W2:Y:S01]  /*8ae0*/  MUFU.EX2 R122, R122 ;  /* 0x0000007a007a7308 */ /* 0x000ea20000000800 */
[C---:B0-----:R-:W-:Y:S01]  /*8af0*/  FADD.FTZ R5, R119.reuse, R5 ;  /* 0x0000000577057221 */ /* 0x041fe20000010000 */
[----:B------:R-:W-:Y:S01]  /*8b00*/  F2FP.F16.F32.PACK_AB R147, R119, R118 ;  /* 0x000000767793723e */ /* 0x000fe200000000ff */
[----:B------:R-:W-:Y:S01]  /*8b10*/  HGMMA.64x128x16.F32 R24, R136, gdesc[UR4].tnspB, R24, gsb0 ;  /* 0x41e0000488187df0 */ /* 0x000fe20008000818 */
[----:B------:R-:W-:-:S04]  /*8b20*/  UMOV UR7, UR37 ;  /* 0x0000002500077c82 */ /* 0x000fc80008000000 */
        /* <DEDUP_REMOVED lines=25> */
[----:B--2---:R-:W-:-:S07]  /*8cc0*/  FADD.FTZ R15, R121, R8 ;  /* 0x00000008790f7221 */ /* 0x004fce0000010000 */
[----:B------:R-:W2:Y:S01]  /*8cd0*/  MUFU.EX2 R134, R134 ;  /* 0x0000008600867308 */ /* 0x000ea20000000800 */
[----:B0-----:R-:W-:-:S07]  /*8ce0*/  FADD.FTZ R5, R131, R5 ;  /* 0x0000000583057221 */ /* 0x001fce0000010000 */
[----:B------:R-:W0:Y:S01]  /*8cf0*/  MUFU.EX2 R125, R125 ;  /* 0x0000007d007d7308 */ /* 0x000e220000000800 */
[----:B-1----:R-:W-:Y:S01]  /*8d00*/  FADD.FTZ R8, R96, R15 ;  /* 0x0000000f60087221 */ /* 0x002fe20000010000 */
[----:B------:R-:W-:-:S06]  /*8d10*/  IMAD.MOV.U32 R15, RZ, RZ, R3 ;  /* 0x000000ffff0f7224 */ /* 0x000fcc00078e0003 */
[----:B------:R-:W1:Y:S01]  /*8d20*/  MUFU.EX2 R133, R133 ;  /* 0x0000008500857308 */ /* 0x000e620000000800 */
[----:B--2---:R-:W-:Y:S01]  /*8d30*/  FADD.FTZ R5, R134, R5 ;  /* 0x0000000586057221 */ /* 0x004fe20000010000 */
[----:B0-----:R-:W-:-:S03]  /*8d40*/  FADD.FTZ R8, R125, R8 ;  /* 0x000000087d087221 */ /* 0x001fc60000010000 */
[----:B-1----:R-:W-:Y:S01]  /*8d50*/  FADD.FTZ R5, R133, R5 ;  /* 0x0000000585057221 */ /* 0x002fe20000010000 */
[----:B------:R-:W-:Y:S02]  /*8d60*/  WARPGROUP.DEPBAR.LE gsb0, 0x0 ;  /* 0x00008000000079c5 */ /* 0x000fe40000010000 */
[----:B------:R0:W-:Y:S01]  /*8d70*/  @!P1 SYNCS.ARRIVE.TRANS64.RED.A1T0 RZ, [R14+URZ], RZ ;  /* 0x000000ff0eff99a7 */ /* 0x0001e2000810043f */
[----:B------:R-:W-:Y:S02]  /*8d80*/  F2FP.F16.F32.PACK_AB R136, R121, R92 ;  /* 0x0000005c7988723e */ /* 0x000fe400000000ff */
[----:B------:R-:W-:Y:S02]  /*8d90*/  F2FP.F16.F32.PACK_AB R137, R131, R130 ;  /* 0x000000828389723e */ /* 0x000fe400000000ff */
[----:B------:R-:W-:Y:S02]  /*8da0*/  F2FP.F16.F32.PACK_AB R138, R125, R96 ;  /* 0x000000607d8a723e */ /* 0x000fe400000000ff */
[----:B------:R-:W-:Y:S01]  /*8db0*/  F2FP.F16.F32.PACK_AB R139, R133, R134 ;  /* 0x00000086858b723e */ /* 0x000fe200000000ff */
[----:B0-----:R-:W-:-:S05]  /*8dc0*/  @!P1 VIADD R14, R90, 0x2a860 ;  /* 0x0002a8605a0e9836 */ /* 0x001fca0000000000 */
[----:B------:R-:W-:-:S04]  /*8dd0*/  @!P1 PRMT R14, RZ, 0x654, R14 ;  /* 0x00000654ff0e9816 */ /* 0x000fc8000000000e */
[----:B------:R0:W-:Y:S01]  /*8de0*/  @!P1 SYNCS.ARRIVE.TRANS64.RED.A1T0 RZ, [R14+URZ], RZ ;  /* 0x000000ff0eff99a7 */ /* 0x0001e2000810043f */
[C---:B------:R-:W-:Y:S01]  /*8df0*/  ISETP.GT.AND P1, PT, R12.reuse, R13, PT ;  /* 0x0000000d0c00720c */ /* 0x040fe20003f24270 */
[----:B------:R-:W-:Y:S02]  /*8e00*/  VIADD R12, R12, 0xffffffff ;  /* 0xffffffff0c0c7836 */ /* 0x000fe40000000000 */
[----:B0-----:R-:W-:-:S10]  /*8e10*/  IMAD.MOV.U32 R14, RZ, RZ, R9 ;  /* 0x000000ffff0e7224 */ /* 0x001fd400078e0009 */
[----:B------:R-:W-:Y:S05]  /*8e20*/  @P1 BRA `(.L_x_1110) ;  /* 0xffffffe400181947 */ /* 0x000fea000383ffff */
.L_x_1101:
[----:B------:R-:W-:-:S13]  /*8e30*/  ISETP.GE.AND P1, PT, R12, R23, PT ;  /* 0x000000170c00720c */ /* 0x000fda0003f26270 */
[----:B------:R-:W-:Y:S05]  /*8e40*/  @!P1 BRA `(.L_x_1111) ;  /* 0x0000002c00549947 */ /* 0x000fea0003800000 */
[----:B------:R-:W-:Y:S01]  /*8e50*/  IMAD.IADD R15, R16, 0x1, -R17 ;  /* 0x00000001100f7824 */ /* 0x000fe200078e0a11 */
[----:B------:R-:W-:Y:S01]  /*8e60*/  UMOV UR7, UR37 ;  /* 0x0000002500077c82 */ /* 0x000fe20008000000 */
[----:B------:R-:W-:Y:S01]  /*8e70*/  IMAD.MOV.U32 R13, RZ, RZ, R9 ;  /* 0x000000ffff0d7224 */ /* 0x000fe200078e0009 */
[----:B------:R-:W-:Y:S01]  /*8e80*/  UMOV UR4, UR36 ;  /* 0x0000002400047c82 */ /* 0x000fe20008000000 */
[----:B------:R-:W-:Y:S01]  /*8e90*/  IMAD.MOV.U32 R14, RZ, RZ, R3 ;  /* 0x000000ffff0e7224 */ /* 0x000fe200078e0003 */
[----:B------:R-:W-:Y:S01]  /*8ea0*/  IADD3 R161, R15, 0x8, R4 ;  /* 0x000000080fa17810 */ /* 0x000fe20007ffe004 */
[----:B------:R-:W-:Y:S01]  /*8eb0*/  IMAD.IADD R15, R4, 0x1, R15 ;  /* 0x00000001040f7824 */ /* 0x000fe200078e020f */
[----:B------:R-:W-:Y:S01]  /*8ec0*/  ULDC UR58, c[0x0][0x9e4] ;  /* 0x00027900003a7ab9 */ /* 0x000fe20000000800 */
[----:B------:R-:W-:Y:S01]  /*8ed0*/  ULDC UR59, c[0x0][0x9dc] ;  /* 0x00027700003b7ab9 */ /* 0x000fe20000000800 */
[----:B------:R-:W-:-:S07]  /*8ee0*/  LOP3.LUT R21, RZ, R161, RZ, 0x33, !PT ;  /* 0x000000a1ff157212 */ /* 0x000fce00078e33ff */
.L_x_1128:
[----:B------:R-:W-:-:S04]  /*8ef0*/  UIADD3 UR5, UR4, 0x1, URZ ;  /* 0x0000000104057890 */ /* 0x000fc8000fffe03f */
[----:B------:R-:W-:-:S04]  /*8f00*/  UISETP.NE.AND UP0, UPT, UR5, 0x2, UPT ;  /* 0x000000020500788c */ /* 0x000fc8000bf05270 */
[----:B------:R-:W-:Y:S02]  /*8f10*/  USEL UR37, URZ, 0x1, UP0 ;  /* 0x000000013f257887 */ /* 0x000fe40008000000 */
[----:B------:R-:W-:Y:S02]  /*8f20*/  USEL UR36, UR5, URZ, UP0 ;  /* 0x0000003f05247287 */ /* 0x000fe40008000000 */
[----:B------:R-:W-:Y:S01]  /*8f30*/  ULOP3.LUT UR37, UR7, UR37, URZ, 0x3c, !UPT ;  /* 0x0000002507257292 */ /* 0x000fe2000f8e3c3f */
[----:B------:R-:W-:Y:S11]  /*8f40*/  @!P0 BRA `(.L_x_1112) ;  /* 0x0000000000048947 */ /* 0x000ff60003800000 */
[----:B------:R-:W-:Y:S01]  /*8f50*/  BPT.TRAP 0x1 ;  /* 0x000000040000795c */ /* 0x000fe20000300000 */
.L_x_1112:
[----:B------:R-:W-:Y:S01]  /*8f60*/  ULEA UR5, UR36, UR38, 0x3 ;  /* 0x0000002624057291 */ /* 0x000fe2000f8e183f */
[----:B------:R-:W-:-:S05]  /*8f70*/  IMAD.U32 R3, RZ, RZ, UR37 ;  /* 0x00000025ff037e24 */ /* 0x000fca000f8e00ff */
[----:B------:R-:W-:-:S04]  /*8f80*/  SHF.L.U32 R3, R3, 0x1f, RZ ;  /* 0x0000001f03037819 */ /* 0x000fc800000006ff */
[----:B------:R0:W1:Y:S01]  /*8f90*/  SYNCS.PHASECHK.TRANS64.TRYWAIT P1, [UR5+0x2a830], R3 ;  /* 0x02a83003ff0075a7 */ /* 0x0000620008020145 */
[----:B------:R-:W-:Y:S05]  /*8fa0*/  @!P0 BRA `(.L_x_1113) ;  /* 0x0000000000048947 */ /* 0x000fea0003800000 */
[----:B------:R-:W-:Y:S01]  /*8fb0*/  BPT.TRAP 0x1 ;  /* 0x000000040000795c */ /* 0x000fe20000300000 */
.L_x_1113:
[----:B-1----:R-:W-:Y:S05]  /*8fc0*/  @P1 BRA `(.L_x_1114) ;  /* 0x0000000000081947 */ /* 0x002fea0003800000 */
[----:B------:R-:W1:Y:S02]  /*8fd0*/  SYNCS.PHASECHK.TRANS64.TRYWAIT P1, [UR5+0x2a830], R3 ;  /* 0x02a83003ff0075a7 */ /* 0x000e640008020145 */
[----:B-1----:R-:W-:Y:S05]  /*8fe0*/  @!P1 BRA `(.L_x_1115) ;  /* 0x000000ac00409947 */ /* 0x002fea0003800000 */
.L_x_1114:
        /* <DEDUP_REMOVED lines=131> */
.L_x_1116:
[----:B------:R-:W-:Y:S01]  /*9820*/  ULEA UR10, UR4, UR38, 0x3 ;  /* 0x00000026040a7291 */ /* 0x000fe2000f8e183f */
[----:B------:R-:W-:-:S05]  /*9830*/  IMAD.U32 R0, RZ, RZ, UR7 ;  /* 0x00000007ff007e24 */ /* 0x000fca000f8e00ff */
[----:B------:R-:W-:-:S04]  /*9840*/  SHF.L.U32 R0, R0, 0x1f, RZ ;  /* 0x0000001f00007819 */ /* 0x000fc800000006ff */
[----:B------:R2:W3:Y:S01]  /*9850*/  SYNCS.PHASECHK.TRANS64.TRYWAIT P1, [UR10+0x2a850], R0 ;  /* 0x02a85000ff0075a7 */ /* 0x0004e2000802014a */
[----:B------:R-:W-:Y:S05]  /*9860*/  @!P0 BRA `(.L_x_1117) ;  /* 0x0000000000048947 */ /* 0x000fea0003800000 */
[----:B------:R-:W-:Y:S01]  /*9870*/  BPT.TRAP 0x1 ;  /* 0x000000040000795c */ /* 0x000fe20000300000 */
.L_x_1117:
[----:B---3--:R-:W-:Y:S05]  /*9880*/  @P1 BRA `(.L_x_1118) ;  /* 0x0000000000081947 */ /* 0x008fea0003800000 */
[----:B------:R-:W3:Y:S02]  /*9890*/  SYNCS.PHASECHK.TRANS64.TRYWAIT P1, [UR10+0x2a850], R0 ;  /* 0x02a85000ff0075a7 */ /* 0x000ee4000802014a */
[----:B---3--:R-:W-:Y:S05]  /*98a0*/  @!P1 BRA `(.L_x_1119) ;  /* 0x000000a400289947 */ /* 0x008fea0003800000 */
.L_x_1118:
[----:B------:R-:W-:Y:S01]  /*98b0*/  UIADD3 UR6, UR38, 0x400, URZ ;  /* 0x0000040026067890 */ /* 0x000fe2000fffe03f */
[----:B------:R-:W-:Y:S01]  /*98c0*/  WARPGROUP.ARRIVE ;  /* 0x00000000000079c5 */ /* 0x000fe20000000000 */
[----:B------:R-:W-:-:S05]  /*98d0*/  UMOV UR7, 0x40000040 ;  /* 0x4000004000077882 */ /* 0x000fca0000000000 */
[----:B------:R-:W3:Y:S01]  /*98e0*/  S2R R160, SR_TID.X ;  /* 0x0000000000a07919 */ /* 0x000ee20000002100 */
[----:B------:R-:W-:Y:S01]  /*98f0*/  USHF.R.U32.HI UR6, URZ, 0x4, UR6 ;  /* 0x000000043f067899 */ /* 0x000fe20008011606 */
[----:B0-2---:R-:W-:Y:S01]  /*9900*/  IMAD.U32 R0, RZ, RZ, UR5 ;  /* 0x00000005ff007e24 */ /* 0x005fe2000f8e00ff */
[----:B------:R-:W-:Y:S02]  /*9910*/  ULDC UR11, c[0x0][0x9e0] ;  /* 0x00027800000b7ab9 */ /* 0x000fe40000000800 */
[----:B------:R-:W-:-:S04]  /*9920*/  ULOP3.LUT UR6, UR6, 0x3fff, URZ, 0xc0, !UPT ;  /* 0x00003fff06067892 */ /* 0x000fc8000f8ec03f */
[----:B------:R-:W-:-:S04]  /*9930*/  ULOP3.LUT UR6, UR6, 0x3000000, URZ, 0xfc, !UPT ;  /* 0x0300000006067892 */ /* 0x000fc8000f8efc3f */
[----:B------:R-:W-:-:S07]  /*9940*/  UIMAD UR4, UR4, 0x600, UR6 ;  /* 0x00000600040478a4 */ /* 0x000fce000f8e0206 */
[----:B------:R-:W-:Y:S02]  /*9950*/  UMOV UR6, UR4 ;  /* 0x0000000400067c82 */ /* 0x000fe40008000000 */
[----:B------:R-:W-:Y:S01]  /*9960*/  HGMMA.64x128x16.F32 R24, R156, gdesc[UR4].tnspB, R24, gsb0 ;  /* 0x41e000049c187df0 */ /* 0x000fe20008000818 */
[----:B------:R-:W-:Y:S01]  /*9970*/  UIADD3 UR6, UR4, 0x80, URZ ;  /* 0x0000008004067890 */ /* 0x000fe2000fffe03f */
[----:B------:R-:W-:Y:S01]  /*9980*/  UMOV UR7, 0x40000040 ;  /* 0x4000004000077882 */ /* 0x000fe20000000000 */
[----:B---3--:R-:W-:-:S13]  /*9990*/  LOP3.LUT P1, RZ, R160, 0x7f, RZ, 0xc0, !PT ;  /* 0x0000007fa0ff7812 */ /* 0x008fda000782c0ff */
        /* <DEDUP_REMOVED lines=19> */
[----:B------:R-:W-:Y:S01]  /*9ad0*/  WARPGROUP.ARRIVE ;  /* 0x00000000000079c5 */ /* 0x000fe20000000000 */
[----:B------:R-:W-:-:S04]  /*9ae0*/  IMAD R145, R12, -0x60, RZ ;  /* 0xffffffa00c917824 */ /* 0x000fc800078e02ff */
[----:B------:R-:W-:Y:S01]  /*9af0*/  IMAD R20, R18, -0x2, R145 ;  /* 0xfffffffe12147824 */ /* 0x000fe200078e0291 */
[----:B------:R-:W-:Y:S01]  /*9b00*/  HGMMA.64x128x16.F32 R24, R140, gdesc[UR4].tnspB, R24, gsb0 ;  /* 0x41e000048c187df0 */ /* 0x000fe20008000818 */
[----:B------:R-:W-:Y:S01]  /*9b10*/  UMOV UR6, UR4 ;  /* 0x0000000400067c82 */ /* 0x000fe20008000000 */
[----:B------:R-:W-:Y:S01]  /*9b20*/  UMOV UR7, 0x40000040 ;  /* 0x4000004000077882 */ /* 0x000fe20000000000 */
[----:B------:R-:W-:Y:S01]  /*9b30*/  IADD3 R2, R145, 0x1, R16 ;  /* 0x0000000191027810 */ /* 0x000fe20007ffe010 */
[----:B------:R-:W-:-:S04]  /*9b40*/  ULOP3.LUT UR4, URZ, UR59, URZ, 0x33, !UPT ;  /* 0x0000003b3f047292 */ /* 0x000fc8000f8e333f */
[----:B-1----:R-:W-:-:S04]  /*9b50*/  IMAD.IADD R3, R2, 0x1, -R17 ;  /* 0x0000000102037824 */ /* 0x002fc800078e0a11 */
[----:B------:R-:W-:-:S04]  /*9b60*/  IMAD R3, R18, -0x2, R3 ;  /* 0xfffffffe12037824 */ /* 0x000fc800078e0203 */
[C---:B------:R-:W-:Y:S02]  /*9b70*/  VIADD R147, R3.reuse, UR11 ;  /* 0x0000000b03937c36 */ /* 0x040fe40008000000 */
[----:B------:R-:W-:-:S04]  /*9b80*/  VIADD R149, R3, UR4 ;  /* 0x0000000403957c36 */ /* 0x000fc80008000000 */
[----:B------:R-:W-:Y:S01]  /*9b90*/  IMAD.IADD R2, R4, 0x1, R149 ;  /* 0x0000000104027824 */ /* 0x000fe200078e0295 */
[----:B------:R-:W-:Y:S02]  /*9ba0*/  WARPGROUP.DEPBAR.LE gsb0, 0x0 ;  /* 0x00008000000079c5 */ /* 0x000fe40000010000 */
[----:B------:R-:W-:-:S06]  /*9bb0*/  WARPGROUP.ARRIVE ;  /* 0x00000000000079c5 */ /* 0x000fcc0000000000 */
[----:B------:R-:W-:Y:S03]  /*9bc0*/  HGMMA.64x128x16.F32 R24, R136, gdesc[UR4].tnspB, R24, gsb0 ;  /* 0x41e0000488187df0 */ /* 0x000fe60008000818 */
[----:B------:R-:W-:Y:S02]  /*9bd0*/  WARPGROUP.DEPBAR.LE gsb0, 0x0 ;  /* 0x00008000000079c5 */ /* 0x000fe40000010000 */
[----:B------:R0:W-:Y:S01]  /*9be0*/  @!P1 SYNCS.ARRIVE.TRANS64.RED.A1T0 RZ, [R0+URZ], RZ ;  /* 0x000000ff00ff99a7 */ /* 0x0001e2000810043f */
[----:B------:R-:W-:Y:S01]  /*9bf0*/  ISETP.GE.AND P1, PT, R11, 0x1, PT ;  /* 0x000000010b00780c */ /* 0x000fe20003f26270 */
[----:B0-----:R-:W-:-:S12]  /*9c00*/  IMAD.IADD R0, R4, 0x1, R147 ;  /* 0x0000000104007824 */ /* 0x001fd800078e0293 */
[----:B------:R-:W-:Y:S05]  /*9c10*/  @!P1 BRA `(.L_x_1120) ;  /* 0x0000000000589947 */ /* 0x000fea0003800000 */
[----:B------:R-:W-:Y:S01]  /*9c20*/  ISETP.GT.AND P1, PT, R15, -0x1, PT ;  /* 0xffffffff0f00780c */ /* 0x000fe20003f24270 */
[----:B------:R-:W-:-:S12]  /*9c30*/  BSSY B0, `(.L_x_1121) ;  /* 0x0000011000007945 */ /* 0x000fd80003800000 */
[----:B------:R-:W-:Y:S05]  /*9c40*/  @P1 BRA `(.L_x_1122) ;  /* 0x0000000000241947 */ /* 0x000fea0003800000 */
[----:B------:R-:W-:Y:S01]  /*9c50*/  IMAD.U32 R9, RZ, RZ, UR58 ;  /* 0x0000003aff097e24 */ /* 0x000fe2000f8e00ff */
[----:B------:R-:W-:-:S04]  /*9c60*/  IADD3 R3, R4, R16, -R17 ;  /* 0x0000001004037210 */ /* 0x000fc80007ffe811 */
[----:B------:R-:W-:Y:S02]  /*9c70*/  ISETP.NE.AND P1, PT, R9, 0x1, PT ;  /* 0x000000010900780c */ /* 0x000fe40003f25270 */
[----:B------:R-:W-:-:S11]  /*9c80*/  LOP3.LUT R3, RZ, R3, RZ, 0x33, !PT ;  /* 0x00000003ff037212 */ /* 0x000fd600078e33ff */
[----:B------:R-:W0:Y:S02]  /*9c90*/  @P1 LDC.64 R136, c[0x0][0x9e8] ;  /* 0x00027a00ff881b82 */ /* 0x000e240000000a00 */
[----:B0-----:R-:W-:-:S05]  /*9ca0*/  @P1 IMAD.HI.U32 R10, R3, R136, RZ ;  /* 0x00000088030a1227 */ /* 0x001fca00078e00ff */
[----:B------:R-:W-:-:S04]  /*9cb0*/  @P1 SHF.R.U32.HI R3, RZ, R137, R10 ;  /* 0x00000089ff031219 */ /* 0x000fc8000001160a */
[----:B------:R-:W-:Y:S01]  /*9cc0*/  LOP3.LUT R3, RZ, R3, RZ, 0x33, !PT ;  /* 0x00000003ff037212 */ /* 0x000fe200078e33ff */
[----:B------:R-:W-:Y:S06]  /*9cd0*/  BRA `(.L_x_1123) ;  /* 0x0000000000187947 */ /* 0x000fec0003800000 */
.L_x_1122:
[----:B------:R-:W-:Y:S02]  /*9ce0*/  IMAD.U32 R9, RZ, RZ, UR58 ;  /* 0x0000003aff097e24 */ /* 0x000fe4000f8e00ff */
[----:B------:R-:W-:-:S03]  /*9cf0*/  IMAD.MOV.U32 R3, RZ, RZ, R15 ;  /* 0x000000ffff037224 */ /* 0x000fc600078e000f */
[----:B------:R-:W-:-:S13]  /*9d00*/  ISETP.NE.AND P1, PT, R9, 0x1, PT ;  /* 0x000000010900780c */ /* 0x000fda0003f25270 */
[----:B------:R-:W0:Y:S02]  /*9d10*/  @P1 LDC.64 R136, c[0x0][0x9e8] ;  /* 0x00027a00ff881b82 */ /* 0x000e240000000a00 */
[----:B0-----:R-:W-:-:S05]  /*9d20*/  @P1 IMAD.HI.U32 R10, R15, R136, RZ ;  /* 0x000000880f0a1227 */ /* 0x001fca00078e00ff */
[----:B------:R-:W-:-:S07]  /*9d30*/  @P1 SHF.R.U32.HI R3, RZ, R137, R10 ;  /* 0x00000089ff031219 */ /* 0x000fce000001160a */
.L_x_1123:
[----:B------:R-:W-:Y:S05]  /*9d40*/  BSYNC B0 ;  /* 0x0000000000007941 */ /* 0x000fea0003800000 */
.L_x_1121:
[----:B------:R-:W-:-:S05]  /*9d50*/  IMAD R3, R3, R9, R20 ;  /* 0x0000000903037224 */ /* 0x000fca00078e0214 */
[----:B------:R-:W-:Y:S02]  /*9d60*/  VIADDMNMX R0, R3, R9, R0, PT ;  /* 0x0000000903007246 */ /* 0x000fe40003800100 */
[----:B------:R-:W-:-:S07]  /*9d70*/  VIMNMX R2, R2, R3, !PT ;  /* 0x0000000302027248 */ /* 0x000fce0007fe0100 */
.L_x_1120:
        /* <DEDUP_REMOVED lines=117> */
[----:B------:R-:W-:-:S13]  /*a4d0*/  ISETP.GE.AND P6, PT, R11, 0x1, PT ;  /* 0x000000010b00780c */ /* 0x000fda0003fc6270 */
[----:B------:R-:W-:Y:S05]  /*a4e0*/  @!P6 BRA `(.L_x_1124) ;  /* 0x000000000054e947 */ /* 0x000fea0003800000 */
[----:B------:R-:W-:Y:S01]  /*a4f0*/  ISETP.GT.AND P6, PT, R161, -0x1, PT ;  /* 0xffffffffa100780c */ /* 0x000fe20003fc4270 */
[----:B------:R-:W-:-:S12]  /*a500*/  BSSY B0, `(.L_x_1125) ;  /* 0x0000010000007945 */ /* 0x000fd80003800000 */
[----:B------:R-:W-:Y:S05]  /*a510*/  @P6 BRA `(.L_x_1126) ;  /* 0x0000000000206947 */ /* 0x000fea0003800000 */
[----:B------:R-:W-:Y:S02]  /*a520*/  IMAD.U32 R10, RZ, RZ, UR58 ;  /* 0x0000003aff0a7e24 */ /* 0x000fe4000f8e00ff */
[----:B------:R-:W-:-:S03]  /*a530*/  IMAD.MOV.U32 R3, RZ, RZ, R21 ;  /* 0x000000ffff037224 */ /* 0x000fc600078e0015 */
[----:B------:R-:W-:-:S13]  /*a540*/  ISETP.NE.AND P6, PT, R10, 0x1, PT ;  /* 0x000000010a00780c */ /* 0x000fda0003fc5270 */
[----:B------:R-:W0:Y:S02]  /*a550*/  @P6 LDC.64 R144, c[0x0][0x9e8] ;  /* 0x00027a00ff906b82 */ /* 0x000e240000000a00 */
[----:B0-----:R-:W-:-:S05]  /*a560*/  @P6 IMAD.HI.U32 R144, R21, R144, RZ ;  /* 0x0000009015906227 */ /* 0x001fca00078e00ff */
[----:B------:R-:W-:-:S04]  /*a570*/  @P6 SHF.R.U32.HI R3, RZ, R145, R144 ;  /* 0x00000091ff036219 */ /* 0x000fc80000011690 */
[----:B------:R-:W-:Y:S01]  /*a580*/  LOP3.LUT R3, RZ, R3, RZ, 0x33, !PT ;  /* 0x00000003ff037212 */ /* 0x000fe200078e33ff */
[----:B------:R-:W-:Y:S06]  /*a590*/  BRA `(.L_x_1127) ;  /* 0x0000000000187947 */ /* 0x000fec0003800000 */
.L_x_1126:
[----:B------:R-:W-:Y:S02]  /*a5a0*/  IMAD.U32 R10, RZ, RZ, UR58 ;  /* 0x0000003aff0a7e24 */ /* 0x000fe4000f8e00ff */
[----:B------:R-:W-:-:S03]  /*a5b0*/  IMAD.MOV.U32 R3, RZ, RZ, R161 ;  /* 0x000000ffff037224 */ /* 0x000fc600078e00a1 */
[----:B------:R-:W-:-:S13]  /*a5c0*/  ISETP.NE.AND P6, PT, R10, 0x1, PT ;  /* 0x000000010a00780c */ /* 0x000fda0003fc5270 */
[----:B------:R-:W0:Y:S02]  /*a5d0*/  @P6 LDC.64 R144, c[0x0][0x9e8] ;  /* 0x00027a00ff906b82 */ /* 0x000e240000000a00 */
[----:B0-----:R-:W-:-:S05]  /*a5e0*/  @P6 IMAD.HI.U32 R144, R161, R144, RZ ;  /* 0x00000090a1906227 */ /* 0x001fca00078e00ff */
[----:B------:R-:W-:-:S07]  /*a5f0*/  @P6 SHF.R.U32.HI R3, RZ, R145, R144 ;  /* 0x00000091ff036219 */ /* 0x000fce0000011690 */
.L_x_1127:
[----:B------:R-:W-:Y:S05]  /*a600*/  BSYNC B0 ;  /* 0x0000000000007941 */ /* 0x000fea0003800000 */
.L_x_1125:
[----:B------:R-:W-:-:S05]  /*a610*/  IMAD R3, R3, R10, R20 ;  /* 0x0000000a03037224 */ /* 0x000fca00078e0214 */
[----:B------:R-:W-:Y:S02]  /*a620*/  VIADDMNMX R0, R3, R10, R0, PT ;  /* 0x0000000a03007246 */ /* 0x000fe40003800100 */
[----:B------:R-:W-:-:S07]  /*a630*/  VIMNMX R2, R2, R3, !PT ;  /* 0x0000000302027248 */ /* 0x000fce0007fe0100 */
.L_x_1124:
        /* <DEDUP_REMOVED lines=72> */
[----:B------:R-:W-:Y:S01]  /*aac0*/  FSEL R107, R114, -INF , !P1 ;  /* 0xff800000726b7808 */ /* 0x000fe20004800000 */
[----:B------:R-:W0:Y:S01]  /*aad0*/  LDC R10, c[0x0][0x988] ;  /* 0x00026200ff0a7b82 */ /* 0x000e220000000800 */
[----:B------:R-:W-:Y:S01]  /*aae0*/  ISETP.NE.AND P1, PT, R112, RZ, PT ;  /* 0x000000ff7000720c */ /* 0x000fe20003f25270 */
[----:B------:R-:W1:Y:S01]  /*aaf0*/  SHFL.BFLY PT, R3, R20, 0x2, 0x1f ;  /* 0x0c401f0014037f89 */ /* 0x000e6200000e0000 */
        /* <DEDUP_REMOVED lines=14> */
[----:B-1----:R-:W-:Y:S02]  /*abe0*/  FMNMX.FTZ R88, R20, R3, !PT ;  /* 0x0000000314587209 */ /* 0x002fe40007810000 */
[----:B------:R-:W-:Y:S02]  /*abf0*/  ISETP.GT.AND P1, PT, R2, 0x39, !P1 ;  /* 0x000000390200780c */ /* 0x000fe40004f24270 */
[C---:B------:R-:W-:Y:S01]  /*ac00*/  ISETP.LT.OR P4, PT, R0.reuse, 0x52, P4 ;  /* 0x000000520000780c */ /* 0x040fe20002781670 */
[----:B------:R-:W1:Y:S01]  /*ac10*/  SHFL.BFLY PT, R3, R88, 0x1, 0x1f ;  /* 0x0c201f0058037f89 */ /* 0x000e6200000e0000 */
[C---:B------:R-:W-:Y:S02]  /*ac20*/  ISETP.LT.OR P1, PT, R0.reuse, 0x3a, P1 ;  /* 0x0000003a0000780c */ /* 0x040fe40000f21670 */
[----:B------:R-:W-:-:S02]  /*ac30*/  ISETP.LT.OR P5, PT, R0, 0x59, P5 ;  /* 0x000000590000780c */ /* 0x000fc40002fa1670 */
[----:B------:R-:W-:Y:S02]  /*ac40*/  FSEL R119, R119, -INF , !P1 ;  /* 0xff80000077777808 */ /* 0x000fe40004800000 */
[----:B------:R-:W-:-:S04]  /*ac50*/  ISETP.NE.AND P1, PT, R152, RZ, PT ;  /* 0x000000ff9800720c */ /* 0x000fc80003f25270 */
[----:B------:R-:W-:-:S04]  /*ac60*/  ISETP.GT.AND P1, PT, R2, 0x40, !P1 ;  /* 0x000000400200780c */ /* 0x000fc80004f24270 */
[----:B------:R-:W-:-:S04]  /*ac70*/  ISETP.LT.OR P1, PT, R0, 0x41, P1 ;  /* 0x000000410000780c */ /* 0x000fc80000f21670 */
[----:B------:R-:W-:Y:S02]  /*ac80*/  FSEL R163, R122, -INF , !P1 ;  /* 0xff8000007aa37808 */ /* 0x000fe40004800000 */
[----:B------:R-:W-:Y:S02]  /*ac90*/  ISETP.NE.AND P1, PT, R120, RZ, PT ;  /* 0x000000ff7800720c */ /* 0x000fe40003f25270 */
[----:B-1----:R-:W-:Y:S02]  /*aca0*/  FMNMX.FTZ R3, R88, R3, !PT ;  /* 0x0000000358037209 */ /* 0x002fe40007810000 */
[----:B------:R-:W-:-:S04]  /*acb0*/  ISETP.GT.AND P1, PT, R2, 0x41, !P1 ;  /* 0x000000410200780c */ /* 0x000fc80004f24270 */
[----:B------:R-:W-:-:S04]  /*acc0*/  ISETP.LT.OR P1, PT, R0, 0x42, P1 ;  /* 0x000000420000780c */ /* 0x000fc80000f21670 */
[----:B------:R-:W-:Y:S02]  /*acd0*/  FSEL R123, R123, -INF , !P1 ;  /* 0xff8000007b7b7808 */ /* 0x000fe40004800000 */
[----:B------:R-:W-:-:S04]  /*ace0*/  ISETP.GT.AND P1, PT, R2, 0x48, !P2 ;  /* 0x000000480200780c */ /* 0x000fc80005724270 */
[----:B------:R-:W-:-:S04]  /*acf0*/  ISETP.LT.OR P1, PT, R0, 0x49, P1 ;  /* 0x000000490000780c */ /* 0x000fc80000f21670 */
[----:B------:R-:W-:Y:S02]  /*ad00*/  FSEL R175, R126, -INF , !P1 ;  /* 0xff8000007eaf7808 */ /* 0x000fe40004800000 */
[----:B------:R-:W-:Y:S02]  /*ad10*/  ISETP.GT.AND P1, PT, R2, 0x49, !P6 ;  /* 0x000000490200780c */ /* 0x000fe40007724270 */
[----:B------:R-:W-:Y:S01]  /*ad20*/  ISETP.NE.AND P6, PT, R92, RZ, PT ;  /* 0x000000ff5c00720c */ /* 0x000fe20003fc5270 */
[----:B0-----:R-:W-:Y:S01]  /*ad30*/  FMUL.FTZ R92, R3, R10 ;  /* 0x0000000a035c7220 */ /* 0x001fe20000410000 */
[----:B------:R-:W-:-:S04]  /*ad40*/  ISETP.LT.OR P1, PT, R0, 0x4a, P1 ;  /* 0x0000004a0000780c */ /* 0x000fc80000f21670 */
[----:B------:R-:W-:Y:S02]  /*ad50*/  FSEL R127, R127, -INF , !P1 ;  /* 0xff8000007f7f7808 */ /* 0x000fe40004800000 */
[----:B------:R-:W-:Y:S02]  /*ad60*/  ISETP.GT.AND P1, PT, R2, RZ, !P6 ;  /* 0x000000ff0200720c */ /* 0x000fe40007724270 */
[----:B------:R-:W-:Y:S02]  /*ad70*/  ISETP.NE.AND P6, PT, R128, RZ, PT ;  /* 0x000000ff8000720c */ /* 0x000fe40003fc5270 */
[----:B------:R-:W-:Y:S02]  /*ad80*/  ISETP.LT.OR P1, PT, R0, 0x1, P1 ;  /* 0x000000010000780c */ /* 0x000fe40000f21670 */
[----:B------:R-:W-:Y:S02]  /*ad90*/  ISETP.GT.AND P2, PT, R2, 0x59, !P6 ;  /* 0x000000590200780c */ /* 0x000fe40007744270 */
[----:B------:R-:W-:-:S02]  /*ada0*/  FSEL R90, R90, -INF , !P1 ;  /* 0xff8000005a5a7808 */ /* 0x000fc40004800000 */
[----:B------:R-:W-:Y:S02]  /*adb0*/  FSETP.NEU.FTZ.AND P1, PT, R3, -INF , PT ;  /* 0xff8000000300780b */ /* 0x000fe40003f3d000 */
[----:B------:R-:W-:Y:S02]  /*adc0*/  FMNMX.FTZ R20, R90, R13, !PT ;  /* 0x0000000d5a147209 */ /* 0x000fe40007810000 */
[----:B------:R-:W-:Y:S02]  /*add0*/  FSEL R92, R92, RZ, P1 ;  /* 0x000000ff5c5c7208 */ /* 0x000fe40000800000 */
[----:B------:R-:W-:Y:S02]  /*ade0*/  FMNMX.FTZ R20, R155, R20, !PT ;  /* 0x000000149b147209 */ /* 0x000fe40007810000 */
[----:B------:R-:W-:Y:S01]  /*adf0*/  ISETP.LT.OR P2, PT, R0, 0x5a, P2 ;  /* 0x0000005a0000780c */ /* 0x000fe20001741670 */
        /* <DEDUP_REMOVED lines=14> */
[----:B------:R0:W-:Y:S01]  /*aee0*/  MUFU.EX2 R131, R2 ;  /* 0x0000000200837308 */ /* 0x0001e20000000800 */
[----:B------:R-:W-:Y:S01]  /*aef0*/  FSEL R117, R3, RZ, P1 ;  /* 0x000000ff03757208 */ /* 0x000fe20000800000 */
[--C-:B------:R-:W-:Y:S01]  /*af00*/  FFMA.FTZ R156, R189, R10, -R92.reuse ;  /* 0x0000000abd9c7223 */ /* 0x100fe2000001085c */
[----:B------:R-:W-:Y:S01]  /*af10*/  FMNMX.FTZ R20, R95, R20, !PT ;  /* 0x000000145f147209 */ /* 0x000fe20007810000 */
[-CC-:B------:R-:W-:Y:S01]  /*af20*/  FFMA.FTZ R158, R185, R10.reuse, -R92.reuse ;  /* 0x0000000ab99e7223 */ /* 0x180fe2000001085c */
[----:B------:R-:W-:Y:S01]  /*af30*/  FFMA.FTZ R183, R183, R10, -R92 ;  /* 0x0000000ab7b77223 */ /* 0x000fe2000001085c */
        /* <DEDUP_REMOVED lines=23> */
[----:B------:R-:W-:Y:S01]  /*b0b0*/  FFMA.FTZ R97, R133, R10, -R92 ;  /* 0x0000000a85617223 */ /* 0x000fe2000001085c */
[----:B------:R-:W-:-:S02]  /*b0c0*/  LOP3.LUT P6, RZ, R160, 0x7f, RZ, 0xc0, !PT ;  /* 0x0000007fa0ff7812 */ /* 0x000fc400078cc0ff */
        /* <DEDUP_REMOVED lines=16> */
[----:B------:R-:W-:Y:S04]  /*b1d0*/  MUFU.EX2 R148, R148 ;  /* 0x0000009400947308 */ /* 0x000fe80000000800 */
[----:B------:R-:W1:Y:S04]  /*b1e0*/  SHFL.BFLY PT, R137, R20, 0x2, 0x1f ;  /* 0x0c401f0014897f89 */ /* 0x000e6800000e0000 */
        /* <DEDUP_REMOVED lines=12> */
[CC--:B0-----:R-:W-:Y:S02]  /*b2b0*/  FMUL.FTZ R2, R9.reuse, R10.reuse ;  /* 0x0000000a09027220 */ /* 0x0c1fe40000410000 */
[----:B------:R-:W0:Y:S03]  /*b2c0*/  MUFU.EX2 R0, R0 ;  /* 0x0000000000007308 */ /* 0x000e260000000800 */
        /* <DEDUP_REMOVED lines=11> */
[--C-:B------:R-:W-:Y:S01]  /*b380*/  FFMA.FTZ R88, R151, R10, -R94.reuse ;  /* 0x0000000a97587223 */ /* 0x100fe2000001085e */
[----:B0-----:R-:W-:Y:S01]  /*b390*/  FFMA.FTZ R91, R0, R8, R187 ;  /* 0x00000008005b7223 */ /* 0x001fe200000100bb */
[-CC-:B------:R-:W-:Y:S01]  /*b3a0*/  FFMA.FTZ R155, R95, R10.reuse, -R94.reuse ;  /* 0x0000000a5f9b7223 */ /* 0x180fe2000001085e */
[-CC-:B------:R-:W-:Y:S01]  /*b3b0*/  FFMA.FTZ R90, R149, R10.reuse, -R94.reuse ;  /* 0x0000000a955a7223 */ /* 0x180fe2000001085e */
[-CC-:B------:R-:W-:Y:S01]  /*b3c0*/  FFMA.FTZ R149, R99, R10.reuse, -R94.reuse ;  /* 0x0000000a63957223 */ /* 0x180fe2000001085e */
[----:B------:R-:W-:Y:S01]  /*b3d0*/  FADD.FTZ R91, R156, R91 ;  /* 0x0000005b9c5b7221 */ /* 0x000fe20000010000 */
[-CC-:B------:R-:W-:Y:S01]  /*b3e0*/  FFMA.FTZ R92, R147, R10.reuse, -R94.reuse ;  /* 0x0000000a935c7223 */ /* 0x180fe2000001085e */
[----:B------:R0:W1:Y:S01]  /*b3f0*/  MUFU.EX2 R2, R13 ;  /* 0x0000000d00027308 */ /* 0x0000620000000800 */
[-CC-:B------:R-:W-:Y:S01]  /*b400*/  FFMA.FTZ R151, R103, R10.reuse, -R94.reuse ;  /* 0x0000000a67977223 */ /* 0x180fe2000001085e */
[----:B------:R-:W-:Y:S01]  /*b410*/  FADD.FTZ R8, R158, R91 ;  /* 0x0000005b9e087221 */ /* 0x000fe20000010000 */
[-CC-:B------:R-:W-:Y:S01]  /*b420*/  FFMA.FTZ R111, R111, R10.reuse, -R94.reuse ;  /* 0x0000000a6f6f7223 */ /* 0x180fe2000001085e */
[-CC-:B------:R-:W-:Y:S01]  /*b430*/  FFMA.FTZ R107, R107, R10.reuse, -R94.reuse ;  /* 0x0000000a6b6b7223 */ /* 0x180fe2000001085e */
[-C--:B------:R-:W-:Y:S01]  /*b440*/  FFMA.FTZ R115, R115, R10.reuse, -R94 ;  /* 0x0000000a73737223 */ /* 0x080fe2000001085e */
[----:B------:R-:W-:Y:S01]  /*b450*/  FADD.FTZ R91, R183, R8 ;  /* 0x00000008b75b7221 */ /* 0x000fe20000010000 */
[-CC-:B------:R-:W-:Y:S01]  /*b460*/  FFMA.FTZ R157, R157, R10.reuse, -R94.reuse ;  /* 0x0000000a9d9d7223 */ /* 0x180fe2000001085e */
[----:B------:R-:W2:Y:S01]  /*b470*/  MUFU.EX2 R14, R14 ;  /* 0x0000000e000e7308 */ /* 0x000ea20000000800 */
[-CC-:B------:R-:W-:Y:S01]  /*b480*/  FFMA.FTZ R119, R119, R10.reuse, -R94.reuse ;  /* 0x0000000a77777223 */ /* 0x180fe2000001085e */
[----:B------:R-:W-:Y:S01]  /*b490*/  FADD.FTZ R8, R152, R91 ;  /* 0x0000005b98087221 */ /* 0x000fe20000010000 */
[-CC-:B------:R-:W-:Y:S01]  /*b4a0*/  FFMA.FTZ R163, R163, R10.reuse, -R94.reuse ;  /* 0x0000000aa3a37223 */ /* 0x180fe2000001085e */
[-CC-:B------:R-:W-:Y:S01]  /*b4b0*/  FFMA.FTZ R123, R123, R10.reuse, -R94.reuse ;  /* 0x0000000a7b7b7223 */ /* 0x180fe2000001085e */
[-C--:B------:R-:W-:Y:S01]  /*b4c0*/  FFMA.FTZ R175, R175, R10.reuse, -R94 ;  /* 0x0000000aafaf7223 */ /* 0x080fe2000001085e */
[----:B0-----:R-:W-:Y:S01]  /*b4d0*/  FADD.FTZ R13, R177, R8 ;  /* 0x00000008b10d7221 */ /* 0x001fe20000010000 */
[-CC-:B------:R-:W-:Y:S01]  /*b4e0*/  FFMA.FTZ R127, R127, R10.reuse, -R94.reuse ;  /* 0x0000000a7f7f7223 */ /* 0x180fe2000001085e */
[----:B------:R-:W0:Y:S01]  /*b4f0*/  MUFU.EX2 R159, R159 ;  /* 0x0000009f009f7308 */ /* 0x000e220000000800 */
[----:B-1----:R-:W-:Y:S01]  /*b500*/  FFMA.FTZ R5, R2, R5, R117 ;  /* 0x0000000502057223 */ /* 0x002fe20000010075 */
[----:B------:R-:W-:Y:S01]  /*b510*/  FADD.FTZ R96, R154, R13 ;  /* 0x0000000d9a607221 */ /* 0x000fe20000010000 */
[-CC-:B------:R-:W-:Y:S01]  /*b520*/  FFMA.FTZ R179, R179, R10.reuse, -R94.reuse ;  /* 0x0000000ab3b37223 */ /* 0x180fe2000001085e */
[-CC-:B------:R-:W-:Y:S01]  /*b530*/  FFMA.FTZ R139, R139, R10.reuse, -R94.reuse ;  /* 0x0000000a8b8b7223 */ /* 0x180fe2000001085e */
[-C--:B------:R-:W-:Y:S01]  /*b540*/  FFMA.FTZ R141, R141, R10.reuse, -R94 ;  /* 0x0000000a8d8d7223 */ /* 0x080fe2000001085e */
[----:B------:R-:W-:Y:S01]  /*b550*/  FADD.FTZ R13, R143, R96 ;  /* 0x000000608f0d7221 */ /* 0x000fe20000010000 */
[----:B------:R-:W-:Y:S01]  /*b560*/  FFMA.FTZ R94, R135, R10, -R94 ;  /* 0x0000000a875e7223 */ /* 0x000fe2000001085e */
[----:B------:R-:W1:Y:S01]  /*b570*/  MUFU.EX2 R20, R20 ;  /* 0x0000001400147308 */ /* 0x000e620000000800 */
[----:B--2---:R-:W-:Y:S01]  /*b580*/  FADD.FTZ R8, R14, R5 ;  /* 0x000000050e087221 */ /* 0x004fe20000010000 */
[----:B------:R-:W-:Y:S01]  /*b590*/  FADD.FTZ R96, R148, R13 ;  /* 0x0000000d94607221 */ /* 0x000fe20000010000 */
[----:B------:R-:W-:Y:S01]  /*b5a0*/  IMAD.U32 R91, RZ, RZ, UR10 ;  /* 0x0000000aff5b7e24 */ /* 0x000fe2000f8e00ff */
[----:B------:R-:W-:Y:S01]  /*b5b0*/  F2FP.F16.F32.PACK_AB R154, R143, R154 ;  /* 0x0000009a8f9a723e */ /* 0x000fe200000000ff */
[----:B------:R-:W-:-:S02]  /*b5c0*/  VIADD R12, R12, 0xffffffff ;  /* 0xffffffff0c0c7836 */ /* 0x000fc40000000000 */
[----:B------:R-:W-:Y:S01]  /*b5d0*/  FADD.FTZ R13, R131, R96 ;  /* 0x00000060830d7221 */ /* 0x000fe20000010000 */
[----:B------:R-:W-:Y:S01]  /*b5e0*/  @!P6 VIADD R91, R91, 0x2a860 ;  /* 0x0002a8605b5be836 */ /* 0x000fe20000000000 */
[----:B------:R-:W2:Y:S01]  /*b5f0*/  MUFU.EX2 R153, R153 ;  /* 0x0000009900997308 */ /* 0x000ea20000000800 */
[----:B0-----:R-:W-:Y:S01]  /*b600*/  FADD.FTZ R5, R159, R8 ;  /* 0x000000089f057221 */ /* 0x001fe20000010000 */
[----:B------:R-:W-:Y:S01]  /*b610*/  FADD.FTZ R96, R150, R13 ;  /* 0x0000000d96607221 */ /* 0x000fe20000010000 */
[----:B------:R-:W-:Y:S02]  /*b620*/  F2FP.F16.F32.PACK_AB R156, R156, R187 ;  /* 0x000000bb9c9c723e */ /* 0x000fe400000000ff */
[----:B------:R-:W-:Y:S01]  /*b630*/  @!P6 PRMT R91, RZ, 0x654, R91 ;  /* 0x00000654ff5be816 */ /* 0x000fe2000000005b */
[----:B------:R-:W-:Y:S01]  /*b640*/  FADD.FTZ R13, R109, R96 ;  /* 0x000000606d0d7221 */ /* 0x000fe20000010000 */
[----:B------:R-:W-:Y:S01]  /*b650*/  F2FP.F16.F32.PACK_AB R158, R183, R158 ;  /* 0x0000009eb79e723e */ /* 0x000fe200000000ff */
[----:B------:R-:W0:Y:S01]  /*b660*/  MUFU.EX2 R88, R88 ;  /* 0x0000005800587308 */ /* 0x000e220000000800 */
[----:B-1----:R-:W-:Y:S01]  /*b670*/  FADD.FTZ R8, R20, R5 ;  /* 0x0000000514087221 */ /* 0x002fe20000010000 */
[----:B------:R-:W-:Y:S01]  /*b680*/  FADD.FTZ R96, R144, R13 ;  /* 0x0000000d90607221 */ /* 0x000fe20000010000 */
[----:B------:R1:W-:Y:S01]  /*b690*/  @!P6 SYNCS.ARRIVE.TRANS64.RED.A1T0 RZ, [R91+URZ], RZ ;  /* 0x000000ff5bffe9a7 */ /* 0x0003e2000810043f */
[----:B------:R-:W-:-:S02]  /*b6a0*/  F2FP.F16.F32.PACK_AB R152, R177, R152 ;  /* 0x00000098b198723e */ /* 0x000fc400000000ff */
[----:B------:R-:W-:Y:S01]  /*b6b0*/  FADD.FTZ R13, R93, R96 ;  /* 0x000000605d0d7221 */ /* 0x000fe20000010000 */
[----:B------:R-:W-:Y:S01]  /*b6c0*/  F2FP.F16.F32.PACK_AB R148, R131, R148 ;  /* 0x000000948394723e */ /* 0x000fe200000000ff */
[----:B------:R-:W3:Y:S01]  /*b6d0*/  MUFU.EX2 R155, R155 ;  /* 0x0000009b009b7308 */ /* 0x000ee20000000800 */
[----:B--2---:R-:W-:Y:S01]  /*b6e0*/  FADD.FTZ R5, R153, R8 ;  /* 0x0000000899057221 */ /* 0x004fe20000010000 */
[----:B------:R-:W-:Y:S01]  /*b6f0*/  FADD.FTZ R96, R146, R13 ;  /* 0x0000000d92607221 */ /* 0x000fe20000010000 */
[----:B------:R-:W-:Y:S01]  /*b700*/  F2FP.F16.F32.PACK_AB R150, R109, R150 ;  /* 0x000000966d96723e */ /* 0x000fe200000000ff */
[----:B------:R-:W-:Y:S01]  /*b710*/  IMAD.MOV.U32 R13, RZ, RZ, R9 ;  /* 0x000000ffff0d7224 */ /* 0x000fe200078e0009 */
[----:B------:R-:W-:Y:S02]  /*b720*/  F2FP.F16.F32.PACK_AB R144, R93, R144 ;  /* 0x000000905d90723e */ /* 0x000fe400000000ff */
[----:B------:R-:W-:Y:S01]  /*b730*/  F2FP.F16.F32.PACK_AB R146, R105, R146 ;  /* 0x000000926992723e */ /* 0x000fe200000000ff */
[----:B------:R-:W2:Y:S01]  /*b740*/  MUFU.EX2 R90, R90 ;  /* 0x0000005a005a7308 */ /* 0x000ea20000000800 */
[----:B0-----:R-:W-:Y:S01]  /*b750*/  FADD.FTZ R8, R88, R5 ;  /* 0x0000000558087221 */ /* 0x001fe20000010000 */
[----:B------:R-:W-:-:S02]  /*b760*/  F2FP.F16.F32.PACK_AB R159, R20, R159 ;  /* 0x0000009f149f723e */ /* 0x000fc400000000ff */
[----:B------:R-:W-:-:S04]  /*b770*/  F2FP.F16.F32.PACK_AB R153, R88, R153 ;  /* 0x000000995899723e */ /* 0x000fc800000000ff */
[----:B------:R-:W0:Y:S01]  /*b780*/  MUFU.EX2 R149, R149 ;  /* 0x0000009500957308 */ /* 0x000e220000000800 */
[----:B---3--:R-:W-:-:S07]  /*b790*/  FADD.FTZ R5, R155, R8 ;  /* 0x000000089b057221 */ /* 0x008fce0000010000 */
[----:B------:R-:W3:Y:S01]  /*b7a0*/  MUFU.EX2 R92, R92 ;  /* 0x0000005c005c7308 */ /* 0x000ee20000000800 */
[C---:B--2---:R-:W-:Y:S01]  /*b7b0*/  FADD.FTZ R8, R90.reuse, R5 ;  /* 0x000000055a087221 */ /* 0x044fe20000010000 */
[----:B------:R-:W-:-:S06]  /*b7c0*/  F2FP.F16.F32.PACK_AB R155, R90, R155 ;  /* 0x0000009b5a9b723e */ /* 0x000fcc00000000ff */
[----:B------:R-:W2:Y:S01]  /*b7d0*/  MUFU.EX2 R151, R151 ;  /* 0x0000009700977308 */ /* 0x000ea20000000800 */
[----:B0-----:R-:W-:-:S07]  /*b7e0*/  FADD.FTZ R5, R149, R8 ;  /* 0x0000000895057221 */ /* 0x001fce0000010000 */
[----:B------:R-:W0:Y:S01]  /*b7f0*/  MUFU.EX2 R111, R111 ;  /* 0x0000006f006f7308 */ /* 0x000e220000000800 */
[C---:B---3--:R-:W-:Y:S01]  /*b800*/  FADD.FTZ R8, R92.reuse, R5 ;  /* 0x000000055c087221 */ /* 0x048fe20000010000 */
[----:B------:R-:W-:Y:S01]  /*b810*/  FADD.FTZ R5, R105, R96 ;  /* 0x0000006069057221 */ /* 0x000fe20000010000 */
[----:B------:R-:W-:-:S03]  /*b820*/  F2FP.F16.F32.PACK_AB R149, R92, R149 ;  /* 0x000000955c95723e */ /* 0x000fc600000000ff */
[----:B------:R-:W-:Y:S02]  /*b830*/  FADD.FTZ R96, R140, R5 ;  /* 0x000000058c607221 */ /* 0x000fe40000010000 */
[----:B------:R-:W3:Y:S01]  /*b840*/  MUFU.EX2 R107, R107 ;  /* 0x0000006b006b7308 */ /* 0x000ee20000000800 */
[----:B--2---:R-:W-:-:S07]  /*b850*/  FADD.FTZ R8, R151, R8 ;  /* 0x0000000897087221 */ /* 0x004fce0000010000 */
[----:B------:R-:W2:Y:S01]  /*b860*/  MUFU.EX2 R89, R89 ;  /* 0x0000005900597308 */ /* 0x000ea20000000800 */
[C---:B0-----:R-:W-:Y:S01]  /*b870*/  FADD.FTZ R8, R111.reuse, R8 ;  /* 0x000000086f087221 */ /* 0x041fe20000010000 */
[----:B------:R-:W-:-:S06]  /*b880*/  F2FP.F16.F32.PACK_AB R151, R111, R151 ;  /* 0x000000976f97723e */ /* 0x000fcc00000000ff */
[----:B------:R-:W0:Y:S01]  /*b890*/  MUFU.EX2 R115, R115 ;  /* 0x0000007300737308 */ /* 0x000e220000000800 */
[----:B---3--:R-:W-:-:S07]  /*b8a0*/  FADD.FTZ R8, R107, R8 ;  /* 0x000000086b087221 */ /* 0x008fce0000010000 */
[----:B------:R-:W3:Y:S01]  /*b8b0*/  MUFU.EX2 R142, R142 ;  /* 0x0000008e008e7308 */ /* 0x000ee20000000800 */
[C---:B--2---:R-:W-:Y:S01]  /*b8c0*/  FADD.FTZ R5, R89.reuse, R96 ;  /* 0x0000006059057221 */ /* 0x044fe20000010000 */
[----:B------:R-:W-:-:S06]  /*b8d0*/  F2FP.F16.F32.PACK_AB R140, R89, R140 ;  /* 0x0000008c598c723e */ /* 0x000fcc00000000ff */
[----:B------:R2:W4:Y:S01]  /*b8e0*/  MUFU.EX2 R147, R157 ;  /* 0x0000009d00937308 */ /* 0x0005220000000800 */
[C---:B0-----:R-:W-:Y:S01]  /*b8f0*/  FADD.FTZ R8, R115.reuse, R8 ;  /* 0x0000000873087221 */ /* 0x041fe20000010000 */
[----:B------:R-:W-:-:S06]  /*b900*/  F2FP.F16.F32.PACK_AB R145, R115, R107 ;  /* 0x0000006b7391723e */ /* 0x000fcc00000000ff */
[----:B------:R-:W0:Y:S01]  /*b910*/  MUFU.EX2 R113, R113 ;  /* 0x0000007100717308 */ /* 0x000e220000000800 */
[----:B---3--:R-:W-:Y:S01]  /*b920*/  FADD.FTZ R96, R142, R5 ;  /* 0x000000058e607221 */ /* 0x008fe20000010000 */
[----:B--2---:R-:W-:Y:S01]  /*b930*/  F2FP.F16.F32.PACK_AB R157, R14, R117 ;  /* 0x000000750e9d723e */ /* 0x004fe200000000ff */
[----:B------:R-:W-:-:S05]  /*b940*/  IMAD.MOV.U32 R14, RZ, RZ, R3 ;  /* 0x000000ffff0e7224 */ /* 0x000fca00078e0003 */
[----:B------:R-:W2:Y:S01]  /*b950*/  MUFU.EX2 R119, R119 ;  /* 0x0000007700777308 */ /* 0x000ea20000000800 */
[----:B----4-:R-:W-:-:S07]  /*b960*/  FADD.FTZ R8, R147, R8 ;  /* 0x0000000893087221 */ /* 0x010fce0000010000 */
        /* <DEDUP_REMOVED lines=18> */
[----:B--2---:R-:W-:-:S07]  /*ba90*/  FADD.FTZ R5, R175, R8 ;  /* 0x00000008af057221 */ /* 0x004fce0000010000 */
[----:B------:R-:W2:Y:S01]  /*baa0*/  MUFU.EX2 R137, R139 ;  /* 0x0000008b00897308 */ /* 0x000ea20000000800 */
[C---:B---3--:R-:W-:Y:S01]  /*bab0*/  FADD.FTZ R5, R98.reuse, R5 ;  /* 0x0000000562057221 */ /* 0x048fe20000010000 */
[----:B------:R-:W-:-:S06]  /*bac0*/  F2FP.F16.F32.PACK_AB R143, R98, R175 ;  /* 0x000000af628f723e */ /* 0x000fcc00000000ff */
[----:B------:R3:W4:Y:S01]  /*bad0*/  MUFU.EX2 R102, R141 ;  /* 0x0000008d00667308 */ /* 0x0007220000000800 */
[----:B0-----:R-:W-:-:S07]  /*bae0*/  FADD.FTZ R5, R100, R5 ;  /* 0x0000000564057221 */ /* 0x001fce0000010000 */
[----:B------:R-:W0:Y:S01]  /*baf0*/  MUFU.EX2 R97, R97 ;  /* 0x0000006100617308 */ /* 0x000e220000000800 */
[----:B--2---:R-:W-:Y:S01]  /*bb00*/  FADD.FTZ R5, R137, R5 ;  /* 0x0000000589057221 */ /* 0x004fe20000010000 */
[----:B---3--:R-:W-:Y:S02]  /*bb10*/  F2FP.F16.F32.PACK_AB R141, R123, R163 ;  /* 0x000000a37b8d723e */ /* 0x008fe400000000ff */
[----:B------:R-:W-:-:S04]  /*bb20*/  F2FP.F16.F32.PACK_AB R137, R137, R100 ;  /* 0x000000648989723e */ /* 0x000fc800000000ff */
[----:B------:R-:W2:Y:S01]  /*bb30*/  MUFU.EX2 R94, R94 ;  /* 0x0000005e005e7308 */ /* 0x000ea20000000800 */
[----:B----4-:R-:W-:Y:S01]  /*bb40*/  FADD.FTZ R5, R102, R5 ;  /* 0x0000000566057221 */ /* 0x010fe20000010000 */
[C---:B0-----:R-:W-:Y:S01]  /*bb50*/  FADD.FTZ R8, R97.reuse, R96 ;  /* 0x0000006061087221 */ /* 0x041fe20000010000 */
[----:B------:R-:W-:Y:S02]  /*bb60*/  F2FP.F16.F32.PACK_AB R138, R97, R138 ;  /* 0x0000008a618a723e */ /* 0x000fe400000000ff */
[C---:B--2---:R-:W-:Y:S01]  /*bb70*/  FADD.FTZ R5, R94.reuse, R5 ;  /* 0x000000055e057221 */ /* 0x044fe20000010000 */
[----:B------:R-:W-:Y:S01]  /*bb80*/  F2FP.F16.F32.PACK_AB R139, R94, R102 ;  /* 0x000000665e8b723e */ /* 0x000fe200000000ff */
[----:B-1----:R-:W-:Y:S06]  /*bb90*/  @P1 BRA `(.L_x_1128) ;  /* 0xffffffd000d41947 */ /* 0x002fec000383ffff */
.L_x_1111:
        /* <DEDUP_REMOVED lines=67> */
.L_x_1129:
[----:B------:R-:W-:Y:S01]  /*bfd0*/  ULEA UR5, UR36, UR38, 0x3 ;  /* 0x0000002624057291 */ /* 0x000fe2000f8e183f */
[----:B------:R-:W-:-:S05]  /*bfe0*/  IMAD.U32 R0, RZ, RZ, UR37 ;  /* 0x00000025ff007e24 */ /* 0x000fca000f8e00ff */
[----:B------:R-:W-:-:S04]  /*bff0*/  SHF.L.U32 R0, R0, 0x1f, RZ ;  /* 0x0000001f00007819 */ /* 0x000fc800000006ff */
[----:B------:R0:W1:Y:S01]  /*c000*/  SYNCS.PHASECHK.TRANS64.TRYWAIT P1, [UR5+0x2a850], R0 ;  /* 0x02a85000ff0075a7 */ /* 0x0000620008020145 */
[----:B------:R-:W-:Y:S05]  /*c010*/  @!P0 BRA `(.L_x_1130) ;  /* 0x0000000000048947 */ /* 0x000fea0003800000 */
[----:B------:R-:W-:Y:S01]  /*c020*/  BPT.TRAP 0x1 ;  /* 0x000000040000795c */ /* 0x000fe20000300000 */
.L_x_1130:
[----:B-1----:R-:W-:Y:S05]  /*c030*/  @P1 BRA `(.L_x_1131) ;  /* 0x0000000000081947 */ /* 0x002fea0003800000 */
[----:B------:R-:W1:Y:S02]  /*c040*/  SYNCS.PHASECHK.TRANS64.TRYWAIT P0, [UR5+0x2a850], R0 ;  /* 0x02a85000ff0075a7 */ /* 0x000e640008000145 */
[----:B-1----:R-:W-:Y:S05]  /*c050*/  @!P0 BRA `(.L_x_1132) ;  /* 0x0000007c00548947 */ /* 0x002fea0003800000 */
.L_x_1131:
[----:B------:R-:W-:Y:S01]  /*c060*/  UIADD3 UR38, UR38, 0x400, URZ ;  /* 0x0000040026267890 */ /* 0x000fe2000fffe03f */
[----:B------:R-:W-:Y:S01]  /*c070*/  WARPGROUP.ARRIVE ;  /* 0x00000000000079c5 */ /* 0x000fe20000000000 */
[----:B------:R-:W-:Y:S01]  /*c080*/  UMOV UR7, 0x40000040 ;  /* 0x4000004000077882 */ /* 0x000fe20000000000 */
[----:B-1----:R-:W1:Y:S01]  /*c090*/  SHFL.BFLY PT, R7, R8, 0x2, 0x1f ;  /* 0x0c401f0008077f89 */ /* 0x002e6200000e0000 */
[----:B------:R-:W-:Y:S01]  /*c0a0*/  USHF.R.U32.HI UR38, URZ, 0x4, UR38 ;  /* 0x000000043f267899 */ /* 0x000fe20008011626 */
[----:B------:R-:W-:Y:S02]  /*c0b0*/  VIADD R169, R169, 0x1 ;  /* 0x00000001a9a97836 */ /* 0x000fe40000000000 */
[----:B0-----:R-:W0:Y:S01]  /*c0c0*/  SHFL.BFLY PT, R0, R5, 0x2, 0x1f ;  /* 0x0c401f0005007f89 */ /* 0x001e2200000e0000 */
[----:B------:R-:W-:Y:S01]  /*c0d0*/  ULOP3.LUT UR38, UR38, 0x3fff, URZ, 0xc0, !UPT ;  /* 0x00003fff26267892 */ /* 0x000fe2000f8ec03f */
[----:B------:R-:W2:Y:S03]  /*c0e0*/  S2R R14, SR_TID.X ;  /* 0x00000000000e7919 */ /* 0x000ea60000002100 */
        /* <DEDUP_REMOVED lines=9> */
[----:B------:R-:W-:Y:S01]  /*c180*/  USEL UR36, UR36, URZ, UP0 ;  /* 0x0000003f24247287 */ /* 0x000fe20008000000 */
[----:B0-----:R-:W-:Y:S01]  /*c190*/  FADD.FTZ R2, R0, R5 ;  /* 0x0000000500027221 */ /* 0x001fe20000010000 */
[----:B------:R-:W-:Y:S01]  /*c1a0*/  CS2R R4, SRZ ;  /* 0x0000000000047805 */ /* 0x000fe2000001ff00 */
[----:B------:R-:W0:Y:S04]  /*c1b0*/  SHFL.BFLY PT, R0, R7, 0x1, 0x1f ;  /* 0x0c201f0007007f89 */ /* 0x000e2800000e0000 */
[----:B------:R-:W1:Y:S01]  /*c1c0*/  SHFL.BFLY PT, R11, R2, 0x1, 0x1f ;  /* 0x0c201f00020b7f89 */ /* 0x000e6200000e0000 */
[----:B--2---:R-:W-:Y:S01]  /*c1d0*/  LOP3.LUT P2, RZ, R14, 0x7f, RZ, 0xc0, !PT ;  /* 0x0000007f0eff7812 */ /* 0x004fe2000784c0ff */
[----:B0-----:R-:W-:Y:S01]  /*c1e0*/  FADD.FTZ R12, R7, R0 ;  /* 0x00000000070c7221 */ /* 0x001fe20000010000 */
[----:B------:R-:W-:-:S02]  /*c1f0*/  IMAD.U32 R7, RZ, RZ, UR5 ;  /* 0x00000005ff077e24 */ /* 0x000fc4000f8e00ff */
[----:B------:R-:W-:Y:S02]  /*c200*/  IMAD.MOV.U32 R0, RZ, RZ, -0x800000 ;  /* 0xff800000ff007424 */ /* 0x000fe400078e00ff */
[----:B-1----:R-:W-:Y:S01]  /*c210*/  FADD.FTZ R13, R2, R11 ;  /* 0x0000000b020d7221 */ /* 0x002fe20000010000 */
[----:B------:R-:W-:-:S06]  /*c220*/  FSETP.NE.FTZ.AND P0, PT, R12, RZ, PT ;  /* 0x000000ff0c00720b */ /* 0x000fcc0003f15000 */
[----:B------:R-:W-:Y:S02]  /*c230*/  @!P2 VIADD R7, R7, 0x2a860 ;  /* 0x0002a8600707a836 */ /* 0x000fe40000000000 */
[----:B------:R-:W-:Y:S01]  /*c240*/  IMAD.MOV.U32 R2, RZ, RZ, -0x800000 ;  /* 0xff800000ff027424 */ /* 0x000fe200078e00ff */
[----:B------:R-:W-:Y:S02]  /*c250*/  FSETP.NE.FTZ.AND P1, PT, R13, RZ, PT ;  /* 0x000000ff0d00720b */ /* 0x000fe40003f35000 */
[----:B------:R-:W-:Y:S02]  /*c260*/  @!P2 PRMT R7, RZ, 0x654, R7 ;  /* 0x00000654ff07a816 */ /* 0x000fe40000000007 */
[----:B------:R-:W0:Y:S01]  /*c270*/  @P0 MUFU.LG2 R11, R12 ;  /* 0x0000000c000b0308 */ /* 0x000e220000000c00 */
[----:B------:R-:W-:-:S08]  /*c280*/  @P0 FMUL.FTZ R6, R10, 0.69314718246459960938 ;  /* 0x3f3172180a060820 */ /* 0x000fd00000410000 */
[----:B------:R-:W-:Y:S01]  /*c290*/  @P1 FMUL.FTZ R15, R10, 0.69314718246459960938 ;  /* 0x3f3172180a0f1820 */ /* 0x000fe20000410000 */
[----:B------:R-:W1:Y:S08]  /*c2a0*/  @P1 MUFU.LG2 R8, R13 ;  /* 0x0000000d00081308 */ /* 0x000e700000000c00 */
[----:B------:R-:W2:Y:S01]  /*c2b0*/  @P0 MUFU.RCP R4, R12 ;  /* 0x0000000c00040308 */ /* 0x000ea20000001000 */
[----:B0-----:R-:W-:-:S04]  /*c2c0*/  @P0 FMUL.FTZ R11, R11, 0.69314718246459960938 ;  /* 0x3f3172180b0b0820 */ /* 0x001fc80000410000 */
[----:B------:R-:W-:Y:S01]  /*c2d0*/  @P0 FFMA.FTZ R2, R6, R3, R11 ;  /* 0x0000000306020223 */ /* 0x000fe2000001000b */
[----:B------:R-:W-:Y:S02]  /*c2e0*/  PLOP3.LUT P0, PT, PT, PT, PT, 0x8, 0x0 ;  /* 0x000000000000781c */ /* 0x000fe40003f0e170 */
[----:B------:R-:W0:Y:S01]  /*c2f0*/  @P1 MUFU.RCP R5, R13 ;  /* 0x0000000d00051308 */ /* 0x000e220000001000 */
[----:B-1----:R-:W-:-:S04]  /*c300*/  @P1 FMUL.FTZ R8, R8, 0.69314718246459960938 ;  /* 0x3f31721808081820 */ /* 0x002fc80000410000 */
        /* <DEDUP_REMOVED lines=28> */
[-C--:B--2---:R-:W-:Y:S01]  /*c4d0*/  FMUL.FTZ R89, R28, R4.reuse ;  /* 0x000000041c597220 */ /* 0x084fe20000410000 */
        /* <DEDUP_REMOVED lines=32> */
[-C--:B0-----:R-:W-:Y:S01]  /*c6e0*/  FMUL.FTZ R29, R26, R5.reuse ;  /* 0x000000051a1d7220 */ /* 0x081fe20000410000 */
[-C--:B------:R-:W-:Y:S01]  /*c6f0*/  FMUL.FTZ R8, R27, R5.reuse ;  /* 0x000000051b087220 */ /* 0x080fe20000410000 */
[-C--:B------:R-:W-:Y:S01]  /*c700*/  FMUL.FTZ R30, R30, R5.reuse ;  /* 0x000000051e1e7220 */ /* 0x080fe20000410000 */
[-C--:B-1----:R-:W-:Y:S01]  /*c710*/  FMUL.FTZ R7, R31, R5.reuse ;  /* 0x000000051f077220 */ /* 0x082fe20000410000 */
        /* <DEDUP_REMOVED lines=28> */
.L_x_1062:
[----:B------:R-:W0:Y:S01]  /*c8e0*/  S2R R4, SR_CgaCtaId ;  /* 0x0000000000047919 */ /* 0x000e220000008800 */
[----:B------:R-:W-:Y:S01]  /*c8f0*/  MOV R3, 0x400 ;  /* 0x0000040000037802 */ /* 0x000fe20000000f00 */
[----:B------:R-:W-:Y:S01]  /*c900*/  BSSY B0, `(.L_x_1133) ;  /* 0x00001d3000007945 */ /* 0x000fe20003800000 */
[----:B------:R-:W-:Y:S02]  /*c910*/  BAR.SYNC.DEFER_BLOCKING 0x5, 0x120 ;  /* 0x0144800000007b1d */ /* 0x000fe40000010000 */
[----:B0-----:R-:W-:-:S05]  /*c920*/  LEA R3, R4, R3, 0x18 ;  /* 0x0000000304037211 */ /* 0x001fca00078ec0ff */
[----:B------:R0:W1:Y:S01]  /*c930*/  LDS.128 R160, [R3+0x2a8d0] ;  /* 0x02a8d00003a07984 */ /* 0x0000620000000c00 */
[----:B------:R-:W-:Y:S06]  /*c940*/  BAR.ARV 0x4, 0x120 ;  /* 0x0104800000007b1d */ /* 0x000fec0000002000 */
[----:B------:R-:W-:Y:S05]  /*c950*/  @P0 BRA `(.L_x_1134) ;  /* 0x0000001000c00947 */ /* 0x000fea0003800000 */
[----:B------:R-:W2:Y:S01]  /*c960*/  S2R R4, SR_SWINHI ;  /* 0x0000000000047919 */ /* 0x000ea20000002f00 */
[----:B------:R-:W-:Y:S02]  /*c970*/  F2FP.F16.F32.PACK_AB R6, R6, R89 ;  /* 0x000000590606723e */ /* 0x000fe400000000ff */
[----:B------:R-:W-:Y:S01]  /*c980*/  F2FP.F16.F32.PACK_AB R7, R7, R30 ;  /* 0x0000001e0707723e */ /* 0x000fe200000000ff */
[----:B------:R-:W-:Y:S01]  /*c990*/  BAR.SYNC.DEFER_BLOCKING 0x1, 0x100 ;  /* 0x0044000000007b1d */ /* 0x000fe20000010000 */
        /* <DEDUP_REMOVED lines=10> */
[----:B------:R-:W-:Y:S02]  /*ca40*/  MOV R16, R3 ;  /* 0x0000000300107202 */ /* 0x000fe40000000f00 */
[----:B--2---:R-:W-:-:S03]  /*ca50*/  MOV R17, R4 ;  /* 0x0000000400117202 */ /* 0x004fc60000000f00 */
[----:B------:R-:W-:-:S03]  /*ca60*/  IMAD.WIDE R4, R173, 0x2, R16 ;  /* 0x00000002ad047825 */ /* 0x000fc600078e0210 */
[C---:B------:R-:W-:Y:S02]  /*ca70*/  LOP3.LUT R9, R4.reuse, 0x380, RZ, 0xc0, !PT ;  /* 0x0000038004097812 */ /* 0x040fe400078ec0ff */
[C---:B------:R-:W-:Y:S02]  /*ca80*/  IADD3 R23, P6, R4.reuse, 0x20, RZ ;  /* 0x0000002004177810 */ /* 0x040fe40007fde0ff */
[----:B------:R-:W-:Y:S02]  /*ca90*/  SHF.R.U64 R9, R9, 0x3, RZ ;  /* 0x0000000309097819 */ /* 0x000fe400000012ff */
[----:B------:R-:W-:Y:S01]  /*caa0*/  LOP3.LUT R12, R23, 0x380, RZ, 0xc0, !PT ;  /* 0x00000380170c7812 */ /* 0x000fe200078ec0ff */
[----:B------:R-:W-:Y:S01]  /*cab0*/  IMAD.X R27, RZ, RZ, R5, P6 ;  /* 0x000000ffff1b7224 */ /* 0x000fe200030e0605 */
[C---:B------:R-:W-:Y:S02]  /*cac0*/  IADD3 R31, P5, R4.reuse, 0x40, RZ ;  /* 0x00000040041f7810 */ /* 0x040fe40007fbe0ff */
[----:B------:R-:W-:-:S02]  /*cad0*/  IADD3 R93, P4, R4, 0x60, RZ ;  /* 0x00000060045d7810 */ /* 0x000fc40007f9e0ff */
[C---:B------:R-:W-:Y:S01]  /*cae0*/  IADD3 R95, P3, R4.reuse, 0x4000, RZ ;  /* 0x00004000045f7810 */ /* 0x040fe20007f7e0ff */
[--C-:B------:R-:W-:Y:S01]  /*caf0*/  IMAD.X R25, RZ, RZ, R5.reuse, P5 ;  /* 0x000000ffff197224 */ /* 0x100fe200028e0605 */
[C---:B------:R-:W-:Y:S01]  /*cb00*/  IADD3 R97, P2, R4.reuse, 0x4020, RZ ;  /* 0x0000402004617810 */ /* 0x040fe20007f5e0ff */
[--C-:B------:R-:W-:Y:S01]  /*cb10*/  IMAD.X R21, RZ, RZ, R5.reuse, P4 ;  /* 0x000000ffff157224 */ /* 0x100fe200020e0605 */
[C---:B------:R-:W-:Y:S01]  /*cb20*/  IADD3 R99, P1, R4.reuse, 0x4040, RZ ;  /* 0x0000404004637810 */ /* 0x040fe20007f3e0ff */
[--C-:B------:R-:W-:Y:S01]  /*cb30*/  IMAD.X R15, RZ, RZ, R5.reuse, P3 ;  /* 0x000000ffff0f7224 */ /* 0x100fe200018e0605 */
[----:B------:R-:W-:Y:S01]  /*cb40*/  IADD3 R88, P0, R4, 0x4060, RZ ;  /* 0x0000406004587810 */ /* 0x000fe20007f1e0ff */
[--C-:B------:R-:W-:Y:S01]  /*cb50*/  IMAD.X R13, RZ, RZ, R5.reuse, P2 ;  /* 0x000000ffff0d7224 */ /* 0x100fe200010e0605 */
[----:B------:R-:W-:Y:S01]  /*cb60*/  LOP3.LUT R4, R9, R4, RZ, 0x3c, !PT ;  /* 0x0000000409047212 */ /* 0x000fe200078e3cff */
[--C-:B------:R-:W-:Y:S01]  /*cb70*/  IMAD.X R11, RZ, RZ, R5.reuse, P1 ;  /* 0x000000ffff0b7224 */ /* 0x100fe200008e0605 */
[----:B------:R-:W-:Y:S01]  /*cb80*/  SHF.R.U64 R12, R12, 0x3, RZ ;  /* 0x000000030c0c7819 */ /* 0x000fe200000012ff */
[----:B------:R-:W-:Y:S01]  /*cb90*/  IMAD.X R9, RZ, RZ, R5, P0 ;  /* 0x000000ffff097224 */ /* 0x000fe200000e0605 */
[----:B------:R-:W-:-:S02]  /*cba0*/  MOV R92, R4 ;  /* 0x00000004005c7202 */ /* 0x000fc40000000f00 */
[----:B------:R-:W-:Y:S02]  /*cbb0*/  F2FP.F16.F32.PACK_AB R5, R8, R29 ;  /* 0x0000001d0805723e */ /* 0x000fe400000000ff */
[----:B------:R-:W-:Y:S02]  /*cbc0*/  LOP3.LUT R26, R12, R23, RZ, 0x3c, !PT ;  /* 0x000000170c1a7212 */ /* 0x000fe400078e3cff */
[----:B------:R-:W-:Y:S02]  /*cbd0*/  F2FP.F16.F32.PACK_AB R4, R10, R91 ;  /* 0x0000005b0a04723e */ /* 0x000fe400000000ff */
[----:B------:R-:W-:Y:S02]  /*cbe0*/  LOP3.LUT R8, R97, 0x380, RZ, 0xc0, !PT ;  /* 0x0000038061087812 */ /* 0x000fe400078ec0ff */
[----:B------:R-:W-:Y:S01]  /*cbf0*/  LOP3.LUT R10, R99, 0x380, RZ, 0xc0, !PT ;  /* 0x00000380630a7812 */ /* 0x000fe200078ec0ff */
[----:B------:R2:W-:Y:S01]  /*cc00*/  STSM.16.M88.4 [R92], R4 ;  /* 0x000000045c007844 */ /* 0x0005e20000000200 */
[----:B------:R-:W-:-:S02]  /*cc10*/  LOP3.LUT R23, R88, 0x380, RZ, 0xc0, !PT ;  /* 0x0000038058177812 */ /* 0x000fc400078ec0ff */
[----:B------:R-:W-:Y:S02]  /*cc20*/  LOP3.LUT R14, R31, 0x380, RZ, 0xc0, !PT ;  /* 0x000003801f0e7812 */ /* 0x000fe400078ec0ff */
[----:B------:R-:W-:Y:S02]  /*cc30*/  LOP3.LUT R72, R95, 0x380, RZ, 0xc0, !PT ;  /* 0x000003805f487812 */ /* 0x000fe400078ec0ff */
[----:B------:R-:W-:Y:S02]  /*cc40*/  SHF.R.U64 R8, R8, 0x3, RZ ;  /* 0x0000000308087819 */ /* 0x000fe400000012ff */
[----:B------:R-:W-:Y:S02]  /*cc50*/  SHF.R.U64 R10, R10, 0x3, RZ ;  /* 0x000000030a0a7819 */ /* 0x000fe400000012ff */
[----:B------:R-:W-:Y:S02]  /*cc60*/  SHF.R.U64 R23, R23, 0x3, RZ ;  /* 0x0000000317177819 */ /* 0x000fe400000012ff */
[----:B------:R-:W-:-:S02]  /*cc70*/  SHF.R.U64 R14, R14, 0x3, RZ ;  /* 0x000000030e0e7819 */ /* 0x000fc400000012ff */
[----:B------:R-:W-:Y:S02]  /*cc80*/  SHF.R.U64 R72, R72, 0x3, RZ ;  /* 0x0000000348487819 */ /* 0x000fe400000012ff */
[----:B------:R-:W-:Y:S02]  /*cc90*/  LOP3.LUT R12, R8, R97, RZ, 0x3c, !PT ;  /* 0x00000061080c7212 */ /* 0x000fe400078e3cff */
[----:B------:R-:W-:Y:S02]  /*cca0*/  LOP3.LUT R10, R10, R99, RZ, 0x3c, !PT ;  /* 0x000000630a0a7212 */ /* 0x000fe400078e3cff */
[----:B------:R-:W-:Y:S02]  /*ccb0*/  LOP3.LUT R8, R23, R88, RZ, 0x3c, !PT ;  /* 0x0000005817087212 */ /* 0x000fe400078e3cff */
[----:B------:R-:W-:Y:S02]  /*ccc0*/  LOP3.LUT R24, R14, R31, RZ, 0x3c, !PT ;  /* 0x0000001f0e187212 */ /* 0x000fe400078e3cff */
[----:B------:R-:W-:-:S02]  /*ccd0*/  LOP3.LUT R14, R72, R95, RZ, 0x3c, !PT ;  /* 0x0000005f480e7212 */ /* 0x000fc400078e3cff */
[----:B------:R-:W-:Y:S01]  /*cce0*/  MOV R72, R10 ;  /* 0x0000000a00487202 */ /* 0x000fe20000000f00 */
[----:B------:R-:W3:Y:S01]  /*ccf0*/  LDC.64 R94, c[0x0][0xbd8] ;  /* 0x0002f600ff5e7b82 */ /* 0x000ee20000000a00 */
[----:B------:R-:W-:Y:S02]  /*cd00*/  MOV R23, R8 ;  /* 0x0000000800177202 */ /* 0x000fe40000000f00 */
[----:B------:R-:W-:Y:S02]  /*cd10*/  MOV R29, R26 ;  /* 0x0000001a001d7202 */ /* 0x000fe40000000f00 */
[----:B------:R-:W-:Y:S02]  /*cd20*/  F2FP.F16.F32.PACK_AB R8, R33, R32 ;  /* 0x000000202108723e */ /* 0x000fe400000000ff */
[----:B------:R-:W-:Y:S02]  /*cd30*/  F2FP.F16.F32.PACK_AB R9, R35, R34 ;  /* 0x000000222309723e */ /* 0x000fe400000000ff */
[----:B------:R-:W-:-:S02]  /*cd40*/  F2FP.F16.F32.PACK_AB R10, R37, R36 ;  /* 0x00000024250a723e */ /* 0x000fc400000000ff */
[----:B------:R-:W-:Y:S02]  /*cd50*/  F2FP.F16.F32.PACK_AB R11, R39, R38 ;  /* 0x00000026270b723e */ /* 0x000fe400000000ff */
[----:B------:R-:W-:Y:S02]  /*cd60*/  MOV R31, R24 ;  /* 0x00000018001f7202 */ /* 0x000fe40000000f00 */
[----:B--2---:R-:W-:Y:S01]  /*cd70*/  F2FP.F16.F32.PACK_AB R4, R41, R40 ;  /* 0x000000282904723e */ /* 0x004fe200000000ff */
[----:B------:R-:W-:Y:S01]  /*cd80*/  STSM.16.M88.4 [R29], R8 ;  /* 0x000000081d007844 */ /* 0x000fe20000000200 */
[----:B------:R-:W-:Y:S02]  /*cd90*/  F2FP.F16.F32.PACK_AB R5, R43, R42 ;  /* 0x0000002a2b05723e */ /* 0x000fe400000000ff */
[----:B------:R-:W-:Y:S02]  /*cda0*/  F2FP.F16.F32.PACK_AB R6, R45, R44 ;  /* 0x0000002c2d06723e */ /* 0x000fe400000000ff */
[----:B------:R-:W-:-:S02]  /*cdb0*/  F2FP.F16.F32.PACK_AB R7, R47, R46 ;  /* 0x0000002e2f07723e */ /* 0x000fc400000000ff */
[----:B------:R-:W-:Y:S02]  /*cdc0*/  LOP3.LUT R20, R93, 0x380, RZ, 0xc0, !PT ;  /* 0x000003805d147812 */ /* 0x000fe400078ec0ff */
[----:B------:R-:W-:Y:S01]  /*cdd0*/  MOV R89, R14 ;  /* 0x0000000e00597202 */ /* 0x000fe20000000f00 */
[----:B------:R2:W-:Y:S01]  /*cde0*/  STSM.16.M88.4 [R31], R4 ;  /* 0x000000041f007844 */ /* 0x0005e20000000200 */
[----:B------:R-:W-:Y:S02]  /*cdf0*/  SHF.R.U64 R20, R20, 0x3, RZ ;  /* 0x0000000314147819 */ /* 0x000fe400000012ff */
[----:B------:R-:W-:Y:S02]  /*ce00*/  MOV R88, R12 ;  /* 0x0000000c00587202 */ /* 0x000fe40000000f00 */
[----:B------:R-:W-:Y:S02]  /*ce10*/  LOP3.LUT R20, R20, R93, RZ, 0x3c, !PT ;  /* 0x0000005d14147212 */ /* 0x000fe400078e3cff */
[----:B------:R-:W-:-:S02]  /*ce20*/  F2FP.F16.F32.PACK_AB R12, R49, R48 ;  /* 0x00000030310c723e */ /* 0x000fc400000000ff */
[----:B------:R-:W-:Y:S02]  /*ce30*/  F2FP.F16.F32.PACK_AB R24, R57, R56 ;  /* 0x000000383918723e */ /* 0x000fe400000000ff */
[----:B------:R-:W-:Y:S02]  /*ce40*/  F2FP.F16.F32.PACK_AB R25, R59, R58 ;  /* 0x0000003a3b19723e */ /* 0x000fe400000000ff */
[----:B------:R-:W-:Y:S02]  /*ce50*/  F2FP.F16.F32.PACK_AB R26, R61, R60 ;  /* 0x0000003c3d1a723e */ /* 0x000fe400000000ff */
[----:B------:R-:W-:Y:S01]  /*ce60*/  F2FP.F16.F32.PACK_AB R27, R63, R62 ;  /* 0x0000003e3f1b723e */ /* 0x000fe200000000ff */
[----:B--2---:R-:W2:Y:S01]  /*ce70*/  LDC.64 R4, c[0x0][0xbe0] ;  /* 0x0002f800ff047b82 */ /* 0x004ea20000000a00 */
[----:B------:R-:W-:Y:S01]  /*ce80*/  MOV R90, R20 ;  /* 0x00000014005a7202 */ /* 0x000fe20000000f00 */
[----:B------:R-:W-:Y:S01]  /*ce90*/  IMAD.MOV.U32 R49, RZ, RZ, RZ ;  /* 0x000000ffff317224 */ /* 0x000fe200078e00ff */
[----:B------:R-:W-:-:S02]  /*cea0*/  F2FP.F16.F32.PACK_AB R13, R51, R50 ;  /* 0x00000032330d723e */ /* 0x000fc400000000ff */
[----:B------:R-:W-:Y:S02]  /*ceb0*/  F2FP.F16.F32.PACK_AB R14, R53, R52 ;  /* 0x00000034350e723e */ /* 0x000fe400000000ff */
[----:B------:R-:W-:Y:S01]  /*cec0*/  F2FP.F16.F32.PACK_AB R15, R55, R54 ;  /* 0x00000036370f723e */ /* 0x000fe200000000ff */
[----:B------:R-:W4:Y:S01]  /*ced0*/  LDC.64 R20, c[0x0][0xbd8] ;  /* 0x0002f600ff147b82 */ /* 0x000f220000000a00 */
[----:B------:R-:W-:Y:S02]  /*cee0*/  F2FP.F16.F32.PACK_AB R29, R75, R74 ;  /* 0x0000004a4b1d723e */ /* 0x000fe400000000ff */
[----:B------:R-:W-:Y:S01]  /*cef0*/  F2FP.F16.F32.PACK_AB R31, R79, R78 ;  /* 0x0000004e4f1f723e */ /* 0x000fe200000000ff */
[----:B------:R0:W-:Y:S01]  /*cf00*/  STSM.16.M88.4 [R90], R12 ;  /* 0x0000000c5a007844 */ /* 0x0001e20000000200 */
[----:B---3--:R-:W-:-:S03]  /*cf10*/  ISETP.NE.U32.AND P0, PT, R94, RZ, PT ;  /* 0x000000ff5e00720c */ /* 0x008fc60003f05070 */
[----:B------:R0:W-:Y:S01]  /*cf20*/  STSM.16.M88.4 [R89], R24 ;  /* 0x0000001859007844 */ /* 0x0001e20000000200 */
[----:B------:R-:W3:Y:S01]  /*cf30*/  LDC R47, c[0x0][0xa88] ;  /* 0x0002a200ff2f7b82 */ /* 0x000ee20000000800 */
[----:B------:R-:W-:Y:S02]  /*cf40*/  ISETP.NE.AND.EX P0, PT, R95, RZ, PT, P0 ;  /* 0x000000ff5f00720c */ /* 0x000fe40003f05300 */
[----:B------:R0:W-:Y:S01]  /*cf50*/  STSM.16.M88.4 [R88], R64 ;  /* 0x0000004058007844 */ /* 0x0001e20000000200 */
[----:B--2---:R-:W-:-:S03]  /*cf60*/  ISETP.NE.U32.AND P1, PT, R4, RZ, PT ;  /* 0x000000ff0400720c */ /* 0x004fc60003f25070 */
[----:B------:R0:W-:Y:S01]  /*cf70*/  STSM.16.M88.4 [R72], R28 ;  /* 0x0000001c48007844 */ /* 0x0001e20000000200 */
[----:B------:R-:W-:-:S03]  /*cf80*/  ISETP.NE.AND.EX P1, PT, R5, RZ, PT, P1 ;  /* 0x000000ff0500720c */ /* 0x000fc60003f25310 */
[----:B------:R0:W-:Y:S01]  /*cf90*/  STSM.16.M88.4 [R23], R80 ;  /* 0x0000005017007844 */ /* 0x0001e20000000200 */
[----:B----4-:R-:W-:Y:S01]  /*cfa0*/  IMAD.WIDE R20, R167, 0x4, R20 ;  /* 0x00000004a7147825 */ /* 0x010fe200078e0214 */
[----:B------:R-:W-:Y:S08]  /*cfb0*/  BAR.SYNC.DEFER_BLOCKING 0x1, 0x100 ;  /* 0x0044000000007b1d */ /* 0x000ff00000010000 */
[----:B------:R-:W2:Y:S01]  /*cfc0*/  @P1 LDC.64 R4, c[0x0][0xbe0] ;  /* 0x0002f800ff041b82 */ /* 0x000ea20000000a00 */
[----:B------:R0:W5:Y:S01]  /*cfd0*/  @P0 LDG.E R49, desc[UR60][R20.64] ;  /* 0x0000003c14310981 */ /* 0x000162000c1e1900 */
[----:B------:R-:W-:-:S04]  /*cfe0*/  IMAD R7, R164, 0x40, R22 ;  /* 0x00000040a4077824 */ /* 0x000fc800078e0216 */
[----:B------:R-:W-:-:S04]  /*cff0*/  IMAD.WIDE R16, R7, 0x2, R16 ;  /* 0x0000000207107825 */ /* 0x000fc800078e0210 */
[----:B--2---:R-:W-:-:S05]  /*d000*/  @P1 IMAD.WIDE R4, R167, 0x4, R4 ;  /* 0x00000004a7041825 */ /* 0x004fca00078e0204 */
[----:B---3--:R0:W5:Y:S01]  /*d010*/  @P1 LDG.E R47, desc[UR60][R4.64] ;  /* 0x0000003c042f1981 */ /* 0x008162000c1e1900 */
[----:B------:R-:W-:Y:S05]  /*d020*/  @P1 BRA `(.L_x_1135) ;  /* 0x0000000000101947 */ /* 0x000fea0003800000 */
[----:B------:R-:W-:Y:S05]  /*d030*/  @!P0 BRA `(.L_x_1135) ;  /* 0x00000000000c8947 */ /* 0x000fea0003800000 */
[----:B0-----:R-:W2:Y:S04]  /*d040*/  LDG.E R4, desc[UR60][R20.64] ;  /* 0x0000003c14047981 */ /* 0x001ea8000c1e1900 */
[----:B-----5:R-:W2:Y:S02]  /*d050*/  LDG.E R47, desc[UR60][R20.64+0x4] ;  /* 0x0000043c142f7981 */ /* 0x020ea4000c1e1900 */
[----:B--2---:R-:W-:-:S07]  /*d060*/  IMAD.IADD R47, R47, 0x1, -R4 ;  /* 0x000000012f2f7824 */ /* 0x004fce00078e0a04 */
.L_x_1135:
[----:B------:R-:W-:Y:S01]  /*d070*/  SHF.R.S32.HI R46, RZ, 0x1f, R166 ;  /* 0x0000001fff2e7819 */ /* 0x000fe200000114a6 */
[----:B------:R-:W-:Y:S01]  /*d080*/  ULDC.64 UR4, c[0x0][0xb70] ;  /* 0x0002dc0000047ab9 */ /* 0x000fe20000000a00 */
[--C-:B0----5:R-:W-:Y:S01]  /*d090*/  SHF.R.S32.HI R21, RZ, 0x1f, R49.reuse ;  /* 0x0000001fff157819 */ /* 0x121fe20000011431 */
[----:B------:R-:W-:Y:S01]  /*d0a0*/  IMAD.MOV.U32 R20, RZ, RZ, R49 ;  /* 0x000000ffff147224 */ /* 0x000fe200078e0031 */
[----:B------:R-:W-:Y:S01]  /*d0b0*/  SHF.R.S32.HI R6, RZ, 0x1f, R167 ;  /* 0x0000001fff067819 */ /* 0x000fe200000114a7 */
[----:B------:R-:W-:Y:S01]  /*d0c0*/  IMAD R5, R46, UR4, RZ ;  /* 0x000000042e057c24 */ /* 0x000fe2000f8e02ff */
[----:B------:R-:W-:Y:S01]  /*d0d0*/  SEL R51, R167, RZ, !P0 ;  /* 0x000000ffa7337207 */ /* 0x000fe20004000000 */
[----:B------:R-:W-:Y:S01]  /*d0e0*/  IMAD R11, R168, 0x80, R171 ;  /* 0x00000080a80b7824 */ /* 0x000fe200078e02ab */
[----:B------:R-:W-:Y:S01]  /*d0f0*/  SEL R48, R6, RZ, !P0 ;  /* 0x000000ff06307207 */ /* 0x000fe20004000000 */
[----:B------:R-:W-:Y:S01]  /*d100*/  IMAD R7, R166, UR5, R5 ;  /* 0x00000005a6077c24 */ /* 0x000fe2000f8e0205 */
[----:B------:R-:W-:Y:S01]  /*d110*/  IADD3 R9, P6, R16, 0x3000, RZ ;  /* 0x0000300010097810 */ /* 0x000fe20007fde0ff */
[----:B------:R-:W-:Y:S01]  /*d120*/  IMAD.WIDE.U32 R4, R166, UR4, R20 ;  /* 0x00000004a6047c25 */ /* 0x000fe2000f8e0014 */
[----:B------:R-:W-:Y:S01]  /*d130*/  ULDC.64 UR4, c[0x0][0xb78] ;  /* 0x0002de0000047ab9 */ /* 0x000fe20000000a00 */
[----:B------:R-:W-:-:S02]  /*d140*/  IADD3 R13, P2, R16, 0x2000, RZ ;  /* 0x00002000100d7810 */ /* 0x000fc40007f5e0ff */
[----:B------:R-:W-:Y:S01]  /*d150*/  IMAD.IADD R5, R5, 0x1, R7 ;  /* 0x0000000105057824 */ /* 0x000fe200078e0207 */
[----:B------:R-:W-:Y:S01]  /*d160*/  IADD3 R29, P1, R16, 0x1000, RZ ;  /* 0x00001000101d7810 */ /* 0x000fe20007f3e0ff */
[----:B------:R-:W-:Y:S01]  /*d170*/  IMAD R7, R48, UR4, RZ ;  /* 0x0000000430077c24 */ /* 0x000fe2000f8e02ff */
[----:B------:R-:W-:Y:S01]  /*d180*/  LOP3.LUT R6, R9, 0x380, RZ, 0xc0, !PT ;  /* 0x0000038009067812 */ /* 0x000fe200078ec0ff */
[----:B------:R-:W-:Y:S01]  /*d190*/  IMAD.WIDE.U32 R4, R51, UR4, R4 ;  /* 0x0000000433047c25 */ /* 0x000fe2000f8e0004 */
[----:B------:R-:W-:Y:S02]  /*d1a0*/  LOP3.LUT R12, R13, 0x380, RZ, 0xc0, !PT ;  /* 0x000003800d0c7812 */ /* 0x000fe400078ec0ff */
[----:B------:R-:W-:Y:S01]  /*d1b0*/  LOP3.LUT R28, R29, 0x380, RZ, 0xc0, !PT ;  /* 0x000003801d1c7812 */ /* 0x000fe200078ec0ff */
[----:B------:R-:W-:Y:S01]  /*d1c0*/  IMAD R10, R51, UR5, R7 ;  /* 0x00000005330a7c24 */ /* 0x000fe2000f8e0207 */
[----:B------:R-:W-:Y:S01]  /*d1d0*/  SHF.R.S32.HI R7, RZ, 0x1f, R11 ;  /* 0x0000001fff077819 */ /* 0x000fe2000001140b */
[----:B------:R-:W-:Y:S01]  /*d1e0*/  ULDC.64 UR4, c[0x0][0xb40] ;  /* 0x0002d00000047ab9 */ /* 0x000fe20000000a00 */
[----:B------:R-:W-:-:S02]  /*d1f0*/  IADD3 R8, P0, R11, R4, RZ ;  /* 0x000000040b087210 */ /* 0x000fc40007f1e0ff */
[----:B------:R-:W-:Y:S02]  /*d200*/  SHF.R.U64 R6, R6, 0x3, RZ ;  /* 0x0000000306067819 */ /* 0x000fe400000012ff */
[----:B------:R-:W-:Y:S01]  /*d210*/  IADD3.X R7, R7, R5, R10, P0, !PT ;  /* 0x0000000507077210 */ /* 0x000fe200007fe40a */
[----:B------:R-:W-:Y:S01]  /*d220*/  IMAD.X R5, RZ, RZ, R17, P6 ;  /* 0x000000ffff057224 */ /* 0x000fe200030e0611 */
[----:B------:R-:W-:Y:S02]  /*d230*/  LEA R44, P0, R8, UR4, 0x2 ;  /* 0x00000004082c7c11 */ /* 0x000fe4000f8010ff */
[----:B------:R-:W-:Y:S02]  /*d240*/  SHF.R.U64 R12, R12, 0x3, RZ ;  /* 0x000000030c0c7819 */ /* 0x000fe400000012ff */
[----:B------:R-:W-:Y:S02]  /*d250*/  SHF.R.U64 R28, R28, 0x3, RZ ;  /* 0x000000031c1c7819 */ /* 0x000fe400000012ff */
[----:B------:R-:W-:Y:S01]  /*d260*/  LOP3.LUT R4, R6, R9, RZ, 0x3c, !PT ;  /* 0x0000000906047212 */ /* 0x000fe200078e3cff */
[----:B------:R-:W-:Y:S01]  /*d270*/  VIADD R6, R11, 0x8 ;  /* 0x000000080b067836 */ /* 0x000fe20000000000 */
[----:B------:R-:W-:Y:S01]  /*d280*/  LEA.HI.X R45, R8, UR5, R7, 0x2, P0 ;  /* 0x00000005082d7c11 */ /* 0x000fe200080f1407 */
[----:B------:R-:W-:Y:S01]  /*d290*/  ULDC.64 UR4, c[0x0][0xaa0] ;  /* 0x0002a80000047ab9 */ /* 0x000fe20000000a00 */
[----:B------:R-:W-:Y:S01]  /*d2a0*/  LOP3.LUT R12, R12, R13, RZ, 0x3c, !PT ;  /* 0x0000000d0c0c7212 */ /* 0x000fe200078e3cff */
[----:B------:R-:W-:Y:S01]  /*d2b0*/  IMAD.X R13, RZ, RZ, R17, P2 ;  /* 0x000000ffff0d7224 */ /* 0x000fe200010e0611 */
[----:B------:R-:W-:-:S02]  /*d2c0*/  LOP3.LUT P0, RZ, R170, 0x3, RZ, 0xc0, !PT ;  /* 0x00000003aaff7812 */ /* 0x000fc4000780c0ff */
[C---:B------:R-:W-:Y:S02]  /*d2d0*/  IADD3 R41, P5, R16.reuse, 0x4000, RZ ;  /* 0x0000400010297810 */ /* 0x040fe40007fbe0ff */
[C---:B------:R-:W-:Y:S02]  /*d2e0*/  IADD3 R33, P4, R16.reuse, 0x5000, RZ ;  /* 0x0000500010217810 */ /* 0x040fe40007f9e0ff */
[----:B------:R-:W-:Y:S02]  /*d2f0*/  IADD3 R25, P3, R16, 0x6000, RZ ;  /* 0x0000600010197810 */ /* 0x000fe40007f7e0ff */
[----:B------:R-:W-:Y:S01]  /*d300*/  LOP3.LUT R28, R28, R29, RZ, 0x3c, !PT ;  /* 0x0000001d1c1c7212 */ /* 0x000fe200078e3cff */
[----:B------:R-:W-:Y:S01]  /*d310*/  IMAD.X R29, RZ, RZ, R17, P1 ;  /* 0x000000ffff1d7224 */ /* 0x000fe200008e0611 */
[----:B------:R-:W-:Y:S02]  /*d320*/  IADD3 R7, P2, R16, 0x7000, RZ ;  /* 0x0000700010077810 */ /* 0x000fe40007f5e0ff */
[----:B------:R-:W-:-:S02]  /*d330*/  ISETP.GE.OR P1, PT, R11, R47, P0 ;  /* 0x0000002f0b00720c */ /* 0x000fc40000726670 */
[----:B------:R-:W-:Y:S02]  /*d340*/  LOP3.LUT R40, R41, 0x380, RZ, 0xc0, !PT ;  /* 0x0000038029287812 */ /* 0x000fe400078ec0ff */
[----:B------:R-:W-:Y:S02]  /*d350*/  LOP3.LUT R32, R33, 0x380, RZ, 0xc0, !PT ;  /* 0x0000038021207812 */ /* 0x000fe400078ec0ff */
[----:B------:R-:W-:Y:S02]  /*d360*/  LOP3.LUT R24, R25, 0x380, RZ, 0xc0, !PT ;  /* 0x0000038019187812 */ /* 0x000fe400078ec0ff */
[----:B------:R-:W-:Y:S02]  /*d370*/  LOP3.LUT R9, R16, 0x380, RZ, 0xc0, !PT ;  /* 0x0000038010097812 */ /* 0x000fe400078ec0ff */
[----:B------:R-:W-:Y:S02]  /*d380*/  ISETP.GE.OR P0, PT, R6, R47, P0 ;  /* 0x0000002f0600720c */ /* 0x000fe40000706670 */
[----:B------:R-:W-:Y:S01]  /*d390*/  LOP3.LUT R6, R7, 0x380, RZ, 0xc0, !PT ;  /* 0x0000038007067812 */ /* 0x000fe200078ec0ff */
[----:B------:R-:W-:Y:S01]  /*d3a0*/  @!P1 STG.E desc[UR60][R44.64], R2 ;  /* 0x000000022c009986 */ /* 0x000fe2000c10193c */
[----:B------:R-:W-:-:S02]  /*d3b0*/  SHF.R.U64 R40, R40, 0x3, RZ ;  /* 0x0000000328287819 */ /* 0x000fc400000012ff */
[----:B------:R-:W-:Y:S02]  /*d3c0*/  SHF.R.U64 R32, R32, 0x3, RZ ;  /* 0x0000000320207819 */ /* 0x000fe400000012ff */
[----:B------:R-:W-:Y:S02]  /*d3d0*/  SHF.R.U64 R24, R24, 0x3, RZ ;  /* 0x0000000318187819 */ /* 0x000fe400000012ff */
[----:B------:R-:W-:Y:S02]  /*d3e0*/  SHF.R.U64 R9, R9, 0x3, RZ ;  /* 0x0000000309097819 */ /* 0x000fe400000012ff */
[----:B------:R-:W-:Y:S01]  /*d3f0*/  SHF.R.U64 R6, R6, 0x3, RZ ;  /* 0x0000000306067819 */ /* 0x000fe200000012ff */
[----:B------:R0:W-:Y:S01]  /*d400*/  @!P0 STG.E desc[UR60][R44.64+0x20], R0 ;  /* 0x000020002c008986 */ /* 0x0001e2000c10193c */
[----:B------:R-:W-:Y:S01]  /*d410*/  LOP3.LUT R40, R40, R41, RZ, 0x3c, !PT ;  /* 0x0000002928287212 */ /* 0x000fe200078e3cff */
[--C-:B------:R-:W-:Y:S01]  /*d420*/  IMAD.X R41, RZ, RZ, R17.reuse, P5 ;  /* 0x000000ffff297224 */ /* 0x100fe200028e0611 */
[----:B------:R-:W-:Y:S01]  /*d430*/  LOP3.LUT R32, R32, R33, RZ, 0x3c, !PT ;  /* 0x0000002120207212 */ /* 0x000fe200078e3cff */
[--C-:B------:R-:W-:Y:S01]  /*d440*/  IMAD.X R33, RZ, RZ, R17.reuse, P4 ;  /* 0x000000ffff217224 */ /* 0x100fe200020e0611 */
[----:B------:R-:W-:Y:S01]  /*d450*/  LOP3.LUT R24, R24, R25, RZ, 0x3c, !PT ;  /* 0x0000001918187212 */ /* 0x000fe200078e3cff */
[--C-:B------:R-:W-:Y:S01]  /*d460*/  IMAD.X R25, RZ, RZ, R17.reuse, P3 ;  /* 0x000000ffff197224 */ /* 0x100fe200018e0611 */
[----:B------:R-:W-:Y:S01]  /*d470*/  LOP3.LUT R16, R9, R16, RZ, 0x3c, !PT ;  /* 0x0000001009107212 */ /* 0x000fe200078e3cff */
[----:B------:R-:W-:Y:S01]  /*d480*/  IMAD.X R9, RZ, RZ, R17, P2 ;  /* 0x000000ffff097224 */ /* 0x000fe200010e0611 */
[----:B------:R-:W-:Y:S01]  /*d490*/  LOP3.LUT R8, R6, R7, RZ, 0x3c, !PT ;  /* 0x0000000706087212 */ /* 0x000fe200078e3cff */
[----:B------:R-:W5:Y:S01]  /*d4a0*/  LD.E.128 R28, desc[UR60][R28.64] ;  /* 0x0000003c1c1c7980 */ /* 0x000f62000c101d00 */
[----:B------:R-:W-:-:S03]  /*d4b0*/  SHF.R.S32.HI R23, RZ, 0x1f, R22 ;  /* 0x0000001fff177819 */ /* 0x000fc60000011416 */
[----:B------:R2:W5:Y:S04]  /*d4c0*/  LD.E.128 R36, desc[UR60][R16.64] ;  /* 0x0000003c10247980 */ /* 0x000568000c101d00 */
[----:B------:R-:W5:Y:S04]  /*d4d0*/  LD.E.128 R12, desc[UR60][R12.64] ;  /* 0x0000003c0c0c7980 */ /* 0x000f68000c101d00 */
[----:B------:R-:W5:Y:S04]  /*d4e0*/  LD.E.128 R4, desc[UR60][R4.64] ;  /* 0x0000003c04047980 */ /* 0x000f68000c101d00 */
[----:B------:R-:W5:Y:S04]  /*d4f0*/  LD.E.128 R40, desc[UR60][R40.64] ;  /* 0x0000003c28287980 */ /* 0x000f68000c101d00 */
[----:B------:R-:W5:Y:S04]  /*d500*/  LD.E.128 R32, desc[UR60][R32.64] ;  /* 0x0000003c20207980 */ /* 0x000f68000c101d00 */
[----:B------:R-:W5:Y:S04]  /*d510*/  LD.E.128 R24, desc[UR60][R24.64] ;  /* 0x0000003c18187980 */ /* 0x000f68000c101d00 */
[----:B------:R-:W5:Y:S01]  /*d520*/  LD.E.128 R8, desc[UR60][R8.64] ;  /* 0x0000003c08087980 */ /* 0x000f62000c101d00 */
[----:B0-----:R-:W-:Y:S01]  /*d530*/  IMAD R0, R21, UR4, RZ ;  /* 0x0000000415007c24 */ /* 0x001fe2000f8e02ff */
[----:B------:R-:W-:Y:S01]  /*d540*/  @!PT LDS RZ, [RZ] ;  /* 0x00000000fffff984 */ /* 0x000fe20000000800 */
[----:B------:R-:W-:Y:S01]  /*d550*/  @!PT LDS RZ, [RZ] ;  /* 0x00000000fffff984 */ /* 0x000fe20000000800 */
[----:B------:R-:W-:Y:S01]  /*d560*/  @!PT LDS RZ, [RZ] ;  /* 0x00000000fffff984 */ /* 0x000fe20000000800 */
[----:B------:R-:W-:Y:S01]  /*d570*/  @!PT LDS RZ, [RZ] ;  /* 0x00000000fffff984 */ /* 0x000fe20000000800 */
[----:B------:R0:W-:Y:S06]  /*d580*/  MEMBAR.ALL.CTA ;  /* 0x0000000000007992 */ /* 0x0001ec0000008000 */
[----:B0-----:R-:W0:Y:S01]  /*d590*/  FENCE.VIEW.ASYNC.S ;  /* 0x00000000000073c6 */ /* 0x001e220000000000 */
[----:B--2---:R-:W-:-:S04]  /*d5a0*/  IMAD.WIDE.U32 R16, R49, UR4, R22 ;  /* 0x0000000431107c25 */ /* 0x004fc8000f8e0016 */
[----:B------:R-:W-:Y:S01]  /*d5b0*/  IMAD R49, R49, UR5, R0 ;  /* 0x0000000531317c24 */ /* 0x000fe2000f8e0200 */
[----:B------:R-:W-:Y:S01]  /*d5c0*/  ULDC.64 UR4, c[0x0][0xae0] ;  /* 0x0002b80000047ab9 */ /* 0x000fe20000000a00 */
[----:B------:R-:W-:Y:S02]  /*d5d0*/  IMAD R47, R168, -0x80, R47 ;  /* 0xffffff80a82f7824 */ /* 0x000fe400078e022f */
[----:B------:R-:W-:Y:S02]  /*d5e0*/  IMAD.IADD R17, R17, 0x1, R49 ;  /* 0x0000000111117824 */ /* 0x000fe400078e0231 */
[----:B------:R-:W-:Y:S01]  /*d5f0*/  IMAD R21, R46, UR4, RZ ;  /* 0x000000042e157c24 */ /* 0x000fe2000f8e02ff */
[C---:B------:R-:W-:Y:S01]  /*d600*/  ISETP.GE.AND P2, PT, R164.reuse, R47, PT ;  /* 0x0000002fa400720c */ /* 0x040fe20003f46270 */
[----:B------:R-:W-:Y:S02]  /*d610*/  VIADD R0, R164, 0x20 ;  /* 0x00000020a4007836 */ /* 0x000fe40000000000 */
[----:B------:R-:W-:-:S02]  /*d620*/  IMAD R21, R166, UR5, R21 ;  /* 0x00000005a6157c24 */ /* 0x000fc4000f8e0215 */
[----:B------:R-:W-:Y:S01]  /*d630*/  IMAD.WIDE.U32 R16, R166, UR4, R16 ;  /* 0x00000004a6107c25 */ /* 0x000fe2000f8e0010 */
[----:B------:R-:W-:-:S03]  /*d640*/  ULDC.64 UR4, c[0x0][0xae8] ;  /* 0x0002ba0000047ab9 */ /* 0x000fc60000000a00 */
[----:B------:R-:W-:Y:S01]  /*d650*/  VIADD R3, R3, 0x2a820 ;  /* 0x0002a82003037836 */ /* 0x000fe20000000000 */
[-C--:B------:R-:W-:Y:S01]  /*d660*/  ISETP.GE.AND P4, PT, R0, R47.reuse, PT ;  /* 0x0000002f0000720c */ /* 0x080fe20003f86270 */
[----:B------:R-:W-:Y:S02]  /*d670*/  VIADD R20, R164, 0x60 ;  /* 0x00000060a4147836 */ /* 0x000fe40000000000 */
[----:B------:R-:W-:Y:S01]  /*d680*/  IMAD.IADD R17, R17, 0x1, R21 ;  /* 0x0000000111117824 */ /* 0x000fe200078e0215 */
[----:B------:R-:W-:Y:S01]  /*d690*/  PRMT R3, RZ, 0x654, R3 ;  /* 0x00000654ff037816 */ /* 0x000fe20000000003 */
[----:B------:R-:W-:Y:S01]  /*d6a0*/  IMAD R0, R48, UR4, RZ ;  /* 0x0000000430007c24 */ /* 0x000fe2000f8e02ff */
[-C--:B------:R-:W-:Y:S01]  /*d6b0*/  ISETP.GE.AND P1, PT, R20, R47.reuse, PT ;  /* 0x0000002f1400720c */ /* 0x080fe20003f26270 */
[----:B------:R-:W-:Y:S01]  /*d6c0*/  VIADD R2, R164, 0x40 ;  /* 0x00000040a4027836 */ /* 0x000fe20000000000 */
[----:B------:R-:W-:Y:S01]  /*d6d0*/  SHF.R.S32.HI R165, RZ, 0x1f, R164 ;  /* 0x0000001fffa57819 */ /* 0x000fe200000114a4 */
[C---:B------:R-:W-:Y:S01]  /*d6e0*/  IMAD R23, R51.reuse, UR5, R0 ;  /* 0x0000000533177c24 */ /* 0x040fe2000f8e0200 */
[----:B0-----:R0:W-:Y:S01]  /*d6f0*/  SYNCS.ARRIVE.TRANS64.RED.A1T0 RZ, [R3+URZ], RZ ;  /* 0x000000ff03ff79a7 */ /* 0x0011e2000810043f */
[----:B------:R-:W-:Y:S01]  /*d700*/  IMAD.WIDE.U32 R20, R51, UR4, R16 ;  /* 0x0000000433147c25 */ /* 0x000fe2000f8e0010 */
[----:B------:R-:W-:Y:S01]  /*d710*/  BSSY B1, `(.L_x_1136) ;  /* 0x0000015000017945 */ /* 0x000fe20003800000 */
[----:B------:R-:W-:-:S02]  /*d720*/  ISETP.GE.AND P0, PT, R2, R47, PT ;  /* 0x0000002f0200720c */ /* 0x000fc40003f06270 */
[----:B------:R-:W-:-:S04]  /*d730*/  IMAD.WIDE R16, R168, 0x80, R164 ;  /* 0x00000080a8107825 */ /* 0x000fc800078e02a4 */
[----:B------:R-:W-:Y:S01]  /*d740*/  IMAD.IADD R47, R21, 0x1, R23 ;  /* 0x00000001152f7824 */ /* 0x000fe200078e0217 */
[----:B0-----:R-:W-:Y:S06]  /*d750*/  @P2 BRA `(.L_x_1137) ;  /* 0x0000000000402947 */ /* 0x001fec0003800000 */
[----:B------:R-:W-:Y:S01]  /*d760*/  ULDC.64 UR4, c[0x0][0xad8] ;  /* 0x0002b60000047ab9 */ /* 0x000fe20000000a00 */
[----:B------:R-:W-:Y:S01]  /*d770*/  IMAD.MOV.U32 R2, RZ, RZ, R20 ;  /* 0x000000ffff027224 */ /* 0x000fe200078e0014 */
[----:B------:R-:W-:Y:S01]  /*d780*/  ULDC.64 UR6, c[0x0][0xa80] ;  /* 0x0002a00000067ab9 */ /* 0x000fe20000000a00 */
[----:B------:R-:W-:Y:S02]  /*d790*/  IMAD.MOV.U32 R3, RZ, RZ, R47 ;  /* 0x000000ffff037224 */ /* 0x000fe400078e002f */
[----:B------:R-:W-:Y:S02]  /*d7a0*/  IMAD R23, R17, UR4, RZ ;  /* 0x0000000411177c24 */ /* 0x000fe4000f8e02ff */
[----:B------:R-:W-:Y:S02]  /*d7b0*/  VIADD R0, R22, 0x40 ;  /* 0x0000004016007836 */ /* 0x000fe40000000000 */
[----:B------:R-:W-:Y:S01]  /*d7c0*/  IMAD.WIDE.U32 R2, R16, UR4, R2 ;  /* 0x0000000410027c25 */ /* 0x000fe2000f8e0002 */
[----:B------:R-:W-:-:S02]  /*d7d0*/  ULDC UR4, c[0x0][0xa8c] ;  /* 0x0002a30000047ab9 */ /* 0x000fc40000000800 */
[----:B------:R-:W-:Y:S01]  /*d7e0*/  ISETP.GE.AND P2, PT, R22, UR4, PT ;  /* 0x0000000416007c0c */ /* 0x000fe2000bf46270 */
[----:B------:R-:W-:Y:S01]  /*d7f0*/  IMAD R23, R16, UR5, R23 ;  /* 0x0000000510177c24 */ /* 0x000fe2000f8e0217 */
[----:B------:R-:W-:Y:S02]  /*d800*/  ISETP.GE.AND P3, PT, R0, UR4, PT ;  /* 0x0000000400007c0c */ /* 0x000fe4000bf66270 */
[----:B------:R-:W-:Y:S01]  /*d810*/  LEA R44, P5, R2, UR6, 0x1 ;  /* 0x00000006022c7c11 */ /* 0x000fe2000f8a08ff */
[----:B------:R-:W-:-:S05]  /*d820*/  IMAD.IADD R3, R3, 0x1, R23 ;  /* 0x0000000103037824 */ /* 0x000fca00078e0217 */
[----:B------:R-:W-:-:S05]  /*d830*/  LEA.HI.X R45, R2, UR7, R3, 0x1, P5 ;  /* 0x00000007022d7c11 */ /* 0x000fca000a8f0c03 */
[----:B-----5:R0:W-:Y:S04]  /*d840*/  @!P2 STG.E.128 desc[UR60][R44.64], R36 ;  /* 0x000000242c00a986 */ /* 0x0201e8000c101d3c */
[----:B------:R0:W-:Y:S02]  /*d850*/  @!P3 STG.E.128 desc[UR60][R44.64+0x80], R40 ;  /* 0x000080282c00b986 */ /* 0x0001e4000c101d3c */
.L_x_1137:
[----:B------:R-:W-:Y:S05]  /*d860*/  BSYNC B1 ;  /* 0x0000000000017941 */ /* 0x000fea0003800000 */
.L_x_1136:
[----:B------:R-:W-:Y:S04]  /*d870*/  BSSY B1, `(.L_x_1138) ;  /* 0x0000014000017945 */ /* 0x000fe80003800000 */
[----:B------:R-:W-:Y:S05]  /*d880*/  @P4 BRA `(.L_x_1139) ;  /* 0x0000000000484947 */ /* 0x000fea0003800000 */
[----:B------:R-:W-:Y:S01]  /*d890*/  IADD3 R23, P2, R16, 0x20, RZ ;  /* 0x0000002010177810 */ /* 0x000fe20007f5e0ff */
[----:B------:R-:W-:Y:S01]  /*d8a0*/  ULDC.64 UR4, c[0x0][0xad8] ;  /* 0x0002b60000047ab9 */ /* 0x000fe20000000a00 */
[----:B------:R-:W-:Y:S01]  /*d8b0*/  IMAD.MOV.U32 R2, RZ, RZ, R20 ;  /* 0x000000ffff027224 */ /* 0x000fe200078e0014 */
[----:B------:R-:W-:Y:S01]  /*d8c0*/  ULDC.64 UR6, c[0x0][0xa80] ;  /* 0x0002a00000067ab9 */ /* 0x000fe20000000a00 */
[----:B------:R-:W-:Y:S02]  /*d8d0*/  IMAD.MOV.U32 R3, RZ, RZ, R47 ;  /* 0x000000ffff037224 */ /* 0x000fe400078e002f */
[----:B------:R-:W-:Y:S02]  /*d8e0*/  IMAD.X R0, RZ, RZ, R17, P2 ;  /* 0x000000ffff007224 */ /* 0x000fe400010e0611 */
[----:B0----5:R-:W-:Y:S02]  /*d8f0*/  VIADD R36, R22, 0x40 ;  /* 0x0000004016247836 */ /* 0x021fe40000000000 */
[----:B------:R-:W-:-:S02]  /*d900*/  IMAD R0, R0, UR4, RZ ;  /* 0x0000000400007c24 */ /* 0x000fc4000f8e02ff */
[C---:B------:R-:W-:Y:S01]  /*d910*/  IMAD.WIDE.U32 R2, R23.reuse, UR4, R2 ;  /* 0x0000000417027c25 */ /* 0x040fe2000f8e0002 */
        /* <DEDUP_REMOVED lines=9> */
.L_x_1139:
[----:B------:R-:W-:Y:S05]  /*d9b0*/  BSYNC B1 ;  /* 0x0000000000017941 */ /* 0x000fea0003800000 */
.L_x_1138:
        /* <DEDUP_REMOVED lines=8> */
[----:B--2--5:R-:W-:Y:S02]  /*da40*/  VIADD R28, R22, 0x40 ;  /* 0x00000040161c7836 */ /* 0x024fe40000000000 */
        /* <DEDUP_REMOVED lines=11> */
.L_x_1141:
[----:B------:R-:W-:Y:S05]  /*db00*/  BSYNC B1 ;  /* 0x0000000000017941 */ /* 0x000fea0003800000 */
.L_x_1140:
[----:B------:R-:W-:Y:S05]  /*db10*/  @P1 BRA `(.L_x_1142) ;  /* 0x0000000800c41947 */ /* 0x000fea0003800000 */
[----:B---3-5:R-:W-:Y:S01]  /*db20*/  IADD3 R13, P0, R16, 0x60, RZ ;  /* 0x00000060100d7810 */ /* 0x028fe20007f1e0ff */
[----:B------:R-:W-:Y:S01]  /*db30*/  ULDC.64 UR6, c[0x0][0xad8] ;  /* 0x0002b60000067ab9 */ /* 0x000fe20000000a00 */
[----:B------:R-:W-:Y:S01]  /*db40*/  IMAD.MOV.U32 R2, RZ, RZ, R20 ;  /* 0x000000ffff027224 */ /* 0x000fe200078e0014 */
[----:B------:R-:W-:Y:S01]  /*db50*/  ULDC UR4, c[0x0][0xa8c] ;  /* 0x0002a30000047ab9 */ /* 0x000fe20000000800 */
[----:B------:R-:W-:Y:S01]  /*db60*/  IMAD.MOV.U32 R3, RZ, RZ, R47 ;  /* 0x000000ffff037224 */ /* 0x000fe200078e002f */
[----:B------:R-:W-:Y:S01]  /*db70*/  ISETP.GE.AND P1, PT, R22, UR4, PT ;  /* 0x0000000416007c0c */ /* 0x000fe2000bf26270 */
[----:B------:R-:W-:Y:S02]  /*db80*/  IMAD.X R16, RZ, RZ, R17, P0 ;  /* 0x000000ffff107224 */ /* 0x000fe400000e0611 */
        /* <DEDUP_REMOVED lines=11> */
[----:B------:R3:W-:Y:S01]  /*dc40*/  STG.E.128 desc[UR60][R12.64+0x80], R8 ;  /* 0x000080080c007986 */ /* 0x0007e2000c101d3c */
[----:B------:R-:W-:Y:S05]  /*dc50*/  BRA `(.L_x_1142) ;  /* 0x0000000800747947 */ /* 0x000fea0003800000 */
.L_x_1134:
[----:B------:R-:W2:Y:S01]  /*dc60*/  LDC.64 R4, c[0x0][0xbd8] ;  /* 0x0002f600ff047b82 */ /* 0x000ea20000000a00 */
[----:B------:R-:W-:-:S07]  /*dc70*/  IMAD.MOV.U32 R9, RZ, RZ, RZ ;  /* 0x000000ffff097224 */ /* 0x000fce00078e00ff */
[----:B0-----:R-:W0:Y:S01]  /*dc80*/  LDC.64 R2, c[0x0][0xbd8] ;  /* 0x0002f600ff027b82 */ /* 0x001e220000000a00 */
[----:B--2---:R-:W-:-:S04]  /*dc90*/  ISETP.NE.U32.AND P0, PT, R4, RZ, PT ;  /* 0x000000ff0400720c */ /* 0x004fc80003f05070 */
[----:B------:R-:W-:-:S03]  /*dca0*/  ISETP.NE.AND.EX P0, PT, R5, RZ, PT, P0 ;  /* 0x000000ff0500720c */ /* 0x000fc60003f05300 */
[----:B------:R-:W2:Y:S01]  /*dcb0*/  LDC.64 R4, c[0x0][0xbe0] ;  /* 0x0002f800ff047b82 */ /* 0x000ea20000000a00 */
[----:B0-----:R-:W-:-:S07]  /*dcc0*/  IMAD.WIDE R2, R167, 0x4, R2 ;  /* 0x00000004a7027825 */ /* 0x001fce00078e0202 */
[----:B------:R-:W0:Y:S02]  /*dcd0*/  LDC R7, c[0x0][0xa88] ;  /* 0x0002a200ff077b82 */ /* 0x000e240000000800 */
[----:B------:R3:W5:Y:S01]  /*dce0*/  @P0 LDG.E R9, desc[UR60][R2.64] ;  /* 0x0000003c02090981 */ /* 0x000762000c1e1900 */
[----:B--2---:R-:W-:-:S04]  /*dcf0*/  ISETP.NE.U32.AND P1, PT, R4, RZ, PT ;  /* 0x000000ff0400720c */ /* 0x004fc80003f25070 */
[----:B------:R-:W-:-:S13]  /*dd00*/  ISETP.NE.AND.EX P1, PT, R5, RZ, PT, P1 ;  /* 0x000000ff0500720c */ /* 0x000fda0003f25310 */
[----:B------:R-:W2:Y:S02]  /*dd10*/  @P1 LDC.64 R4, c[0x0][0xbe0] ;  /* 0x0002f800ff041b82 */ /* 0x000ea40000000a00 */
[----:B--2---:R-:W-:-:S05]  /*dd20*/  @P1 IMAD.WIDE R4, R167, 0x4, R4 ;  /* 0x00000004a7041825 */ /* 0x004fca00078e0204 */
[----:B0-----:R3:W5:Y:S01]  /*dd30*/  @P1 LDG.E R7, desc[UR60][R4.64] ;  /* 0x0000003c04071981 */ /* 0x001762000c1e1900 */
[----:B------:R-:W-:Y:S01]  /*dd40*/  ISETP.GT.AND P2, PT, R174, 0x7f, PT ;  /* 0x0000007fae00780c */ /* 0x000fe20003f44270 */
[----:B------:R-:W-:-:S12]  /*dd50*/  @P1 BRA `(.L_x_1143) ;  /* 0x0000000000101947 */ /* 0x000fd80003800000 */
[----:B------:R-:W-:Y:S05]  /*dd60*/  @!P0 BRA `(.L_x_1143) ;  /* 0x00000000000c8947 */ /* 0x000fea0003800000 */
[----:B------:R-:W2:Y:S04]  /*dd70*/  LDG.E R0, desc[UR60][R2.64] ;  /* 0x0000003c02007981 */ /* 0x000ea8000c1e1900 */
[----:B-----5:R-:W2:Y:S02]  /*dd80*/  LDG.E R7, desc[UR60][R2.64+0x4] ;  /* 0x0000043c02077981 */ /* 0x020ea4000c1e1900 */
[----:B--2---:R-:W-:-:S07]  /*dd90*/  IMAD.IADD R7, R7, 0x1, -R0 ;  /* 0x0000000107077824 */ /* 0x004fce00078e0a00 */
.L_x_1143:
[----:B------:R-:W-:Y:S01]  /*dda0*/  SHF.R.S32.HI R0, RZ, 0x1f, R167 ;  /* 0x0000001fff007819 */ /* 0x000fe200000114a7 */
[----:B------:R-:W-:Y:S01]  /*ddb0*/  BSSY B1, `(.L_x_1144) ;  /* 0x000001d000017945 */ /* 0x000fe20003800000 */
[----:B------:R-:W-:Y:S02]  /*ddc0*/  SHF.R.S32.HI R8, RZ, 0x1f, R166 ;  /* 0x0000001fff087819 */ /* 0x000fe400000114a6 */
[----:B------:R-:W-:Y:S02]  /*ddd0*/  SHF.R.S32.HI R23, RZ, 0x1f, R22 ;  /* 0x0000001fff177819 */ /* 0x000fe40000011416 */
[----:B------:R-:W-:Y:S02]  /*dde0*/  SEL R11, R167, RZ, !P0 ;  /* 0x000000ffa70b7207 */ /* 0x000fe40004000000 */
[----:B------:R-:W-:Y:S02]  /*ddf0*/  SEL R10, R0, RZ, !P0 ;  /* 0x000000ff000a7207 */ /* 0x000fe40004000000 */
[----:B-----5:R-:W-:Y:S01]  /*de00*/  SHF.R.S32.HI R6, RZ, 0x1f, R9 ;  /* 0x0000001fff067819 */ /* 0x020fe20000011409 */
[----:B------:R-:W-:Y:S06]  /*de10*/  @P2 BRA `(.L_x_1145) ;  /* 0x0000000000582947 */ /* 0x000fec0003800000 */
[----:B---3--:R-:W0:Y:S02]  /*de20*/  S2R R2, SR_TID.X ;  /* 0x0000000000027919 */ /* 0x008e240000002100 */
[----:B0-----:R-:W-:-:S04]  /*de30*/  IMAD R0, R168, 0x80, R2 ;  /* 0x00000080a8007824 */ /* 0x001fc800078e0202 */
        /* <DEDUP_REMOVED lines=10> */
[----:B------:R-:W-:Y:S02]  /*dee0*/  IMAD R0, R10, UR4, RZ ;  /* 0x000000040a007c24 */ /* 0x000fe4000f8e02ff */
[----:B------:R-:W-:Y:S02]  /*def0*/  IMAD.IADD R3, R3, 0x1, R5 ;  /* 0x0000000103037824 */ /* 0x000fe400078e0205 */
[C---:B------:R-:W-:Y:S02]  /*df00*/  IMAD R5, R11.reuse, UR5, R0 ;  /* 0x000000050b057c24 */ /* 0x040fe4000f8e0200 */
[----:B------:R-:W-:Y:S01]  /*df10*/  IMAD.WIDE.U32 R2, R11, UR4, R2 ;  /* 0x000000040b027c25 */ /* 0x000fe2000f8e0002 */
[----:B------:R-:W-:-:S03]  /*df20*/  ULDC.64 UR4, c[0x0][0xb40] ;  /* 0x0002d00000047ab9 */ /* 0x000fc60000000a00 */
[----:B------:R-:W-:Y:S01]  /*df30*/  IMAD.IADD R3, R3, 0x1, R5 ;  /* 0x0000000103037824 */ /* 0x000fe200078e0205 */
[----:B------:R-:W-:-:S04]  /*df40*/  LEA R4, P0, R2, UR4, 0x2 ;  /* 0x0000000402047c11 */ /* 0x000fc8000f8010ff */
[----:B------:R-:W-:Y:S01]  /*df50*/  LEA.HI.X R5, R2, UR5, R3, 0x2, P0 ;  /* 0x0000000502057c11 */ /* 0x000fe200080f1403 */
[----:B------:R-:W-:-:S05]  /*df60*/  IMAD.MOV.U32 R3, RZ, RZ, -0x800000 ;  /* 0xff800000ff037424 */ /* 0x000fca00078e00ff */
[----:B------:R0:W-:Y:S03]  /*df70*/  STG.E desc[UR60][R4.64], R3 ;  /* 0x0000000304007986 */ /* 0x0001e6000c10193c */
.L_x_1145:
[----:B------:R-:W-:Y:S05]  /*df80*/  BSYNC B1 ;  /* 0x0000000000017941 */ /* 0x000fea0003800000 */
.L_x_1144:
[----:B------:R-:W-:Y:S01]  /*df90*/  ULDC.64 UR4, c[0x0][0xaa0] ;  /* 0x0002a80000047ab9 */ /* 0x000fe20000000a00 */
[----:B------:R-:W-:Y:S01]  /*dfa0*/  IMAD R7, R168, -0x80, R7 ;  /* 0xffffff80a8077824 */ /* 0x000fe200078e0207 */
[----:B------:R-:W-:Y:S01]  /*dfb0*/  BSSY B1, `(.L_x_1146) ;  /* 0x000002a000017945 */ /* 0x000fe20003800000 */
[----:B------:R-:W-:Y:S02]  /*dfc0*/  IMAD R0, R6, UR4, RZ ;  /* 0x0000000406007c24 */ /* 0x000fe4000f8e02ff */
[----:B0--3--:R-:W-:Y:S01]  /*dfd0*/  IMAD.WIDE.U32 R2, R9, UR4, R22 ;  /* 0x0000000409027c25 */ /* 0x009fe2000f8e0016 */
[----:B------:R-:W-:-:S03]  /*dfe0*/  ISETP.GE.AND P2, PT, R164, R7, PT ;  /* 0x00000007a400720c */ /* 0x000fc60003f46270 */
[----:B------:R-:W-:Y:S01]  /*dff0*/  IMAD R9, R9, UR5, R0 ;  /* 0x0000000509097c24 */ /* 0x000fe2000f8e0200 */
[----:B------:R-:W-:Y:S01]  /*e000*/  ULDC.64 UR4, c[0x0][0xae0] ;  /* 0x0002b80000047ab9 */ /* 0x000fe20000000a00 */
[----:B------:R-:W-:Y:S02]  /*e010*/  VIADD R0, R164, 0x20 ;  /* 0x00000020a4007836 */ /* 0x000fe40000000000 */
[----:B------:R-:W-:Y:S02]  /*e020*/  IMAD.IADD R3, R3, 0x1, R9 ;  /* 0x0000000103037824 */ /* 0x000fe400078e0209 */
[----:B------:R-:W-:Y:S01]  /*e030*/  IMAD R5, R8, UR4, RZ ;  /* 0x0000000408057c24 */ /* 0x000fe2000f8e02ff */
[----:B------:R-:W-:Y:S01]  /*e040*/  ISETP.GE.AND P3, PT, R0, R7, PT ;  /* 0x000000070000720c */ /* 0x000fe20003f66270 */
[----:B------:R-:W-:Y:S02]  /*e050*/  VIADD R0, R164, 0x60 ;  /* 0x00000060a4007836 */ /* 0x000fe40000000000 */
[----:B------:R-:W-:-:S02]  /*e060*/  IMAD R5, R166, UR5, R5 ;  /* 0x00000005a6057c24 */ /* 0x000fc4000f8e0205 */
[----:B------:R-:W-:Y:S01]  /*e070*/  IMAD.WIDE.U32 R2, R166, UR4, R2 ;  /* 0x00000004a6027c25 */ /* 0x000fe2000f8e0002 */
[----:B------:R-:W-:Y:S01]  /*e080*/  ULDC.64 UR4, c[0x0][0xae8] ;  /* 0x0002ba0000047ab9 */ /* 0x000fe20000000a00 */
[-C--:B------:R-:W-:Y:S02]  /*e090*/  ISETP.GE.AND P0, PT, R0, R7.reuse, PT ;  /* 0x000000070000720c */ /* 0x080fe40003f06270 */
[----:B------:R-:W-:Y:S02]  /*e0a0*/  VIADD R4, R164, 0x40 ;  /* 0x00000040a4047836 */ /* 0x000fe40000000000 */
[----:B------:R-:W-:Y:S02]  /*e0b0*/  IMAD.IADD R3, R3, 0x1, R5 ;  /* 0x0000000103037824 */ /* 0x000fe400078e0205 */
[----:B------:R-:W-:Y:S01]  /*e0c0*/  IMAD R0, R10, UR4, RZ ;  /* 0x000000040a007c24 */ /* 0x000fe2000f8e02ff */
[----:B------:R-:W-:Y:S01]  /*e0d0*/  ISETP.GE.AND P1, PT, R4, R7, PT ;  /* 0x000000070400720c */ /* 0x000fe20003f26270 */
[----:B------:R-:W-:Y:S01]  /*e0e0*/  IMAD.WIDE.U32 R4, R11, UR4, R2 ;  /* 0x000000040b047c25 */ /* 0x000fe2000f8e0002 */
[----:B------:R-:W-:-:S03]  /*e0f0*/  SHF.R.S32.HI R7, RZ, 0x1f, R164 ;  /* 0x0000001fff077819 */ /* 0x000fc600000114a4 */
[----:B------:R-:W-:Y:S02]  /*e100*/  IMAD R9, R11, UR5, R0 ;  /* 0x000000050b097c24 */ /* 0x000fe4000f8e0200 */
[----:B------:R-:W-:Y:S02]  /*e110*/  IMAD.MOV.U32 R6, RZ, RZ, R164 ;  /* 0x000000ffff067224 */ /* 0x000fe400078e00a4 */
[----:B------:R-:W-:Y:S02]  /*e120*/  IMAD.IADD R11, R5, 0x1, R9 ;  /* 0x00000001050b7824 */ /* 0x000fe400078e0209 */
[----:B------:R-:W-:Y:S01]  /*e130*/  IMAD.WIDE R6, R168, 0x80, R6 ;  /* 0x00000080a8067825 */ /* 0x000fe200078e0206 */
[----:B------:R-:W-:Y:S06]  /*e140*/  @P2 BRA `(.L_x_1147) ;  /* 0x0000000000402947 */ /* 0x000fec0003800000 */
        /* <DEDUP_REMOVED lines=14> */
[----:B------:R0:W-:Y:S04]  /*e230*/  @!P4 STG.E.128 desc[UR60][R8.64], RZ ;  /* 0x000000ff0800c986 */ /* 0x0001e8000c101d3c */
[----:B------:R0:W-:Y:S02]  /*e240*/  @!P5 STG.E.128 desc[UR60][R8.64+0x80], RZ ;  /* 0x000080ff0800d986 */ /* 0x0001e4000c101d3c */
.L_x_1147:
[----:B------:R-:W-:Y:S05]  /*e250*/  BSYNC B1 ;  /* 0x0000000000017941 */ /* 0x000fea0003800000 */
.L_x_1146:
[----:B------:R-:W-:Y:S04]  /*e260*/  BSSY B1, `(.L_x_1148) ;  /* 0x0000014000017945 */ /* 0x000fe80003800000 */
[----:B------:R-:W-:Y:S05]  /*e270*/  @P3 BRA `(.L_x_1149) ;  /* 0x0000000000483947 */ /* 0x000fea0003800000 */
[----:B0-----:R-:W-:Y:S01]  /*e280*/  IADD3 R9, P2, R6, 0x20, RZ ;  /* 0x0000002006097810 */ /* 0x001fe20007f5e0ff */
[----:B------:R-:W-:Y:S01]  /*e290*/  ULDC.64 UR4, c[0x0][0xad8] ;  /* 0x0002b60000047ab9 */ /* 0x000fe20000000a00 */
[----:B------:R-:W-:Y:S01]  /*e2a0*/  IMAD.MOV.U32 R2, RZ, RZ, R4 ;  /* 0x000000ffff027224 */ /* 0x000fe200078e0004 */
[----:B------:R-:W-:Y:S01]  /*e2b0*/  ULDC.64 UR6, c[0x0][0xa80] ;  /* 0x0002a00000067ab9 */ /* 0x000fe20000000a00 */
[----:B------:R-:W-:Y:S02]  /*e2c0*/  IMAD.MOV.U32 R3, RZ, RZ, R11 ;  /* 0x000000ffff037224 */ /* 0x000fe400078e000b */
[----:B------:R-:W-:Y:S02]  /*e2d0*/  IMAD.X R0, RZ, RZ, R7, P2 ;  /* 0x000000ffff007224 */ /* 0x000fe400010e0607 */
[----:B------:R-:W-:Y:S02]  /*e2e0*/  VIADD R8, R22, 0x40 ;  /* 0x0000004016087836 */ /* 0x000fe40000000000 */
        /* <DEDUP_REMOVED lines=11> */
.L_x_1149:
[----:B------:R-:W-:Y:S05]  /*e3a0*/  BSYNC B1 ;  /* 0x0000000000017941 */ /* 0x000fea0003800000 */
.L_x_1148:
[----:B------:R-:W-:Y:S04]  /*e3b0*/  BSSY B1, `(.L_x_1150) ;  /* 0x0000014000017945 */ /* 0x000fe80003800000 */
[----:B------:R-:W-:Y:S05]  /*e3c0*/  @P1 BRA `(.L_x_1151) ;  /* 0x0000000000481947 */ /* 0x000fea0003800000 */
[----:B0-2---:R-:W-:Y:S01]  /*e3d0*/  IADD3 R9, P1, R6, 0x40, RZ ;  /* 0x0000004006097810 */ /* 0x005fe20007f3e0ff */
        /* <DEDUP_REMOVED lines=17> */
.L_x_1151:
[----:B------:R-:W-:Y:S05]  /*e4f0*/  BSYNC B1 ;  /* 0x0000000000017941 */ /* 0x000fea0003800000 */
.L_x_1150:
[----:B------:R-:W-:Y:S05]  /*e500*/  @P0 BRA `(.L_x_1142) ;  /* 0x0000000000480947 */ /* 0x000fea0003800000 */
[----:B------:R-:W-:Y:S01]  /*e510*/  IADD3 R5, P0, R6, 0x60, RZ ;  /* 0x0000006006057810 */ /* 0x000fe20007f1e0ff */
        /* <DEDUP_REMOVED lines=17> */
.L_x_1142:
[----:B------:R-:W-:Y:S05]  /*e630*/  BSYNC B0 ;  /* 0x0000000000007941 */ /* 0x000fea0003800000 */
.L_x_1133:
[----:B------:R-:W-:Y:S02]  /*e640*/  ULDC UR4, c[0x0][0xc14] ;  /* 0x0003050000047ab9 */ /* 0x000fe40000000800 */
[----:B-1----:R-:W-:-:S13]  /*e650*/  ISETP.GE.AND P0, PT, R163, UR4, PT ;  /* 0x00000004a3007c0c */ /* 0x002fda000bf06270 */
[----:B------:R-:W-:Y:S05]  /*e660*/  @!P0 BRA `(.L_x_1152) ;  /* 0xffffff2400b48947 */ /* 0x000fea000383ffff */
[----:B------:R-:W-:Y:S05]  /*e670*/  EXIT ;  /* 0x000000000000794d */ /* 0x000fea0003800000 */
.L_x_1051:
[----:B------:R-:W-:-:S08]  /*e680*/  NOP ;  /* 0x0000000000007918 */ /* 0x000fd00000000000 */
[----:B0-----:R-:W0:-:S00]  /*e690*/  USETMAXREG.DEALLOC.CTAPOOL 0x18 ;  /* 0x00000018000079c8 */ /* 0x001e0000080e0500 */
[----:B0-----:R-:W-:-:S06]  /*e6a0*/  LOP3.LUT R0, R0, 0x3, RZ, 0xc0, !PT ;  /* 0x0000000300007812 */ /* 0x001fcc00078ec0ff */
[----:B------:R-:W0:Y:S02]  /*e6b0*/  SHFL.IDX PT, R0, R0, RZ, 0x1f ;  /* 0x00001fff00007589 */ /* 0x000e2400000e0000 */
[----:B0-----:R-:W-:-:S13]  /*e6c0*/  ISETP.NE.AND P0, PT, R0, RZ, PT ;  /* 0x000000ff0000720c */ /* 0x001fda0003f05270 */
[----:B------:R-:W-:Y:S05]  /*e6d0*/  @P0 EXIT ;  /* 0x000000000000094d */ /* 0x000fea0003800000 */
[----:B------:R-:W2:Y:S01]  /*e6e0*/  LDL.LU R6, [R1] ;  /* 0x0000000001067983 */ /* 0x000ea20000300800 */
[----:B------:R-:W-:Y:S01]  /*e6f0*/  ULDC UR5, c[0x0][0xc14] ;  /* 0x0003050000057ab9 */ /* 0x000fe20000000800 */
[----:B------:R-:W0:Y:S01]  /*e700*/  S2R R2, SR_TID.X ;  /* 0x0000000000027919 */ /* 0x000e220000002100 */
[----:B------:R-:W-:Y:S01]  /*e710*/  CS2R R16, SRZ ;  /* 0x0000000000107805 */ /* 0x000fe2000001ff00 */
[----:B------:R-:W1:Y:S01]  /*e720*/  S2UR UR6, SR_CTAID.X ;  /* 0x00000000000679c3 */ /* 0x000e620000002500 */
[----:B------:R-:W-:Y:S01]  /*e730*/  ULDC UR4, c[0x0][0xc10] ;  /* 0x0003040000047ab9 */ /* 0x000fe20000000800 */
[----:B0-----:R-:W-:-:S04]  /*e740*/  LOP3.LUT R7, R2, 0x1f, RZ, 0xc0, !PT ;  /* 0x0000001f02077812 */ /* 0x001fc800078ec0ff */
[----:B------:R-:W-:Y:S02]  /*e750*/  ISETP.NE.AND P0, PT, R7, 0x1f, PT ;  /* 0x0000001f0700780c */ /* 0x000fe40003f05270 */
[----:B--2---:R-:W-:-:S11]  /*e760*/  LOP3.LUT R6, R6, 0xffffffdf, RZ, 0xc0, !PT ;  /* 0xffffffdf06067812 */ /* 0x004fd600078ec0ff */
[----:B------:R-:W-:Y:S02]  /*e770*/  @P0 LOP3.LUT R6, R6, 0x20, RZ, 0xfc, !PT ;  /* 0x0000002006060812 */ /* 0x000fe400078efcff */
[----:B------:R-:W-:-:S13]  /*e780*/  ISETP.GE.OR P0, PT, R7, UR5, !P0 ;  /* 0x0000000507007c0c */ /* 0x000fda000c706670 */
[----:B------:R-:W0:Y:S02]  /*e790*/  @!P0 LDC.64 R2, c[0x0][0xc58] ;  /* 0x00031600ff028b82 */ /* 0x000e240000000a00 */
[----:B0-----:R-:W-:-:S05]  /*e7a0*/  @!P0 IMAD.WIDE.U32 R2, R7, 0x4, R2 ;  /* 0x0000000407028825 */ /* 0x001fca00078e0002 */
[----:B------:R-:W2:Y:S01]  /*e7b0*/  @!P0 LDG.E R17, desc[UR60][R2.64] ;  /* 0x0000003c02118981 */ /* 0x000ea2000c1e1900 */
[C---:B------:R-:W-:Y:S02]  /*e7c0*/  ISETP.NE.AND P1, PT, R7.reuse, RZ, PT ;  /* 0x000000ff0700720c */ /* 0x040fe40003f25270 */
[----:B------:R-:W-:Y:S02]  /*e7d0*/  ISETP.GE.U32.AND P0, PT, R7, 0x2, PT ;  /* 0x000000020700780c */ /* 0x000fe40003f06070 */
[----:B------:R-:W-:-:S09]  /*e7e0*/  LOP3.LUT R6, R6, 0xfffffffe, RZ, 0xc0, !PT ;  /* 0xfffffffe06067812 */ /* 0x000fd200078ec0ff */
[----:B------:R-:W-:-:S04]  /*e7f0*/  @P1 LOP3.LUT R6, R6, 0x1, RZ, 0xfc, !PT ;  /* 0x0000000106061812 */ /* 0x000fc800078efcff */
[----:B------:R-:W-:-:S04]  /*e800*/  LOP3.LUT R6, R6, 0xffffffef, RZ, 0xc0, !PT ;  /* 0xffffffef06067812 */ /* 0x000fc800078ec0ff */
[----:B------:R-:W-:-:S04]  /*e810*/  @P0 LOP3.LUT R6, R6, 0x10, RZ, 0xfc, !PT ;  /* 0x0000001006060812 */ /* 0x000fc800078efcff */
[----:B------:R-:W-:Y:S01]  /*e820*/  LOP3.LUT R6, R6, 0xfffffff7, RZ, 0xc0, !PT ;  /* 0xfffffff706067812 */ /* 0x000fe200078ec0ff */
[----:B------:R-:W-:Y:S01]  /*e830*/  IMAD.MOV.U32 R19, RZ, RZ, RZ ;  /* 0x000000ffff137224 */ /* 0x000fe200078e00ff */
[----:B--2---:R-:W0:Y:S02]  /*e840*/  SHFL.UP PT, R0, R17, 0x1, RZ ;  /* 0x0420000011007989 */ /* 0x004e2400000e00ff */
[----:B0-----:R-:W-:-:S05]  /*e850*/  SEL R0, R0, RZ, P1 ;  /* 0x000000ff00007207 */ /* 0x001fca0000800000 */
[----:B------:R-:W-:-:S05]  /*e860*/  IMAD.IADD R0, R17, 0x1, R0 ;  /* 0x0000000111007824 */ /* 0x000fca00078e0200 */
[----:B------:R-:W0:Y:S02]  /*e870*/  SHFL.UP PT, R4, R0, 0x2, RZ ;  /* 0x0440000000047989 */ /* 0x000e2400000e00ff */
[----:B0-----:R-:W-:-:S05]  /*e880*/  SEL R5, R4, RZ, P0 ;  /* 0x000000ff04057207 */ /* 0x001fca0000000000 */
[----:B------:R-:W-:-:S05]  /*e890*/  IMAD.IADD R5, R0, 0x1, R5 ;  /* 0x0000000100057824 */ /* 0x000fca00078e0205 */
[----:B------:R-:W0:Y:S01]  /*e8a0*/  SHFL.UP PT, R4, R5, 0x4, RZ ;  /* 0x0480000005047989 */ /* 0x000e2200000e00ff */
[----:B------:R-:W-:-:S04]  /*e8b0*/  ISETP.GE.U32.AND P0, PT, R7, 0x4, PT ;  /* 0x000000040700780c */ /* 0x000fc80003f06070 */
[----:B0-----:R-:W-:-:S05]  /*e8c0*/  SEL R4, R4, RZ, P0 ;  /* 0x000000ff04047207 */ /* 0x001fca0000000000 */
[----:B------:R-:W-:-:S05]  /*e8d0*/  IMAD.IADD R4, R5, 0x1, R4 ;  /* 0x0000000105047824 */ /* 0x000fca00078e0204 */
[----:B------:R-:W0:Y:S01]  /*e8e0*/  SHFL.UP PT, R2, R4, 0x8, RZ ;  /* 0x0500000004027989 */ /* 0x000e2200000e00ff */
[----:B------:R-:W-:Y:S02]  /*e8f0*/  @P0 LOP3.LUT R6, R6, 0x8, RZ, 0xfc, !PT ;  /* 0x0000000806060812 */ /* 0x000fe400078efcff */
[----:B------:R-:W-:-:S04]  /*e900*/  ISETP.GE.U32.AND P0, PT, R7, 0x8, PT ;  /* 0x000000080700780c */ /* 0x000fc80003f06070 */
[----:B0-----:R-:W-:-:S05]  /*e910*/  SEL R3, R2, RZ, P0 ;  /* 0x000000ff02037207 */ /* 0x001fca0000000000 */
[----:B------:R-:W-:-:S05]  /*e920*/  IMAD.IADD R3, R4, 0x1, R3 ;  /* 0x0000000104037824 */ /* 0x000fca00078e0203 */
[----:B------:R-:W0:Y:S01]  /*e930*/  SHFL.UP PT, R0, R3, 0x10, RZ ;  /* 0x0600000003007989 */ /* 0x000e2200000e00ff */
[----:B------:R-:W-:-:S04]  /*e940*/  LOP3.LUT R6, R6, 0xfffffffb, RZ, 0xc0, !PT ;  /* 0xfffffffb06067812 */ /* 0x000fc800078ec0ff */
[----:B------:R-:W-:Y:S02]  /*e950*/  @P0 LOP3.LUT R6, R6, 0x4, RZ, 0xfc, !PT ;  /* 0x0000000406060812 */ /* 0x000fe400078efcff */
[----:B------:R-:W-:-:S04]  /*e960*/  ISETP.GE.U32.AND P0, PT, R7, 0x10, PT ;  /* 0x000000100700780c */ /* 0x000fc80003f06070 */
[----:B0-----:R-:W-:-:S05]  /*e970*/  SEL R0, R0, RZ, P0 ;  /* 0x000000ff00007207 */ /* 0x001fca0000000000 */
[----:B------:R-:W-:-:S05]  /*e980*/  IMAD.IADD R0, R3, 0x1, R0 ;  /* 0x0000000103007824 */ /* 0x000fca00078e0200 */
[----:B------:R-:W0:Y:S01]  /*e990*/  SHFL.IDX PT, R2, R0, 0x1f, 0x1f ;  /* 0x03e01f0000027f89 */ /* 0x000e2200000e0000 */
[----:B------:R-:W-:-:S04]  /*e9a0*/  LOP3.LUT R6, R6, 0xfffffffd, RZ, 0xc0, !PT ;  /* 0xfffffffd06067812 */ /* 0x000fc800078ec0ff */
[----:B------:R-:W-:-:S05]  /*e9b0*/  @P0 LOP3.LUT R6, R6, 0x2, RZ, 0xfc, !PT ;  /* 0x0000000206060812 */ /* 0x000fca00078efcff */
[----:B------:R2:W-:Y:S01]  /*e9c0*/  STL [R1], R6 ;  /* 0x0000000601007387 */ /* 0x0005e20000100800 */
[----:B0-----:R-:W-:-:S05]  /*e9d0*/  IMAD R4, R2, UR4, RZ ;  /* 0x0000000402047c24 */ /* 0x001fca000f8e02ff */
[----:B-1----:R-:W-:Y:S01]  /*e9e0*/  ISETP.GT.AND P0, PT, R4, UR6, PT ;  /* 0x0000000604007c0c */ /* 0x002fe2000bf04270 */
[----:B------:R-:W-:-:S12]  /*e9f0*/  IMAD.MOV.U32 R5, RZ, RZ, R4 ;  /* 0x000000ffff057224 */ /* 0x000fd800078e0004 */
[----:B--2---:R-:W-:Y:S05]  /*ea00*/  @P0 BRA `(.L_x_1153) ;  /* 0x0000000000bc0947 */ /* 0x004fea0003800000 */
[----:B------:R-:W-:Y:S01]  /*ea10*/  IMAD.MOV.U32 R4, RZ, RZ, R5 ;  /* 0x000000ffff047224 */ /* 0x000fe200078e0005 */
[----:B------:R-:W-:Y:S01]  /*ea20*/  ULDC UR5, c[0x0][0xc14] ;  /* 0x0003050000057ab9 */ /* 0x000fe20000000800 */
[----:B------:R-:W-:Y:S01]  /*ea30*/  IMAD.MOV.U32 R19, RZ, RZ, RZ ;  /* 0x000000ffff137224 */ /* 0x000fe200078e00ff */
[----:B------:R-:W-:Y:S01]  /*ea40*/  ULDC UR7, c[0x0][0xc14] ;  /* 0x0003050000077ab9 */ /* 0x000fe20000000800 */
[----:B------:R-:W-:-:S05]  /*ea50*/  ULDC UR4, c[0x0][0xc10] ;  /* 0x0003040000047ab9 */ /* 0x000fca0000000800 */
.L_x_1157:
        /* <DEDUP_REMOVED lines=16> */
.L_x_1156:
[----:B------:R-:W-:Y:S05]  /*eb60*/  BSYNC B0 ;  /* 0x0000000000007941 */ /* 0x000fea0003800000 */
.L_x_1155:
[----:B-----5:R-:W1:Y:S01]  /*eb70*/  SHFL.UP PT, R0, R17, 0x1, RZ ;  /* 0x0420000011007989 */ /* 0x020e6200000e00ff */
[C---:B------:R-:W-:Y:S02]  /*eb80*/  ISETP.NE.AND P0, PT, R6.reuse, RZ, PT ;  /* 0x000000ff0600720c */ /* 0x040fe40003f05270 */
[----:B------:R-:W-:Y:S02]  /*eb90*/  ISETP.GE.U32.AND P1, PT, R6, 0x2, PT ;  /* 0x000000020600780c */ /* 0x000fe40003f26070 */
[----:B-1----:R-:W-:Y:S02]  /*eba0*/  SEL R0, R0, RZ, P0 ;  /* 0x000000ff00007207 */ /* 0x002fe40000000000 */
[----:B------:R-:W-:-:S03]  /*ebb0*/  ISETP.GE.U32.AND P0, PT, R6, 0x4, PT ;  /* 0x000000040600780c */ /* 0x000fc60003f06070 */
[----:B------:R-:W-:-:S05]  /*ebc0*/  IMAD.IADD R0, R17, 0x1, R0 ;  /* 0x0000000111007824 */ /* 0x000fca00078e0200 */
[----:B0-----:R-:W0:Y:S02]  /*ebd0*/  SHFL.UP PT, R2, R0, 0x2, RZ ;  /* 0x0440000000027989 */ /* 0x001e2400000e00ff */
        /* <DEDUP_REMOVED lines=18> */
.L_x_1153:
[----:B------:R-:W-:-:S04]  /*ed00*/  IMAD.IADD R5, R4, 0x1, -R5 ;  /* 0x0000000104057824 */ /* 0x000fc800078e0a05 */
[----:B------:R-:W-:-:S05]  /*ed10*/  IMAD R2, R0, UR4, R5 ;  /* 0x0000000400027c24 */ /* 0x000fca000f8e0205 */
[----:B------:R-:W-:Y:S02]  /*ed20*/  ISETP.GT.AND P0, PT, R2, UR6, PT ;  /* 0x0000000602007c0c */ /* 0x000fe4000bf04270 */
[----:B------:R-:W0:Y:S11]  /*ed30*/  LDC.64 R2, c[0x0][0xc68] ;  /* 0x00031a00ff027b82 */ /* 0x000e360000000a00 */
[----:B------:R-:W-:-:S04]  /*ed40*/  VOTE.ANY R7, PT, !P0 ;  /* 0x0000000000077806 */ /* 0x000fc800040e0100 */
[----:B------:R-:W1:Y:S02]  /*ed50*/  POPC R4, R7 ;  /* 0x0000000700047309 */ /* 0x000e640000000000 */
[----:B-1----:R-:W-:-:S04]  /*ed60*/  IMAD.IADD R19, R4, 0x1, R19 ;  /* 0x0000000104137824 */ /* 0x002fc800078e0213 */
[----:B0-----:R-:W-:-:S05]  /*ed70*/  IMAD.WIDE R2, R19, 0x4, R2 ;  /* 0x0000000413027825 */ /* 0x001fca00078e0202 */
[----:B------:R-:W2:Y:S01]  /*ed80*/  LDG.E R8, desc[UR60][R2.64] ;  /* 0x0000003c02087981 */ /* 0x000ea2000c1e1900 */
[----:B------:R-:W-:-:S03]  /*ed90*/  ISETP.NE.AND P0, PT, R7, RZ, PT ;  /* 0x000000ff0700720c */ /* 0x000fc60003f05270 */
[----:B------:R-:W2:Y:S02]  /*eda0*/  SHFL.IDX PT, R17, R17, R4, 0x1f ;  /* 0x00001f0411117589 */ /* 0x000ea400000e0000 */
[----:B--2---:R-:W-:-:S05]  /*edb0*/  IMAD R6, R17, R8, RZ ;  /* 0x0000000811067224 */ /* 0x004fca00078e02ff */
[----:B------:R-:W-:-:S04]  /*edc0*/  IABS R9, R6 ;  /* 0x0000000600097213 */ /* 0x000fc80000000000 */
[----:B------:R-:W0:Y:S08]  /*edd0*/  I2F.RP R10, R9 ;  /* 0x00000009000a7306 */ /* 0x000e300000209400 */
[----:B0-----:R-:W0:Y:S02]  /*ede0*/  MUFU.RCP R10, R10 ;  /* 0x0000000a000a7308 */ /* 0x001e240000001000 */
[----:B0-----:R-:W-:-:S06]  /*edf0*/  VIADD R11, R10, 0xffffffe ;  /* 0x0ffffffe0a0b7836 */ /* 0x001fcc0000000000 */
[----:B------:R0:W1:Y:S01]  /*ee00*/  F2I.FTZ.U32.TRUNC.NTZ R3, R11 ;  /* 0x0000000b00037305 */ /* 0x000062000021f000 */
[----:B------:R-:W-:Y:S05]  /*ee10*/  @!P0 BRA `(.L_x_1158) ;  /* 0x0000000000088947 */ /* 0x000fea0003800000 */
[----:B------:R-:W-:-:S05]  /*ee20*/  VIADD R7, R4, 0xffffffff ;  /* 0xffffffff04077836 */ /* 0x000fca0000000000 */
[----:B------:R2:W3:Y:S02]  /*ee30*/  SHFL.IDX PT, R16, R0, R7, 0x1f ;  /* 0x00001f0700107589 */ /* 0x0004e400000e0000 */
.L_x_1158:
[----:B-12---:R-:W-:Y:S02]  /*ee40*/  IMAD.MOV R0, RZ, RZ, -R3 ;  /* 0x000000ffff007224 */ /* 0x006fe400078e0a03 */
[----:B---3--:R-:W-:Y:S02]  /*ee50*/  IMAD R16, R16, UR4, R5 ;  /* 0x0000000410107c24 */ /* 0x008fe4000f8e0205 */
[----:B------:R-:W-:Y:S02]  /*ee60*/  IMAD R5, R0, R9, RZ ;  /* 0x0000000900057224 */ /* 0x000fe400078e02ff */
[----:B------:R-:W-:-:S04]  /*ee70*/  IMAD.MOV.U32 R2, RZ, RZ, RZ ;  /* 0x000000ffff027224 */ /* 0x000fc800078e00ff */
[----:B------:R-:W-:Y:S01]  /*ee80*/  IMAD.HI.U32 R2, R3, R5, R2 ;  /* 0x0000000503027227 */ /* 0x000fe200078e0002 */
[----:B------:R-:W-:Y:S02]  /*ee90*/  IADD3 R5, -R16, UR6, RZ ;  /* 0x0000000610057c10 */ /* 0x000fe4000fffe1ff */
        /* <DEDUP_REMOVED lines=15> */
[----:B------:R-:W-:Y:S02]  /*ef90*/  IMAD R0, R8, R7, RZ ;  /* 0x0000000708007224 */ /* 0x000fe400078e02ff */
[----:B------:R-:W-:Y:S02]  /*efa0*/  IMAD.MOV R7, RZ, RZ, -R7 ;  /* 0x000000ffff077224 */ /* 0x000fe400078e0a07 */
[----:B------:R-:W-:Y:S02]  /*efb0*/  IMAD.MOV R3, RZ, RZ, -R0 ;  /* 0x000000ffff037224 */ /* 0x000fe400078e0a00 */
[----:B------:R-:W-:-:S03]  /*efc0*/  IMAD R5, R6, R7, R5 ;  /* 0x0000000706057224 */ /* 0x000fc600078e0205 */
[----:B------:R-:W-:Y:S01]  /*efd0*/  VIADDMNMX R8, R3, UR4, R8, PT ;  /* 0x0000000403087c46 */ /* 0x000fe2000b800108 */
[----:B------:R-:W-:Y:S01]  /*efe0*/  IMAD.IADD R0, R5, 0x1, R0 ;  /* 0x0000000105007824 */ /* 0x000fe200078e0200 */
[----:B------:R-:W-:Y:S02]  /*eff0*/  IABS R6, R5 ;  /* 0x0000000500067213 */ /* 0x000fe40000000000 */
[----:B------:R-:W-:-:S04]  /*f000*/  IABS R4, R8 ;  /* 0x0000000800047213 */ /* 0x000fc80000000000 */
[----:B------:R-:W1:Y:S08]  /*f010*/  I2F.RP R9, R4 ;  /* 0x0000000400097306 */ /* 0x000e700000209400 */
[----:B-1----:R-:W1:Y:S02]  /*f020*/  MUFU.RCP R9, R9 ;  /* 0x0000000900097308 */ /* 0x002e640000001000 */
[----:B-1----:R-:W-:-:S06]  /*f030*/  VIADD R2, R9, 0xffffffe ;  /* 0x0ffffffe09027836 */ /* 0x002fcc0000000000 */
[----:B------:R1:W2:Y:S02]  /*f040*/  F2I.FTZ.U32.TRUNC.NTZ R3, R2 ;  /* 0x0000000200037305 */ /* 0x0002a4000021f000 */
[----:B-1----:R-:W-:Y:S02]  /*f050*/  IMAD.MOV.U32 R2, RZ, RZ, RZ ;  /* 0x000000ffff027224 */ /* 0x002fe400078e00ff */
[----:B--2---:R-:W-:-:S04]  /*f060*/  IMAD.MOV R7, RZ, RZ, -R3 ;  /* 0x000000ffff077224 */ /* 0x004fc800078e0a03 */
[----:B------:R-:W-:-:S04]  /*f070*/  IMAD R7, R7, R4, RZ ;  /* 0x0000000407077224 */ /* 0x000fc800078e02ff */
[----:B------:R-:W-:Y:S01]  /*f080*/  IMAD.HI.U32 R3, R3, R7, R2 ;  /* 0x0000000703037227 */ /* 0x000fe200078e0002 */
[-C--:B------:R-:W-:Y:S02]  /*f090*/  IABS R7, R8.reuse ;  /* 0x0000000800077213 */ /* 0x080fe40000000000 */
[----:B------:R-:W-:-:S03]  /*f0a0*/  LOP3.LUT R2, R5, R8, RZ, 0x3c, !PT ;  /* 0x0000000805027212 */ /* 0x000fc600078e3cff */
[----:B------:R-:W-:Y:S02]  /*f0b0*/  IMAD.MOV R7, RZ, RZ, -R7 ;  /* 0x000000ffff077224 */ /* 0x000fe400078e0a07 */
[----:B------:R-:W-:-:S04]  /*f0c0*/  IMAD.HI.U32 R3, R3, R6, RZ ;  /* 0x0000000603037227 */ /* 0x000fc800078e00ff */
[----:B------:R-:W-:-:S05]  /*f0d0*/  IMAD R7, R3, R7, R6 ;  /* 0x0000000703077224 */ /* 0x000fca00078e0206 */
[----:B------:R-:W-:-:S13]  /*f0e0*/  ISETP.GT.U32.AND P0, PT, R4, R7, PT ;  /* 0x000000070400720c */ /* 0x000fda0003f04070 */
[----:B------:R-:W-:Y:S02]  /*f0f0*/  @!P0 IMAD.IADD R7, R7, 0x1, -R4 ;  /* 0x0000000107078824 */ /* 0x000fe400078e0a04 */
[----:B------:R-:W-:-:S03]  /*f100*/  @!P0 VIADD R3, R3, 0x1 ;  /* 0x0000000103038836 */ /* 0x000fc60000000000 */
[----:B------:R-:W-:-:S13]  /*f110*/  ISETP.GE.U32.AND P0, PT, R7, R4, PT ;  /* 0x000000040700720c */ /* 0x000fda0003f06070 */
[----:B------:R-:W-:Y:S01]  /*f120*/  @P0 VIADD R3, R3, 0x1 ;  /* 0x0000000103030836 */ /* 0x000fe20000000000 */
[----:B------:R-:W-:-:S13]  /*f130*/  ISETP.GE.AND P0, PT, R2, RZ, PT ;  /* 0x000000ff0200720c */ /* 0x000fda0003f06270 */
[----:B------:R-:W-:Y:S01]  /*f140*/  @!P0 IMAD.MOV R3, RZ, RZ, -R3 ;  /* 0x000000ffff038224 */ /* 0x000fe200078e0a03 */
[----:B------:R-:W-:-:S13]  /*f150*/  ISETP.NE.AND P0, PT, R8, RZ, PT ;  /* 0x000000ff0800720c */ /* 0x000fda0003f05270 */
[----:B------:R-:W-:Y:S01]  /*f160*/  @!P0 LOP3.LUT R3, RZ, R8, RZ, 0x33, !PT ;  /* 0x00000008ff038212 */ /* 0x000fe200078e33ff */
[----:B------:R-:W-:-:S04]  /*f170*/  IMAD.MOV R8, RZ, RZ, -R8 ;  /* 0x000000ffff087224 */ /* 0x000fc800078e0a08 */
[----:B------:R-:W-:Y:S01]  /*f180*/  IMAD R18, R3, R8, R0 ;  /* 0x0000000803127224 */ /* 0x000fe200078e0200 */
[----:B------:R-:W-:-:S05]  /*f190*/  LOP3.LUT R0, RZ, R3, RZ, 0x33, !PT ;  /* 0x00000003ff007212 */ /* 0x000fca00078e33ff */
[----:B------:R-:W-:Y:S01]  /*f1a0*/  IMAD.IADD R17, R17, 0x1, R0 ;  /* 0x0000000111117824 */ /* 0x000fe200078e0200 */
[----:B------:R-:W-:Y:S06]  /*f1b0*/  BRA `(.L_x_1159) ;  /* 0x00000000000c7947 */ /* 0x000fec0003800000 */
.L_x_1154:
[----:B------:R-:W-:Y:S02]  /*f1c0*/  IMAD.MOV.U32 R17, RZ, RZ, RZ ;  /* 0x000000ffff117224 */ /* 0x000fe400078e00ff */
[----:B------:R-:W-:Y:S02]  /*f1d0*/  IMAD.U32 R16, RZ, RZ, UR6 ;  /* 0x00000006ff107e24 */ /* 0x000fe4000f8e00ff */
[----:B------:R-:W-:-:S07]  /*f1e0*/  IMAD.MOV.U32 R18, RZ, RZ, RZ ;  /* 0x000000ffff127224 */ /* 0x000fce00078e00ff */
.L_x_1159:
[----:B------:R-:W1:Y:S01]  /*f1f0*/  S2R R0, SR_TID.X ;  /* 0x0000000000007919 */ /* 0x000e620000002100 */
[----:B------:R-:W-:Y:S01]  /*f200*/  STL [R1], RZ ;  /* 0x000000ff01007387 */ /* 0x000fe20000100800 */
[----:B-1----:R-:W-:-:S04]  /*f210*/  LOP3.LUT R0, R0, 0x1f, RZ, 0xc0, !PT ;  /* 0x0000001f00007812 */ /* 0x002fc800078ec0ff */
[----:B------:R-:W-:-:S13]  /*f220*/  ISETP.NE.AND P0, PT, R0, RZ, PT ;  /* 0x000000ff0000720c */ /* 0x000fda0003f05270 */
[----:B------:R-:W1:Y:S01]  /*f230*/  @!P0 S2R R3, SR_CgaCtaId ;  /* 0x0000000000038919 */ /* 0x000e620000008800 */
[----:B------:R-:W-:-:S04]  /*f240*/  @!P0 MOV R0, 0x400 ;  /* 0x0000040000008802 */ /* 0x000fc80000000f00 */
[----:B-1----:R-:W-:-:S05]  /*f250*/  @!P0 LEA R0, R3, R0, 0x18 ;  /* 0x0000000003008211 */ /* 0x002fca00078ec0ff */
[----:B------:R1:W-:Y:S01]  /*f260*/  @!P0 STS.128 [R0+0x2a8d0], R16 ;  /* 0x02a8d01000008388 */ /* 0x0003e20000000c00 */
[----:B------:R-:W-:Y:S06]  /*f270*/  BAR.ARV 0x5, 0x120 ;  /* 0x0144800000007b1d */ /* 0x000fec0000002000 */
[----:B------:R-:W-:Y:S01]  /*f280*/  ISETP.GE.AND P0, PT, R19, UR5, PT ;  /* 0x0000000513007c0c */ /* 0x000fe2000bf06270 */
[----:B-1----:R-:W-:-:S05]  /*f290*/  IMAD.MOV.U32 R0, RZ, RZ, 0x1 ;  /* 0x00000001ff007424 */ /* 0x002fca00078e00ff */
[----:B------:R1:W-:Y:S04]  /*f2a0*/  STL [R1+0x8], R0 ;  /* 0x0000080001007387 */ /* 0x0003e80000100800 */
[----:B------:R1:W-:Y:S03]  /*f2b0*/  STL [R1+0x18], RZ ;  /* 0x000018ff01007387 */ /* 0x0003e60000100800 */
[----:B------:R-:W-:Y:S05]  /*f2c0*/  @P0 BRA `(.L_x_1160) ;  /* 0x0000004400080947 */ /* 0x000fea0003800000 */
[----:B-1----:R-:W-:Y:S01]  /*f2d0*/  IMAD.MOV.U32 R0, RZ, RZ, 0x1 ;  /* 0x00000001ff007424 */ /* 0x002fe200078e00ff */
[----:B------:R1:W-:Y:S01]  /*f2e0*/  STL [R1+0x18], RZ ;  /* 0x000018ff01007387 */ /* 0x0003e20000100800 */
[----:B------:R-:W-:Y:S01]  /*f2f0*/  ULDC UR38, c[0x0][0xc] ;  /* 0x0000030000267ab9 */ /* 0x000fe20000000800 */
[----:B------:R-:W-:Y:S02]  /*f300*/  ULDC.64 UR36, c[0x0][0x198] ;  /* 0x0000660000247ab9 */ /* 0x000fe40000000a00 */
[----:B------:R1:W-:Y:S04]  /*f310*/  STL [R1+0x8], R0 ;  /* 0x0000080001007387 */ /* 0x0003e80000100800 */
[----:B------:R1:W-:Y:S02]  /*f320*/  STL [R1], RZ ;  /* 0x000000ff01007387 */ /* 0x0003e40000100800 */
.L_x_1235:
[----:B------:R-:W-:Y:S05]  /*f330*/  YIELD ;  /* 0x0000000000007946 */ /* 0x000fea0003800000 */
[----:B------:R-:W-:Y:S01]  /*f340*/  ULDC.64 UR4, c[0x0][0xa28] ;  /* 0x00028a0000047ab9 */ /* 0x000fe20000000a00 */
[----:B------:R-:W-:Y:S01]  /*f350*/  IMAD.MOV.U32 R4, RZ, RZ, RZ ;  /* 0x000000ffff047224 */ /* 0x000fe200078e00ff */
[----:B------:R-:W-:Y:S01]  /*f360*/  ISETP.NE.U32.AND P0, PT, RZ, UR4, PT ;  /* 0x00000004ff007c0c */ /* 0x000fe2000bf05070 */
[----:B-1----:R-:W-:Y:S01]  /*f370*/  IMAD.MOV.U32 R0, RZ, RZ, RZ ;  /* 0x000000ffff007224 */ /* 0x002fe200078e00ff */
[----:B------:R-:W-:Y:S02]  /*f380*/  ULDC.64 UR6, c[0x0][0xa08] ;  /* 0x0002820000067ab9 */ /* 0x000fe40000000a00 */
[----:B------:R-:W-:Y:S01]  /*f390*/  ISETP.NE.AND.EX P0, PT, RZ, UR5, PT, P0 ;  /* 0x00000005ff007c0c */ /* 0x000fe2000bf05300 */
[----:B------:R-:W-:-:S12]  /*f3a0*/  ULDC.64 UR4, c[0x0][0xa00] ;  /* 0x0002800000047ab9 */ /* 0x000fd80000000a00 */
[----:B--2---:R-:W1:Y:S01]  /*f3b0*/  @P0 LDC.64 R2, c[0x0][0xa28] ;  /* 0x00028a00ff020b82 */ /* 0x004e620000000a00 */
[----:B------:R-:W-:Y:S01]  /*f3c0*/  ISETP.NE.U32.AND P2, PT, RZ, UR4, PT ;  /* 0x00000004ff007c0c */ /* 0x000fe2000bf45070 */
[----:B-1----:R-:W-:-:S05]  /*f3d0*/  @P0 IMAD.WIDE R2, R19, 0x4, R2 ;  /* 0x0000000413020825 */ /* 0x002fca00078e0202 */
[----:B------:R1:W5:Y:S01]  /*f3e0*/  @P0 LDG.E R4, desc[UR60][R2.64] ;  /* 0x0000003c02040981 */ /* 0x000362000c1e1900 */
[----:B------:R-:W-:Y:S01]  /*f3f0*/  ISETP.NE.AND.EX P2, PT, RZ, UR5, PT, P2 ;  /* 0x00000005ff007c0c */ /* 0x000fe2000bf45320 */
[----:B------:R-:W-:Y:S01]  /*f400*/  ULDC.64 UR4, c[0x0][0xa18] ;  /* 0x0002860000047ab9 */ /* 0x000fe20000000a00 */
[----:B-1----:R-:W1:Y:S02]  /*f410*/  LDC.64 R2, c[0x0][0xa00] ;  /* 0x00028000ff027b82 */ /* 0x002e640000000a00 */
[----:B-1----:R-:W-:-:S09]  /*f420*/  IMAD.WIDE R2, R19, 0x4, R2 ;  /* 0x0000000413027825 */ /* 0x002fd200078e0202 */
[----:B------:R-:W2:Y:S01]  /*f430*/  @P2 LDG.E R0, desc[UR60][R2.64] ;  /* 0x0000003c02002981 */ /* 0x000ea2000c1e1900 */
[----:B------:R-:W-:Y:S01]  /*f440*/  ISETP.NE.U32.AND P1, PT, RZ, UR4, PT ;  /* 0x00000004ff007c0c */ /* 0x000fe2000bf25070 */
[----:B------:R-:W-:-:S03]  /*f450*/  ULDC UR4, c[0x0][0x288] ;  /* 0x0000a20000047ab9 */ /* 0x000fc60000000800 */
[----:B------:R-:W-:-:S13]  /*f460*/  ISETP.NE.AND.EX P1, PT, RZ, UR5, PT, P1 ;  /* 0x00000005ff007c0c */ /* 0x000fda000bf25310 */
[----:B------:R-:W1:Y:S02]  /*f470*/  @P1 LDC.64 R6, c[0x0][0xa18] ;  /* 0x00028600ff061b82 */ /* 0x000e640000000a00 */
[----:B-1----:R-:W-:Y:S01]  /*f480*/  @P1 IMAD.WIDE R6, R19, 0x4, R6 ;  /* 0x0000000413061825 */ /* 0x002fe200078e0206 */
[----:B--2---:R1:W-:Y:S03]  /*f490*/  STL [R1+0x1c], R0 ;  /* 0x00001c0001007387 */ /* 0x0043e60000100800 */
[----:B-1----:R-:W-:Y:S01]  /*f4a0*/  IMAD.U32 R0, RZ, RZ, UR4 ;  /* 0x00000004ff007e24 */ /* 0x002fe2000f8e00ff */
[----:B------:R-:W-:-:S05]  /*f4b0*/  ULDC.64 UR4, c[0x0][0x3f8] ;  /* 0x0000fe0000047ab9 */ /* 0x000fca0000000a00 */
[----:B------:R1:W5:Y:S01]  /*f4c0*/  @P1 LDG.E R0, desc[UR60][R6.64] ;  /* 0x0000003c06001981 */ /* 0x000362000c1e1900 */
[----:B------:R-:W-:Y:S01]  /*f4d0*/  UISETP.NE.U32.AND UP0, UPT, UR4, URZ, UPT ;  /* 0x0000003f0400728c */ /* 0x000fe2000bf05070 */
[----:B------:R-:W-:Y:S02]  /*f4e0*/  ISETP.NE.U32.AND P0, PT, RZ, UR6, PT ;  /* 0x00000006ff007c0c */ /* 0x000fe4000bf05070 */
[----:B------:R-:W-:Y:S01]  /*f4f0*/  ULDC UR4, c[0x0][0x404] ;  /* 0x0001010000047ab9 */ /* 0x000fe20000000800 */
[----:B------:R-:W-:Y:S01]  /*f500*/  UISETP.NE.AND.EX UP0, UPT, UR5, URZ, UPT, UP0 ;  /* 0x0000003f0500728c */ /* 0x000fe2000bf05300 */
[----:B------:R-:W-:Y:S02]  /*f510*/  ISETP.NE.AND.EX P0, PT, RZ, UR7, PT, P0 ;  /* 0x00000007ff007c0c */ /* 0x000fe4000bf05300 */
[----:B------:R-:W-:Y:S01]  /*f520*/  ULDC UR5, c[0x0][0x2e0] ;  /* 0x0000b80000057ab9 */ /* 0x000fe20000000800 */
[----:B------:R-:W-:-:S04]  /*f530*/  USEL UR4, UR4, 0x1, UP0 ;  /* 0x0000000104047887 */ /* 0x000fc80008000000 */
[----:B------:R-:W-:-:S06]  /*f540*/  UIMAD UR4, UR4, UR5, URZ ;  /* 0x00000005040472a4 */ /* 0x000fcc000f8e023f */
[----:B------:R-:W-:Y:S01]  /*f550*/  IMAD.U32 R5, RZ, RZ, UR4 ;  /* 0x00000004ff057e24 */ /* 0x000fe2000f8e00ff */
[----:B-1----:R-:W-:Y:S06]  /*f560*/  @P1 BRA `(.L_x_1161) ;  /* 0x0000000000101947 */ /* 0x002fec0003800000 */
[----:B------:R-:W-:Y:S05]  /*f570*/  @!P2 BRA `(.L_x_1161) ;  /* 0x00000000000ca947 */ /* 0x000fea0003800000 */
[----:B------:R-:W2:Y:S04]  /*f580*/  LDG.E R7, desc[UR60][R2.64] ;  /* 0x0000003c02077981 */ /* 0x000ea8000c1e1900 */
[----:B-----5:R-:W2:Y:S02]  /*f590*/  LDG.E R0, desc[UR60][R2.64+0x4] ;  /* 0x0000043c02007981 */ /* 0x020ea4000c1e1900 */
[----:B--2---:R-:W-:-:S07]  /*f5a0*/  IMAD.IADD R0, R0, 0x1, -R7 ;  /* 0x0000000100007824 */ /* 0x004fce00078e0a07 */
.L_x_1161:
[----:B------:R-:W1:Y:S01]  /*f5b0*/  LDC.64 R2, c[0x0][0xa08] ;  /* 0x00028200ff027b82 */ /* 0x000e620000000a00 */
[----:B------:R-:W-:Y:S01]  /*f5c0*/  IMAD.MOV.U32 R7, RZ, RZ, RZ ;  /* 0x000000ffff077224 */ /* 0x000fe200078e00ff */
[----:B------:R-:W-:Y:S01]  /*f5d0*/  ULDC.64 UR4, c[0x0][0xa20] ;  /* 0x0002880000047ab9 */ /* 0x000fe20000000a00 */
[----:B-1----:R-:W-:-:S05]  /*f5e0*/  IMAD.WIDE R2, R19, 0x4, R2 ;  /* 0x0000000413027825 */ /* 0x002fca00078e0202 */
[----:B------:R-:W2:Y:S01]  /*f5f0*/  @P0 LDG.E R7, desc[UR60][R2.64] ;  /* 0x0000003c02070981 */ /* 0x000ea2000c1e1900 */
[----:B------:R-:W-:-:S04]  /*f600*/  ISETP.NE.U32.AND P1, PT, RZ, UR4, PT ;  /* 0x00000004ff007c0c */ /* 0x000fc8000bf25070 */
[----:B------:R-:W-:Y:S01]  /*f610*/  ISETP.NE.AND.EX P1, PT, RZ, UR5, PT, P1 ;  /* 0x00000005ff007c0c */ /* 0x000fe2000bf25310 */
[----:B--2--5:R-:W-:-:S05]  /*f620*/  IMAD.IADD R6, R7, 0x1, R4 ;  /* 0x0000000107067824 */ /* 0x024fca00078e0204 */
[----:B------:R1:W-:Y:S07]  /*f630*/  STL [R1+0x4], R6 ;  /* 0x0000040601007387 */ /* 0x0003ee0000100800 */
[----:B------:R-:W-:Y:S05]  /*f640*/  @!P1 BRA `(.L_x_1162) ;  /* 0x0000000000109947 */ /* 0x000fea0003800000 */
[----:B------:R-:W2:Y:S02]  /*f650*/  LDC.64 R2, c[0x0][0xa20] ;  /* 0x00028800ff027b82 */ /* 0x000ea40000000a00 */
[----:B--2---:R-:W-:-:S05]  /*f660*/  IMAD.WIDE R2, R19, 0x4, R2 ;  /* 0x0000000413027825 */ /* 0x004fca00078e0202 */
[----:B------:R2:W5:Y:S01]  /*f670*/  LDG.E R5, desc[UR60][R2.64] ;  /* 0x0000003c02057981 */ /* 0x000562000c1e1900 */
[----:B------:R-:W-:Y:S05]  /*f680*/  BRA `(.L_x_1163) ;  /* 0x0000000000107947 */ /* 0x000fea0003800000 */
.L_x_1162:
[----:B------:R-:W-:Y:S05]  /*f690*/  @!P0 BRA `(.L_x_1163) ;  /* 0x00000000000c8947 */ /* 0x000fea0003800000 */
[----:B-1----:R-:W2:Y:S04]  /*f6a0*/  LDG.E R6, desc[UR60][R2.64] ;  /* 0x0000003c02067981 */ /* 0x002ea8000c1e1900 */
[----:B------:R-:W2:Y:S02]  /*f6b0*/  LDG.E R5, desc[UR60][R2.64+0x4] ;  /* 0x0000043c02057981 */ /* 0x000ea4000c1e1900 */
[----:B--2---:R-:W-:-:S07]  /*f6c0*/  IMAD.IADD R5, R5, 0x1, -R6 ;  /* 0x0000000105057824 */ /* 0x004fce00078e0a06 */
.L_x_1163:
[----:B--2---:R-:W2:Y:S01]  /*f6d0*/  LDC.64 R2, c[0x0][0x9e0] ;  /* 0x00027800ff027b82 */ /* 0x004ea20000000a00 */
[----:B-----5:R-:W-:Y:S01]  /*f6e0*/  IMAD.IADD R7, R5, 0x1, -R4 ;  /* 0x0000000105077824 */ /* 0x020fe200078e0a04 */
[----:B------:R-:W-:-:S04]  /*f6f0*/  LEA R9, R17, 0x80, 0x7 ;  /* 0x0000008011097811 */ /* 0x000fc800078e38ff */
[----:B------:R-:W-:Y:S02]  /*f700*/  IADD3 R9, R7, R9, -R0 ;  /* 0x0000000907097210 */ /* 0x000fe40007ffe800 */
[----:B--2---:R-:W-:-:S03]  /*f710*/  ISETP.GE.AND P0, PT, R3, 0x1, PT ;  /* 0x000000010300780c */ /* 0x004fc60003f06270 */
[----:B------:R-:W-:-:S10]  /*f720*/  IMAD.IADD R2, R9, 0x1, R2 ;  /* 0x0000000109027824 */ /* 0x000fd400078e0202 */
[----:B------:R-:W-:Y:S05]  /*f730*/  @!P0 BRA `(.L_x_1164) ;  /* 0x0000000000488947 */ /* 0x000fea0003800000 */
[C---:B------:R-:W-:Y:S01]  /*f740*/  ISETP.GT.AND P1, PT, R9.reuse, RZ, PT ;  /* 0x000000ff0900720c */ /* 0x040fe20003f24270 */
[----:B------:R-:W-:Y:S01]  /*f750*/  BSSY B0, `(.L_x_1165) ;  /* 0x000000e000007945 */ /* 0x000fe20003800000 */
[----:B-1----:R-:W-:-:S11]  /*f760*/  VIADD R6, R9, 0xffffffff ;  /* 0xffffffff09067836 */ /* 0x002fd60000000000 */
        /* <DEDUP_REMOVED lines=8> */
.L_x_1166:
[----:B------:R-:W-:-:S13]  /*f7f0*/  ISETP.NE.AND P1, PT, R3, 0x1, PT ;  /* 0x000000010300780c */ /* 0x000fda0003f25270 */
[----:B------:R-:W1:Y:S02]  /*f800*/  @P1 LDC.64 R4, c[0x0][0x9e8] ;  /* 0x00027a00ff041b82 */ /* 0x000e640000000a00 */
[----:B-1----:R-:W-:-:S05]  /*f810*/  @P1 IMAD.HI.U32 R4, R6, R4, RZ ;  /* 0x0000000406041227 */ /* 0x002fca00078e00ff */
[----:B------:R-:W-:-:S07]  /*f820*/  @P1 SHF.R.U32.HI R6, RZ, R5, R4 ;  /* 0x00000005ff061219 */ /* 0x000fce0000011604 */
.L_x_1167:
[----:B------:R-:W-:Y:S05]  /*f830*/  BSYNC B0 ;  /* 0x0000000000007941 */ /* 0x000fea0003800000 */
.L_x_1165:
[----:B------:R-:W-:-:S05]  /*f840*/  IMAD R5, R6, R3, R3 ;  /* 0x0000000306057224 */ /* 0x000fca00078e0203 */
[----:B------:R-:W-:-:S07]  /*f850*/  VIMNMX R2, R2, R5, PT ;  /* 0x0000000502027248 */ /* 0x000fce0003fe0100 */
.L_x_1164:
[----:B------:R-:W-:Y:S01]  /*f860*/  VIADD R2, R2, 0x5f ;  /* 0x0000005f02027836 */ /* 0x000fe20000000000 */
[----:B------:R-:W-:Y:S01]  /*f870*/  ULDC UR4, c[0x0][0x9dc] ;  /* 0x0002770000047ab9 */ /* 0x000fe20000000800 */
[----:B------:R-:W-:Y:S02]  /*f880*/  IMAD R4, R17, 0x80, -R0 ;  /* 0x0000008011047824 */ /* 0x000fe400078e0a00 */
[----:B------:R-:W-:-:S04]  /*f890*/  IMAD.HI R2, R2, 0x2aaaaaab, RZ ;  /* 0x2aaaaaab02027827 */ /* 0x000fc800078e02ff */
[C---:B------:R-:W-:Y:S01]  /*f8a0*/  VIADD R0, R7.reuse, 0x5f ;  /* 0x0000005f07007836 */ /* 0x040fe20000000000 */
[----:B------:R-:W-:Y:S01]  /*f8b0*/  SHF.R.U32.HI R5, RZ, 0x1f, R2 ;  /* 0x0000001fff057819 */ /* 0x000fe20000011602 */
[----:B------:R-:W-:Y:S02]  /*f8c0*/  IMAD.IADD R7, R7, 0x1, R4 ;  /* 0x0000000107077824 */ /* 0x000fe400078e0204 */
[----:B------:R-:W-:Y:S01]  /*f8d0*/  IMAD.HI R0, R0, 0x2aaaaaab, RZ ;  /* 0x2aaaaaab00007827 */ /* 0x000fe200078e02ff */
[----:B------:R-:W-:-:S04]  /*f8e0*/  LEA.HI.SX32 R2, R2, R5, 0x1c ;  /* 0x0000000502027211 */ /* 0x000fc800078fe2ff */
[----:B------:R-:W-:-:S04]  /*f8f0*/  SHF.R.U32.HI R5, RZ, 0x1f, R0 ;  /* 0x0000001fff057819 */ /* 0x000fc80000011600 */
[----:B------:R-:W-:Y:S01]  /*f900*/  LEA.HI.SX32 R5, R0, R5, 0x1c ;  /* 0x0000000500057211 */ /* 0x000fe200078fe2ff */
[----:B------:R-:W-:-:S03]  /*f910*/  VIADD R0, R7, -UR4 ;  /* 0x8000000407007c36 */ /* 0x000fc60008000000 */
[----:B-1----:R-:W-:-:S05]  /*f920*/  VIMNMX R6, R5, R2, PT ;  /* 0x0000000205067248 */ /* 0x002fca0003fe0100 */
[----:B------:R1:W-:Y:S01]  /*f930*/  STL [R1+0x14], R6 ;  /* 0x0000140601007387 */ /* 0x0003e20000100800 */
[----:B------:R-:W-:Y:S05]  /*f940*/  @!P0 BRA `(.L_x_1168) ;  /* 0x0000000000448947 */ /* 0x000fea0003800000 */
[----:B------:R-:W-:Y:S01]  /*f950*/  ISETP.GT.AND P0, PT, R7, -0x1, PT ;  /* 0xffffffff0700780c */ /* 0x000fe20003f04270 */
[----:B------:R-:W-:-:S12]  /*f960*/  BSSY B0, `(.L_x_1169) ;  /* 0x000000d000007945 */ /* 0x000fd80003800000 */
[----:B------:R-:W-:Y:S05]  /*f970*/  @P0 BRA `(.L_x_1170) ;  /* 0x00000000001c0947 */ /* 0x000fea0003800000 */
[----:B------:R-:W-:Y:S02]  /*f980*/  ISETP.NE.AND P0, PT, R3, 0x1, PT ;  /* 0x000000010300780c */ /* 0x000fe40003f05270 */
[----:B------:R-:W-:-:S11]  /*f990*/  LOP3.LUT R7, RZ, R7, RZ, 0x33, !PT ;  /* 0x00000007ff077212 */ /* 0x000fd600078e33ff */
[----:B------:R-:W2:Y:S02]  /*f9a0*/  @P0 LDC.64 R4, c[0x0][0x9e8] ;  /* 0x00027a00ff040b82 */ /* 0x000ea40000000a00 */
[----:B--2---:R-:W-:-:S05]  /*f9b0*/  @P0 IMAD.HI.U32 R4, R7, R4, RZ ;  /* 0x0000000407040227 */ /* 0x004fca00078e00ff */
[----:B------:R-:W-:-:S04]  /*f9c0*/  @P0 SHF.R.U32.HI R7, RZ, R5, R4 ;  /* 0x00000005ff070219 */ /* 0x000fc80000011604 */
[----:B------:R-:W-:Y:S01]  /*f9d0*/  LOP3.LUT R7, RZ, R7, RZ, 0x33, !PT ;  /* 0x00000007ff077212 */ /* 0x000fe200078e33ff */
[----:B------:R-:W-:Y:S06]  /*f9e0*/  BRA `(.L_x_1171) ;  /* 0x0000000000107947 */ /* 0x000fec0003800000 */
.L_x_1170:
[----:B------:R-:W-:-:S13]  /*f9f0*/  ISETP.NE.AND P0, PT, R3, 0x1, PT ;  /* 0x000000010300780c */ /* 0x000fda0003f05270 */
[----:B------:R-:W2:Y:S02]  /*fa00*/  @P0 LDC.64 R4, c[0x0][0x9e8] ;  /* 0x00027a00ff040b82 */ /* 0x000ea40000000a00 */
[----:B--2---:R-:W-:-:S05]  /*fa10*/  @P0 IMAD.HI.U32 R4, R7, R4, RZ ;  /* 0x0000000407040227 */ /* 0x004fca00078e00ff */
[----:B------:R-:W-:-:S07]  /*fa20*/  @P0 SHF.R.U32.HI R7, RZ, R5, R4 ;  /* 0x00000005ff070219 */ /* 0x000fce0000011604 */
.L_x_1171:
[----:B------:R-:W-:Y:S05]  /*fa30*/  BSYNC B0 ;  /* 0x0000000000007941 */ /* 0x000fea0003800000 */
.L_x_1169:
[----:B------:R-:W-:-:S05]  /*fa40*/  IMAD R3, R7, R3, RZ ;  /* 0x0000000307037224 */ /* 0x000fca00078e02ff */
[----:B------:R-:W-:-:S07]  /*fa50*/  VIMNMX R0, R0, R3, !PT ;  /* 0x0000000300007248 */ /* 0x000fce0007fe0100 */
.L_x_1168:
[----:B------:R-:W-:Y:S01]  /*fa60*/  IMAD.HI R0, R0, 0x2aaaaaab, RZ ;  /* 0x2aaaaaab00007827 */ /* 0x000fe200078e02ff */
[----:B------:R-:W-:Y:S04]  /*fa70*/  BSSY B6, `(.L_x_1172) ;  /* 0x0000306000067945 */ /* 0x000fe80003800000 */
[----:B------:R-:W-:-:S04]  /*fa80*/  SHF.R.U32.HI R3, RZ, 0x1f, R0 ;  /* 0x0000001fff037819 */ /* 0x000fc80000011600 */
[----:B------:R-:W-:-:S04]  /*fa90*/  LEA.HI.SX32 R3, R0, R3, 0x1c ;  /* 0x0000000300037211 */ /* 0x000fc800078fe2ff */
[----:B------:R-:W-:-:S04]  /*faa0*/  VIMNMX R2, RZ, R3, !PT ;  /* 0x00000003ff027248 */ /* 0x000fc80007fe0100 */
[----:B------:R-:W-:Y:S01]  /*fab0*/  ISETP.GT.AND P0, PT, R6, R2, PT ;  /* 0x000000020600720c */ /* 0x000fe20003f04270 */
[----:B------:R2:W-:-:S12]  /*fac0*/  STL [R1+0x10], R2 ;  /* 0x0000100201007387 */ /* 0x0005d80000100800 */
[----:B--2---:R-:W-:Y:S05]  /*fad0*/  @P0 BRA `(.L_x_1173) ;  /* 0x0000000000440947 */ /* 0x004fea0003800000 */
[----:B------:R-:W2:Y:S02]  /*fae0*/  S2R R2, SR_TID.X ;  /* 0x0000000000027919 */ /* 0x000ea40000002100 */
[----:B--2---:R-:W-:-:S04]  /*faf0*/  LOP3.LUT R2, R2, 0x1f, RZ, 0xc0, !PT ;  /* 0x0000001f02027812 */ /* 0x004fc800078ec0ff */
[----:B------:R-:W-:-:S13]  /*fb00*/  ISETP.NE.AND P1, PT, R2, RZ, PT ;  /* 0x000000ff0200720c */ /* 0x000fda0003f25270 */
[----:B------:R-:W-:Y:S05]  /*fb10*/  @P1 BRA `(.L_x_1174) ;  /* 0x0000002c00ec1947 */ /* 0x000fea0003800000 */
[----:B------:R-:W2:Y:S01]  /*fb20*/  S2R R7, SR_LANEID ;  /* 0x0000000000077919 */ /* 0x000ea20000000000 */
[----:B------:R-:W-:Y:S01]  /*fb30*/  VOTEU.ANY UR4, UPT, PT ;  /* 0x0000000000047886 */ /* 0x000fe200038e0100 */
[----:B------:R-:W3:Y:S01]  /*fb40*/  LDC.64 R2, c[0x0][0xc38] ;  /* 0x00030e00ff027b82 */ /* 0x000ee20000000a00 */
[----:B------:R-:W2:Y:S08]  /*fb50*/  FLO.U32 R0, UR4 ;  /* 0x0000000400007d00 */ /* 0x000eb000080e0000 */
[----:B------:R-:W3:Y:S01]  /*fb60*/  POPC R5, UR4 ;  /* 0x0000000400057d09 */ /* 0x000ee20008000000 */
[----:B--2---:R-:W-:-:S13]  /*fb70*/  ISETP.EQ.U32.AND P0, PT, R0, R7, PT ;  /* 0x000000070000720c */ /* 0x004fda0003f02070 */
[----:B---3--:R-:W2:Y:S01]  /*fb80*/  @P0 ATOMG.E.ADD.STRONG.GPU PT, R3, desc[UR60][R2.64], R5 ;  /* 0x00000005020309a8 */ /* 0x008ea200081ee1fc */
[----:B------:R-:W3:Y:S02]  /*fb90*/  S2R R4, SR_LTMASK ;  /* 0x0000000000047919 */ /* 0x000ee40000003900 */
[----:B---3--:R-:W-:-:S04]  /*fba0*/  LOP3.LUT R4, R4, UR4, RZ, 0xc0, !PT ;  /* 0x0000000404047c12 */ /* 0x008fc8000f8ec0ff */
[----:B------:R-:W3:Y:S01]  /*fbb0*/  POPC R7, R4 ;  /* 0x0000000400077309 */ /* 0x000ee20000000000 */
[----:B--2---:R-:W3:Y:S02]  /*fbc0*/  SHFL.IDX PT, R0, R3, R0, 0x1f ;  /* 0x00001f0003007589 */ /* 0x004ee400000e0000 */
[----:B---3--:R-:W-:Y:S01]  /*fbd0*/  IADD3 R16, R0, UR38, R7 ;  /* 0x0000002600107c10 */ /* 0x008fe2000fffe007 */
[----:B------:R-:W-:Y:S06]  /*fbe0*/  BRA `(.L_x_1174) ;  /* 0x0000002c00b87947 */ /* 0x000fec0003800000 */
.L_x_1173:
[----:B------:R-:W2:Y:S01]  /*fbf0*/  S2R R3, SR_CgaCtaId ;  /* 0x0000000000037919 */ /* 0x000ea20000008800 */
[----:B------:R-:W-:-:S04]  /*fc00*/  MOV R0, 0x400 ;  /* 0x0000040000007802 */ /* 0x000fc80000000f00 */
[----:B--2---:R-:W-:-:S05]  /*fc10*/  LEA R2, R3, R0, 0x18 ;  /* 0x0000000003027211 */ /* 0x004fca00078ec0ff */
[----:B------:R2:W-:Y:S01]  /*fc20*/  STL [R1+0xc], R2 ;  /* 0x00000c0201007387 */ /* 0x0005e20000100800 */
[----:B------:R-:W-:-:S05]  /*fc30*/  VIADD R0, R2, 0x18400 ;  /* 0x0001840002007836 */ /* 0x000fca0000000000 */
[----:B------:R-:W-:-:S13]  /*fc40*/  LOP3.LUT P0, RZ, R0, 0x3ff, RZ, 0xc0, !PT ;  /* 0x000003ff00ff7812 */ /* 0x000fda000780c0ff */
[----:B--2---:R-:W-:Y:S05]  /*fc50*/  @!P0 BRA `(.L_x_1175) ;  /* 0x0000000000408947 */ /* 0x004fea0003800000 */
[----:B------:R-:W-:Y:S01]  /*fc60*/  MOV R2, 0x0 ;  /* 0x0000000000027802 */ /* 0x000fe20000000f00 */
[----:B------:R-:W-:Y:S01]  /*fc70*/  ULDC.64 UR6, c[0x4][0xb8] ;  /* 0x01002e0000067ab9 */ /* 0x000fe20000000a00 */
[----:B------:R-:W-:Y:S01]  /*fc80*/  ULDC.64 UR8, c[0x4][0xc0] ;  /* 0x0100300000087ab9 */ /* 0x000fe20000000a00 */
[----:B------:R-:W-:Y:S01]  /*fc90*/  ULDC.64 UR4, c[0x4][0x38] ;  /* 0x01000e0000047ab9 */ /* 0x000fe20000000a00 */
[----:B------:R-:W-:Y:S02]  /*fca0*/  IMAD.U32 R4, RZ, RZ, UR6 ;  /* 0x00000006ff047e24 */ /* 0x000fe4000f8e00ff */
[----:B------:R-:W2:Y:S01]  /*fcb0*/  LDC.64 R2, c[0x4][R2] ;  /* 0x0100000002027b82 */ /* 0x000ea20000000a00 */
[----:B------:R-:W-:Y:S02]  /*fcc0*/  IMAD.U32 R5, RZ, RZ, UR7 ;  /* 0x00000007ff057e24 */ /* 0x000fe4000f8e00ff */
[----:B-1----:R-:W-:Y:S02]  /*fcd0*/  IMAD.U32 R6, RZ, RZ, UR8 ;  /* 0x00000008ff067e24 */ /* 0x002fe4000f8e00ff */
[----:B------:R-:W-:-:S02]  /*fce0*/  IMAD.U32 R7, RZ, RZ, UR9 ;  /* 0x00000009ff077e24 */ /* 0x000fc4000f8e00ff */
[----:B------:R-:W-:Y:S02]  /*fcf0*/  IMAD.U32 R10, RZ, RZ, UR4 ;  /* 0x00000004ff0a7e24 */ /* 0x000fe4000f8e00ff */
[----:B0-----:R-:W-:Y:S02]  /*fd00*/  IMAD.U32 R11, RZ, RZ, UR5 ;  /* 0x00000005ff0b7e24 */ /* 0x001fe4000f8e00ff */
[----:B------:R-:W-:Y:S02]  /*fd10*/  IMAD.MOV.U32 R8, RZ, RZ, 0x70 ;  /* 0x00000070ff087424 */ /* 0x000fe400078e00ff */
[----:B------:R-:W-:Y:S02]  /*fd20*/  IMAD.MOV.U32 R12, RZ, RZ, 0x1 ;  /* 0x00000001ff0c7424 */ /* 0x000fe400078e00ff */
[----:B------:R-:W-:-:S07]  /*fd30*/  IMAD.MOV.U32 R13, RZ, RZ, RZ ;  /* 0x000000ffff0d7224 */ /* 0x000fce00078e00ff */
[----:B------:R-:W-:-:S07]  /*fd40*/  LEPC R20, `(.L_x_1175) ;  /* 0x000000001014794e */ /* 0x000fce0000000000 */
[----:B--2---:R-:W-:Y:S05]  /*fd50*/  CALL.ABS.NOINC R2 ;  /* 0x0000000002007343 */ /* 0x004fea0003c00000 */
.L_x_1175:
        /* <DEDUP_REMOVED lines=8> */
[----:B------:R2:W3:Y:S01]  /*fde0*/  LDC.64 R2, c[0x4][R0] ;  /* 0x0100000000027b82 */ /* 0x0004e20000000a00 */
[----:B------:R-:W-:Y:S02]  /*fdf0*/  IMAD.U32 R4, RZ, RZ, UR6 ;  /* 0x00000006ff047e24 */ /* 0x000fe4000f8e00ff */
[----:B------:R-:W-:Y:S02]  /*fe00*/  IMAD.U32 R5, RZ, RZ, UR7 ;  /* 0x00000007ff057e24 */ /* 0x000fe4000f8e00ff */
[----:B-1----:R-:W-:Y:S02]  /*fe10*/  IMAD.U32 R6, RZ, RZ, UR8 ;  /* 0x00000008ff067e24 */ /* 0x002fe4000f8e00ff */
[----:B------:R-:W-:-:S02]  /*fe20*/  IMAD.U32 R7, RZ, RZ, UR9 ;  /* 0x00000009ff077e24 */ /* 0x000fc4000f8e00ff */
[----:B------:R-:W-:Y:S02]  /*fe30*/  IMAD.U32 R10, RZ, RZ, UR4 ;  /* 0x00000004ff0a7e24 */ /* 0x000fe4000f8e00ff */
[----:B0-----:R-:W-:Y:S02]  /*fe40*/  IMAD.U32 R11, RZ, RZ, UR5 ;  /* 0x00000005ff0b7e24 */ /* 0x001fe4000f8e00ff */
[----:B------:R-:W-:Y:S02]  /*fe50*/  IMAD.MOV.U32 R8, RZ, RZ, 0x70 ;  /* 0x00000070ff087424 */ /* 0x000fe400078e00ff */
[----:B------:R-:W-:Y:S02]  /*fe60*/  IMAD.MOV.U32 R12, RZ, RZ, 0x1 ;  /* 0x00000001ff0c7424 */ /* 0x000fe400078e00ff */
[----:B--2---:R-:W-:-:S07]  /*fe70*/  IMAD.MOV.U32 R13, RZ, RZ, RZ ;  /* 0x000000ffff0d7224 */ /* 0x004fce00078e00ff */
[----:B------:R-:W-:-:S07]  /*fe80*/  LEPC R20, `(.L_x_1177) ;  /* 0x000000001014794e */ /* 0x000fce0000000000 */
[----:B---3--:R-:W-:Y:S05]  /*fe90*/  CALL.ABS.NOINC R2 ;  /* 0x0000000002007343 */ /* 0x008fea0003c00000 */
.L_x_1177:
        /* <DEDUP_REMOVED lines=16> */
.L_x_1176:
[----:B------:R-:W2:Y:S01]  /*ffa0*/  LDL.LU R7, [R1+0x1c] ;  /* 0x00001c0001077983 */ /* 0x000ea20000300800 */
[----:B------:R-:W3:Y:S01]  /*ffb0*/  LDC R0, c[0x0][0x428] ;  /* 0x00010a00ff007b82 */ /* 0x000ee20000000800 */
[----:B------:R-:W-:Y:S01]  /*ffc0*/  IMAD.MOV.U32 R4, RZ, RZ, R18 ;  /* 0x000000ffff047224 */ /* 0x000fe200078e0012 */
[----:B------:R-:W-:Y:S01]  /*ffd0*/  ULDC.64 UR4, c[0x0][0x9f8] ;  /* 0x00027e0000047ab9 */ /* 0x000fe20000000a00 */
[----:B-1----:R-:W1:Y:S01]  /*ffe0*/  S2R R6, SR_TID.X ;  /* 0x0000000000067919 */ /* 0x002e620000002100 */
[----:B---3--:R-:W-:Y:S02]  /*fff0*/  ISETP.NE.AND P0, PT, R0, 0x1, PT ;  /* 0x000000010000780c */ /* 0x008fe40003f05270 */
[----:B-1----:R-:W-:-:S11]  /*10000*/  LOP3.LUT R6, R6, 0x1f, RZ, 0xc0, !PT ;  /* 0x0000001f06067812 */ /* 0x002fd600078ec0ff */
[----:B------:R-:W1:Y:S08]  /*10010*/  @P0 LDC R3, c[0x0][0x42c] ;  /* 0x00010b00ff030b82 */ /* 0x000e700000000800 */
[----:B------:R-:W3:Y:S01]  /*10020*/  @P0 LDC R5, c[0x0][0x430] ;  /* 0x00010c00ff050b82 */ /* 0x000ee20000000800 */
[----:B-1----:R-:W-:-:S05]  /*10030*/  @P0 IMAD.HI.U32 R0, R18, R3, RZ ;  /* 0x0000000312000227 */ /* 0x002fca00078e00ff */
[----:B---3--:R-:W-:Y:S01]  /*10040*/  @P0 SHF.R.U32.HI R4, RZ, R5, R0 ;  /* 0x00000005ff040219 */ /* 0x008fe20000011600 */
[----:B------:R-:W-:Y:S01]  /*10050*/  IMAD.MOV.U32 R0, RZ, RZ, R19 ;  /* 0x000000ffff007224 */ /* 0x000fe200078e0013 */
[----:B------:R-:W-:-:S04]  /*10060*/  ISETP.NE.U32.AND P0, PT, RZ, UR4, PT ;  /* 0x00000004ff007c0c */ /* 0x000fc8000bf05070 */
[----:B------:R-:W-:Y:S01]  /*10070*/  ISETP.NE.AND.EX P0, PT, RZ, UR5, PT, P0 ;  /* 0x00000005ff007c0c */ /* 0x000fe2000bf05300 */
[----:B------:R-:W-:-:S12]  /*10080*/  ULDC.64 UR4, c[0x0][0xa00] ;  /* 0x0002800000047ab9 */ /* 0x000fd80000000a00 */
[----:B------:R-:W1:Y:S01]  /*10090*/  @P0 LDC.64 R2, c[0x0][0x9f8] ;  /* 0x00027e00ff020b82 */ /* 0x000e620000000a00 */
[----:B------:R-:W-:-:S04]  /*100a0*/  ISETP.NE.AND P6, PT, R6, RZ, PT ;  /* 0x000000ff0600720c */ /* 0x000fc80003fc5270 */
[----:B------:R-:W-:-:S09]  /*100b0*/  PLOP3.LUT P1, PT, P6, PT, PT, 0x8, 0x0 ;  /* 0x000000000000781c */ /* 0x000fd2000372e170 */
[----:B------:R-:W-:Y:S01]  /*100c0*/  VOTEU.ALL UP1, P6 ;  /* 0x00000000003f7886 */ /* 0x000fe20003020000 */
[----:B-1----:R-:W-:-:S05]  /*100d0*/  @P0 IMAD.WIDE R2, R19, 0x4, R2 ;  /* 0x0000000413020825 */ /* 0x002fca00078e0202 */
[----:B------:R1:W5:Y:S01]  /*100e0*/  @P0 LDG.E R0, desc[UR60][R2.64] ;  /* 0x0000003c02000981 */ /* 0x000362000c1e1900 */
[----:B------:R-:W-:Y:S01]  /*100f0*/  ISETP.NE.U32.AND P0, PT, RZ, UR4, PT ;  /* 0x00000004ff007c0c */ /* 0x000fe2000bf05070 */
[----:B------:R-:W-:-:S03]  /*10100*/  @!UP1 UIADD3 UR8, UP0, UR36, 0x270, URZ ;  /* 0x0000027024089890 */ /* 0x000fc6000ff1e03f */
[----:B------:R-:W-:Y:S01]  /*10110*/  ISETP.NE.AND.EX P0, PT, RZ, UR5, PT, P0 ;  /* 0x00000005ff007c0c */ /* 0x000fe2000bf05300 */
[----:B------:R-:W-:-:S03]  /*10120*/  @!UP1 UIADD3.X UR9, URZ, UR37, URZ, UP0, !UPT ;  /* 0x000000253f099290 */ /* 0x000fc600087fe43f */
[----:B------:R-:W-:Y:S01]  /*10130*/  SEL R8, R19, RZ, !P0 ;  /* 0x000000ff13087207 */ /* 0x000fe20004000000 */
[----:B------:R-:W-:Y:S01]  /*10140*/  VOTEU.ALL UP0, P6 ;  /* 0x00000000003f7886 */ /* 0x000fe20003000000 */
[----:B-12---:R-:W-:-:S07]  /*10150*/  IMAD R7, R17, 0x80, R7 ;  /* 0x0000008011077824 */ /* 0x006fce00078e0207 */
.L_x_1178:
        /* <DEDUP_REMOVED lines=16> */
.L_x_1179:
        /* <DEDUP_REMOVED lines=15> */
.L_x_1180:
        /* <DEDUP_REMOVED lines=9> */
[----:B------:R-:W2:Y:S01]  /*103e0*/  LDL R5, [R1+0x14] ;  /* 0x0000140001057983 */ /* 0x000ea20000100800 */
[----:B------:R-:W1:Y:S01]  /*103f0*/  LDC.64 R2, c[0x0][0x3f8] ;  /* 0x0000fe00ff027b82 */ /* 0x000e620000000a00 */
[----:B------:R-:W-:Y:S02]  /*10400*/  ULDC.64 UR4, c[0x0][0xa08] ;  /* 0x0002820000047ab9 */ /* 0x000fe40000000a00 */
[----:B-1----:R-:W-:Y:S01]  /*10410*/  LOP3.LUT P0, RZ, R2, UR4, RZ, 0xfc, !PT ;  /* 0x0000000402ff7c12 */ /* 0x002fe2000f80fcff */
[----:B------:R-:W-:-:S03]  /*10420*/  UMOV UR4, 0xffffffff ;  /* 0xffffffff00047882 */ /* 0x000fc60000000000 */
[----:B------:R-:W-:-:S04]  /*10430*/  LOP3.LUT P0, RZ, R3, UR5, RZ, 0xfc, P0 ;  /* 0x0000000503ff7c12 */ /* 0x000fc8000800fcff */
[----:B-----5:R-:W-:Y:S01]  /*10440*/  SEL R6, R0, RZ, !P0 ;  /* 0x000000ff00067207 */ /* 0x020fe20004000000 */
[----:B--2---:R-:W-:Y:S01]  /*10450*/  VIADD R5, R5, 0xffffffff ;  /* 0xffffffff05057836 */ /* 0x004fe20000000000 */
[----:B------:R-:W-:Y:S07]  /*10460*/  BRA.DIV UR4, `(.L_x_1181) ;  /* 0x0000003a04687947 */ /* 0x000fee000b800000 */
.L_x_1251:
[----:B------:R-:W-:Y:S01]  /*10470*/  UMOV UR4, 0xffffffff ;  /* 0xffffffff00047882 */ /* 0x000fe20000000000 */
[----:B------:R-:W-:Y:S02]  /*10480*/  SHF.R.S32.HI R17, RZ, 0x1f, R0 ;  /* 0x0000001fff117819 */ /* 0x000fe40000011400 */
[----:B------:R-:W-:Y:S05]  /*10490*/  BRA.DIV UR4, `(.L_x_1182) ;  /* 0x0000003a04907947 */ /* 0x000fea000b800000 */
[----:B------:R-:W-:-:S13]  /*104a0*/  ELECT P6, URZ, PT ;  /* 0x00000000003f782f */ /* 0x000fda00038c0000 */
.L_x_1254:
[----:B------:R-:W-:Y:S05]  /*104b0*/  @!P6 BRA `(.L_x_1183) ;  /* 0x000000040028e947 */ /* 0x000fea0003800000 */
[----:B------:R-:W-:-:S04]  /*104c0*/  ISETP.NE.U32.AND P0, PT, R2, RZ, PT ;  /* 0x000000ff0200720c */ /* 0x000fc80003f05070 */
[----:B------:R-:W-:-:S13]  /*104d0*/  ISETP.NE.AND.EX P0, PT, R3, RZ, PT, P0 ;  /* 0x000000ff0300720c */ /* 0x000fda0003f05300 */
[----:B------:R-:W-:Y:S05]  /*104e0*/  @!P0 BRA `(.L_x_1184) ;  /* 0x0000000000488947 */ /* 0x000fea0003800000 */
[----:B------:R-:W1:Y:S01]  /*104f0*/  LDC R12, c[0x0][0x41c] ;  /* 0x00010700ff0c7b82 */ /* 0x000e620000000800 */
[----:B------:R-:W-:Y:S01]  /*10500*/  IMAD.MOV.U32 R6, RZ, RZ, R5 ;  /* 0x000000ffff067224 */ /* 0x000fe200078e0005 */
[----:B------:R-:W-:Y:S01]  /*10510*/  ULDC.64 UR4, c[0x0][0x408] ;  /* 0x0001020000047ab9 */ /* 0x000fe20000000a00 */
[----:B-1----:R-:W-:-:S13]  /*10520*/  ISETP.NE.AND P0, PT, R12, 0x1, PT ;  /* 0x000000010c00780c */ /* 0x002fda0003f05270 */
[----:B0-----:R-:W0:Y:S02]  /*10530*/  @P0 LDC.64 R10, c[0x0][0x420] ;  /* 0x00010800ff0a0b82 */ /* 0x001e240000000a00 */
[----:B0-----:R-:W-:-:S05]  /*10540*/  @P0 IMAD.HI.U32 R10, R5, R10, RZ ;  /* 0x0000000a050a0227 */ /* 0x001fca00078e00ff */
        /* <DEDUP_REMOVED lines=12> */
.L_x_1184:
[----:B------:R-:W2:Y:S01]  /*10610*/  LDL R9, [R1] ;  /* 0x0000000001097983 */ /* 0x000ea20000100800 */
[----:B0-----:R-:W-:-:S03]  /*10620*/  MOV R11, 0x400 ;  /* 0x00000400000b7802 */ /* 0x001fc60000000f00 */
[----:B------:R-:W3:Y:S01]  /*10630*/  LDL R10, [R1+0x8] ;  /* 0x00000800010a7983 */ /* 0x000ee20000100800 */
[----:B-1----:R-:W0:Y:S02]  /*10640*/  S2R R12, SR_CgaCtaId ;  /* 0x00000000000c7919 */ /* 0x002e240000008800 */
[----:B0-----:R-:W-:-:S05]  /*10650*/  LEA R11, R12, R11, 0x18 ;  /* 0x0000000b0c0b7211 */ /* 0x001fca00078ec0ff */
[----:B--2---:R-:W-:Y:S01]  /*10660*/  IMAD R9, R9, 0x8, R11 ;  /* 0x0000000809097824 */ /* 0x004fe200078e020b */
[----:B---3--:R-:W-:-:S04]  /*10670*/  SHF.L.U32 R10, R10, 0x1f, RZ ;  /* 0x0000001f0a0a7819 */ /* 0x008fc800000006ff */
[----:B------:R-:W0:Y:S02]  /*10680*/  SYNCS.PHASECHK.TRANS64.TRYWAIT P0, [R9+URZ+0x2a840], R10 ;  /* 0x02a8400a090075a7 */ /* 0x000e24000800017f */
[----:B0-----:R-:W-:Y:S05]  /*10690*/  @!P0 BRA `(.L_x_1185) ;  /* 0x0000003800308947 */ /* 0x001fea0003800000 */
.L_x_1255:
        /* <DEDUP_REMOVED lines=11> */
.L_x_1186:
[----:B------:R-:W2:Y:S01]  /*10750*/  LDL R11, [R1] ;  /* 0x00000000010b7983 */ /* 0x000ea20000100800 */
[----:B------:R-:W-:-:S03]  /*10760*/  MOV R12, 0x400 ;  /* 0x00000400000c7802 */ /* 0x000fc60000000f00 */
[----:B0-----:R-:W3:Y:S01]  /*10770*/  LDL R10, [R1+0x4] ;  /* 0x00000400010a7983 */ /* 0x001ee20000100800 */
[----:B------:R-:W0:Y:S01]  /*10780*/  S2R R13, SR_CgaCtaId ;  /* 0x00000000000d7919 */ /* 0x000e220000008800 */
[----:B------:R-:W-:Y:S02]  /*10790*/  R2UR UR9, R9 ;  /* 0x00000000090972ca */ /* 0x000fe400000e0000 */
[----:B------:R-:W-:Y:S01]  /*107a0*/  R2UR UR11, R5 ;  /* 0x00000000050b72ca */ /* 0x000fe200000e0000 */
[----:B------:R-:W-:Y:S01]  /*107b0*/  UIADD3 UR4, UP0, UR36, 0x370, URZ ;  /* 0x0000037024047890 */ /* 0x000fe2000ff1e03f */
[----:B------:R-:W-:Y:S02]  /*107c0*/  R2UR UR12, R4 ;  /* 0x00000000040c72ca */ /* 0x000fe400000e0000 */
[----:B-----5:R-:W-:Y:S02]  /*107d0*/  R2UR UR13, R6 ;  /* 0x00000000060d72ca */ /* 0x020fe400000e0000 */
[----:B0-----:R-:W-:-:S05]  /*107e0*/  LEA R12, R13, R12, 0x18 ;  /* 0x0000000c0d0c7211 */ /* 0x001fca00078ec0ff */
[----:B------:R-:W-:Y:S01]  /*107f0*/  UIADD3 UR9, UR9, 0x2a830, URZ ;  /* 0x0002a83009097890 */ /* 0x000fe2000fffe03f */
[----:B------:R-:W-:Y:S01]  /*10800*/  UMOV UR10, URZ ;  /* 0x0000003f000a7c82 */ /* 0x000fe20008000000 */
[----:B------:R-:W-:Y:S01]  /*10810*/  UMOV UR6, 0x0 ;  /* 0x0000000000067882 */ /* 0x000fe20000000000 */
[----:B------:R-:W-:Y:S01]  /*10820*/  UMOV UR7, 0x14f00000 ;  /* 0x14f0000000077882 */ /* 0x000fe20000000000 */
[----:B------:R-:W-:Y:S01]  /*10830*/  UMOV UR16, 0x40 ;  /* 0x0000004000107882 */ /* 0x000fe20000000000 */
[----:B--2---:R-:W-:Y:S01]  /*10840*/  IMAD R9, R11, 0x9000, R12 ;  /* 0x000090000b097824 */ /* 0x004fe200078e020c */
[----:B---3--:R-:W-:-:S04]  /*10850*/  R2UR UR5, R10 ;  /* 0x000000000a0572ca */ /* 0x008fc800000e0000 */
[----:B------:R-:W-:-:S09]  /*10860*/  R2UR UR8, R9 ;  /* 0x00000000090872ca */ /* 0x000fd200000e0000 */
[----:B------:R-:W-:-:S04]  /*10870*/  UIMAD UR11, UR11, 0x60, UR5 ;  /* 0x000000600b0b78a4 */ /* 0x000fc8000f8e0205 */
[----:B------:R-:W-:Y:S02]  /*10880*/  UIADD3 UR14, UR8, 0x18400, URZ ;  /* 0x00018400080e7890 */ /* 0x000fe4000fffe03f */
        /* <DEDUP_REMOVED lines=12> */
[----:B-1----:R-:W-:Y:S01]  /*10950*/  NOP ;  /* 0x0000000000007918 */ /* 0x002fe20000000000 */
.L_x_1183:
[----:B------:R-:W2:Y:S01]  /*10960*/  LDL.LU R12, [R1+0x18] ;  /* 0x00001800010c7983 */ /* 0x000ea20000300800 */
[----:B------:R-:W-:Y:S01]  /*10970*/  MOV R10, 0x400 ;  /* 0x00000400000a7802 */ /* 0x000fe20000000f00 */
[----:B------:R-:W-:Y:S05]  /*10980*/  WARPSYNC.ALL ;  /* 0x0000000000007948 */ /* 0x000fea0003800000 */
[----:B0-----:R-:W0:Y:S01]  /*10990*/  S2R R11, SR_CgaCtaId ;  /* 0x00000000000b7919 */ /* 0x001e220000008800 */
        /* <DEDUP_REMOVED lines=43> */
.L_x_1256:
[----:B------:R-:W-:Y:S05]  /*10c50*/  BSYNC B0 ;  /* 0x0000000000007941 */ /* 0x000fea0003800000 */
.L_x_1187:
[----:B------:R-:W2:Y:S04]  /*10c60*/  LDL R9, [R1+0x14] ;  /* 0x0000140001097983 */ /* 0x000ea80000100800 */
[----:B0-----:R-:W3:Y:S01]  /*10c70*/  LDL R8, [R1+0x10] ;  /* 0x0000100001087983 */ /* 0x001ee20000100800 */
[----:B------:R-:W-:Y:S01]  /*10c80*/  BSSY B0, `(.L_x_1189) ;  /* 0x0000197000007945 */ /* 0x000fe20003800000 */
[----:B--2---:R-:W-:-:S05]  /*10c90*/  VIADD R7, R9, 0xfffffffe ;  /* 0xfffffffe09077836 */ /* 0x004fca0000000000 */
[----:B---3--:R-:W-:-:S13]  /*10ca0*/  ISETP.GE.AND P0, PT, R7, R8, PT ;  /* 0x000000080700720c */ /* 0x008fda0003f06270 */
[----:B------:R-:W-:Y:S05]  /*10cb0*/  @!P0 BRA `(.L_x_1190) ;  /* 0x00000018004c8947 */ /* 0x000fea0003800000 */
[----:B------:R-:W-:Y:S01]  /*10cc0*/  LOP3.LUT R13, RZ, R8, RZ, 0x33, !PT ;  /* 0x00000008ff0d7212 */ /* 0x000fe200078e33ff */
[----:B------:R-:W-:Y:S01]  /*10cd0*/  IMAD.MOV R8, RZ, RZ, -R9 ;  /* 0x000000ffff087224 */ /* 0x000fe200078e0a09 */
[----:B------:R-:W-:Y:S04]  /*10ce0*/  BSSY B1, `(.L_x_1191) ;  /* 0x000008c000017945 */ /* 0x000fe80003800000 */
[----:B------:R-:W-:-:S05]  /*10cf0*/  VIADDMNMX R13, R8, 0x1, R13, !PT ;  /* 0x00000001080d7846 */ /* 0x000fca000780010d */
[----:B------:R-:W-:-:S05]  /*10d00*/  IMAD.IADD R8, R9, 0x1, R13 ;  /* 0x0000000109087824 */ /* 0x000fca00078e020d */
[----:B------:R-:W-:-:S04]  /*10d10*/  LOP3.LUT R8, R8, 0x1, RZ, 0xc0, !PT ;  /* 0x0000000108087812 */ /* 0x000fc800078ec0ff */
[----:B------:R-:W-:-:S13]  /*10d20*/  ISETP.NE.U32.AND P0, PT, R8, 0x1, PT ;  /* 0x000000010800780c */ /* 0x000fda0003f05070 */
        /* <DEDUP_REMOVED lines=31> */
.L_x_1195:
[----:B0-----:R-:W0:Y:S01]  /*10f20*/  S2R R3, SR_CgaCtaId ;  /* 0x0000000000037919 */ /* 0x001e220000008800 */
[----:B------:R-:W-:-:S04]  /*10f30*/  MOV R2, 0x400 ;  /* 0x0000040000027802 */ /* 0x000fc80000000f00 */
[----:B0-----:R-:W-:Y:S02]  /*10f40*/  LEA R2, R3, R2, 0x18 ;  /* 0x0000000203027211 */ /* 0x001fe400078ec0ff */
[----:B------:R-:W-:-:S03]  /*10f50*/  SHF.L.U32 R3, R14, 0x1f, RZ ;  /* 0x0000001f0e037819 */ /* 0x000fc600000006ff */
[----:B------:R-:W-:-:S04]  /*10f60*/  IMAD R2, R12, 0x8, R2 ;  /* 0x000000080c027824 */ /* 0x000fc800078e0202 */
[----:B------:R-:W0:Y:S02]  /*10f70*/  SYNCS.PHASECHK.TRANS64.TRYWAIT P0, [R2+URZ+0x2a840], R3 ;  /* 0x02a84003020075a7 */ /* 0x000e24000800017f */
[----:B0-----:R-:W-:Y:S05]  /*10f80*/  @!P0 BRA `(.L_x_1196) ;  /* 0x0000003000288947 */ /* 0x001fea0003800000 */
.L_x_1257:
        /* <DEDUP_REMOVED lines=11> */
.L_x_1197:
        /* <DEDUP_REMOVED lines=24> */
[----:B------:R-:W-:Y:S02]  /*111c0*/  UIMAD UR11, UR11, 0x60, UR5 ;  /* 0x000000600b0b78a4 */ /* 0x000fe4000f8e0205 */
        /* <DEDUP_REMOVED lines=12> */
.L_x_1258:
        /* <DEDUP_REMOVED lines=13> */
.L_x_1199:
[----:B01----:R-:W2:Y:S01]  /*11360*/  LDL.LU R2, [R1] ;  /* 0x0000000001027983 */ /* 0x003ea20000300800 */
[----:B------:R-:W-:-:S03]  /*11370*/  MOV R10, 0x400 ;  /* 0x00000400000a7802 */ /* 0x000fc60000000f00 */
[----:B------:R-:W3:Y:S01]  /*11380*/  LDL R3, [R1+0x4] ;  /* 0x0000040001037983 */ /* 0x000ee20000100800 */
[----:B------:R-:W0:Y:S01]  /*11390*/  S2R R11, SR_CgaCtaId ;  /* 0x00000000000b7919 */ /* 0x000e220000008800 */
[----:B------:R-:W-:Y:S01]  /*113a0*/  R2UR UR11, R5 ;  /* 0x00000000050b72ca */ /* 0x000fe200000e0000 */
[----:B------:R-:W-:Y:S01]  /*113b0*/  UIADD3 UR4, UP0, UR36, 0x470, URZ ;  /* 0x0000047024047890 */ /* 0x000fe2000ff1e03f */
[----:B------:R-:W-:Y:S02]  /*113c0*/  R2UR UR13, R6 ;  /* 0x00000000060d72ca */ /* 0x000fe400000e0000 */
[----:B------:R-:W-:Y:S02]  /*113d0*/  R2UR UR12, R4 ;  /* 0x00000000040c72ca */ /* 0x000fe400000e0000 */
[----:B0-----:R-:W-:Y:S01]  /*113e0*/  LEA R10, R11, R10, 0x18 ;  /* 0x0000000a0b0a7211 */ /* 0x001fe200078ec0ff */
[----:B------:R-:W-:Y:S01]  /*113f0*/  UMOV UR10, URZ ;  /* 0x0000003f000a7c82 */ /* 0x000fe20008000000 */
[----:B------:R-:W-:Y:S01]  /*11400*/  UMOV UR7, 0x14f00000 ;  /* 0x14f0000000077882 */ /* 0x000fe20000000000 */
[----:B------:R-:W-:Y:S01]  /*11410*/  UMOV UR15, 0x40 ;  /* 0x00000040000f7882 */ /* 0x000fe20000000000 */
[----:B------:R-:W-:-:S02]  /*11420*/  IMAD.MOV.U32 R6, RZ, RZ, R8 ;  /* 0x000000ffff067224 */ /* 0x000fc400078e0008 */
[----:B------:R-:W-:Y:S02]  /*11430*/  IMAD.MOV.U32 R5, RZ, RZ, R7 ;  /* 0x000000ffff057224 */ /* 0x000fe400078e0007 */
[----:B--2---:R-:W-:-:S04]  /*11440*/  IMAD.MOV.U32 R9, RZ, RZ, R2 ;  /* 0x000000ffff097224 */ /* 0x004fc800078e0002 */
[----:B------:R-:W-:-:S05]  /*11450*/  IMAD R2, R9, 0x8, R10 ;  /* 0x0000000809027824 */ /* 0x000fca00078e020a */
[----:B------:R-:W-:Y:S01]  /*11460*/  R2UR UR9, R2 ;  /* 0x00000000020972ca */ /* 0x000fe200000e0000 */
[----:B------:R-:W-:Y:S01]  /*11470*/  IMAD R2, R9, 0x6000, R10 ;  /* 0x0000600009027824 */ /* 0x000fe200078e020a */
[----:B---3--:R-:W-:-:S04]  /*11480*/  R2UR UR5, R3 ;  /* 0x00000000030572ca */ /* 0x008fc800000e0000 */
[----:B------:R-:W-:-:S07]  /*11490*/  R2UR UR6, R2 ;  /* 0x00000000020672ca */ /* 0x000fce00000e0000 */
[----:B------:R-:W-:Y:S02]  /*114a0*/  UIADD3 UR9, UR9, 0x2a850, URZ ;  /* 0x0002a85009097890 */ /* 0x000fe4000fffe03f */
[----:B------:R-:W-:Y:S02]  /*114b0*/  UIMAD UR11, UR11, 0x60, UR5 ;  /* 0x000000600b0b78a4 */ /* 0x000fe4000f8e0205 */
[----:B------:R-:W-:Y:S02]  /*114c0*/  UIADD3.X UR5, URZ, UR37, URZ, UP0, !UPT ;  /* 0x000000253f057290 */ /* 0x000fe400087fe43f */
[----:B------:R-:W-:Y:S02]  /*114d0*/  UIADD3 UR8, UR6, 0x400, URZ ;  /* 0x0000040006087890 */ /* 0x000fe4000fffe03f */
[----:B------:R-:W-:-:S03]  /*114e0*/  UIADD3 UR14, UR6, 0x3400, URZ ;  /* 0x00003400060e7890 */ /* 0x000fc6000fffe03f */
[----:B------:R-:W-:-:S04]  /*114f0*/  UMOV UR6, 0x0 ;  /* 0x0000000000067882 */ /* 0x000fc80000000000 */
[----:B------:R0:W-:Y:S02]  /*11500*/  UTMALDG.4D [UR8], [UR4], desc[UR6] ;  /* 0x00000608040075b4 */ /* 0x0001e40008019000 */
[----:B0-----:R-:W-:Y:S01]  /*11510*/  UMOV UR8, UR14 ;  /* 0x0000000e00087c82 */ /* 0x001fe20008000000 */
[----:B------:R-:W-:Y:S02]  /*11520*/  UMOV UR10, UR15 ;  /* 0x0000000f000a7c82 */ /* 0x000fe40008000000 */
[----:B------:R0:W-:Y:S02]  /*11530*/  UTMALDG.4D [UR8], [UR4], desc[UR6] ;  /* 0x00000608040075b4 */ /* 0x0001e40008019000 */
[----:B0-----:R-:W-:Y:S01]  /*11540*/  NOP ;  /* 0x0000000000007918 */ /* 0x001fe20000000000 */
.L_x_1194:
[----:B------:R-:W-:Y:S05]  /*11550*/  BSYNC B2 ;  /* 0x0000000000027941 */ /* 0x000fea0003800000 */
.L_x_1193:
[----:B------:R-:W2:Y:S04]  /*11560*/  LDL R2, [R1+0x14] ;  /* 0x0000140001027983 */ /* 0x000ea80000100800 */
[----:B------:R0:W-:Y:S04]  /*11570*/  STL [R1], R12 ;  /* 0x0000000c01007387 */ /* 0x0001e80000100800 */
[----:B------:R0:W-:Y:S02]  /*11580*/  STL [R1+0x8], R14 ;  /* 0x0000080e01007387 */ /* 0x0001e40000100800 */
[----:B0-2---:R-:W-:-:S07]  /*11590*/  VIADD R7, R2, 0xfffffffd ;  /* 0xfffffffd02077836 */ /* 0x005fce0000000000 */
.L_x_1192:
[----:B------:R-:W-:Y:S05]  /*115a0*/  BSYNC B1 ;  /* 0x0000000000017941 */ /* 0x000fea0003800000 */
.L_x_1191:
[----:B------:R-:W2:Y:S01]  /*115b0*/  LDL.LU R2, [R1+0x14] ;  /* 0x0000140001027983 */ /* 0x000ea20000300800 */
[----:B------:R-:W-:Y:S01]  /*115c0*/  VIADD R13, R13, 0xfffffffe ;  /* 0xfffffffe0d0d7836 */ /* 0x000fe20000000000 */
[----:B--2---:R-:W-:-:S04]  /*115d0*/  LOP3.LUT R2, RZ, R2, RZ, 0x33, !PT ;  /* 0x00000002ff027212 */ /* 0x004fc800078e33ff */
[----:B------:R-:W-:-:S13]  /*115e0*/  ISETP.NE.AND P0, PT, R13, R2, PT ;  /* 0x000000020d00720c */ /* 0x000fda0003f05270 */
[----:B------:R-:W-:Y:S05]  /*115f0*/  @!P0 BRA `(.L_x_1190) ;  /* 0x0000000c00fc8947 */ /* 0x000fea0003800000 */
[----:B------:R-:W-:-:S07]  /*11600*/  IMAD.MOV.U32 R10, RZ, RZ, R6 ;  /* 0x000000ffff0a7224 */ /* 0x000fce00078e0006 */
.L_x_1214:
        /* <DEDUP_REMOVED lines=32> */
.L_x_1202:
[----:B------:R-:W1:Y:S01]  /*11810*/  S2R R3, SR_CgaCtaId ;  /* 0x0000000000037919 */ /* 0x000e620000008800 */
[----:B------:R-:W-:-:S04]  /*11820*/  MOV R2, 0x400 ;  /* 0x0000040000027802 */ /* 0x000fc80000000f00 */
[----:B-1----:R-:W-:Y:S02]  /*11830*/  LEA R2, R3, R2, 0x18 ;  /* 0x0000000203027211 */ /* 0x002fe400078ec0ff */
[----:B------:R-:W-:-:S03]  /*11840*/  SHF.L.U32 R3, R9, 0x1f, RZ ;  /* 0x0000001f09037819 */ /* 0x000fc600000006ff */
[----:B------:R-:W-:-:S04]  /*11850*/  IMAD R2, R8, 0x8, R2 ;  /* 0x0000000808027824 */ /* 0x000fc800078e0202 */
[----:B------:R-:W1:Y:S02]  /*11860*/  SYNCS.PHASECHK.TRANS64.TRYWAIT P0, [R2+URZ+0x2a840], R3 ;  /* 0x02a84003020075a7 */ /* 0x000e64000800017f */
[----:B-1----:R-:W-:Y:S05]  /*11870*/  @!P0 BRA `(.L_x_1203) ;  /* 0x0000002800148947 */ /* 0x002fea0003800000 */
.L_x_1259:
        /* <DEDUP_REMOVED lines=11> */
.L_x_1204:
        /* <DEDUP_REMOVED lines=37> */
.L_x_1260:
        /* <DEDUP_REMOVED lines=8> */
.L_x_1206:
[----:B0-----:R-:W2:Y:S01]  /*11c00*/  LDL.LU R2, [R1] ;  /* 0x0000000001027983 */ /* 0x001ea20000300800 */
[----:B------:R-:W-:-:S03]  /*11c10*/  MOV R13, 0x400 ;  /* 0x00000400000d7802 */ /* 0x000fc60000000f00 */
[----:B------:R-:W3:Y:S01]  /*11c20*/  LDL R11, [R1+0x4] ;  /* 0x00000400010b7983 */ /* 0x000ee20000100800 */
[----:B------:R-:W0:Y:S01]  /*11c30*/  S2R R14, SR_CgaCtaId ;  /* 0x00000000000e7919 */ /* 0x000e220000008800 */
[----:B------:R-:W-:Y:S02]  /*11c40*/  R2UR UR11, R5 ;  /* 0x00000000050b72ca */ /* 0x000fe400000e0000 */
[----:B------:R-:W-:Y:S01]  /*11c50*/  R2UR UR9, R3 ;  /* 0x00000000030972ca */ /* 0x000fe200000e0000 */
[----:B------:R-:W-:Y:S01]  /*11c60*/  UIADD3 UR4, UP0, UR36, 0x470, URZ ;  /* 0x0000047024047890 */ /* 0x000fe2000ff1e03f */
[----:B------:R-:W-:Y:S02]  /*11c70*/  R2UR UR13, R6 ;  /* 0x00000000060d72ca */ /* 0x000fe400000e0000 */
[----:B------:R-:W-:Y:S02]  /*11c80*/  R2UR UR12, R4 ;  /* 0x00000000040c72ca */ /* 0x000fe400000e0000 */
[----:B0-----:R-:W-:-:S07]  /*11c90*/  LEA R13, R14, R13, 0x18 ;  /* 0x0000000d0e0d7211 */ /* 0x001fce00078ec0ff */
[----:B------:R-:W-:Y:S01]  /*11ca0*/  UIADD3 UR9, UR9, 0x50, URZ ;  /* 0x0000005009097890 */ /* 0x000fe2000fffe03f */
[----:B------:R-:W-:Y:S01]  /*11cb0*/  UMOV UR10, URZ ;  /* 0x0000003f000a7c82 */ /* 0x000fe20008000000 */
[----:B------:R-:W-:Y:S01]  /*11cc0*/  UMOV UR7, 0x14f00000 ;  /* 0x14f0000000077882 */ /* 0x000fe20000000000 */
[----:B------:R-:W-:Y:S01]  /*11cd0*/  UMOV UR15, 0x40 ;  /* 0x00000040000f7882 */ /* 0x000fe20000000000 */
[----:B------:R-:W-:Y:S02]  /*11ce0*/  IMAD.MOV.U32 R5, RZ, RZ, R12 ;  /* 0x000000ffff057224 */ /* 0x000fe400078e000c */
[----:B------:R-:W-:Y:S02]  /*11cf0*/  IMAD.MOV.U32 R6, RZ, RZ, R10 ;  /* 0x000000ffff067224 */ /* 0x000fe400078e000a */
[----:B--2---:R-:W-:Y:S01]  /*11d00*/  IMAD R2, R2, 0x6000, R13 ;  /* 0x0000600002027824 */ /* 0x004fe200078e020d */
[----:B---3--:R-:W-:-:S04]  /*11d10*/  R2UR UR5, R11 ;  /* 0x000000000b0572ca */ /* 0x008fc800000e0000 */
[----:B------:R-:W-:-:S09]  /*11d20*/  R2UR UR6, R2 ;  /* 0x00000000020672ca */ /* 0x000fd200000e0000 */
[----:B------:R-:W-:-:S04]  /*11d30*/  UIMAD UR11, UR11, 0x60, UR5 ;  /* 0x000000600b0b78a4 */ /* 0x000fc8000f8e0205 */
[----:B------:R-:W-:Y:S02]  /*11d40*/  UIADD3 UR8, UR6, 0x400, URZ ;  /* 0x0000040006087890 */ /* 0x000fe4000fffe03f */
[----:B------:R-:W-:Y:S02]  /*11d50*/  UIADD3.X UR5, URZ, UR37, URZ, UP0, !UPT ;  /* 0x000000253f057290 */ /* 0x000fe400087fe43f */
[----:B------:R-:W-:-:S03]  /*11d60*/  UIADD3 UR14, UR6, 0x3400, URZ ;  /* 0x00003400060e7890 */ /* 0x000fc6000fffe03f */
[----:B------:R-:W-:-:S04]  /*11d70*/  UMOV UR6, 0x0 ;  /* 0x0000000000067882 */ /* 0x000fc80000000000 */
[----:B------:R0:W-:Y:S02]  /*11d80*/  UTMALDG.4D [UR8], [UR4], desc[UR6] ;  /* 0x00000608040075b4 */ /* 0x0001e40008019000 */
[----:B0-----:R-:W-:Y:S01]  /*11d90*/  UMOV UR8, UR14 ;  /* 0x0000000e00087c82 */ /* 0x001fe20008000000 */
[----:B------:R-:W-:Y:S02]  /*11da0*/  UMOV UR10, UR15 ;  /* 0x0000000f000a7c82 */ /* 0x000fe40008000000 */
[----:B------:R0:W-:Y:S02]  /*11db0*/  UTMALDG.4D [UR8], [UR4], desc[UR6] ;  /* 0x00000608040075b4 */ /* 0x0001e40008019000 */
[----:B0-----:R-:W-:Y:S01]  /*11dc0*/  NOP ;  /* 0x0000000000007918 */ /* 0x001fe20000000000 */
.L_x_1201:
[----:B------:R-:W-:Y:S05]  /*11dd0*/  BSYNC B1 ;  /* 0x0000000000017941 */ /* 0x000fea0003800000 */
.L_x_1200:
[----:B------:R-:W-:Y:S01]  /*11de0*/  VIADD R3, R8, 0x1 ;  /* 0x0000000108037836 */ /* 0x000fe20000000000 */
[----:B------:R-:W-:Y:S01]  /*11df0*/  BSSY B1, `(.L_x_1207) ;  /* 0x000007b000017945 */ /* 0x000fe20003800000 */
[----:B------:R-:W-:-:S03]  /*11e00*/  VIADD R13, R7, 0xffffffff ;  /* 0xffffffff070d7836 */ /* 0x000fc60000000000 */
        /* <DEDUP_REMOVED lines=8> */
[----:B------:R-:W-:Y:S01]  /*11e90*/  IMAD.MOV.U32 R12, RZ, RZ, R13 ;  /* 0x000000ffff0c7224 */ /* 0x000fe200078e000d */
[----:B------:R-:W-:-:S04]  /*11ea0*/  ISETP.NE.U32.AND P0, PT, RZ, UR4, PT ;  /* 0x00000004ff007c0c */ /* 0x000fc8000bf05070 */
[----:B------:R-:W-:-:S13]  /*11eb0*/  ISETP.NE.AND.EX P0, PT, RZ, UR5, PT, P0 ;  /* 0x00000005ff007c0c */ /* 0x000fda000bf05300 */
[----:B------:R-:W-:Y:S05]  /*11ec0*/  @!P0 BRA `(.L_x_1209) ;  /* 0x0000000000448947 */ /* 0x000fea0003800000 */
[----:B------:R-:W1:Y:S01]  /*11ed0*/  LDC R11, c[0x0][0x41c] ;  /* 0x00010700ff0b7b82 */ /* 0x000e620000000800 */
        /* <DEDUP_REMOVED lines=16> */
.L_x_1209:
[----:B------:R-:W2:Y:S01]  /*11fe0*/  S2R R3, SR_CgaCtaId ;  /* 0x0000000000037919 */ /* 0x000ea20000008800 */
[----:B------:R-:W-:-:S04]  /*11ff0*/  MOV R2, 0x400 ;  /* 0x0000040000027802 */ /* 0x000fc80000000f00 */
[----:B--2---:R-:W-:Y:S02]  /*12000*/  LEA R2, R3, R2, 0x18 ;  /* 0x0000000203027211 */ /* 0x004fe400078ec0ff */
[----:B------:R-:W-:-:S03]  /*12010*/  SHF.L.U32 R3, R14, 0x1f, RZ ;  /* 0x0000001f0e037819 */ /* 0x000fc600000006ff */
[----:B------:R-:W-:-:S04]  /*12020*/  IMAD R2, R15, 0x8, R2 ;  /* 0x000000080f027824 */ /* 0x000fc800078e0202 */
[----:B------:R-:W2:Y:S02]  /*12030*/  SYNCS.PHASECHK.TRANS64.TRYWAIT P0, [R2+URZ+0x2a840], R3 ;  /* 0x02a84003020075a7 */ /* 0x000ea4000800017f */
[----:B--2---:R-:W-:Y:S05]  /*12040*/  @!P0 BRA `(.L_x_1210) ;  /* 0x0000002000488947 */ /* 0x004fea0003800000 */
.L_x_1261:
        /* <DEDUP_REMOVED lines=11> */
.L_x_1211:
        /* <DEDUP_REMOVED lines=22> */
[----:B------:R-:W-:Y:S02]  /*12260*/  UIMAD UR11, UR11, 0x60, UR5 ;  /* 0x000000600b0b78a4 */ /* 0x000fe4000f8e0205 */
        /* <DEDUP_REMOVED lines=15> */
.L_x_1262:
        /* <DEDUP_REMOVED lines=8> */
.L_x_1213:
[----:B-1----:R-:W2:Y:S01]  /*123e0*/  LDL R3, [R1+0x4] ;  /* 0x0000040001037983 */ /* 0x002ea20000100800 */
[----:B0-----:R-:W-:Y:S01]  /*123f0*/  MOV R9, 0x400 ;  /* 0x0000040000097802 */ /* 0x001fe20000000f00 */
[----:B------:R-:W0:Y:S01]  /*12400*/  S2R R11, SR_CgaCtaId ;  /* 0x00000000000b7919 */ /* 0x000e220000008800 */
[----:B------:R-:W-:Y:S02]  /*12410*/  R2UR UR11, R5 ;  /* 0x00000000050b72ca */ /* 0x000fe400000e0000 */
        /* <DEDUP_REMOVED lines=14> */
[----:B------:R-:W-:Y:S02]  /*12500*/  IMAD.MOV.U32 R5, RZ, RZ, R12 ;  /* 0x000000ffff057224 */ /* 0x000fe400078e000c */
[----:B------:R-:W-:Y:S01]  /*12510*/  IMAD.MOV.U32 R6, RZ, RZ, R10 ;  /* 0x000000ffff067224 */ /* 0x000fe200078e000a */
[----:B--2---:R-:W-:-:S13]  /*12520*/  R2UR UR5, R3 ;  /* 0x00000000030572ca */ /* 0x004fda00000e0000 */
[----:B------:R-:W-:Y:S02]  /*12530*/  UIMAD UR11, UR11, 0x60, UR5 ;  /* 0x000000600b0b78a4 */ /* 0x000fe4000f8e0205 */
[----:B------:R-:W-:-:S09]  /*12540*/  UIADD3.X UR5, URZ, UR37, URZ, UP0, !UPT ;  /* 0x000000253f057290 */ /* 0x000fd200087fe43f */
[----:B------:R0:W-:Y:S02]  /*12550*/  UTMALDG.4D [UR8], [UR4], desc[UR6] ;  /* 0x00000608040075b4 */ /* 0x0001e40008019000 */
[----:B0-----:R-:W-:Y:S01]  /*12560*/  UMOV UR8, UR14 ;  /* 0x0000000e00087c82 */ /* 0x001fe20008000000 */
[----:B------:R-:W-:Y:S02]  /*12570*/  UMOV UR10, UR15 ;  /* 0x0000000f000a7c82 */ /* 0x000fe40008000000 */
[----:B------:R1:W-:Y:S02]  /*12580*/  UTMALDG.4D [UR8], [UR4], desc[UR6] ;  /* 0x00000608040075b4 */ /* 0x0003e40008019000 */
[----:B-1----:R-:W-:Y:S01]  /*12590*/  NOP ;  /* 0x0000000000007918 */ /* 0x002fe20000000000 */
.L_x_1208:
[----:B------:R-:W-:Y:S05]  /*125a0*/  BSYNC B1 ;  /* 0x0000000000017941 */ /* 0x000fea0003800000 */
.L_x_1207:
[----:B------:R-:W2:Y:S01]  /*125b0*/  LDL R2, [R1+0x10] ;  /* 0x0000100001027983 */ /* 0x000ea20000100800 */
[----:B------:R-:W-:Y:S01]  /*125c0*/  VIADD R7, R7, 0xfffffffe ;  /* 0xfffffffe07077836 */ /* 0x000fe20000000000 */
[----:B--2---:R-:W-:-:S13]  /*125d0*/  ISETP.GT.AND P0, PT, R13, R2, PT ;  /* 0x000000020d00720c */ /* 0x004fda0003f04270 */
[----:B------:R-:W-:Y:S05]  /*125e0*/  @P0 BRA `(.L_x_1214) ;  /* 0xfffffff000080947 */ /* 0x000fea000383ffff */
.L_x_1190:
[----:B------:R-:W-:Y:S05]  /*125f0*/  BSYNC B0 ;  /* 0x0000000000007941 */ /* 0x000fea0003800000 */
.L_x_1189:
        /* <DEDUP_REMOVED lines=17> */
.L_x_1216:
[----:B------:R-:W-:Y:S05]  /*12710*/  BSYNC B0 ;  /* 0x0000000000007941 */ /* 0x000fea0003800000 */
.L_x_1215:
        /* <DEDUP_REMOVED lines=11> */
.L_x_1263:
        /* <DEDUP_REMOVED lines=11> */
.L_x_1220:
[----:B-1----:R-:W2:Y:S01]  /*12880*/  LDL R0, [R1] ;  /* 0x0000000001007983 */ /* 0x002ea20000100800 */
[----:B------:R-:W-:-:S03]  /*12890*/  MOV R7, 0x400 ;  /* 0x0000040000077802 */ /* 0x000fc60000000f00 */
[----:B------:R-:W3:Y:S01]  /*128a0*/  LDL.LU R2, [R1+0x4] ;  /* 0x0000040001027983 */ /* 0x000ee20000300800 */
[----:B------:R-:W1:Y:S01]  /*128b0*/  S2R R8, SR_CgaCtaId ;  /* 0x0000000000087919 */ /* 0x000e620000008800 */
[----:B------:R-:W-:Y:S02]  /*128c0*/  R2UR UR11, R5 ;  /* 0x00000000050b72ca */ /* 0x000fe400000e0000 */
[----:B------:R-:W-:Y:S01]  /*128d0*/  R2UR UR9, R3 ;  /* 0x00000000030972ca */ /* 0x000fe200000e0000 */
[----:B------:R-:W-:Y:S01]  /*128e0*/  UIADD3 UR4, UP0, UR36, 0x470, URZ ;  /* 0x0000047024047890 */ /* 0x000fe2000ff1e03f */
[----:B------:R-:W-:Y:S02]  /*128f0*/  R2UR UR12, R4 ;  /* 0x00000000040c72ca */ /* 0x000fe400000e0000 */
[----:B------:R-:W-:Y:S02]  /*12900*/  R2UR UR13, R6 ;  /* 0x00000000060d72ca */ /* 0x000fe400000e0000 */
[----:B-1----:R-:W-:-:S07]  /*12910*/  LEA R7, R8, R7, 0x18 ;  /* 0x0000000708077211 */ /* 0x002fce00078ec0ff */
[----:B------:R-:W-:Y:S01]  /*12920*/  UIADD3 UR9, UR9, 0x2a850, URZ ;  /* 0x0002a85009097890 */ /* 0x000fe2000fffe03f */
[----:B------:R-:W-:Y:S01]  /*12930*/  UMOV UR10, URZ ;  /* 0x0000003f000a7c82 */ /* 0x000fe20008000000 */
        /* <DEDUP_REMOVED lines=15> */
.L_x_1218:
[----:B------:R-:W-:Y:S05]  /*12a30*/  BSYNC B0 ;  /* 0x0000000000007941 */ /* 0x000fea0003800000 */
.L_x_1217:
        /* <DEDUP_REMOVED lines=9> */
.L_x_1174:
[----:B------:R-:W-:Y:S05]  /*12ad0*/  BSYNC B6 ;  /* 0x0000000000067941 */ /* 0x000fea0003800000 */
.L_x_1172:
[----:B------:R-:W-:-:S03]  /*12ae0*/  UMOV UR4, 0xffffffff ;  /* 0xffffffff00047882 */ /* 0x000fc60000000000 */
[----:B------:R-:W-:Y:S05]  /*12af0*/  BRA.DIV UR4, `(.L_x_1221) ;  /* 0x0000001604d87947 */ /* 0x000fea000b800000 */
[----:B------:R2:W3:Y:S04]  /*12b00*/  SHFL.IDX PT, R4, R16, RZ, 0x1f ;  /* 0x00001fff10047589 */ /* 0x0004e800000e0000 */
[----:B------:R-:W4:Y:S02]  /*12b10*/  SHFL.IDX PT, R16, R16, 0x1, 0x1f ;  /* 0x00201f0010107f89 */ /* 0x000f2400000e0000 */
.L_x_1267:
[----:B-1----:R-:W1:Y:S01]  /*12b20*/  S2R R0, SR_TID.X ;  /* 0x0000000000007919 */ /* 0x002e620000002100 */
[----:B------:R-:W-:Y:S01]  /*12b30*/  ULDC UR4, c[0x0][0xc14] ;  /* 0x0003050000047ab9 */ /* 0x000fe20000000800 */
[----:B------:R-:W-:Y:S01]  /*12b40*/  BSSY B0, `(.L_x_1222) ;  /* 0x000000b000007945 */ /* 0x000fe20003800000 */
[----:B------:R-:W-:Y:S01]  /*12b50*/  IMAD.MOV.U32 R17, RZ, RZ, RZ ;  /* 0x000000ffff117224 */ /* 0x000fe200078e00ff */
[----:B-1----:R-:W-:Y:S01]  /*12b60*/  LOP3.LUT R6, R0, 0x1f, RZ, 0xc0, !PT ;  /* 0x0000001f00067812 */ /* 0x002fe200078ec0ff */
[----:B------:R-:W-:-:S03]  /*12b70*/  IMAD.U32 R0, RZ, RZ, UR4 ;  /* 0x00000004ff007e24 */ /* 0x000fc6000f8e00ff */
[C---:B------:R-:W-:Y:S01]  /*12b80*/  ISETP.NE.AND P0, PT, R6.reuse, 0x1f, PT ;  /* 0x0000001f0600780c */ /* 0x040fe20003f05270 */
[----:B------:R-:W-:-:S05]  /*12b90*/  IMAD.IADD R5, R6, 0x1, R19 ;  /* 0x0000000106057824 */ /* 0x000fca00078e0213 */
[----:B------:R-:W-:-:S13]  /*12ba0*/  ISETP.GE.OR P0, PT, R5, R0, !P0 ;  /* 0x000000000500720c */ /* 0x000fda0004706670 */
[----:B------:R-:W-:Y:S05]  /*12bb0*/  @P0 BRA `(.L_x_1223) ;  /* 0x00000000000c0947 */ /* 0x000fea0003800000 */
[----:B------:R-:W1:Y:S02]  /*12bc0*/  LDC.64 R2, c[0x0][0xc58] ;  /* 0x00031600ff027b82 */ /* 0x000e640000000a00 */
[----:B-1----:R-:W-:-:S05]  /*12bd0*/  IMAD.WIDE R2, R5, 0x4, R2 ;  /* 0x0000000405027825 */ /* 0x002fca00078e0202 */
[----:B------:R1:W5:Y:S02]  /*12be0*/  LDG.E R17, desc[UR60][R2.64] ;  /* 0x0000003c02117981 */ /* 0x000364000c1e1900 */
.L_x_1223:
[----:B------:R-:W-:Y:S05]  /*12bf0*/  BSYNC B0 ;  /* 0x0000000000007941 */ /* 0x000fea0003800000 */
.L_x_1222:
[----:B------:R-:W-:-:S03]  /*12c00*/  UMOV UR4, 0xffffffff ;  /* 0xffffffff00047882 */ /* 0x000fc60000000000 */
[----:B------:R-:W-:Y:S05]  /*12c10*/  BRA.DIV UR4, `(.L_x_1224) ;  /* 0x0000001604dc7947 */ /* 0x000fea000b800000 */
[----:B0----5:R-:W0:Y:S01]  /*12c20*/  SHFL.UP PT, R14, R17, 0x1, RZ ;  /* 0x04200000110e7989 */ /* 0x021e2200000e00ff */
[C---:B------:R-:W-:Y:S02]  /*12c30*/  ISETP.NE.AND P0, PT, R6.reuse, RZ, PT ;  /* 0x000000ff0600720c */ /* 0x040fe40003f05270 */
[----:B------:R-:W-:Y:S02]  /*12c40*/  ISETP.GE.U32.AND P1, PT, R6, 0x2, PT ;  /* 0x000000020600780c */ /* 0x000fe40003f26070 */
[----:B0-----:R-:W-:Y:S02]  /*12c50*/  SEL R14, R14, RZ, P0 ;  /* 0x000000ff0e0e7207 */ /* 0x001fe40000000000 */
[----:B------:R-:W-:-:S03]  /*12c60*/  ISETP.GE.U32.AND P0, PT, R6, 0x4, PT ;  /* 0x000000040600780c */ /* 0x000fc60003f06070 */
[----:B------:R-:W-:-:S05]  /*12c70*/  IMAD.IADD R13, R17, 0x1, R14 ;  /* 0x00000001110d7824 */ /* 0x000fca00078e020e */
[----:B------:R-:W1:Y:S02]  /*12c80*/  SHFL.UP PT, R14, R13, 0x2, RZ ;  /* 0x044000000d0e7989 */ /* 0x000e6400000e00ff */
        /* <DEDUP_REMOVED lines=14> */
.L_x_1275:
[----:B------:R-:W-:Y:S02]  /*12d70*/  ULDC UR4, c[0x0][0xc10] ;  /* 0x0003040000047ab9 */ /* 0x000fe40000000800 */
[----:B------:R-:W-:-:S04]  /*12d80*/  IMAD.U32 R5, RZ, RZ, UR4 ;  /* 0x00000004ff057e24 */ /* 0x000fc8000f8e00ff */
[----:B-1----:R-:W-:-:S04]  /*12d90*/  IMAD R3, R14, R5, RZ ;  /* 0x000000050e037224 */ /* 0x002fc800078e02ff */
[----:B--2-4-:R-:W-:-:S05]  /*12da0*/  IMAD.IADD R16, R16, 0x1, R3 ;  /* 0x0000000110107824 */ /* 0x014fca00078e0203 */
[----:B---3--:R-:W-:-:S13]  /*12db0*/  ISETP.GT.AND P0, PT, R16, R4, PT ;  /* 0x000000041000720c */ /* 0x008fda0003f04270 */
[----:B------:R-:W-:Y:S05]  /*12dc0*/  @P0 BRA `(.L_x_1225) ;  /* 0x0000000000b40947 */ /* 0x000fea0003800000 */
[----:B------:R-:W1:Y:S02]  /*12dd0*/  LDC R0, c[0x0][0xc14] ;  /* 0x00030500ff007b82 */ /* 0x000e640000000800 */
.L_x_1230:
        /* <DEDUP_REMOVED lines=11> */
[----:B------:R-:W0:Y:S02]  /*12e90*/  LDC.64 R2, c[0x0][0xc58] ;  /* 0x00031600ff027b82 */ /* 0x000e240000000a00 */
[----:B0-----:R-:W-:-:S05]  /*12ea0*/  IMAD.WIDE R2, R5, 0x4, R2 ;  /* 0x0000000405027825 */ /* 0x001fca00078e0202 */
[----:B------:R0:W5:Y:S02]  /*12eb0*/  LDG.E R17, desc[UR60][R2.64] ;  /* 0x0000003c02117981 */ /* 0x000164000c1e1900 */
.L_x_1228:
[----:B------:R-:W-:Y:S05]  /*12ec0*/  BSYNC B0 ;  /* 0x0000000000007941 */ /* 0x000fea0003800000 */
.L_x_1227:
        /* <DEDUP_REMOVED lines=23> */
.L_x_1283:
[----:B------:R-:W-:Y:S02]  /*13040*/  ULDC UR4, c[0x0][0xc10] ;  /* 0x0003040000047ab9 */ /* 0x000fe40000000800 */
[----:B------:R-:W-:-:S04]  /*13050*/  IMAD.U32 R5, RZ, RZ, UR4 ;  /* 0x00000004ff057e24 */ /* 0x000fc8000f8e00ff */
[----:B-1----:R-:W-:-:S04]  /*13060*/  IMAD R3, R14, R5, RZ ;  /* 0x000000050e037224 */ /* 0x002fc800078e02ff */
[----:B------:R-:W-:-:S05]  /*13070*/  IMAD.IADD R16, R3, 0x1, R16 ;  /* 0x0000000103107824 */ /* 0x000fca00078e0210 */
[----:B------:R-:W-:-:S13]  /*13080*/  ISETP.GT.AND P0, PT, R16, R4, PT ;  /* 0x000000041000720c */ /* 0x000fda0003f04270 */
[----:B------:R-:W-:Y:S05]  /*13090*/  @!P0 BRA `(.L_x_1230) ;  /* 0xfffffffc00508947 */ /* 0x000fea000383ffff */
.L_x_1225:
        /* <DEDUP_REMOVED lines=8> */
.L_x_1287:
[----:B------:R-:W-:Y:S01]  /*13120*/  ISETP.NE.AND P0, PT, R3, RZ, PT ;  /* 0x000000ff0300720c */ /* 0x000fe20003f05270 */
[----:B------:R-:W-:-:S12]  /*13130*/  IMAD.MOV.U32 R7, RZ, RZ, RZ ;  /* 0x000000ffff077224 */ /* 0x000fd800078e00ff */
[----:B------:R-:W-:Y:S05]  /*13140*/  @!P0 BRA `(.L_x_1232) ;  /* 0x0000000000108947 */ /* 0x000fea0003800000 */
[----:B------:R-:W-:Y:S01]  /*13150*/  UMOV UR4, 0xffffffff ;  /* 0xffffffff00047882 */ /* 0x000fe20000000000 */
[----:B------:R-:W-:Y:S02]  /*13160*/  VIADD R12, R6, 0xffffffff ;  /* 0xffffffff060c7836 */ /* 0x000fe40000000000 */
[----:B------:R-:W-:Y:S05]  /*13170*/  BRA.DIV UR4, `(.L_x_1233) ;  /* 0x0000001a046c7947 */ /* 0x000fea000b800000 */
[----:B------:R3:W4:Y:S02]  /*13180*/  SHFL.IDX PT, R7, R2, R12, 0x1f ;  /* 0x00001f0c02077589 */ /* 0x00072400000e0000 */
.L_x_1232:
[----:B0--3--:R-:W0:Y:S01]  /*13190*/  LDC.64 R2, c[0x0][0xc68] ;  /* 0x00031a00ff027b82 */ /* 0x009e220000000a00 */
[----:B------:R-:W-:-:S04]  /*131a0*/  IMAD.IADD R19, R6, 0x1, R19 ;  /* 0x0000000106137824 */ /* 0x000fc800078e0213 */
[----:B0-----:R-:W-:-:S05]  /*131b0*/  IMAD.WIDE R2, R19, 0x4, R2 ;  /* 0x0000000413027825 */ /* 0x001fca00078e0202 */
[----:B------:R0:W1:Y:S01]  /*131c0*/  LDG.E R8, desc[UR60][R2.64] ;  /* 0x0000003c02087981 */ /* 0x000062000c1e1900 */
[----:B----4-:R-:W-:-:S04]  /*131d0*/  IMAD R16, R7, R5, R16 ;  /* 0x0000000507107224 */ /* 0x010fc800078e0210 */
[----:B------:R-:W-:Y:S02]  /*131e0*/  IMAD.IADD R7, R4, 0x1, -R16 ;  /* 0x0000000104077824 */ /* 0x000fe400078e0a10 */
[----:B0-----:R-:W-:Y:S02]  /*131f0*/  IMAD.MOV.U32 R2, RZ, RZ, RZ ;  /* 0x000000ffff027224 */ /* 0x001fe400078e00ff */
[----:B-12---:R-:W-:-:S05]  /*13200*/  IMAD R6, R17, R8, RZ ;  /* 0x0000000811067224 */ /* 0x006fca00078e02ff */
[-C--:B------:R-:W-:Y:S02]  /*13210*/  IABS R9, R6.reuse ;  /* 0x0000000600097213 */ /* 0x080fe40000000000 */
[----:B------:R-:W-:Y:S02]  /*13220*/  IABS R4, R6 ;  /* 0x0000000600047213 */ /* 0x000fe40000000000 */
[----:B------:R-:W0:Y:S03]  /*13230*/  I2F.RP R10, R9 ;  /* 0x00000009000a7306 */ /* 0x000e260000209400 */
[----:B------:R-:W-:-:S05]  /*13240*/  IMAD.MOV R4, RZ, RZ, -R4 ;  /* 0x000000ffff047224 */ /* 0x000fca00078e0a04 */
[----:B0-----:R-:W0:Y:S02]  /*13250*/  MUFU.RCP R10, R10 ;  /* 0x0000000a000a7308 */ /* 0x001e240000001000 */
[----:B0-----:R-:W-:-:S06]  /*13260*/  VIADD R11, R10, 0xffffffe ;  /* 0x0ffffffe0a0b7836 */ /* 0x001fcc0000000000 */
[----:B------:R-:W0:Y:S02]  /*13270*/  F2I.FTZ.U32.TRUNC.NTZ R3, R11 ;  /* 0x0000000b00037305 */ /* 0x000e24000021f000 */
[----:B0-----:R-:W-:-:S04]  /*13280*/  IMAD.MOV R12, RZ, RZ, -R3 ;  /* 0x000000ffff0c7224 */ /* 0x001fc800078e0a03 */
[----:B------:R-:W-:-:S04]  /*13290*/  IMAD R13, R12, R9, RZ ;  /* 0x000000090c0d7224 */ /* 0x000fc800078e02ff */
[----:B------:R-:W-:Y:S01]  /*132a0*/  IMAD.HI.U32 R2, R3, R13, R2 ;  /* 0x0000000d03027227 */ /* 0x000fe200078e0002 */
[----:B------:R-:W-:-:S05]  /*132b0*/  IABS R3, R7 ;  /* 0x0000000700037213 */ /* 0x000fca0000000000 */
[----:B------:R-:W-:-:S04]  /*132c0*/  IMAD.HI.U32 R2, R2, R3, RZ ;  /* 0x0000000302027227 */ /* 0x000fc800078e00ff */
[----:B------:R-:W-:Y:S01]  /*132d0*/  IMAD R4, R2, R4, R3 ;  /* 0x0000000402047224 */ /* 0x000fe200078e0203 */
[----:B------:R-:W-:-:S04]  /*132e0*/  LOP3.LUT R3, R7, R6, RZ, 0x3c, !PT ;  /* 0x0000000607037212 */ /* 0x000fc800078e3cff */
[----:B------:R-:W-:-:S13]  /*132f0*/  ISETP.GT.U32.AND P0, PT, R9, R4, PT ;  /* 0x000000040900720c */ /* 0x000fda0003f04070 */
[----:B------:R-:W-:Y:S02]  /*13300*/  @!P0 IMAD.IADD R4, R4, 0x1, -R9 ;  /* 0x0000000104048824 */ /* 0x000fe400078e0a09 */
[----:B------:R-:W-:-:S03]  /*13310*/  @!P0 VIADD R2, R2, 0x1 ;  /* 0x0000000102028836 */ /* 0x000fc60000000000 */
[----:B------:R-:W-:-:S13]  /*13320*/  ISETP.GE.U32.AND P0, PT, R4, R9, PT ;  /* 0x000000090400720c */ /* 0x000fda0003f06070 */
[----:B------:R-:W-:Y:S01]  /*13330*/  @P0 VIADD R2, R2, 0x1 ;  /* 0x0000000102020836 */ /* 0x000fe20000000000 */
[----:B------:R-:W-:-:S03]  /*13340*/  ISETP.GE.AND P0, PT, R3, RZ, PT ;  /* 0x000000ff0300720c */ /* 0x000fc60003f06270 */
[----:B------:R-:W-:-:S10]  /*13350*/  IMAD.MOV.U32 R9, RZ, RZ, R2 ;  /* 0x000000ffff097224 */ /* 0x000fd400078e0002 */
[----:B------:R-:W-:Y:S01]  /*13360*/  @!P0 IMAD.MOV R9, RZ, RZ, -R9 ;  /* 0x000000ffff098224 */ /* 0x000fe200078e0a09 */
[----:B------:R-:W-:-:S13]  /*13370*/  ISETP.NE.AND P0, PT, R6, RZ, PT ;  /* 0x000000ff0600720c */ /* 0x000fda0003f05270 */
[----:B------:R-:W-:-:S05]  /*13380*/  @!P0 LOP3.LUT R9, RZ, R6, RZ, 0x33, !PT ;  /* 0x00000006ff098212 */ /* 0x000fca00078e33ff */
[----:B------:R-:W-:Y:S02]  /*13390*/  IMAD R4, R8, R9, RZ ;  /* 0x0000000908047224 */ /* 0x000fe400078e02ff */
[----:B------:R-:W-:Y:S02]  /*133a0*/  IMAD.MOV R9, RZ, RZ, -R9 ;  /* 0x000000ffff097224 */ /* 0x000fe400078e0a09 */
[----:B------:R-:W-:Y:S02]  /*133b0*/  IMAD.MOV R2, RZ, RZ, -R4 ;  /* 0x000000ffff027224 */ /* 0x000fe400078e0a04 */
[----:B------:R-:W-:-:S03]  /*133c0*/  IMAD R7, R6, R9, R7 ;  /* 0x0000000906077224 */ /* 0x000fc600078e0207 */
[----:B------:R-:W-:Y:S01]  /*133d0*/  VIADDMNMX R8, R2, R5, R8, PT ;  /* 0x0000000502087246 */ /* 0x000fe20003800108 */
[----:B------:R-:W-:-:S03]  /*133e0*/  IMAD.IADD R4, R7, 0x1, R4 ;  /* 0x0000000107047824 */ /* 0x000fc600078e0204 */
[----:B------:R-:W-:-:S04]  /*133f0*/  IABS R5, R8 ;  /* 0x0000000800057213 */ /* 0x000fc80000000000 */
[----:B------:R-:W0:Y:S08]  /*13400*/  I2F.RP R10, R5 ;  /* 0x00000005000a7306 */ /* 0x000e300000209400 */
[----:B0-----:R-:W0:Y:S02]  /*13410*/  MUFU.RCP R10, R10 ;  /* 0x0000000a000a7308 */ /* 0x001e240000001000 */
[----:B0-----:R-:W-:-:S06]  /*13420*/  VIADD R2, R10, 0xffffffe ;  /* 0x0ffffffe0a027836 */ /* 0x001fcc0000000000 */
[----:B------:R0:W1:Y:S02]  /*13430*/  F2I.FTZ.U32.TRUNC.NTZ R3, R2 ;  /* 0x0000000200037305 */ /* 0x000064000021f000 */
[----:B0-----:R-:W-:Y:S02]  /*13440*/  IMAD.MOV.U32 R2, RZ, RZ, RZ ;  /* 0x000000ffff027224 */ /* 0x001fe400078e00ff */
[----:B-1----:R-:W-:-:S04]  /*13450*/  IMAD.MOV R6, RZ, RZ, -R3 ;  /* 0x000000ffff067224 */ /* 0x002fc800078e0a03 */
[----:B------:R-:W-:Y:S01]  /*13460*/  IMAD R9, R6, R5, RZ ;  /* 0x0000000506097224 */ /* 0x000fe200078e02ff */
[----:B------:R-:W-:-:S03]  /*13470*/  IABS R6, R7 ;  /* 0x0000000700067213 */ /* 0x000fc60000000000 */
[----:B------:R-:W-:Y:S01]  /*13480*/  IMAD.HI.U32 R3, R3, R9, R2 ;  /* 0x0000000903037227 */ /* 0x000fe200078e0002 */
[----:B------:R-:W-:-:S05]  /*13490*/  IABS R9, R8 ;  /* 0x0000000800097213 */ /* 0x000fca0000000000 */
        /* <DEDUP_REMOVED lines=12> */
[----:B------:R-:W-:Y:S01]  /*13560*/  @!P0 LOP3.LUT R3, RZ, R8, RZ, 0x33, !PT ;  /* 0x00000008ff038212 */ /* 0x000fe200078e33ff */
[----:B------:R-:W-:-:S03]  /*13570*/  IMAD.MOV R8, RZ, RZ, -R8 ;  /* 0x000000ffff087224 */ /* 0x000fc600078e0a08 */
[----:B------:R-:W-:Y:S01]  /*13580*/  LOP3.LUT R2, RZ, R3, RZ, 0x33, !PT ;  /* 0x00000003ff027212 */ /* 0x000fe200078e33ff */
[----:B------:R-:W-:-:S04]  /*13590*/  IMAD R18, R3, R8, R4 ;  /* 0x0000000803127224 */ /* 0x000fc800078e0204 */
[----:B------:R-:W-:Y:S01]  /*135a0*/  IMAD.IADD R17, R17, 0x1, R2 ;  /* 0x0000000111117824 */ /* 0x000fe200078e0202 */
[----:B------:R-:W-:Y:S06]  /*135b0*/  BRA `(.L_x_1234) ;  /* 0x00000000001c7947 */ /* 0x000fec0003800000 */
.L_x_1226:
[----:B------:R-:W-:Y:S01]  /*135c0*/  UMOV UR4, URZ ;  /* 0x0000003f00047c82 */ /* 0x000fe20008000000 */
[----:B------:R-:W-:Y:S01]  /*135d0*/  UMOV UR5, URZ ;  /* 0x0000003f00057c82 */ /* 0x000fe20008000000 */
[----:B------:R-:W-:Y:S01]  /*135e0*/  ULDC UR6, c[0x0][0xc14] ;  /* 0x0003050000067ab9 */ /* 0x000fe20000000800 */
[----:B------:R-:W-:Y:S02]  /*135f0*/  IMAD.MOV.U32 R16, RZ, RZ, R4 ;  /* 0x000000ffff107224 */ /* 0x000fe400078e0004 */
[----:B------:R-:W-:Y:S02]  /*13600*/  IMAD.U32 R17, RZ, RZ, UR4 ;  /* 0x00000004ff117e24 */ /* 0x000fe4000f8e00ff */
[----:B------:R-:W-:Y:S02]  /*13610*/  IMAD.U32 R18, RZ, RZ, UR5 ;  /* 0x00000005ff127e24 */ /* 0x000fe4000f8e00ff */
[----:B------:R-:W-:-:S07]  /*13620*/  IMAD.U32 R19, RZ, RZ, UR6 ;  /* 0x00000006ff137e24 */ /* 0x000fce000f8e00ff */
.L_x_1234:
        /* <DEDUP_REMOVED lines=12> */
.L_x_1160:
[----:B-1----:R-:W3:Y:S01]  /*136f0*/  LDL.LU R0, [R1+0x18] ;  /* 0x0000180001007983 */ /* 0x002ee20000300800 */
[----:B------:R-:W-:Y:S01]  /*13700*/  BSSY B0, `(.L_x_1236) ;  /* 0x000000b000007945 */ /* 0x000fe20003800000 */
[----:B------:R-:W1:Y:S01]  /*13710*/  S2R R5, SR_CgaCtaId ;  /* 0x0000000000057919 */ /* 0x000e620000008800 */
[----:B---3--:R-:W-:-:S05]  /*13720*/  VIADD R0, R0, 0x1 ;  /* 0x0000000100007836 */ /* 0x008fca0000000000 */
[----:B--2---:R-:W-:-:S04]  /*13730*/  LEA.HI R2, R0, R0, RZ, 0x1 ;  /* 0x0000000000027211 */ /* 0x004fc800078f08ff */
[----:B------:R-:W-:-:S05]  /*13740*/  LOP3.LUT R3, R2, 0xfffffffe, RZ, 0xc0, !PT ;  /* 0xfffffffe02037812 */ /* 0x000fca00078ec0ff */
[----:B------:R-:W-:Y:S01]  /*13750*/  IMAD.IADD R3, R0, 0x1, -R3 ;  /* 0x0000000100037824 */ /* 0x000fe200078e0a03 */
[----:B------:R-:W-:-:S04]  /*13760*/  MOV R0, 0x400 ;  /* 0x0000040000007802 */ /* 0x000fc80000000f00 */
[----:B-1----:R-:W-:Y:S02]  /*13770*/  LEA R0, R5, R0, 0x18 ;  /* 0x0000000005007211 */ /* 0x002fe400078ec0ff */
[----:B------:R-:W-:-:S04]  /*13780*/  SHF.L.U32 R3, R3, 0x1f, RZ ;  /* 0x0000001f03037819 */ /* 0x000fc800000006ff */
[----:B------:R-:W1:Y:S02]  /*13790*/  SYNCS.PHASECHK.TRANS64.TRYWAIT P0, [R0+URZ+0x2a820], R3 ;  /* 0x02a82003000075a7 */ /* 0x000e64000800017f */
[----:B-1----:R-:W-:Y:S05]  /*137a0*/  @!P0 BRA `(.L_x_1237) ;  /* 0x0000001400088947 */ /* 0x002fea0003800000 */
.L_x_1290:
[----:B------:R-:W-:Y:S05]  /*137b0*/  BSYNC B0 ;  /* 0x0000000000007941 */ /* 0x000fea0003800000 */
.L_x_1236:
[----:B------:R-:W-:-:S03]  /*137c0*/  UMOV UR4, 0xffffffff ;  /* 0xffffffff00047882 */ /* 0x000fc60000000000 */
[----:B------:R-:W-:Y:S05]  /*137d0*/  BRA.DIV UR4, `(.L_x_1238) ;  /* 0x0000001604107947 */ /* 0x000fea000b800000 */
[----:B------:R-:W2:Y:S02]  /*137e0*/  S2R R2, SR_TID.X ;  /* 0x0000000000027919 */ /* 0x000ea40000002100 */
[----:B--2---:R-:W-:-:S04]  /*137f0*/  SHF.R.U32.HI R2, RZ, 0x5, R2 ;  /* 0x00000005ff027819 */ /* 0x004fc80000011602 */
[----:B------:R-:W-:-:S05]  /*13800*/  LOP3.LUT R2, R2, 0x3, RZ, 0xc0, !PT ;  /* 0x0000000302027812 */ /* 0x000fca00078ec0ff */
[----:B------:R2:W3:Y:S02]  /*13810*/  SHFL.IDX PT, R14, R2, RZ, 0x1f ;  /* 0x00001fff020e7589 */ /* 0x0004e400000e0000 */
.L_x_1293:
[----:B---3--:R-:W-:Y:S01]  /*13820*/  ISETP.NE.AND P0, PT, R14, RZ, PT ;  /* 0x000000ff0e00720c */ /* 0x008fe20003f05270 */
[----:B------:R-:W-:-:S12]  /*13830*/  BSSY B0, `(.L_x_1239) ;  /* 0x0000027000007945 */ /* 0x000fd80003800000 */
[----:B------:R-:W-:Y:S05]  /*13840*/  @P0 BRA `(.L_x_1240) ;  /* 0x0000000000940947 */ /* 0x000fea0003800000 */
[----:B------:R-:W-:-:S03]  /*13850*/  UMOV UR4, 0xffffffff ;  /* 0xffffffff00047882 */ /* 0x000fc60000000000 */
[----:B------:R-:W-:Y:S05]  /*13860*/  BRA.DIV UR4, `(.L_x_1241) ;  /* 0x0000001604207947 */ /* 0x000fea000b800000 */
[----:B------:R-:W-:-:S13]  /*13870*/  ELECT P6, URZ, PT ;  /* 0x00000000003f782f */ /* 0x000fda00038c0000 */
.L_x_1296:
[----:B------:R-:W-:Y:S05]  /*13880*/  @!P6 BRA `(.L_x_1240) ;  /* 0x000000000084e947 */ /* 0x000fea0003800000 */
[----:B--2---:R-:W2:Y:S02]  /*13890*/  LDL.LU R2, [R1+0x20] ;  /* 0x0000200001027983 */ /* 0x004ea40000300800 */
[----:B--2---:R-:W-:-:S04]  /*138a0*/  LOP3.LUT R2, R2, 0x2, RZ, 0xfc, !PT ;  /* 0x0000000202027812 */ /* 0x004fc800078efcff */
[----:B------:R-:W-:-:S13]  /*138b0*/  ISETP.NE.AND P2, PT, R2, 0x3, PT ;  /* 0x000000030200780c */ /* 0x000fda0003f45270 */
[----:B------:R-:W-:Y:S05]  /*138c0*/  @!P2 BRA `(.L_x_1242) ;  /* 0x000000000004a947 */ /* 0x000fea0003800000 */
[----:B------:R-:W-:Y:S01]  /*138d0*/  BPT.TRAP 0x1 ;  /* 0x000000040000795c */ /* 0x000fe20000300000 */
.L_x_1242:
[----:B-1----:R-:W2:Y:S04]  /*138e0*/  LDL R3, [R1] ;  /* 0x0000000001037983 */ /* 0x002ea80000100800 */
[----:B------:R-:W3:Y:S01]  /*138f0*/  LDL.LU R7, [R1+0x8] ;  /* 0x0000080001077983 */ /* 0x000ee20000300800 */
[----:B------:R-:W-:-:S04]  /*13900*/  VIADD R2, R0, 0x2a840 ;  /* 0x0002a84000027836 */ /* 0x000fc80000000000 */
[C---:B--2---:R-:W-:Y:S02]  /*13910*/  IMAD R6, R3.reuse, 0x8, R2 ;  /* 0x0000000803067824 */ /* 0x044fe400078e0202 */
[----:B------:R-:W-:Y:S01]  /*13920*/  VIADD R3, R3, 0x1 ;  /* 0x0000000103037836 */ /* 0x000fe20000000000 */
[----:B---3--:R-:W-:-:S04]  /*13930*/  SHF.L.U32 R5, R7, 0x1f, RZ ;  /* 0x0000001f07057819 */ /* 0x008fc800000006ff */
[C---:B------:R-:W-:Y:S01]  /*13940*/  ISETP.NE.AND P1, PT, R3.reuse, 0x2, PT ;  /* 0x000000020300780c */ /* 0x040fe20003f25270 */
[----:B------:R-:W1:Y:S03]  /*13950*/  SYNCS.PHASECHK.TRANS64.TRYWAIT P0, [R6+URZ], R5 ;  /* 0x00000005060075a7 */ /* 0x000e66000800017f */
[----:B------:R-:W-:Y:S02]  /*13960*/  SEL R4, RZ, 0x1, P1 ;  /* 0x00000001ff047807 */ /* 0x000fe40000800000 */
[----:B------:R-:W-:Y:S02]  /*13970*/  SEL R3, R3, RZ, P1 ;  /* 0x000000ff03037207 */ /* 0x000fe40000800000 */
[----:B------:R-:W-:-:S03]  /*13980*/  LOP3.LUT R4, R7, R4, RZ, 0x3c, !PT ;  /* 0x0000000407047212 */ /* 0x000fc600078e3cff */
[----:B------:R-:W-:Y:S01]  /*13990*/  IMAD R7, R3, 0x8, R2 ;  /* 0x0000000803077824 */ /* 0x000fe200078e0202 */
[----:B------:R-:W-:Y:S01]  /*139a0*/  SHF.L.U32 R2, R4, 0x1f, RZ ;  /* 0x0000001f04027819 */ /* 0x000fe200000006ff */
[----:B-1----:R-:W-:Y:S06]  /*139b0*/  @!P0 BRA `(.L_x_1243) ;  /* 0x0000001000ec8947 */ /* 0x002fec0003800000 */
.L_x_1297:
[----:B------:R-:W2:Y:S02]  /*139c0*/  SYNCS.PHASECHK.TRANS64.TRYWAIT P0, [R7+URZ], R2 ;  /* 0x00000002070075a7 */ /* 0x000ea4000800017f */
[----:B--2---:R-:W-:Y:S05]  /*139d0*/  @!P0 BRA `(.L_x_1244) ;  /* 0x0000001000f88947 */ /* 0x004fea0003800000 */
.L_x_1298:
[----:B------:R-:W-:Y:S05]  /*139e0*/  @!P2 BRA `(.L_x_1245) ;  /* 0x000000000004a947 */ /* 0x000fea0003800000 */
[----:B------:R-:W-:Y:S01]  /*139f0*/  BPT.TRAP 0x1 ;  /* 0x000000040000795c */ /* 0x000fe20000300000 */
.L_x_1245:
[----:B------:R-:W3:Y:S01]  /*13a00*/  LDL.LU R4, [R1] ;  /* 0x0000000001047983 */ /* 0x000ee20000300800 */
[----:B------:R-:W-:-:S04]  /*13a10*/  VIADD R0, R0, 0x2a860 ;  /* 0x0002a86000007836 */ /* 0x000fc80000000000 */
[----:B---3--:R-:W-:-:S04]  /*13a20*/  IMAD R4, R4, 0x8, R0 ;  /* 0x0000000804047824 */ /* 0x008fc800078e0200 */
[----:B------:R-:W3:Y:S02]  /*13a30*/  SYNCS.PHASECHK.TRANS64.TRYWAIT P0, [R4+URZ], R5 ;  /* 0x00000005040075a7 */ /* 0x000ee4000800017f */
[----:B---3--:R-:W-:Y:S05]  /*13a40*/  @!P0 BRA `(.L_x_1246) ;  /* 0x0000001000f08947 */ /* 0x008fea0003800000 */
.L_x_1299:
[----:B------:R-:W-:-:S07]  /*13a50*/  IMAD R3, R3, 0x8, R0 ;  /* 0x0000000803037824 */ /* 0x000fce00078e0200 */
.L_x_1247:
[----:B----4-:R4:W0:Y:S02]  /*13a60*/  SYNCS.PHASECHK.TRANS64.TRYWAIT P0, [R3+URZ], R2 ;  /* 0x00000002030075a7 */ /* 0x010824000800017f */
[----:B0-----:R-:W-:Y:S05]  /*13a70*/  @!P0 NANOSLEEP.SYNCS 0x989680 ;  /* 0x009896800000895d */ /* 0x001fea0003900000 */
[----:B------:R-:W0:Y:S02]  /*13a80*/  @!P0 SYNCS.PHASECHK.TRANS64 P0, [R3+URZ], R2 ;  /* 0x00000002030085a7 */ /* 0x000e24000800007f */
[----:B0-----:R-:W-:Y:S05]  /*13a90*/  @!P0 BRA `(.L_x_1247) ;  /* 0xfffffffc00f08947 */ /* 0x001fea000383ffff */
.L_x_1240:
[----:B------:R-:W-:Y:S05]  /*13aa0*/  BSYNC B0 ;  /* 0x0000000000007941 */ /* 0x000fea0003800000 */
.L_x_1239:
[----:B------:R-:W-:Y:S05]  /*13ab0*/  EXIT ;  /* 0x000000000000794d */ /* 0x000fea0003800000 */
.L_x_1064:
[----:B0-----:R-:W-:-:S04]  /*13ac0*/  IMAD.U32 R3, RZ, RZ, UR38 ;  /* 0x00000026ff037e24 */ /* 0x001fc8000f8e00ff */
[----:B------:R0:W1:Y:S03]  /*13ad0*/  SYNCS.PHASECHK.TRANS64.TRYWAIT P1, [R3+URZ+0x2a800], R0 ;  /* 0x02a80000030075a7 */ /* 0x000066000802017f */
[----:B-1----:R-:W-:Y:S05]  /*13ae0*/  @!P1 NANOSLEEP.SYNCS 0x989680 ;  /* 0x009896800000995d */ /* 0x002fea0003900000 */
[----:B------:R-:W1:Y:S02]  /*13af0*/  @!P1 SYNCS.PHASECHK.TRANS64 P1, [R3+URZ+0x2a800], R0 ;  /* 0x02a80000030095a7 */ /* 0x000e64000802007f */
[----:B-1----:R-:W-:Y:S05]  /*13b00*/  @!P1 BRA `(.L_x_1064) ;  /* 0xfffffffc00ec9947 */ /* 0x002fea000383ffff */
[----:B------:R-:W-:Y:S05]  /*13b10*/  BRA `(.L_x_1248) ;  /* 0xfffffedc006c7947 */ /* 0x000fea000383ffff */
.L_x_1068:
[----:B-1----:R1:W3:Y:S02]  /*13b20*/  SYNCS.PHASECHK.TRANS64.TRYWAIT P1, [R3+URZ+0x2a830], R0 ;  /* 0x02a83000030075a7 */ /* 0x0022e4000802017f */
[----:B---3--:R-:W-:Y:S05]  /*13b30*/  @!P1 NANOSLEEP.SYNCS 0x989680 ;  /* 0x009896800000995d */ /* 0x008fea0003900000 */
[----:B------:R-:W3:Y:S02]  /*13b40*/  @!P1 SYNCS.PHASECHK.TRANS64 P1, [R3+URZ+0x2a830], R0 ;  /* 0x02a83000030095a7 */ /* 0x000ee4000802007f */
[----:B---3--:R-:W-:Y:S05]  /*13b50*/  @!P1 BRA `(.L_x_1068) ;  /* 0xfffffffc00f09947 */ /* 0x008fea000383ffff */
[----:B------:R-:W-:Y:S05]  /*13b60*/  BRA `(.L_x_1067) ;  /* 0xfffffedc00a07947 */ /* 0x000fea000383ffff */
.L_x_1084:
[----:B-1----:R-:W-:-:S04]  /*13b70*/  IMAD.U32 R89, RZ, RZ, UR5 ;  /* 0x00000005ff597e24 */ /* 0x002fc8000f8e00ff */
[----:B------:R1:W2:Y:S03]  /*13b80*/  SYNCS.PHASECHK.TRANS64.TRYWAIT P1, [R89+URZ+0x2a830], R10 ;  /* 0x02a8300a590075a7 */ /* 0x0002a6000802017f */
[----:B--2---:R-:W-:Y:S05]  /*13b90*/  @!P1 NANOSLEEP.SYNCS 0x989680 ;  /* 0x009896800000995d */ /* 0x004fea0003900000 */
[----:B------:R-:W2:Y:S02]  /*13ba0*/  @!P1 SYNCS.PHASECHK.TRANS64 P1, [R89+URZ+0x2a830], R10 ;  /* 0x02a8300a590095a7 */ /* 0x000ea4000802007f */
[----:B--2---:R-:W-:Y:S05]  /*13bb0*/  @!P1 BRA `(.L_x_1084) ;  /* 0xfffffffc00ec9947 */ /* 0x004fea000383ffff */
[----:B------:R-:W-:Y:S05]  /*13bc0*/  BRA `(.L_x_1083) ;  /* 0xffffff0800247947 */ /* 0x000fea000383ffff */
.L_x_1088:
[----:B--2---:R-:W-:-:S04]  /*13bd0*/  IMAD.U32 R175, RZ, RZ, UR11 ;  /* 0x0000000bffaf7e24 */ /* 0x004fc8000f8e00ff */
[----:B------:R2:W3:Y:S03]  /*13be0*/  SYNCS.PHASECHK.TRANS64.TRYWAIT P1, [R175+URZ+0x2a850], R0 ;  /* 0x02a85000af0075a7 */ /* 0x0004e6000802017f */
[----:B---3--:R-:W-:Y:S05]  /*13bf0*/  @!P1 NANOSLEEP.SYNCS 0x989680 ;  /* 0x009896800000995d */ /* 0x008fea0003900000 */
[----:B------:R-:W3:Y:S02]  /*13c00*/  @!P1 SYNCS.PHASECHK.TRANS64 P1, [R175+URZ+0x2a850], R0 ;  /* 0x02a85000af0095a7 */ /* 0x000ee4000802007f */
[----:B---3--:R-:W-:Y:S05]  /*13c10*/  @!P1 BRA `(.L_x_1088) ;  /* 0xfffffffc00ec9947 */ /* 0x008fea000383ffff */
[----:B------:R-:W-:Y:S05]  /*13c20*/  BRA `(.L_x_1087) ;  /* 0xffffff10003c7947 */ /* 0x000fea000383ffff */
.L_x_1105:
[----:B-1----:R-:W-:-:S04]  /*13c30*/  IMAD.U32 R10, RZ, RZ, UR5 ;  /* 0x00000005ff0a7e24 */ /* 0x002fc8000f8e00ff */
[----:B------:R1:W2:Y:S03]  /*13c40*/  SYNCS.PHASECHK.TRANS64.TRYWAIT P1, [R10+URZ+0x2a830], R3 ;  /* 0x02a830030a0075a7 */ /* 0x0002a6000802017f */
[----:B--2---:R-:W-:Y:S05]  /*13c50*/  @!P1 NANOSLEEP.SYNCS 0x989680 ;  /* 0x009896800000995d */ /* 0x004fea0003900000 */
[----:B------:R-:W2:Y:S02]  /*13c60*/  @!P1 SYNCS.PHASECHK.TRANS64 P1, [R10+URZ+0x2a830], R3 ;  /* 0x02a830030a0095a7 */ /* 0x000ea4000802007f */
[----:B--2---:R-:W-:Y:S05]  /*13c70*/  @!P1 BRA `(.L_x_1105) ;  /* 0xfffffffc00ec9947 */ /* 0x004fea000383ffff */
[----:B------:R-:W-:Y:S05]  /*13c80*/  BRA `(.L_x_1104) ;  /* 0xffffff3400c07947 */ /* 0x000fea000383ffff */
.L_x_1109:
[----:B01----:R-:W-:-:S04]  /*13c90*/  IMAD.U32 R3, RZ, RZ, UR10 ;  /* 0x0000000aff037e24 */ /* 0x003fc8000f8e00ff */
[----:B------:R0:W1:Y:S03]  /*13ca0*/  SYNCS.PHASECHK.TRANS64.TRYWAIT P1, [R3+URZ+0x2a850], R0 ;  /* 0x02a85000030075a7 */ /* 0x000066000802017f */
[----:B-1----:R-:W-:Y:S05]  /*13cb0*/  @!P1 NANOSLEEP.SYNCS 0x989680 ;  /* 0x009896800000995d */ /* 0x002fea0003900000 */
[----:B------:R-:W1:Y:S02]  /*13cc0*/  @!P1 SYNCS.PHASECHK.TRANS64 P1, [R3+URZ+0x2a850], R0 ;  /* 0x02a85000030095a7 */ /* 0x000e64000802007f */
[----:B-1----:R-:W-:Y:S05]  /*13cd0*/  @!P1 BRA `(.L_x_1109) ;  /* 0xfffffffc00ec9947 */ /* 0x002fea000383ffff */
[----:B------:R-:W-:Y:S05]  /*13ce0*/  BRA `(.L_x_1108) ;  /* 0xffffff3c00d87947 */ /* 0x000fea000383ffff */
.L_x_1115:
[----:B-1----:R-:W-:-:S04]  /*13cf0*/  IMAD.U32 R10, RZ, RZ, UR5 ;  /* 0x00000005ff0a7e24 */ /* 0x002fc8000f8e00ff */
[----:B------:R1:W2:Y:S03]  /*13d00*/  SYNCS.PHASECHK.TRANS64.TRYWAIT P1, [R10+URZ+0x2a830], R3 ;  /* 0x02a830030a0075a7 */ /* 0x0002a6000802017f */
[----:B--2---:R-:W-:Y:S05]  /*13d10*/  @!P1 NANOSLEEP.SYNCS 0x989680 ;  /* 0x009896800000995d */ /* 0x004fea0003900000 */
[----:B------:R-:W2:Y:S02]  /*13d20*/  @!P1 SYNCS.PHASECHK.TRANS64 P1, [R10+URZ+0x2a830], R3 ;  /* 0x02a830030a0095a7 */ /* 0x000ea4000802007f */
[----:B--2---:R-:W-:Y:S05]  /*13d30*/  @!P1 BRA `(.L_x_1115) ;  /* 0xfffffffc00ec9947 */ /* 0x004fea000383ffff */
[----:B------:R-:W-:Y:S05]  /*13d40*/  BRA `(.L_x_1114) ;  /* 0xffffff5000a87947 */ /* 0x000fea000383ffff */
.L_x_1119:
[----:B01----:R-:W-:-:S04]  /*13d50*/  IMAD.U32 R3, RZ, RZ, UR10 ;  /* 0x0000000aff037e24 */ /* 0x003fc8000f8e00ff */
[----:B------:R0:W1:Y:S03]  /*13d60*/  SYNCS.PHASECHK.TRANS64.TRYWAIT P1, [R3+URZ+0x2a850], R0 ;  /* 0x02a85000030075a7 */ /* 0x000066000802017f */
[----:B-1----:R-:W-:Y:S05]  /*13d70*/  @!P1 NANOSLEEP.SYNCS 0x989680 ;  /* 0x009896800000995d */ /* 0x002fea0003900000 */
[----:B------:R-:W1:Y:S02]  /*13d80*/  @!P1 SYNCS.PHASECHK.TRANS64 P1, [R3+URZ+0x2a850], R0 ;  /* 0x02a85000030095a7 */ /* 0x000e64000802007f */
[----:B-1----:R-:W-:Y:S05]  /*13d90*/  @!P1 BRA `(.L_x_1119) ;  /* 0xfffffffc00ec9947 */ /* 0x002fea000383ffff */
[----:B------:R-:W-:Y:S05]  /*13da0*/  BRA `(.L_x_1118) ;  /* 0xffffff5800c07947 */ /* 0x000fea000383ffff */
.L_x_1132:
[----:B-1----:R-:W-:-:S04]  /*13db0*/  IMAD.U32 R7, RZ, RZ, UR5 ;  /* 0x00000005ff077e24 */ /* 0x002fc8000f8e00ff */
[----:B------:R1:W2:Y:S03]  /*13dc0*/  SYNCS.PHASECHK.TRANS64.TRYWAIT P0, [R7+URZ+0x2a850], R0 ;  /* 0x02a85000070075a7 */ /* 0x0002a6000800017f */
[----:B--2---:R-:W-:Y:S05]  /*13dd0*/  @!P0 NANOSLEEP.SYNCS 0x989680 ;  /* 0x009896800000895d */ /* 0x004fea0003900000 */
[----:B------:R-:W2:Y:S02]  /*13de0*/  @!P0 SYNCS.PHASECHK.TRANS64 P0, [R7+URZ+0x2a850], R0 ;  /* 0x02a85000070085a7 */ /* 0x000ea4000800007f */
[----:B--2---:R-:W-:Y:S05]  /*13df0*/  @!P0 BRA `(.L_x_1132) ;  /* 0xfffffffc00ec8947 */ /* 0x004fea000383ffff */
[----:B------:R-:W-:Y:S05]  /*13e00*/  BRA `(.L_x_1131) ;  /* 0xffffff8000947947 */ /* 0x000fea000383ffff */
.L_x_1181:
[----:B------:R-:W1:Y:S01]  /*13e10*/  S2R R9, SR_TID.X ;  /* 0x0000000000097919 */ /* 0x000e620000002100 */
[----:B------:R-:W-:Y:S01]  /*13e20*/  BSSY B0, `(.L_x_1249) ;  /* 0x000000a000007945 */ /* 0x000fe20003800000 */
[----:B------:R-:W-:Y:S02]  /*13e30*/  IMAD.MOV.U32 R12, RZ, RZ, RZ ;  /* 0x000000ffff0c7224 */ /* 0x000fe400078e00ff */
[----:B0-----:R-:W-:Y:S02]  /*13e40*/  IMAD.MOV.U32 R11, RZ, RZ, 0x1f ;  /* 0x0000001fff0b7424 */ /* 0x001fe400078e00ff */
[----:B------:R-:W-:Y:S01]  /*13e50*/  IMAD.MOV.U32 R15, RZ, RZ, -0x1 ;  /* 0xffffffffff0f7424 */ /* 0x000fe200078e00ff */
[----:B-1----:R-:W-:-:S04]  /*13e60*/  SHF.R.U32.HI R9, RZ, 0x5, R9 ;  /* 0x00000005ff097819 */ /* 0x002fc80000011609 */
[----:B------:R-:W-:-:S05]  /*13e70*/  LOP3.LUT R9, R9, 0x3, RZ, 0xc0, !PT ;  /* 0x0000000309097812 */ /* 0x000fca00078ec0ff */
[----:B------:R-:W-:-:S07]  /*13e80*/  IMAD.MOV.U32 R13, RZ, RZ, R9 ;  /* 0x000000ffff0d7224 */ /* 0x000fce00078e0009 */
[----:B------:R-:W-:Y:S05]  /*13e90*/  WARPSYNC.COLLECTIVE R15, `(.L_x_1250) ;  /* 0x000000000f087348 */ /* 0x000fea0003c00000 */
[----:B------:R0:W1:Y:S02]  /*13ea0*/  SHFL.IDX P6, R14, R13, R12, R11 ;  /* 0x0000000c0d0e7389 */ /* 0x00006400000c000b */
[----:B01----:R-:W-:Y:S01]  /*13eb0*/  ENDCOLLECTIVE ;  /* 0x000000000000791b */ /* 0x003fe20003800000 */
.L_x_1250:
[----:B------:R-:W-:Y:S05]  /*13ec0*/  BSYNC B0 ;  /* 0x0000000000007941 */ /* 0x000fea0003800000 */
.L_x_1249:
[----:B------:R-:W-:Y:S05]  /*13ed0*/  BRA `(.L_x_1251) ;  /* 0xffffffc400647947 */ /* 0x000fea000383ffff */
.L_x_1182:
[----:B------:R-:W-:Y:S01]  /*13ee0*/  BSSY B0, `(.L_x_1252) ;  /* 0x0000006000007945 */ /* 0x000fe20003800000 */
[----:B------:R-:W-:-:S07]  /*13ef0*/  IMAD.MOV.U32 R15, RZ, RZ, -0x1 ;  /* 0xffffffffff0f7424 */ /* 0x000fce00078e00ff */
[----:B0-----:R-:W-:Y:S05]  /*13f00*/  WARPSYNC.COLLECTIVE R15, `(.L_x_1253) ;  /* 0x000000000f0c7348 */ /* 0x001fea0003c00000 */
[----:B------:R-:W-:Y:S02]  /*13f10*/  ELECT P6, UR62, PT ;  /* 0x00000000003e782f */ /* 0x000fe400038c0000 */
[----:B------:R-:W-:Y:S01]  /*13f20*/  MOV R14, UR62 ;  /* 0x0000003e000e7c02 */ /* 0x000fe20008000f00 */
[----:B0-----:R-:W-:Y:S10]  /*13f30*/  ENDCOLLECTIVE ;  /* 0x000000000000791b */ /* 0x001ff40003800000 */
.L_x_1253:
[----:B------:R-:W-:Y:S05]  /*13f40*/  BSYNC B0 ;  /* 0x0000000000007941 */ /* 0x000fea0003800000 */
.L_x_1252:
[----:B------:R-:W-:Y:S05]  /*13f50*/  BRA `(.L_x_1254) ;  /* 0xffffffc400547947 */ /* 0x000fea000383ffff */
.L_x_1185:
[----:B0-----:R0:W1:Y:S02]  /*13f60*/  SYNCS.PHASECHK.TRANS64.TRYWAIT P0, [R9+URZ+0x2a840], R10 ;  /* 0x02a8400a090075a7 */ /* 0x001064000800017f */
[----:B-1----:R-:W-:Y:S05]  /*13f70*/  @!P0 NANOSLEEP.SYNCS 0x989680 ;  /* 0x009896800000895d */ /* 0x002fea0003900000 */
[----:B------:R-:W1:Y:S02]  /*13f80*/  @!P0 SYNCS.PHASECHK.TRANS64 P0, [R9+URZ+0x2a840], R10 ;  /* 0x02a8400a090085a7 */ /* 0x000e64000800007f */
[----:B-1----:R-:W-:Y:S05]  /*13f90*/  @!P0 BRA `(.L_x_1185) ;  /* 0xfffffffc00f08947 */ /* 0x002fea000383ffff */
[----:B------:R-:W-:Y:S05]  /*13fa0*/  BRA `(.L_x_1255) ;  /* 0xffffffc400bc7947 */ /* 0x000fea000383ffff */
.L_x_1188:
        /* <DEDUP_REMOVED lines=8> */
.L_x_1196:
[----:B0-----:R0:W1:Y:S02]  /*14030*/  SYNCS.PHASECHK.TRANS64.TRYWAIT P0, [R2+URZ+0x2a840], R3 ;  /* 0x02a84003020075a7 */ /* 0x001064000800017f */
[----:B-1----:R-:W-:Y:S05]  /*14040*/  @!P0 NANOSLEEP.SYNCS 0x989680 ;  /* 0x009896800000895d */ /* 0x002fea0003900000 */
[----:B------:R-:W1:Y:S02]  /*14050*/  @!P0 SYNCS.PHASECHK.TRANS64 P0, [R2+URZ+0x2a840], R3 ;  /* 0x02a84003020085a7 */ /* 0x000e64000800007f */
[----:B-1----:R-:W-:Y:S05]  /*14060*/  @!P0 BRA `(.L_x_1196) ;  /* 0xfffffffc00f08947 */ /* 0x002fea000383ffff */
[----:B------:R-:W-:Y:S05]  /*14070*/  BRA `(.L_x_1257) ;  /* 0xffffffcc00c47947 */ /* 0x000fea000383ffff */
.L_x_1198:
[----:B0-----:R0:W1:Y:S02]  /*14080*/  SYNCS.PHASECHK.TRANS64.TRYWAIT P0, [R3+URZ+0x60], R2 ;  /* 0x00006002030075a7 */ /* 0x001064000800017f */
[----:B-1----:R-:W-:Y:S05]  /*14090*/  @!P0 NANOSLEEP.SYNCS 0x989680 ;  /* 0x009896800000895d */ /* 0x002fea0003900000 */
[----:B------:R-:W1:Y:S02]  /*140a0*/  @!P0 SYNCS.PHASECHK.TRANS64 P0, [R3+URZ+0x60], R2 ;  /* 0x00006002030085a7 */ /* 0x000e64000800007f */
[----:B-1----:R-:W-:Y:S05]  /*140b0*/  @!P0 BRA `(.L_x_1198) ;  /* 0xfffffffc00f08947 */ /* 0x002fea000383ffff */
[----:B------:R-:W-:Y:S05]  /*140c0*/  BRA `(.L_x_1258) ;  /* 0xffffffd000707947 */ /* 0x000fea000383ffff */
.L_x_1203:
[----:B-1----:R1:W2:Y:S02]  /*140d0*/  SYNCS.PHASECHK.TRANS64.TRYWAIT P0, [R2+URZ+0x2a840], R3 ;  /* 0x02a84003020075a7 */ /* 0x0022a4000800017f */
[----:B--2---:R-:W-:Y:S05]  /*140e0*/  @!P0 NANOSLEEP.SYNCS 0x989680 ;  /* 0x009896800000895d */ /* 0x004fea0003900000 */
[----:B------:R-:W2:Y:S02]  /*140f0*/  @!P0 SYNCS.PHASECHK.TRANS64 P0, [R2+URZ+0x2a840], R3 ;  /* 0x02a84003020085a7 */ /* 0x000ea4000800007f */
[----:B--2---:R-:W-:Y:S05]  /*14100*/  @!P0 BRA `(.L_x_1203) ;  /* 0xfffffffc00f08947 */ /* 0x004fea000383ffff */
[----:B------:R-:W-:Y:S05]  /*14110*/  BRA `(.L_x_1259) ;  /* 0xffffffd400d87947 */ /* 0x000fea000383ffff */
.L_x_1205:
[----:B0-----:R0:W1:Y:S02]  /*14120*/  SYNCS.PHASECHK.TRANS64.TRYWAIT P1, [R3+URZ+0x60], R2 ;  /* 0x00006002030075a7 */ /* 0x001064000802017f */
[----:B-1----:R-:W-:Y:S05]  /*14130*/  @!P1 NANOSLEEP.SYNCS 0x989680 ;  /* 0x009896800000995d */ /* 0x002fea0003900000 */
[----:B------:R-:W1:Y:S02]  /*14140*/  @!P1 SYNCS.PHASECHK.TRANS64 P1, [R3+URZ+0x60], R2 ;  /* 0x00006002030095a7 */ /* 0x000e64000802007f */
[----:B-1----:R-:W-:Y:S05]  /*14150*/  @!P1 BRA `(.L_x_1205) ;  /* 0xfffffffc00f09947 */ /* 0x002fea000383ffff */
[----:B------:R-:W-:Y:S05]  /*14160*/  BRA `(.L_x_1260) ;  /* 0xffffffd800847947 */ /* 0x000fea000383ffff */
.L_x_1210:
[----:B--2---:R2:W3:Y:S02]  /*14170*/  SYNCS.PHASECHK.TRANS64.TRYWAIT P0, [R2+URZ+0x2a840], R3 ;  /* 0x02a84003020075a7 */ /* 0x0044e4000800017f */
[----:B---3--:R-:W-:Y:S05]  /*14180*/  @!P0 NANOSLEEP.SYNCS 0x989680 ;  /* 0x009896800000895d */ /* 0x008fea0003900000 */
[----:B------:R-:W3:Y:S02]  /*14190*/  @!P0 SYNCS.PHASECHK.TRANS64 P0, [R2+URZ+0x2a840], R3 ;  /* 0x02a84003020085a7 */ /* 0x000ee4000800007f */
[----:B---3--:R-:W-:Y:S05]  /*141a0*/  @!P0 BRA `(.L_x_1210) ;  /* 0xfffffffc00f08947 */ /* 0x008fea000383ffff */
[----:B------:R-:W-:Y:S05]  /*141b0*/  BRA `(.L_x_1261) ;  /* 0xffffffdc00a47947 */ /* 0x000fea000383ffff */
.L_x_1212:
[----:B0-----:R0:W1:Y:S02]  /*141c0*/  SYNCS.PHASECHK.TRANS64.TRYWAIT P1, [R2+URZ+0x60], R9 ;  /* 0x00006009020075a7 */ /* 0x001064000802017f */
[----:B-1----:R-:W-:Y:S05]  /*141d0*/  @!P1 NANOSLEEP.SYNCS 0x989680 ;  /* 0x009896800000995d */ /* 0x002fea0003900000 */
[----:B------:R-:W1:Y:S02]  /*141e0*/  @!P1 SYNCS.PHASECHK.TRANS64 P1, [R2+URZ+0x60], R9 ;  /* 0x00006009020095a7 */ /* 0x000e64000802007f */
[----:B-1----:R-:W-:Y:S05]  /*141f0*/  @!P1 BRA `(.L_x_1212) ;  /* 0xfffffffc00f09947 */ /* 0x002fea000383ffff */
[----:B------:R-:W-:Y:S05]  /*14200*/  BRA `(.L_x_1262) ;  /* 0xffffffe000547947 */ /* 0x000fea000383ffff */
.L_x_1219:
[----:B-1----:R1:W2:Y:S02]  /*14210*/  SYNCS.PHASECHK.TRANS64.TRYWAIT P0, [R3+URZ+0x2a860], R0 ;  /* 0x02a86000030075a7 */ /* 0x0022a4000800017f */
[----:B--2---:R-:W-:Y:S05]  /*14220*/  @!P0 NANOSLEEP.SYNCS 0x989680 ;  /* 0x009896800000895d */ /* 0x004fea0003900000 */
[----:B------:R-:W2:Y:S02]  /*14230*/  @!P0 SYNCS.PHASECHK.TRANS64 P0, [R3+URZ+0x2a860], R0 ;  /* 0x02a86000030085a7 */ /* 0x000ea4000800007f */
[----:B--2---:R-:W-:Y:S05]  /*14240*/  @!P0 BRA `(.L_x_1219) ;  /* 0xfffffffc00f08947 */ /* 0x004fea000383ffff */
[----:B------:R-:W-:Y:S05]  /*14250*/  BRA `(.L_x_1263) ;  /* 0xffffffe4005c7947 */ /* 0x000fea000383ffff */
.L_x_1221:
[----:B------:R-:W-:Y:S01]  /*14260*/  BSSY B0, `(.L_x_1264) ;  /* 0x0000008000007945 */ /* 0x000fe20003800000 */
[----:B------:R-:W-:Y:S02]  /*14270*/  IMAD.MOV.U32 R13, RZ, RZ, R16 ;  /* 0x000000ffff0d7224 */ /* 0x000fe400078e0010 */
[----:B------:R-:W-:Y:S02]  /*14280*/  IMAD.MOV.U32 R12, RZ, RZ, RZ ;  /* 0x000000ffff0c7224 */ /* 0x000fe400078e00ff */
[----:B0-----:R-:W-:Y:S02]  /*14290*/  IMAD.MOV.U32 R11, RZ, RZ, 0x1f ;  /* 0x0000001fff0b7424 */ /* 0x001fe400078e00ff */
[----:B------:R-:W-:-:S07]  /*142a0*/  IMAD.MOV.U32 R15, RZ, RZ, -0x1 ;  /* 0xffffffffff0f7424 */ /* 0x000fce00078e00ff */
[----:B-1----:R-:W-:Y:S05]  /*142b0*/  WARPSYNC.COLLECTIVE R15, `(.L_x_1265) ;  /* 0x000000000f087348 */ /* 0x002fea0003c00000 */
[----:B------:R0:W2:Y:S02]  /*142c0*/  SHFL.IDX P6, R14, R13, R12, R11 ;  /* 0x0000000c0d0e7389 */ /* 0x0000a400000c000b */
[----:B012---:R-:W-:Y:S01]  /*142d0*/  ENDCOLLECTIVE ;  /* 0x000000000000791b */ /* 0x007fe20003800000 */
.L_x_1265:
[----:B------:R-:W-:Y:S05]  /*142e0*/  BSYNC B0 ;  /* 0x0000000000007941 */ /* 0x000fea0003800000 */
.L_x_1264:
        /* <DEDUP_REMOVED lines=8> */
.L_x_1266:
[----:B------:R-:W-:Y:S01]  /*14370*/  IMAD.MOV.U32 R16, RZ, RZ, R14 ;  /* 0x000000ffff107224 */ /* 0x000fe200078e000e */
[----:B------:R-:W-:Y:S06]  /*14380*/  BRA `(.L_x_1267) ;  /* 0xffffffe400e47947 */ /* 0x000fec000383ffff */
.L_x_1224:
[----:B------:R-:W-:Y:S01]  /*14390*/  BSSY B0, `(.L_x_1268) ;  /* 0x0000008000007945 */ /* 0x000fe20003800000 */
[----:B-----5:R-:W-:Y:S02]  /*143a0*/  IMAD.MOV.U32 R13, RZ, RZ, R17 ;  /* 0x000000ffff0d7224 */ /* 0x020fe400078e0011 */
[----:B------:R-:W-:Y:S02]  /*143b0*/  IMAD.MOV.U32 R12, RZ, RZ, 0x1 ;  /* 0x00000001ff0c7424 */ /* 0x000fe400078e00ff */
[----:B0-----:R-:W-:Y:S02]  /*143c0*/  IMAD.MOV.U32 R11, RZ, RZ, RZ ;  /* 0x000000ffff0b7224 */ /* 0x001fe400078e00ff */
[----:B------:R-:W-:-:S07]  /*143d0*/  IMAD.MOV.U32 R15, RZ, RZ, -0x1 ;  /* 0xffffffffff0f7424 */ /* 0x000fce00078e00ff */
[----:B-1234-:R-:W-:Y:S05]  /*143e0*/  WARPSYNC.COLLECTIVE R15, `(.L_x_1269) ;  /* 0x000000000f087348 */ /* 0x01efea0003c00000 */
[----:B------:R0:W0:Y:S02]  /*143f0*/  SHFL.UP P6, R14, R13, R12, R11 ;  /* 0x0400000c0d0e7389 */ /* 0x00002400000c000b */
[----:B01234-:R-:W-:Y:S01]  /*14400*/  ENDCOLLECTIVE ;  /* 0x000000000000791b */ /* 0x01ffe20003800000 */
.L_x_1269:
[----:B------:R-:W-:Y:S05]  /*14410*/  BSYNC B0 ;  /* 0x0000000000007941 */ /* 0x000fea0003800000 */
.L_x_1268:
        /* <DEDUP_REMOVED lines=10> */
.L_x_1270:
        /* <DEDUP_REMOVED lines=8> */
.L_x_1271:
        /* <DEDUP_REMOVED lines=8> */
.L_x_1272:
        /* <DEDUP_REMOVED lines=8> */
.L_x_1273:
        /* <DEDUP_REMOVED lines=8> */
.L_x_1274:
[----:B------:R-:W-:Y:S05]  /*146c0*/  BRA `(.L_x_1275) ;  /* 0xffffffe400a87947 */ /* 0x000fea000383ffff */
.L_x_1229:
        /* <DEDUP_REMOVED lines=8> */
.L_x_1277:
[----:B------:R-:W-:Y:S05]  /*14750*/  BSYNC B0 ;  /* 0x0000000000007941 */ /* 0x000fea0003800000 */
.L_x_1276:
        /* <DEDUP_REMOVED lines=10> */
.L_x_1278:
        /* <DEDUP_REMOVED lines=8> */
.L_x_1279:
        /* <DEDUP_REMOVED lines=8> */
.L_x_1280:
        /* <DEDUP_REMOVED lines=8> */
.L_x_1281:
        /* <DEDUP_REMOVED lines=8> */
.L_x_1282:
[----:B------:R-:W-:Y:S05]  /*14a00*/  BRA `(.L_x_1283) ;  /* 0xffffffe4008c7947 */ /* 0x000fea000383ffff */
.L_x_1231:
[----:B------:R-:W-:Y:S01]  /*14a10*/  BSSY B0, `(.L_x_1284) ;  /* 0x0000006000007945 */ /* 0x000fe20003800000 */
[----:B------:R-:W-:Y:S01]  /*14a20*/  PLOP3.LUT P6, PT, P6, PT, PT, 0x8, 0x0 ;  /* 0x000000000000781c */ /* 0x000fe200037ce170 */
[----:B------:R-:W-:-:S12]  /*14a30*/  IMAD.MOV.U32 R15, RZ, RZ, -0x1 ;  /* 0xffffffffff0f7424 */ /* 0x000fd800078e00ff */
[----:B0-----:R-:W-:Y:S05]  /*14a40*/  WARPSYNC.COLLECTIVE R15, `(.L_x_1285) ;  /* 0x000000000f087348 */ /* 0x001fea0003c00000 */
[----:B------:R-:W-:Y:S01]  /*14a50*/  VOTE.ANY R14, PT, P6 ;  /* 0x00000000000e7806 */ /* 0x000fe200030e0100 */
[----:B0-----:R-:W-:Y:S06]  /*14a60*/  ENDCOLLECTIVE ;  /* 0x000000000000791b */ /* 0x001fec0003800000 */
.L_x_1285:
[----:B------:R-:W-:Y:S05]  /*14a70*/  BSYNC B0 ;  /* 0x0000000000007941 */ /* 0x000fea0003800000 */
.L_x_1284:
        /* <DEDUP_REMOVED lines=9> */
.L_x_1286:
[----:B------:R-:W-:Y:S01]  /*14b10*/  IMAD.MOV.U32 R17, RZ, RZ, R14 ;  /* 0x000000ffff117224 */ /* 0x000fe200078e000e */
[----:B------:R-:W-:Y:S06]  /*14b20*/  BRA `(.L_x_1287) ;  /* 0xffffffe4007c7947 */ /* 0x000fec000383ffff */
.L_x_1233:
[----:B------:R-:W-:Y:S01]  /*14b30*/  BSSY B0, `(.L_x_1288) ;  /* 0x0000007000007945 */ /* 0x000fe20003800000 */
[----:B------:R-:W-:Y:S02]  /*14b40*/  IMAD.MOV.U32 R13, RZ, RZ, R2 ;  /* 0x000000ffff0d7224 */ /* 0x000fe400078e0002 */
[----:B------:R-:W-:Y:S02]  /*14b50*/  IMAD.MOV.U32 R11, RZ, RZ, 0x1f ;  /* 0x0000001fff0b7424 */ /* 0x000fe400078e00ff */
[----:B------:R-:W-:-:S07]  /*14b60*/  IMAD.MOV.U32 R15, RZ, RZ, -0x1 ;  /* 0xffffffffff0f7424 */ /* 0x000fce00078e00ff */
[----:B012---:R-:W-:Y:S05]  /*14b70*/  WARPSYNC.COLLECTIVE R15, `(.L_x_1289) ;  /* 0x000000000f087348 */ /* 0x007fea0003c00000 */
[----:B------:R3:W4:Y:S02]  /*14b80*/  SHFL.IDX P6, R14, R13, R12, R11 ;  /* 0x0000000c0d0e7389 */ /* 0x00072400000c000b */
[----:B01234-:R-:W-:Y:S01]  /*14b90*/  ENDCOLLECTIVE ;  /* 0x000000000000791b */ /* 0x01ffe20003800000 */
.L_x_1289:
[----:B------:R-:W-:Y:S05]  /*14ba0*/  BSYNC B0 ;  /* 0x0000000000007941 */ /* 0x000fea0003800000 */
.L_x_1288:
[----:B------:R-:W-:Y:S01]  /*14bb0*/  IMAD.MOV.U32 R7, RZ, RZ, R14 ;  /* 0x000000ffff077224 */ /* 0x000fe200078e000e */
[----:B------:R-:W-:Y:S06]  /*14bc0*/  BRA `(.L_x_1232) ;  /* 0xffffffe400707947 */ /* 0x000fec000383ffff */
.L_x_1237:
[----:B-1----:R1:W2:Y:S02]  /*14bd0*/  SYNCS.PHASECHK.TRANS64.TRYWAIT P0, [R0+URZ+0x2a820], R3 ;  /* 0x02a82003000075a7 */ /* 0x0022a4000800017f */
[----:B--2---:R-:W-:Y:S05]  /*14be0*/  @!P0 NANOSLEEP.SYNCS 0x989680 ;  /* 0x009896800000895d */ /* 0x004fea0003900000 */
[----:B------:R-:W2:Y:S02]  /*14bf0*/  @!P0 SYNCS.PHASECHK.TRANS64 P0, [R0+URZ+0x2a820], R3 ;  /* 0x02a82003000085a7 */ /* 0x000ea4000800007f */
[----:B--2---:R-:W-:Y:S05]  /*14c00*/  @!P0 BRA `(.L_x_1237) ;  /* 0xfffffffc00f08947 */ /* 0x004fea000383ffff */
[----:B------:R-:W-:Y:S05]  /*14c10*/  BRA `(.L_x_1290) ;  /* 0xffffffe800e47947 */ /* 0x000fea000383ffff */
.L_x_1238:
[----:B------:R-:W2:Y:S01]  /*14c20*/  S2R R2, SR_TID.X ;  /* 0x0000000000027919 */ /* 0x000ea20000002100 */
[----:B------:R-:W-:Y:S01]  /*14c30*/  BSSY B0, `(.L_x_1291) ;  /* 0x000000a000007945 */ /* 0x000fe20003800000 */
[----:B------:R-:W-:Y:S02]  /*14c40*/  IMAD.MOV.U32 R12, RZ, RZ, RZ ;  /* 0x000000ffff0c7224 */ /* 0x000fe400078e00ff */
[----:B0-----:R-:W-:Y:S02]  /*14c50*/  IMAD.MOV.U32 R11, RZ, RZ, 0x1f ;  /* 0x0000001fff0b7424 */ /* 0x001fe400078e00ff */
[----:B------:R-:W-:Y:S01]  /*14c60*/  IMAD.MOV.U32 R15, RZ, RZ, -0x1 ;  /* 0xffffffffff0f7424 */ /* 0x000fe200078e00ff */
[----:B--2---:R-:W-:-:S04]  /*14c70*/  SHF.R.U32.HI R2, RZ, 0x5, R2 ;  /* 0x00000005ff027819 */ /* 0x004fc80000011602 */
[----:B------:R-:W-:-:S05]  /*14c80*/  LOP3.LUT R2, R2, 0x3, RZ, 0xc0, !PT ;  /* 0x0000000302027812 */ /* 0x000fca00078ec0ff */
[----:B------:R-:W-:-:S07]  /*14c90*/  IMAD.MOV.U32 R13, RZ, RZ, R2 ;  /* 0x000000ffff0d7224 */ /* 0x000fce00078e0002 */
[----:B-1----:R-:W-:Y:S05]  /*14ca0*/  WARPSYNC.COLLECTIVE R15, `(.L_x_1292) ;  /* 0x000000000f087348 */ /* 0x002fea0003c00000 */
[----:B------:R0:W2:Y:S02]  /*14cb0*/  SHFL.IDX P6, R14, R13, R12, R11 ;  /* 0x0000000c0d0e7389 */ /* 0x0000a400000c000b */
[----:B012---:R-:W-:Y:S01]  /*14cc0*/  ENDCOLLECTIVE ;  /* 0x000000000000791b */ /* 0x007fe20003800000 */
.L_x_1292:
[----:B------:R-:W-:Y:S05]  /*14cd0*/  BSYNC B0 ;  /* 0x0000000000007941 */ /* 0x000fea0003800000 */
.L_x_1291:
[----:B------:R-:W-:Y:S05]  /*14ce0*/  BRA `(.L_x_1293) ;  /* 0xffffffe800cc7947 */ /* 0x000fea000383ffff */
.L_x_1241:
[----:B------:R-:W-:Y:S01]  /*14cf0*/  BSSY B1, `(.L_x_1294) ;  /* 0x0000006000017945 */ /* 0x000fe20003800000 */
[----:B------:R-:W-:-:S07]  /*14d00*/  IMAD.MOV.U32 R15, RZ, RZ, -0x1 ;  /* 0xffffffffff0f7424 */ /* 0x000fce00078e00ff */
[----:B012---:R-:W-:Y:S05]  /*14d10*/  WARPSYNC.COLLECTIVE R15, `(.L_x_1295) ;  /* 0x000000000f0c7348 */ /* 0x007fea0003c00000 */
[----:B------:R-:W-:Y:S02]  /*14d20*/  ELECT P6, UR62, PT ;  /* 0x00000000003e782f */ /* 0x000fe400038c0000 */
[----:B------:R-:W-:Y:S01]  /*14d30*/  MOV R14, UR62 ;  /* 0x0000003e000e7c02 */ /* 0x000fe20008000f00 */
[----:B012---:R-:W-:Y:S10]  /*14d40*/  ENDCOLLECTIVE ;  /* 0x000000000000791b */ /* 0x007ff40003800000 */
.L_x_1295:
[----:B------:R-:W-:Y:S05]  /*14d50*/  BSYNC B1 ;  /* 0x0000000000017941 */ /* 0x000fea0003800000 */
.L_x_1294:
[----:B------:R-:W-:Y:S05]  /*14d60*/  BRA `(.L_x_1296) ;  /* 0xffffffe800c47947 */ /* 0x000fea000383ffff */
.L_x_1243:
[----:B-1----:R1:W2:Y:S02]  /*14d70*/  SYNCS.PHASECHK.TRANS64.TRYWAIT P0, [R6+URZ], R5 ;  /* 0x00000005060075a7 */ /* 0x0022a4000800017f */
[----:B--2---:R-:W-:Y:S05]  /*14d80*/  @!P0 NANOSLEEP.SYNCS 0x989680 ;  /* 0x009896800000895d */ /* 0x004fea0003900000 */
[----:B------:R-:W2:Y:S02]  /*14d90*/  @!P0 SYNCS.PHASECHK.TRANS64 P0, [R6+URZ], R5 ;  /* 0x00000005060085a7 */ /* 0x000ea4000800007f */
[----:B--2---:R-:W-:Y:S05]  /*14da0*/  @!P0 BRA `(.L_x_1243) ;  /* 0xfffffffc00f08947 */ /* 0x004fea000383ffff */
[----:B------:R-:W-:Y:S05]  /*14db0*/  BRA `(.L_x_1297) ;  /* 0xffffffec00007947 */ /* 0x000fea000383ffff */
.L_x_1244:
[----:B--2---:R2:W3:Y:S02]  /*14dc0*/  SYNCS.PHASECHK.TRANS64.TRYWAIT P0, [R7+URZ], R2 ;  /* 0x00000002070075a7 */ /* 0x0044e4000800017f */
[----:B---3--:R-:W-:Y:S05]  /*14dd0*/  @!P0 NANOSLEEP.SYNCS 0x989680 ;  /* 0x009896800000895d */ /* 0x008fea0003900000 */
[----:B------:R-:W3:Y:S02]  /*14de0*/  @!P0 SYNCS.PHASECHK.TRANS64 P0, [R7+URZ], R2 ;  /* 0x00000002070085a7 */ /* 0x000ee4000800007f */
[----:B---3--:R-:W-:Y:S05]  /*14df0*/  @!P0 BRA `(.L_x_1244) ;  /* 0xfffffffc00f08947 */ /* 0x008fea000383ffff */
[----:B------:R-:W-:Y:S05]  /*14e00*/  BRA `(.L_x_1298) ;  /* 0xffffffe800f47947 */ /* 0x000fea000383ffff */
.L_x_1246:
[----:B---3--:R3:W4:Y:S02]  /*14e10*/  SYNCS.PHASECHK.TRANS64.TRYWAIT P0, [R4+URZ], R5 ;  /* 0x00000005040075a7 */ /* 0x008724000800017f */
[----:B----4-:R-:W-:Y:S05]  /*14e20*/  @!P0 NANOSLEEP.SYNCS 0x989680 ;  /* 0x009896800000895d */ /* 0x010fea0003900000 */
[----:B------:R-:W4:Y:S02]  /*14e30*/  @!P0 SYNCS.PHASECHK.TRANS64 P0, [R4+URZ], R5 ;  /* 0x00000005040085a7 */ /* 0x000f24000800007f */
[----:B----4-:R-:W-:Y:S05]  /*14e40*/  @!P0 BRA `(.L_x_1246) ;  /* 0xfffffffc00f08947 */ /* 0x010fea000383ffff */
[----:B------:R-:W-:Y:S05]  /*14e50*/  BRA `(.L_x_1299) ;  /* 0xffffffe800fc7947 */ /* 0x000fea000383ffff */
.L_x_1300:
        /* <DEDUP_REMOVED lines=10> */
.L_x_2660:


//--------------------- .text._ZN7cutlass13device_kernelIN5flash11enable_sm90INS1_16FlashAttnFwdSm90INS1_25CollectiveMainloopFwdSm90ILi2EN4cute5tupleIJNS5_1CILi1EEES8_S8_EEENS6_IJNS7_ILi128EEENS7_ILi96EEENS7_ILi192EEEEEELi128ENS_6half_tEfNS_4arch4Sm90ELb0ELb1ELb0ELb1ELb0ELb1ELb0ELb1ELb1ELb0ELb0ELb0EEENS1_21CollectiveEpilogueFwdINS6_IJSA_SA_SB_EEES9_SE_SG_Li256ELb1ELb0ELb0ELb0EEENS1_36VarlenDynamicPersistentTileSchedulerILi128ELi96ELi256ELi32ELb0ELb0ELb1ELb1ELb0ELb1EEEEEEEEEvNT_6ParamsE --------------------------
	.section	.text._ZN7cutlass13device_kernelIN5flash11enable_sm90INS1_16FlashAttnFwdSm90INS1_25CollectiveMainloopFwdSm90ILi2EN4cute5tupleIJNS5_1CILi1EEES8_S8_EEENS6_IJNS7_ILi128EEENS7_ILi96EEENS7_ILi192EEEEEELi128ENS_6half_tEfNS_4arch4Sm90ELb0ELb1ELb0ELb1ELb0ELb1ELb0ELb1ELb1ELb0ELb0ELb0EEENS1_21CollectiveEpilogueFwdINS6_IJSA_SA_SB_EEES9_SE_SG_Li256ELb1ELb0ELb0ELb0EEENS1_36VarlenDynamicPersistentTileSchedulerILi128ELi96ELi256ELi32ELb0ELb0ELb1ELb1ELb0ELb1EEEEEEEEEvNT_6ParamsE,"ax",@progbits
	.align	128
.text._ZN7cutlass13device_kernelIN5flash11enable_sm90INS1_16FlashAttnFwdSm90INS1_25CollectiveMainloopFwdSm90ILi2EN4cute5tupleIJNS5_1CILi1EEES8_S8_EEENS6_IJNS7_ILi128EEENS7_ILi96EEENS7_ILi192EEEEEELi128ENS_6half_tEfNS_4arch4Sm90ELb0ELb1ELb0ELb1ELb0ELb1ELb0ELb1ELb1ELb0ELb0ELb0EEENS1_21CollectiveEpilogueFwdINS6_IJSA_SA_SB_EEES9_SE_SG_Li256ELb1ELb0ELb0ELb0EEENS1_36VarlenDynamicPersistentTileSchedulerILi128ELi96ELi256ELi32ELb0ELb0ELb1ELb1ELb0ELb1EEEEEEEEEvNT_6ParamsE:
        .type           _ZN7cutlass13device_kernelIN5flash11enable_sm90INS1_16FlashAttnFwdSm90INS1_25CollectiveMainloopFwdSm90ILi2EN4cute5tupleIJNS5_1CILi1EEES8_S8_EEENS6_IJNS7_ILi128EEENS7_ILi96EEENS7_ILi192EEEEEELi128ENS_6half_tEfNS_4arch4Sm90ELb0ELb1ELb0ELb1ELb0ELb1ELb0ELb1ELb1ELb0ELb0ELb0EEENS1_21CollectiveEpilogueFwdINS6_IJSA_SA_SB_EEES9_SE_SG_Li256ELb1ELb0ELb0ELb0EEENS1_36VarlenDynamicPersistentTileSchedulerILi128ELi96ELi256ELi32ELb0ELb0ELb1ELb1ELb0ELb1EEEEEEEEEvNT_6ParamsE,@function
        .size           _ZN7cutlass13device_kernelIN5flash11enable_sm90INS1_16FlashAttnFwdSm90INS1_25CollectiveMainloopFwdSm90ILi2EN4cute5tupleIJNS5_1CILi1EEES8_S8_EEENS6_IJNS7_ILi128EEENS7_ILi96EEENS7_ILi192EEEEEELi128ENS_6half_tEfNS_4arch4Sm90ELb0ELb1ELb0ELb1ELb0ELb1ELb0ELb1ELb1ELb0ELb0ELb0EEENS1_21CollectiveEpilogueFwdINS6_IJSA_SA_SB_EEES9_SE_SG_Li256ELb1ELb0ELb0ELb0EEENS1_36VarlenDynamicPersistentTileSchedulerILi128ELi96ELi256ELi32ELb0ELb0ELb1ELb1ELb0ELb1EEEEEEEEEvNT_6ParamsE,(.L_x_2661 - _ZN7cutlass13device_kernelIN5flash11enable_sm90INS1_16FlashAttnFwdSm90INS1_25CollectiveMainloopFwdSm90ILi2EN4cute5tupleIJNS5_1CILi1EEES8_S8_EEENS6_IJNS7_ILi128EEENS7_ILi96EEENS7_ILi192EEEEEELi128ENS_6half_tEfNS_4arch4Sm90ELb0ELb1ELb0ELb1ELb0ELb1ELb0ELb1ELb1ELb0ELb0ELb0EEENS1_21CollectiveEpilogueFwdINS6_IJSA_SA_SB_EEES9_SE_SG_Li256ELb1ELb0ELb0ELb0EEENS1_36VarlenDynamicPersistentTileSchedulerILi128ELi96ELi256ELi32ELb0ELb0ELb1ELb1ELb0ELb1EEEEEEEEEvNT_6ParamsE)
        .other          _ZN7cutlass13device_kernelIN5flash11enable_sm90INS1_16FlashAttnFwdSm90INS1_25CollectiveMainloopFwdSm90ILi2EN4cute5tupleIJNS5_1CILi1EEES8_S8_EEENS6_IJNS7_ILi128EEENS7_ILi96EEENS7_ILi192EEEEEELi128ENS_6half_tEfNS_4arch4Sm90ELb0ELb1ELb0ELb1ELb0ELb1ELb0ELb1ELb1ELb0ELb0ELb0EEENS1_21CollectiveEpilogueFwdINS6_IJSA_SA_SB_EEES9_SE_SG_Li256ELb1ELb0ELb0ELb0EEENS1_36VarlenDynamicPersistentTileSchedulerILi128ELi96ELi256ELi32ELb0ELb0ELb1ELb1ELb0ELb1EEEEEEEEEvNT_6ParamsE,@"STO_CUDA_ENTRY STV_DEFAULT"
_ZN7cutlass13device_kernelIN5flash11enable_sm90INS1_16FlashAttnFwdSm90INS1_25CollectiveMainloopFwdSm90ILi2EN4cute5tupleIJNS5_1CILi1EEES8_S8_EEENS6_IJNS7_ILi128EEENS7_ILi96EEENS7_ILi192EEEEEELi128ENS_6half_tEfNS_4arch4Sm90ELb0ELb1ELb0ELb1ELb0ELb1ELb0ELb1ELb1ELb0ELb0ELb0EEENS1_21CollectiveEpilogueFwdINS6_IJSA_SA_SB_EEES9_SE_SG_Li256ELb1ELb0ELb0ELb0EEENS1_36VarlenDynamicPersistentTileSchedulerILi128ELi96ELi256ELi32ELb0ELb0ELb1ELb1ELb0ELb1EEEEEEEEEvNT_6ParamsE:
        /* <DEDUP_REMOVED lines=27> */
.L_x_1302:
[----:B------:R-:W-:Y:S05]  /*01b0*/  BSYNC B0 ;  /* 0x0000000000007941 */ /* 0x000fea0003800000 */
.L_x_1301:
        /* <DEDUP_REMOVED lines=41> */
.L_x_1303:
        /* <DEDUP_REMOVED lines=22> */
.L_x_1304:
        /* <DEDUP_REMOVED lines=18> */
.L_x_1305:
        /* <DEDUP_REMOVED lines=22> */
.L_x_1306:
        /* <DEDUP_REMOVED lines=22> */
.L_x_1307:
[----:B------:R-:W-:Y:S01]  /*0990*/  PLOP3.LUT P0, PT, PT, PT, UP0, 0x80, 0x0 ;  /* 0x000000000000781c */ /* 0x000fe20003f0f008 */
[----:B------:R-:W-:Y:S01]  /*09a0*/  UMOV UR60, 0x1 ;  /* 0x00000001003c7882 */ /* 0x000fe20000000000 */
[----:B------:R-:W-:Y:S01]  /*09b0*/  NOP ;  /* 0x0000000000007918 */ /* 0x000fe20000000000 */
[----:B------:R-:W-:Y:S01]  /*09c0*/  USEL UR60, UR60, 0x2, !UP0 ;  /* 0x000000023c3c7887 */ /* 0x000fe2000c000000 */
[----:B------:R-:W-:Y:S01]  /*09d0*/  BSSY B7, `(.L_x_1308) ;  /* 0x000259e000077945 */ /* 0x000fe20003800000 */
[----:B012-4-:R-:W-:Y:S08]  /*09e0*/  BAR.SYNC.DEFER_BLOCKING 0x0 ;  /* 0x0000000000007b1d */ /* 0x017ff00000010000 */
[----:B------:R-:W-:Y:S05]  /*09f0*/  @!P0 BRA `(.L_x_1309) ;  /* 0x000001f000888947 */ /* 0x000fea0003800000 */
.L_x_1310:
[----:B------:R-:W-:-:S08]  /*0a00*/  NOP ;  /* 0x0000000000007918 */ /* 0x000fd00000000000 */
[----:B------:R-:W0:Y:S02]  /*0a10*/  USETMAXREG.TRY_ALLOC.CTAPOOL UP0, 0xf0 ;  /* 0x000000f0000079c8 */ /* 0x000e240008000600 */
[----:B0-----:R-:W-:-:S13]  /*0a20*/  PLOP3.LUT P0, PT, PT, PT, UP0, 0x80, 0x0 ;  /* 0x000000000000781c */ /* 0x001fda0003f0f008 */
[----:B------:R-:W-:Y:S05]  /*0a30*/  @!P0 BRA `(.L_x_1310) ;  /* 0xfffffffc00f08947 */ /* 0x000fea000383ffff */
[----:B------:R-:W0:Y:S08]  /*0a40*/  S2UR UR5, SR_CgaCtaId ;  /* 0x00000000000579c3 */ /* 0x000e300000008800 */
[----:B------:R-:W-:Y:S06]  /*0a50*/  BAR.ARV 0x8, 0x120 ;  /* 0x0204800000007b1d */ /* 0x000fec0000002000 */
[----:B------:R-:W-:-:S02]  /*0a60*/  UMOV UR4, 0x400 ;  /* 0x0000040000047882 */ /* 0x000fc40000000000 */
[----:B------:R-:W-:Y:S01]  /*0a70*/  BAR.SYNC.DEFER_BLOCKING 0x5, 0x120 ;  /* 0x0144800000007b1d */ /* 0x000fe20000010000 */
[----:B0-----:R-:W-:-:S06]  /*0a80*/  ULEA UR4, UR5, UR4, 0x18 ;  /* 0x0000000405047291 */ /* 0x001fcc000f8ec03f */
[----:B------:R-:W-:Y:S01]  /*0a90*/  IMAD.U32 R18, RZ, RZ, UR4 ;  /* 0x00000004ff127e24 */ /* 0x000fe2000f8e00ff */
[----:B------:R-:W-:-:S04]  /*0aa0*/  ULDC UR4, c[0x0][0xc14] ;  /* 0x0003050000047ab9 */ /* 0x000fc80000000800 */
[----:B------:R-:W0:Y:S01]  /*0ab0*/  LDS.128 R168, [R18+0x2a8d0] ;  /* 0x02a8d00012a87984 */ /* 0x000e220000000c00 */
[----:B------:R-:W-:Y:S06]  /*0ac0*/  BAR.ARV 0x4, 0x120 ;  /* 0x0104800000007b1d */ /* 0x000fec0000002000 */
[----:B0-----:R-:W-:-:S13]  /*0ad0*/  ISETP.GE.AND P0, PT, R171, UR4, PT ;  /* 0x00000004ab007c0c */ /* 0x001fda000bf06270 */
[----:B------:R-:W-:Y:S05]  /*0ae0*/  @P0 BRA `(.L_x_1311) ;  /* 0x0000025800300947 */ /* 0x000fea0003800000 */
[----:B------:R-:W-:Y:S01]  /*0af0*/  VIADD R188, R4, 0xffffff80 ;  /* 0xffffff8004bc7836 */ /* 0x000fe20000000000 */
[----:B------:R-:W-:Y:S01]  /*0b00*/  R2UR UR4, R18 ;  /* 0x00000000120472ca */ /* 0x000fe200000e0000 */
[----:B------:R-:W-:Y:S01]  /*0b10*/  ULOP3.LUT UR5, UR60, 0x1, URZ, 0xfc, !UPT ;  /* 0x000000013c057892 */ /* 0x000fe2000f8efc3f */
[----:B------:R-:W-:Y:S01]  /*0b20*/  IMAD.MOV.U32 R184, RZ, RZ, RZ ;  /* 0x000000ffffb87224 */ /* 0x000fe200078e00ff */
[----:B------:R-:W-:Y:S02]  /*0b30*/  CS2R R160, SRZ ;  /* 0x0000000000a07805 */ /* 0x000fe4000001ff00 */
[----:B------:R-:W-:Y:S01]  /*0b40*/  SHF.R.S32.HI R3, RZ, 0x1f, R188 ;  /* 0x0000001fff037819 */ /* 0x000fe200000114bc */
[----:B------:R-:W-:Y:S02]  /*0b50*/  IMAD.MOV.U32 R19, RZ, RZ, RZ ;  /* 0x000000ffff137224 */ /* 0x000fe400078e00ff */
[----:B------:R-:W-:Y:S01]  /*0b60*/  IMAD.MOV.U32 R167, RZ, RZ, RZ ;  /* 0x000000ffffa77224 */ /* 0x000fe200078e00ff */
[----:B------:R-:W-:-:S02]  /*0b70*/  LEA.HI R0, R3, R188, RZ, 0x7 ;  /* 0x000000bc03007211 */ /* 0x000fc400078f38ff */
[CC--:B------:R-:W-:Y:S02]  /*0b80*/  LEA.HI R2, R3.reuse, R188.reuse, RZ, 0x4 ;  /* 0x000000bc03027211 */ /* 0x0c0fe400078f20ff */
[----:B------:R-:W-:Y:S01]  /*0b90*/  LOP3.LUT R191, R0, 0xffffff80, RZ, 0xc0, !PT ;  /* 0xffffff8000bf7812 */ /* 0x000fe200078ec0ff */
[----:B------:R-:W-:Y:S01]  /*0ba0*/  UIADD3 UR4, UR4, 0xc400, URZ ;  /* 0x0000c40004047890 */ /* 0x000fe2000fffe03f */
[----:B------:R-:W-:Y:S02]  /*0bb0*/  SHF.R.S32.HI R5, RZ, 0x4, R2 ;  /* 0x00000004ff057819 */ /* 0x000fe40000011402 */
[----:B------:R-:W-:Y:S01]  /*0bc0*/  LEA.HI R180, R3, R188, RZ, 0x3 ;  /* 0x000000bc03b47211 */ /* 0x000fe200078f18ff */
[----:B------:R-:W-:Y:S01]  /*0bd0*/  IMAD.IADD R191, R188, 0x1, -R191 ;  /* 0x00000001bcbf7824 */ /* 0x000fe200078e0abf */
[----:B------:R-:W-:Y:S02]  /*0be0*/  LEA.HI R4, R2, R5, RZ, 0x1 ;  /* 0x0000000502047211 */ /* 0x000fe400078f08ff */
[----:B------:R-:W-:-:S02]  /*0bf0*/  SHF.R.S32.HI R201, RZ, 0x7, R0 ;  /* 0x00000007ffc97819 */ /* 0x000fc40000011400 */
[----:B------:R-:W-:Y:S02]  /*0c00*/  SHF.R.S32.HI R8, RZ, 0x1f, R191 ;  /* 0x0000001fff087819 */ /* 0x000fe400000114bf */
[----:B------:R-:W-:Y:S02]  /*0c10*/  LEA.HI R0, R0, R201, RZ, 0x1 ;  /* 0x000000c900007211 */ /* 0x000fe400078f08ff */
[CC--:B------:R-:W-:Y:S02]  /*0c20*/  LEA.HI R7, R8.reuse, R191.reuse, RZ, 0x2 ;  /* 0x000000bf08077211 */ /* 0x0c0fe400078f10ff */
[----:B------:R-:W-:Y:S02]  /*0c30*/  LEA.HI R8, R8, R191, RZ, 0x5 ;  /* 0x000000bf08087211 */ /* 0x000fe400078f28ff */
[--C-:B------:R-:W-:Y:S02]  /*0c40*/  SHF.R.S32.HI R9, RZ, 0x2, R7.reuse ;  /* 0x00000002ff097819 */ /* 0x100fe40000011407 */
[----:B------:R-:W-:-:S02]  /*0c50*/  SHF.R.S32.HI R6, RZ, 0x1f, R7 ;  /* 0x0000001fff067819 */ /* 0x000fc40000011407 */
[----:B------:R-:W-:Y:S02]  /*0c60*/  SHF.R.S32.HI R8, RZ, 0x5, R8 ;  /* 0x00000005ff087819 */ /* 0x000fe40000011408 */
[----:B------:R-:W-:Y:S02]  /*0c70*/  LEA.HI R10, R6, R9, RZ, 0x3 ;  /* 0x00000009060a7211 */ /* 0x000fe400078f18ff */
[----:B------:R-:W-:Y:S02]  /*0c80*/  LOP3.LUT R6, R4, 0x1ffffffe, RZ, 0xc0, !PT ;  /* 0x1ffffffe04067812 */ /* 0x000fe400078ec0ff */
[----:B------:R-:W-:Y:S02]  /*0c90*/  LOP3.LUT R10, R10, 0xfffffff8, RZ, 0xc0, !PT ;  /* 0xfffffff80a0a7812 */ /* 0x000fe400078ec0ff */
[----:B------:R-:W-:Y:S01]  /*0ca0*/  LEA.HI R4, R3, R188, RZ, 0x5 ;  /* 0x000000bc03047211 */ /* 0x000fe200078f28ff */
[----:B------:R-:W-:Y:S01]  /*0cb0*/  IMAD.IADD R6, R5, 0x1, -R6 ;  /* 0x0000000105067824 */ /* 0x000fe200078e0a06 */
[----:B------:R-:W-:-:S02]  /*0cc0*/  IADD3 R9, R9, -R10, RZ ;  /* 0x8000000a09097210 */ /* 0x000fc40007ffe0ff */
[----:B------:R-:W-:Y:S02]  /*0cd0*/  LEA.HI R10, R3, R188, RZ, 0x2 ;  /* 0x000000bc030a7211 */ /* 0x000fe400078f10ff */
[----:B------:R-:W-:Y:S02]  /*0ce0*/  LOP3.LUT R3, R2, 0x3fffff0, RZ, 0xc0, !PT ;  /* 0x03fffff002037812 */ /* 0x000fe400078ec0ff */
[----:B------:R-:W-:Y:S02]  /*0cf0*/  LOP3.LUT R5, R180, 0x1ffffff8, RZ, 0xc0, !PT ;  /* 0x1ffffff8b4057812 */ /* 0x000fe400078ec0ff */
[----:B------:R-:W-:Y:S01]  /*0d00*/  LOP3.LUT R11, R10, 0xfffffffc, RZ, 0xc0, !PT ;  /* 0xfffffffc0a0b7812 */ /* 0x000fe200078ec0ff */
[C---:B------:R-:W-:Y:S01]  /*0d10*/  IMAD.IADD R3, R188.reuse, 0x1, -R3 ;  /* 0x00000001bc037824 */ /* 0x040fe200078e0a03 */
[--C-:B------:R-:W-:Y:S01]  /*0d20*/  SHF.R.S32.HI R162, RZ, 0x2, R10.reuse ;  /* 0x00000002ffa27819 */ /* 0x100fe2000001140a */
[C---:B------:R-:W-:Y:S01]  /*0d30*/  IMAD.IADD R5, R188.reuse, 0x1, -R5 ;  /* 0x00000001bc057824 */ /* 0x040fe200078e0a05 */
[----:B------:R-:W-:Y:S01]  /*0d40*/  SHF.R.S32.HI R13, RZ, 0x1f, R10 ;  /* 0x0000001fff0d7819 */ /* 0x000fe2000001140a */
[----:B------:R-:W-:Y:S01]  /*0d50*/  IMAD.IADD R188, R188, 0x1, -R11 ;  /* 0x00000001bcbc7824 */ /* 0x000fe200078e0a0b */
[----:B------:R-:W-:Y:S01]  /*0d60*/  SHF.R.S32.HI R4, RZ, 0x5, R4 ;  /* 0x00000005ff047819 */ /* 0x000fe20000011404 */
[----:B------:R-:W-:Y:S01]  /*0d70*/  VIADD R185, R162, 0x40 ;  /* 0x00000040a2b97836 */ /* 0x000fe20000000000 */
[----:B------:R-:W-:Y:S01]  /*0d80*/  LEA.HI R13, R13, R162, RZ, 0x3 ;  /* 0x000000a20d0d7211 */ /* 0x000fe200078f18ff */
[----:B------:R-:W-:Y:S01]  /*0d90*/  IMAD.SHL.U32 R22, R188, 0x8, RZ ;  /* 0x00000008bc167824 */ /* 0x000fe200078e00ff */
[----:B------:R-:W-:Y:S01]  /*0da0*/  LOP3.LUT R0, R0, 0x3fffffe, RZ, 0xc0, !PT ;  /* 0x03fffffe00007812 */ /* 0x000fe200078ec0ff */
[C---:B------:R-:W-:Y:S01]  /*0db0*/  IMAD R3, R4.reuse, 0x10, R3 ;  /* 0x0000001004037824 */ /* 0x040fe200078e0203 */
[----:B------:R-:W-:Y:S01]  /*0dc0*/  LOP3.LUT R13, R13, 0xfffffff8, RZ, 0xc0, !PT ;  /* 0xfffffff80d0d7812 */ /* 0x000fe200078ec0ff */
[----:B------:R-:W-:Y:S01]  /*0dd0*/  IMAD.SHL.U32 R176, R4, 0x200, RZ ;  /* 0x0000020004b07824 */ /* 0x000fe200078e00ff */
[----:B------:R-:W-:Y:S01]  /*0de0*/  IADD3 R165, R22, 0x20, RZ ;  /* 0x0000002016a57810 */ /* 0x000fe20007ffe0ff */
[----:B------:R-:W-:Y:S01]  /*0df0*/  IMAD.SHL.U32 R172, R185, 0x40, RZ ;  /* 0x00000040b9ac7824 */ /* 0x000fe200078e00ff */
[----:B------:R-:W-:Y:S01]  /*0e00*/  SHF.R.S32.HI R2, RZ, 0x1f, R185 ;  /* 0x0000001fff027819 */ /* 0x000fe200000114b9 */
[----:B------:R-:W-:Y:S01]  /*0e10*/  IMAD.IADD R190, R162, 0x1, -R13 ;  /* 0x00000001a2be7824 */ /* 0x000fe200078e0a0d */
[----:B------:R-:W-:Y:S01]  /*0e20*/  SHF.R.S32.HI R4, RZ, 0x1f, R165 ;  /* 0x0000001fff047819 */ /* 0x000fe200000114a5 */
[----:B------:R-:W-:Y:S01]  /*0e30*/  IMAD R202, R3, 0x8, R6 ;  /* 0x0000000803ca7824 */ /* 0x000fe200078e0206 */
[----:B------:R-:W-:Y:S01]  /*0e40*/  LEA.HI R2, R2, R185, RZ, 0x3 ;  /* 0x000000b902027211 */ /* 0x000fe200078f18ff */
[----:B------:R-:W-:Y:S01]  /*0e50*/  IMAD.SHL.U32 R174, R190, 0x40, RZ ;  /* 0x00000040beae7824 */ /* 0x000fe200078e00ff */
[-C--:B------:R-:W-:Y:S01]  /*0e60*/  LEA.HI R3, R4, R165.reuse, RZ, 0x6 ;  /* 0x000000a504037211 */ /* 0x080fe200078f30ff */
[----:B------:R-:W-:Y:S01]  /*0e70*/  VIADD R166, R22, 0x40 ;  /* 0x0000004016a67836 */ /* 0x000fe20000000000 */
[----:B------:R-:W-:Y:S01]  /*0e80*/  LOP3.LUT R172, R172, 0x1c0, RZ, 0xc0, !PT ;  /* 0x000001c0acac7812 */ /* 0x000fe200078ec0ff */
[----:B------:R-:W-:Y:S01]  /*0e90*/  IMAD.SHL.U32 R2, R2, 0x40, RZ ;  /* 0x0000004002027824 */ /* 0x000fe200078e00ff */
[----:B------:R-:W-:Y:S01]  /*0ea0*/  LOP3.LUT R174, R174, 0x1c0, RZ, 0xc0, !PT ;  /* 0x000001c0aeae7812 */ /* 0x000fe200078ec0ff */
[----:B------:R-:W-:Y:S01]  /*0eb0*/  IMAD.SHL.U32 R3, R3, 0x80, RZ ;  /* 0x0000008003037824 */ /* 0x000fe200078e00ff */
[----:B------:R-:W-:Y:S01]  /*0ec0*/  LEA.HI R189, R4, R165, RZ, 0x3 ;  /* 0x000000a504bd7211 */ /* 0x000fe200078f18ff */
[----:B------:R-:W-:Y:S01]  /*0ed0*/  IMAD.SHL.U32 R178, R5, 0x8, RZ ;  /* 0x0000000805b27824 */ /* 0x000fe200078e00ff */
[----:B------:R-:W-:Y:S01]  /*0ee0*/  SHF.R.U32.HI R200, RZ, 0x3, R172 ;  /* 0x00000003ffc87819 */ /* 0x000fe200000116ac */
[----:B------:R-:W-:Y:S01]  /*0ef0*/  IMAD.SHL.U32 R16, R188, 0x4, RZ ;  /* 0x00000004bc107824 */ /* 0x000fe200078e00ff */
[----:B------:R-:W-:Y:S01]  /*0f00*/  SHF.R.U32.HI R175, RZ, 0x3, R174 ;  /* 0x00000003ffaf7819 */ /* 0x000fe200000116ae */
[----:B------:R-:W-:Y:S01]  /*0f10*/  IMAD.SHL.U32 R202, R202, 0x8, RZ ;  /* 0x00000008caca7824 */ /* 0x000fe200078e00ff */
[----:B------:R-:W-:-:S02]  /*0f20*/  LOP3.LUT R4, R174, 0x38, R189, 0xf8, !PT ;  /* 0x00000038ae047812 */ /* 0x000fc400078ef8bd */
[----:B------:R-:W-:Y:S02]  /*0f30*/  LOP3.LUT R13, R172, 0x38, R189, 0xf8, !PT ;  /* 0x00000038ac0d7812 */ /* 0x000fe400078ef8bd */
[----:B------:R-:W-:Y:S02]  /*0f40*/  SHF.R.S32.HI R11, RZ, 0x1f, R166 ;  /* 0x0000001fff0b7819 */ /* 0x000fe400000114a6 */
[----:B------:R-:W-:Y:S02]  /*0f50*/  LOP3.LUT R177, R2, 0xfffffe00, RZ, 0xc0, !PT ;  /* 0xfffffe0002b17812 */ /* 0x000fe400078ec0ff */
[----:B------:R-:W-:Y:S02]  /*0f60*/  LOP3.LUT R3, R3, 0xffffe000, RZ, 0xc0, !PT ;  /* 0xffffe00003037812 */ /* 0x000fe400078ec0ff */
[----:B------:R-:W-:Y:S02]  /*0f70*/  LOP3.LUT R4, R4, R175, RZ, 0x3c, !PT ;  /* 0x000000af04047212 */ /* 0x000fe400078e3cff */
[----:B------:R-:W-:-:S02]  /*0f80*/  LOP3.LUT R2, R13, R200, RZ, 0x3c, !PT ;  /* 0x000000c80d027212 */ /* 0x000fc400078e3cff */
[CC--:B------:R-:W-:Y:S02]  /*0f90*/  LEA.HI R197, R11.reuse, R166.reuse, RZ, 0x3 ;  /* 0x000000a60bc57211 */ /* 0x0c0fe400078f18ff */
[-C--:B------:R-:W-:Y:S02]  /*0fa0*/  IADD3 R4, R4, R3.reuse, R176 ;  /* 0x0000000304047210 */ /* 0x080fe40007ffe0b0 */
[----:B------:R-:W-:Y:S02]  /*0fb0*/  IADD3 R195, R2, R3, R177 ;  /* 0x0000000302c37210 */ /* 0x000fe40007ffe0b1 */
[----:B------:R-:W-:Y:S02]  /*0fc0*/  LOP3.LUT R3, R172, 0x38, R197, 0xf8, !PT ;  /* 0x00000038ac037812 */ /* 0x000fe400078ef8c5 */
[----:B------:R-:W-:Y:S02]  /*0fd0*/  LEA.HI R11, R11, R166, RZ, 0x6 ;  /* 0x000000a60b0b7211 */ /* 0x000fe400078f30ff */
[----:B------:R-:W-:-:S02]  /*0fe0*/  LOP3.LUT R6, R3, R200, RZ, 0x3c, !PT ;  /* 0x000000c803067212 */ /* 0x000fc400078e3cff */
[----:B------:R-:W-:Y:S01]  /*0ff0*/  MOV R3, UR4 ;  /* 0x0000000400037c02 */ /* 0x000fe20008000f00 */
[----:B------:R-:W-:Y:S01]  /*1000*/  IMAD.SHL.U32 R11, R11, 0x80, RZ ;  /* 0x000000800b0b7824 */ /* 0x000fe200078e00ff */
[----:B------:R-:W-:Y:S02]  /*1010*/  LOP3.LUT R2, R174, 0x38, R197, 0xf8, !PT ;  /* 0x00000038ae027812 */ /* 0x000fe400078ef8c5 */
[----:B------:R-:W-:Y:S01]  /*1020*/  LEA R9, R8, R9, 0x4 ;  /* 0x0000000908097211 */ /* 0x000fe200078e20ff */
[----:B------:R0:W-:Y:S01]  /*1030*/  STL [R1+0x4], R3 ;  /* 0x0000040301007387 */ /* 0x0001e20000100800 */
[----:B------:R-:W-:Y:S02]  /*1040*/  LOP3.LUT R11, R11, 0xffffe000, RZ, 0xc0, !PT ;  /* 0xffffe0000b0b7812 */ /* 0x000fe400078ec0ff */
[----:B------:R-:W-:Y:S02]  /*1050*/  LOP3.LUT R2, R2, R175, RZ, 0x3c, !PT ;  /* 0x000000af02027212 */ /* 0x000fe400078e3cff */
[----:B------:R-:W-:-:S02]  /*1060*/  IADD3 R0, R201, -R0, RZ ;  /* 0x80000000c9007210 */ /* 0x000fc40007ffe0ff */
[-C--:B------:R-:W-:Y:S02]  /*1070*/  IADD3 R196, R2, R11.reuse, R176 ;  /* 0x0000000b02c47210 */ /* 0x080fe40007ffe0b0 */
[----:B------:R-:W-:Y:S01]  /*1080*/  LOP3.LUT R2, R172, 0x38, R22, 0xf8, !PT ;  /* 0x00000038ac027812 */ /* 0x000fe200078ef816 */
[----:B------:R-:W-:Y:S01]  /*1090*/  IMAD R179, R0, 0x40, R9 ;  /* 0x0000004000b37824 */ /* 0x000fe200078e0209 */
[----:B------:R-:W-:Y:S01]  /*10a0*/  IADD3 R6, R6, R11, R177 ;  /* 0x0000000b06067210 */ /* 0x000fe20007ffe0b1 */
[----:B------:R-:W-:Y:S01]  /*10b0*/  IMAD.U32 R0, RZ, RZ, UR5 ;  /* 0x00000005ff007e24 */ /* 0x000fe2000f8e00ff */
[----:B------:R-:W-:Y:S02]  /*10c0*/  LOP3.LUT R0, R7, 0x7ffffffc, RZ, 0xc0, !PT ;  /* 0x7ffffffc07007812 */ /* 0x000fe400078ec0ff */
[----:B------:R-:W-:Y:S02]  /*10d0*/  LOP3.LUT R2, R177, R2, R200, 0xf6, !PT ;  /* 0x00000002b1027212 */ /* 0x000fe400078ef6c8 */
[----:B------:R-:W-:Y:S01]  /*10e0*/  SHF.R.S32.HI R180, RZ, 0x3, R180 ;  /* 0x00000003ffb47819 */ /* 0x000fe200000114b4 */
[----:B------:R-:W-:Y:S01]  /*10f0*/  IMAD.IADD R173, R191, 0x1, -R0 ;  /* 0x00000001bfad7824 */ /* 0x000fe200078e0a00 */
[----:B------:R-:W-:-:S02]  /*1100*/  SHF.R.S32.HI R186, RZ, 0x1f, R162 ;  /* 0x0000001fffba7819 */ /* 0x000fc400000114a2 */
[----:B------:R-:W-:Y:S02]  /*1110*/  SHF.R.S32.HI R189, RZ, 0x3, R189 ;  /* 0x00000003ffbd7819 */ /* 0x000fe400000114bd */
[----:B------:R-:W-:Y:S02]  /*1120*/  SHF.R.S32.HI R197, RZ, 0x3, R197 ;  /* 0x00000003ffc57819 */ /* 0x000fe400000114c5 */
[----:B------:R-:W-:Y:S02]  /*1130*/  LEA R198, R2, UR4, 0x1 ;  /* 0x0000000402c67c11 */ /* 0x000fe4000f8e08ff */
[----:B------:R-:W-:Y:S02]  /*1140*/  LEA R199, R4, UR4, 0x1 ;  /* 0x0000000404c77c11 */ /* 0x000fe4000f8e08ff */
[----:B------:R-:W-:Y:S02]  /*1150*/  LEA R195, R195, UR4, 0x1 ;  /* 0x00000004c3c37c11 */ /* 0x000fe4000f8e08ff */
[----:B------:R-:W-:-:S02]  /*1160*/  LEA R196, R196, UR4, 0x1 ;  /* 0x00000004c4c47c11 */ /* 0x000fc4000f8e08ff */
[----:B0-----:R-:W-:-:S07]  /*1170*/  LEA R192, R6, UR4, 0x1 ;  /* 0x0000000406c07c11 */ /* 0x001fce000f8e08ff */
.L_x_1609:
[----:B------:R-:W-:Y:S01]  /*1180*/  ULDC.64 UR4, c[0x0][0xa28] ;  /* 0x00028a0000047ab9 */ /* 0x000fe20000000a00 */
[----:B0-2345:R-:W0:Y:S01]  /*1190*/  LDC.64 R4, c[0x0][0xa08] ;  /* 0x00028200ff047b82 */ /* 0x03de220000000a00 */
[----:B------:R-:W-:Y:S01]  /*11a0*/  ISETP.NE.U32.AND P0, PT, RZ, UR4, PT ;  /* 0x00000004ff007c0c */ /* 0x000fe2000bf05070 */
[----:B------:R-:W-:Y:S01]  /*11b0*/  IMAD.MOV.U32 R0, RZ, RZ, RZ ;  /* 0x000000ffff007224 */ /* 0x000fe200078e00ff */
[----:B------:R-:W-:Y:S01]  /*11c0*/  MOV R26, RZ ;  /* 0x000000ff001a7202 */ /* 0x000fe20000000f00 */
[----:B------:R-:W-:Y:S01]  /*11d0*/  ULDC.64 UR6, c[0x0][0x208] ;  /* 0x0000820000067ab9 */ /* 0x000fe20000000a00 */
[----:B------:R-:W-:Y:S01]  /*11e0*/  ISETP.NE.AND.EX P0, PT, RZ, UR5, PT, P0 ;  /* 0x00000005ff007c0c */ /* 0x000fe2000bf05300 */
[----:B------:R-:W-:Y:S02]  /*11f0*/  ULDC.64 UR4, c[0x0][0xa18] ;  /* 0x0002860000047ab9 */ /* 0x000fe40000000a00 */
[----:B------:R-:W-:-:S04]  /*1200*/  ISETP.NE.U32.AND P1, PT, RZ, UR4, PT ;  /* 0x00000004ff007c0c */ /* 0x000fc8000bf25070 */
[----:B------:R-:W-:Y:S01]  /*1210*/  ISETP.NE.AND.EX P1, PT, RZ, UR5, PT, P1 ;  /* 0x00000005ff007c0c */ /* 0x000fe2000bf25310 */
[----:B------:R-:W-:Y:S02]  /*1220*/  ULDC.64 UR4, c[0x0][0xa08] ;  /* 0x0002820000047ab9 */ /* 0x000fe40000000a00 */
[----:B------:R-:W-:-:S03]  /*1230*/  ISETP.NE.U32.AND P3, PT, RZ, UR4, PT ;  /* 0x00000004ff007c0c */ /* 0x000fc6000bf65070 */
[----:B------:R-:W1:Y:S01]  /*1240*/  @P0 LDC.64 R2, c[0x0][0xa28] ;  /* 0x00028a00ff020b82 */ /* 0x000e620000000a00 */
[----:B------:R-:W-:Y:S01]  /*1250*/  ISETP.NE.AND.EX P3, PT, RZ, UR5, PT, P3 ;  /* 0x00000005ff007c0c */ /* 0x000fe2000bf65330 */
[----:B0-----:R-:W-:-:S06]  /*1260*/  IMAD.WIDE R8, R171, 0x4, R4 ;  /* 0x00000004ab087825 */ /* 0x001fcc00078e0204 */
[----:B------:R-:W0:Y:S01]  /*1270*/  @P1 LDC.64 R6, c[0x0][0xa18] ;  /* 0x00028600ff061b82 */ /* 0x000e220000000a00 */
[----:B------:R-:W-:Y:S02]  /*1280*/  ULDC UR4, c[0x0][0x288] ;  /* 0x0000a20000047ab9 */ /* 0x000fe40000000800 */
[----:B------:R-:W-:Y:S01]  /*1290*/  IMAD.U32 R164, RZ, RZ, UR4 ;  /* 0x00000004ffa47e24 */ /* 0x000fe2000f8e00ff */
[----:B------:R-:W-:Y:S02]  /*12a0*/  ULDC.64 UR4, c[0x0][0x3f8] ;  /* 0x0000fe0000047ab9 */ /* 0x000fe40000000a00 */
[----:B------:R-:W-:Y:S01]  /*12b0*/  UISETP.NE.U32.AND UP0, UPT, UR4, URZ, UPT ;  /* 0x0000003f0400728c */ /* 0x000fe2000bf05070 */
[----:B------:R2:W5:Y:S03]  /*12c0*/  @P3 LDG.E R26, desc[UR6][R8.64] ;  /* 0x00000006081a3981 */ /* 0x000566000c1e1900 */
[----:B------:R-:W-:-:S03]  /*12d0*/  UISETP.NE.AND.EX UP0, UPT, UR5, URZ, UPT, UP0 ;  /* 0x0000003f0500728c */ /* 0x000fc6000bf05300 */
[----:B------:R-:W-:Y:S01]  /*12e0*/  ULDC.64 UR4, c[0x0][0xa20] ;  /* 0x0002880000047ab9 */ /* 0x000fe20000000a00 */
[----:B-1----:R-:W-:Y:S01]  /*12f0*/  @P0 IMAD.WIDE R2, R171, 0x4, R2 ;  /* 0x00000004ab020825 */ /* 0x002fe200078e0202 */
[----:B------:R-:W-:-:S04]  /*1300*/  ISETP.NE.U32.AND P2, PT, RZ, UR4, PT ;  /* 0x00000004ff007c0c */ /* 0x000fc8000bf45070 */
[----:B------:R2:W5:Y:S01]  /*1310*/  @P0 LDG.E R0, desc[UR6][R2.64] ;  /* 0x0000000602000981 */ /* 0x000562000c1e1900 */
[----:B0-----:R-:W-:-:S05]  /*1320*/  @P1 IMAD.WIDE R4, R171, 0x4, R6 ;  /* 0x00000004ab041825 */ /* 0x001fca00078e0206 */
[----:B------:R2:W5:Y:S01]  /*1330*/  @P1 LDG.E R164, desc[UR6][R4.64] ;  /* 0x0000000604a41981 */ /* 0x000562000c1e1900 */
[----:B------:R-:W-:Y:S02]  /*1340*/  ULDC UR6, c[0x0][0x404] ;  /* 0x0001010000067ab9 */ /* 0x000fe40000000800 */
[----:B------:R-:W-:Y:S01]  /*1350*/  USEL UR4, UR6, 0x1, UP0 ;  /* 0x0000000106047887 */ /* 0x000fe20008000000 */
[----:B------:R-:W-:Y:S02]  /*1360*/  ISETP.NE.AND.EX P2, PT, RZ, UR5, PT, P2 ;  /* 0x00000005ff007c0c */ /* 0x000fe4000bf45320 */
[----:B------:R-:W-:Y:S01]  /*1370*/  ULDC UR6, c[0x0][0x2e0] ;  /* 0x0000b80000067ab9 */ /* 0x000fe20000000800 */
[----:B------:R-:W-:Y:S01]  /*1380*/  ULDC UR7, c[0x0][0x338] ;  /* 0x0000ce0000077ab9 */ /* 0x000fe20000000800 */
[----:B------:R-:W-:Y:S01]  /*1390*/  UIMAD UR6, UR4, UR6, URZ ;  /* 0x00000006040672a4 */ /* 0x000fe2000f8e023f */
[----:B------:R-:W-:Y:S02]  /*13a0*/  IMAD.MOV.U32 R187, RZ, RZ, R169 ;  /* 0x000000ffffbb7224 */ /* 0x000fe400078e00a9 */
[----:B------:R-:W-:-:S02]  /*13b0*/  IMAD.MOV.U32 R182, RZ, RZ, R170 ;  /* 0x000000ffffb67224 */ /* 0x000fc400078e00aa */
[----:B------:R-:W-:Y:S01]  /*13c0*/  IMAD.MOV.U32 R183, RZ, RZ, R171 ;  /* 0x000000ffffb77224 */ /* 0x000fe200078e00ab */
[----:B--2---:R-:W-:Y:S06]  /*13d0*/  @P1 BRA `(.L_x_1312) ;  /* 0x0000000000281947 */ /* 0x004fec0003800000 */
[----:B------:R-:W-:Y:S02]  /*13e0*/  ULDC.64 UR4, c[0x0][0xa00] ;  /* 0x0002800000047ab9 */ /* 0x000fe40000000a00 */
[----:B------:R-:W-:-:S04]  /*13f0*/  ISETP.NE.U32.AND P0, PT, RZ, UR4, PT ;  /* 0x00000004ff007c0c */ /* 0x000fc8000bf05070 */
[----:B------:R-:W-:-:S13]  /*1400*/  ISETP.NE.AND.EX P0, PT, RZ, UR5, PT, P0 ;  /* 0x00000005ff007c0c */ /* 0x000fda000bf05300 */
[----:B------:R-:W-:Y:S05]  /*1410*/  @!P0 BRA `(.L_x_1312) ;  /* 0x0000000000188947 */ /* 0x000fea0003800000 */
[----:B------:R-:W0:Y:S01]  /*1420*/  LDC.64 R2, c[0x0][0xa00] ;  /* 0x00028000ff027b82 */ /* 0x000e220000000a00 */
[----:B------:R-:W-:Y:S01]  /*1430*/  ULDC.64 UR4, c[0x0][0x208] ;  /* 0x0000820000047ab9 */ /* 0x000fe20000000a00 */
[----:B0-----:R-:W-:-:S05]  /*1440*/  IMAD.WIDE R2, R171, 0x4, R2 ;  /* 0x00000004ab027825 */ /* 0x001fca00078e0202 */
[----:B-----5:R-:W2:Y:S04]  /*1450*/  LDG.E R164, desc[UR4][R2.64] ;  /* 0x0000000402a47981 */ /* 0x020ea8000c1e1900 */
[----:B------:R-:W2:Y:S02]  /*1460*/  LDG.E R5, desc[UR4][R2.64+0x4] ;  /* 0x0000040402057981 */ /* 0x000ea4000c1e1900 */
[----:B--2---:R-:W-:-:S07]  /*1470*/  IMAD.IADD R164, R5, 0x1, -R164 ;  /* 0x0000000105a47824 */ /* 0x004fce00078e0aa4 */
.L_x_1312:
[----:B------:R-:W-:Y:S01]  /*1480*/  MOV R2, UR7 ;  /* 0x0000000700027c02 */ /* 0x000fe20008000f00 */
[----:B------:R-:W-:Y:S01]  /*1490*/  IMAD.U32 R25, RZ, RZ, UR6 ;  /* 0x00000006ff197e24 */ /* 0x000fe2000f8e00ff */
[----:B------:R-:W-:Y:S06]  /*14a0*/  @!P2 BRA `(.L_x_1313) ;  /* 0x000000000014a947 */ /* 0x000fec0003800000 */
[----:B------:R-:W0:Y:S01]  /*14b0*/  LDC.64 R4, c[0x0][0xa20] ;  /* 0x00028800ff047b82 */ /* 0x000e220000000a00 */
[----:B------:R-:W-:Y:S01]  /*14c0*/  ULDC.64 UR4, c[0x0][0x208] ;  /* 0x0000820000047ab9 */ /* 0x000fe20000000a00 */
[----:B0-----:R-:W-:-:S05]  /*14d0*/  IMAD.WIDE R4, R171, 0x4, R4 ;  /* 0x00000004ab047825 */ /* 0x001fca00078e0204 */
[----:B------:R0:W5:Y:S01]  /*14e0*/  LDG.E R25, desc[UR4][R4.64] ;  /* 0x0000000404197981 */ /* 0x000162000c1e1900 */
[----:B------:R-:W-:Y:S05]  /*14f0*/  BRA `(.L_x_1314) ;  /* 0x0000000000147947 */ /* 0x000fea0003800000 */
.L_x_1313:
[----:B------:R-:W-:Y:S05]  /*1500*/  @!P3 BRA `(.L_x_1314) ;  /* 0x000000000010b947 */ /* 0x000fea0003800000 */
[----:B------:R-:W-:Y:S02]  /*1510*/  ULDC.64 UR4, c[0x0][0x208] ;  /* 0x0000820000047ab9 */ /* 0x000fe40000000a00 */
[----:B------:R-:W2:Y:S04]  /*1520*/  LDG.E R4, desc[UR4][R8.64] ;  /* 0x0000000408047981 */ /* 0x000ea8000c1e1900 */
[----:B------:R-:W2:Y:S02]  /*1530*/  LDG.E R25, desc[UR4][R8.64+0x4] ;  /* 0x0000040408197981 */ /* 0x000ea4000c1e1900 */
[----:B--2---:R-:W-:-:S07]  /*1540*/  IMAD.IADD R25, R25, 0x1, -R4 ;  /* 0x0000000119197824 */ /* 0x004fce00078e0a04 */
.L_x_1314:
[----:B------:R-:W-:Y:S01]  /*1550*/  ULDC.64 UR4, c[0x0][0xa10] ;  /* 0x0002840000047ab9 */ /* 0x000fe20000000a00 */
[----:B------:R-:W-:Y:S01]  /*1560*/  ULDC.64 UR6, c[0x0][0x208] ;  /* 0x0000820000067ab9 */ /* 0x000fe20000000a00 */
[----:B------:R-:W-:Y:S01]  /*1570*/  ISETP.NE.U32.AND P0, PT, RZ, UR4, PT ;  /* 0x00000004ff007c0c */ /* 0x000fe2000bf05070 */
[----:B------:R-:W1:Y:S03]  /*1580*/  LDC.64 R10, c[0x0][0x9e0] ;  /* 0x00027800ff0a7b82 */ /* 0x000e660000000a00 */
[----:B------:R-:W-:Y:S01]  /*1590*/  ISETP.NE.AND.EX P0, PT, RZ, UR5, PT, P0 ;  /* 0x00000005ff007c0c */ /* 0x000fe2000bf05300 */
[----:B------:R-:W-:Y:S02]  /*15a0*/  ULDC.64 UR4, c[0x0][0xa30] ;  /* 0x00028c0000047ab9 */ /* 0x000fe40000000a00 */
[----:B------:R-:W-:-:S04]  /*15b0*/  ISETP.NE.U32.AND P1, PT, RZ, UR4, PT ;  /* 0x00000004ff007c0c */ /* 0x000fc8000bf25070 */
[----:B------:R-:W-:-:S06]  /*15c0*/  ISETP.NE.AND.EX P1, PT, RZ, UR5, PT, P1 ;  /* 0x00000005ff007c0c */ /* 0x000fcc000bf25310 */
[----:B0-----:R-:W0:Y:S08]  /*15d0*/  @P0 LDC.64 R4, c[0x0][0xa10] ;  /* 0x00028400ff040b82 */ /* 0x001e300000000a00 */
[----:B------:R-:W2:Y:S01]  /*15e0*/  @P1 LDC.64 R6, c[0x0][0xa30] ;  /* 0x00028c00ff061b82 */ /* 0x000ea20000000a00 */
[----:B0-----:R-:W-:-:S05]  /*15f0*/  @P0 IMAD.WIDE R4, R171, 0x4, R4 ;  /* 0x00000004ab040825 */ /* 0x001fca00078e0204 */
[----:B------:R-:W3:Y:S04]  /*1600*/  @P0 LDG.E R3, desc[UR6][R4.64] ;  /* 0x0000000604030981 */ /* 0x000ee8000c1e1900 */
[----:B------:R-:W3:Y:S01]  /*1610*/  @P0 LDG.E R8, desc[UR6][R4.64+0x4] ;  /* 0x0000040604080981 */ /* 0x000ee2000c1e1900 */
[----:B-----5:R-:W-:Y:S02]  /*1620*/  IMAD.IADD R9, R25, 0x1, -R0 ;  /* 0x0000000119097824 */ /* 0x020fe400078e0a00 */
[----:B------:R-:W-:Y:S02]  /*1630*/  IMAD.MOV.U32 R147, RZ, RZ, R25 ;  /* 0x000000ffff937224 */ /* 0x000fe400078e0019 */
[----:B--2---:R-:W-:-:S05]  /*1640*/  @P1 IMAD.WIDE R6, R171, 0x4, R6 ;  /* 0x00000004ab061825 */ /* 0x004fca00078e0206 */
[----:B------:R0:W5:Y:S01]  /*1650*/  @P1 LDG.E R147, desc[UR6][R6.64] ;  /* 0x0000000606931981 */ /* 0x000162000c1e1900 */
[----:B-1----:R-:W-:Y:S02]  /*1660*/  ISETP.GE.AND P1, PT, R11, 0x1, PT ;  /* 0x000000010b00780c */ /* 0x002fe40003f26270 */
[----:B------:R-:W-:Y:S01]  /*1670*/  LEA R149, R169, 0x80, 0x7 ;  /* 0x00000080a9957811 */ /* 0x000fe200078e38ff */
[----:B---3--:R-:W-:-:S05]  /*1680*/  @P0 IMAD.IADD R2, R8, 0x1, -R3 ;  /* 0x0000000108020824 */ /* 0x008fca00078e0a03 */
[----:B------:R-:W-:-:S04]  /*1690*/  IADD3 R163, R9, R2, RZ ;  /* 0x0000000209a37210 */ /* 0x000fc80007ffe0ff */
[C---:B------:R-:W-:Y:S01]  /*16a0*/  IADD3 R149, R163.reuse, R149, -R164 ;  /* 0x00000095a3957210 */ /* 0x040fe20007ffe8a4 */
[----:B------:R-:W-:-:S04]  /*16b0*/  VIADD R0, R163, 0x5f ;  /* 0x0000005fa3007836 */ /* 0x000fc80000000000 */
[----:B------:R-:W-:-:S05]  /*16c0*/  IMAD.HI R0, R0, 0x2aaaaaab, RZ ;  /* 0x2aaaaaab00007827 */ /* 0x000fca00078e02ff */
[----:B------:R-:W-:-:S04]  /*16d0*/  SHF.R.U32.HI R153, RZ, 0x1f, R0 ;  /* 0x0000001fff997819 */ /* 0x000fc80000011600 */
[----:B------:R-:W-:Y:S01]  /*16e0*/  LEA.HI.SX32 R153, R0, R153, 0x1c ;  /* 0x0000009900997211 */ /* 0x000fe200078fe2ff */
[----:B------:R-:W-:Y:S01]  /*16f0*/  IMAD.IADD R0, R149, 0x1, R10 ;  /* 0x0000000195007824 */ /* 0x000fe200078e020a */
[----:B0-----:R-:W-:Y:S06]  /*1700*/  @!P1 BRA `(.L_x_1315) ;  /* 0x0000000000489947 */ /* 0x001fec0003800000 */
[C---:B------:R-:W-:Y:S01]  /*1710*/  ISETP.GT.AND P0, PT, R149.reuse, RZ, PT ;  /* 0x000000ff9500720c */ /* 0x040fe20003f04270 */
[----:B------:R-:W-:Y:S01]  /*1720*/  BSSY B0, `(.L_x_1316) ;  /* 0x000000e000007945 */ /* 0x000fe20003800000 */
[----:B------:R-:W-:-:S11]  /*1730*/  VIADD R3, R149, 0xffffffff ;  /* 0xffffffff95037836 */ /* 0x000fd60000000000 */
        /* <DEDUP_REMOVED lines=8> */
.L_x_1317:
[----:B------:R-:W-:-:S13]  /*17c0*/  ISETP.NE.AND P0, PT, R11, 0x1, PT ;  /* 0x000000010b00780c */ /* 0x000fda0003f05270 */
[----:B------:R-:W0:Y:S02]  /*17d0*/  @P0 LDC.64 R4, c[0x0][0x9e8] ;  /* 0x00027a00ff040b82 */ /* 0x000e240000000a00 */
[----:B0-----:R-:W-:-:S05]  /*17e0*/  @P0 IMAD.HI.U32 R4, R3, R4, RZ ;  /* 0x0000000403040227 */ /* 0x001fca00078e00ff */
[----:B------:R-:W-:-:S07]  /*17f0*/  @P0 SHF.R.U32.HI R3, RZ, R5, R4 ;  /* 0x00000005ff030219 */ /* 0x000fce0000011604 */
.L_x_1318:
[----:B------:R-:W-:Y:S05]  /*1800*/  BSYNC B0 ;  /* 0x0000000000007941 */ /* 0x000fea0003800000 */
.L_x_1316:
[----:B------:R-:W-:-:S05]  /*1810*/  IMAD R3, R3, R11, R11 ;  /* 0x0000000b03037224 */ /* 0x000fca00078e020b */
[----:B------:R-:W-:-:S07]  /*1820*/  VIMNMX R0, R0, R3, PT ;  /* 0x0000000300007248 */ /* 0x000fce0003fe0100 */
.L_x_1315:
[----:B------:R-:W-:Y:S01]  /*1830*/  IMAD R148, R169, 0x80, -R164 ;  /* 0x00000080a9947824 */ /* 0x000fe200078e0aa4 */
[----:B------:R-:W-:-:S04]  /*1840*/  ULDC UR4, c[0x0][0x9dc] ;  /* 0x0002770000047ab9 */ /* 0x000fc80000000800 */
[----:B------:R-:W-:-:S05]  /*1850*/  IADD3 R148, R163, R148, RZ ;  /* 0x00000094a3947210 */ /* 0x000fca0007ffe0ff */
[----:B------:R-:W-:Y:S01]  /*1860*/  VIADD R3, R148, -UR4 ;  /* 0x8000000494037c36 */ /* 0x000fe20008000000 */
[----:B------:R-:W-:Y:S06]  /*1870*/  @!P1 BRA `(.L_x_1319) ;  /* 0x0000000000489947 */ /* 0x000fec0003800000 */
[----:B------:R-:W-:Y:S01]  /*1880*/  ISETP.GT.AND P0, PT, R148, -0x1, PT ;  /* 0xffffffff9400780c */ /* 0x000fe20003f04270 */
[----:B------:R-:W-:-:S12]  /*1890*/  BSSY B0, `(.L_x_1320) ;  /* 0x000000e000007945 */ /* 0x000fd80003800000 */
        /* <DEDUP_REMOVED lines=8> */
.L_x_1321:
[----:B------:R-:W-:Y:S01]  /*1920*/  ISETP.NE.AND P0, PT, R11, 0x1, PT ;  /* 0x000000010b00780c */ /* 0x000fe20003f05270 */
[----:B------:R-:W-:-:S12]  /*1930*/  IMAD.MOV.U32 R4, RZ, RZ, R148 ;  /* 0x000000ffff047224 */ /* 0x000fd800078e0094 */
[----:B------:R-:W0:Y:S02]  /*1940*/  @P0 LDC.64 R6, c[0x0][0x9e8] ;  /* 0x00027a00ff060b82 */ /* 0x000e240000000a00 */
[----:B0-----:R-:W-:-:S05]  /*1950*/  @P0 IMAD.HI.U32 R6, R148, R6, RZ ;  /* 0x0000000694060227 */ /* 0x001fca00078e00ff */
[----:B------:R-:W-:-:S07]  /*1960*/  @P0 SHF.R.U32.HI R4, RZ, R7, R6 ;  /* 0x00000007ff040219 */ /* 0x000fce0000011606 */
.L_x_1322:
[----:B------:R-:W-:Y:S05]  /*1970*/  BSYNC B0 ;  /* 0x0000000000007941 */ /* 0x000fea0003800000 */
.L_x_1320:
[----:B------:R-:W-:-:S05]  /*1980*/  IMAD R4, R4, R11, RZ ;  /* 0x0000000b04047224 */ /* 0x000fca00078e02ff */
[----:B------:R-:W-:-:S07]  /*1990*/  VIMNMX R3, R3, R4, !PT ;  /* 0x0000000403037248 */ /* 0x000fce0007fe0100 */
.L_x_1319:
[----:B------:R-:W-:Y:S02]  /*19a0*/  VIADD R0, R0, 0x5f ;  /* 0x0000005f00007836 */ /* 0x000fe40000000000 */
[----:B------:R-:W-:-:S04]  /*19b0*/  IMAD.HI R4, R3, 0x2aaaaaab, RZ ;  /* 0x2aaaaaab03047827 */ /* 0x000fc800078e02ff */
[----:B------:R-:W-:Y:S01]  /*19c0*/  IMAD.HI R0, R0, 0x2aaaaaab, RZ ;  /* 0x2aaaaaab00007827 */ /* 0x000fe200078e02ff */
[----:B------:R-:W-:-:S04]  /*19d0*/  SHF.R.U32.HI R5, RZ, 0x1f, R4 ;  /* 0x0000001fff057819 */ /* 0x000fc80000011604 */
[----:B------:R-:W-:Y:S02]  /*19e0*/  SHF.R.U32.HI R3, RZ, 0x1f, R0 ;  /* 0x0000001fff037819 */ /* 0x000fe40000011600 */
[----:B------:R-:W-:Y:S02]  /*19f0*/  LEA.HI.SX32 R5, R4, R5, 0x1c ;  /* 0x0000000504057211 */ /* 0x000fe400078fe2ff */
[----:B------:R-:W-:Y:S02]  /*1a00*/  LEA.HI.SX32 R0, R0, R3, 0x1c ;  /* 0x0000000300007211 */ /* 0x000fe400078fe2ff */
[----:B------:R-:W-:Y:S02]  /*1a10*/  VIMNMX R5, RZ, R5, !PT ;  /* 0x00000005ff057248 */ /* 0x000fe40007fe0100 */
[----:B------:R-:W-:-:S03]  /*1a20*/  VIMNMX R0, R153, R0, PT ;  /* 0x0000000099007248 */ /* 0x000fc60003fe0100 */
[--C-:B------:R-:W-:Y:S02]  /*1a30*/  IMAD R5, R5, 0x60, -R9.reuse ;  /* 0x0000006005057824 */ /* 0x100fe400078e0a09 */
[----:B------:R-:W-:-:S03]  /*1a40*/  IMAD R3, R0, 0x60, -R9 ;  /* 0x0000006000037824 */ /* 0x000fc600078e0a09 */
[----:B------:R-:W-:Y:S02]  /*1a50*/  VIMNMX R5, RZ, R5, !PT ;  /* 0x00000005ff057248 */ /* 0x000fe40007fe0100 */
[----:B------:R-:W-:-:S03]  /*1a60*/  VIMNMX R0, R3, R2, PT ;  /* 0x0000000203007248 */ /* 0x000fc60003fe0100 */
[----:B------:R-:W-:Y:S01]  /*1a70*/  IMAD.WIDE.U32 R124, R5, -0x55555555, RZ ;  /* 0xaaaaaaab057c7825 */ /* 0x000fe200078e00ff */
[----:B------:R-:W-:-:S04]  /*1a80*/  ISETP.GT.AND P0, PT, R0, R5, PT ;  /* 0x000000050000720c */ /* 0x000fc80003f04270 */
[----:B------:R-:W-:-:S05]  /*1a90*/  SHF.R.U32.HI R124, RZ, 0x6, R125 ;  /* 0x00000006ff7c7819 */ /* 0x000fca000001167d */
[----:B------:R-:W-:-:S04]  /*1aa0*/  IMAD.MOV.U32 R24, RZ, RZ, R124 ;  /* 0x000000ffff187224 */ /* 0x000fc800078e007c */
[----:B------:R-:W-:-:S04]  /*1ab0*/  @P0 VIADD R0, R0, 0x5f ;  /* 0x0000005f00000836 */ /* 0x000fc80000000000 */
[----:B------:R-:W-:-:S05]  /*1ac0*/  @P0 IMAD.HI R0, R0, 0x2aaaaaab, RZ ;  /* 0x2aaaaaab00000827 */ /* 0x000fca00078e02ff */
[----:B------:R-:W-:-:S04]  /*1ad0*/  @P0 SHF.R.U32.HI R3, RZ, 0x1f, R0 ;  /* 0x0000001fff030819 */ /* 0x000fc80000011600 */
[----:B------:R-:W-:Y:S02]  /*1ae0*/  @P0 LEA.HI.SX32 R24, R0, R3, 0x1c ;  /* 0x0000000300180211 */ /* 0x000fe400078fe2ff */
[----:B------:R-:W-:Y:S02]  /*1af0*/  PLOP3.LUT P0, PT, PT, PT, PT, 0x80, 0x0 ;  /* 0x000000000000781c */ /* 0x000fe40003f0f070 */
[----:B------:R-:W-:-:S13]  /*1b00*/  ISETP.GT.AND P1, PT, R24, R124, PT ;  /* 0x0000007c1800720c */ /* 0x000fda0003f24270 */
[----:B------:R-:W-:Y:S05]  /*1b10*/  @!P1 BRA `(.L_x_1323) ;  /* 0x0000008c00249947 */ /* 0x000fea0003800000 */
        /* <DEDUP_REMOVED lines=11> */
[----:B------:R-:W-:Y:S01]  /*1bd0*/  IMAD.U32 R10, RZ, RZ, UR6 ;  /* 0x00000006ff0a7e24 */ /* 0x000fe2000f8e00ff */
[----:B------:R-:W-:Y:S01]  /*1be0*/  MOV R11, UR7 ;  /* 0x00000007000b7c02 */ /* 0x000fe20008000f00 */
[----:B------:R-:W-:Y:S02]  /*1bf0*/  IMAD.U32 R6, RZ, RZ, UR4 ;  /* 0x00000004ff067e24 */ /* 0x000fe4000f8e00ff */
[----:B------:R-:W-:-:S02]  /*1c00*/  IMAD.U32 R7, RZ, RZ, UR5 ;  /* 0x00000005ff077e24 */ /* 0x000fc4000f8e00ff */
[----:B------:R-:W-:Y:S02]  /*1c10*/  IMAD.MOV.U32 R8, RZ, RZ, 0x70 ;  /* 0x00000070ff087424 */ /* 0x000fe400078e00ff */
[----:B------:R-:W-:Y:S02]  /*1c20*/  IMAD.MOV.U32 R12, RZ, RZ, 0x1 ;  /* 0x00000001ff0c7424 */ /* 0x000fe400078e00ff */
[----:B0-----:R-:W-:-:S07]  /*1c30*/  IMAD.MOV.U32 R13, RZ, RZ, RZ ;  /* 0x000000ffff0d7224 */ /* 0x001fce00078e00ff */
[----:B------:R-:W-:-:S07]  /*1c40*/  LEPC R20, `(.L_x_1325) ;  /* 0x000000001014794e */ /* 0x000fce0000000000 */
[----:B-1---5:R-:W-:Y:S05]  /*1c50*/  CALL.ABS.NOINC R14 ;  /* 0x000000000e007343 */ /* 0x022fea0003c00000 */
.L_x_1325:
[----:B------:R-:W-:Y:S05]  /*1c60*/  BSYNC B6 ;  /* 0x0000000000067941 */ /* 0x000fea0003800000 */
.L_x_1324:
[----:B------:R-:W-:Y:S01]  /*1c70*/  VIADD R115, R18, 0x400 ;  /* 0x0000040012737836 */ /* 0x000fe20000000000 */
[----:B------:R-:W-:Y:S04]  /*1c80*/  BSSY B6, `(.L_x_1326) ;  /* 0x0000013000067945 */ /* 0x000fe80003800000 */
[----:B------:R-:W-:-:S13]  /*1c90*/  LOP3.LUT P0, RZ, R115, 0x3ff, RZ, 0xc0, !PT ;  /* 0x000003ff73ff7812 */ /* 0x000fda000780c0ff */
[----:B------:R-:W-:Y:S05]  /*1ca0*/  @!P0 BRA `(.L_x_1327) ;  /* 0x0000000000408947 */ /* 0x000fea0003800000 */
        /* <DEDUP_REMOVED lines=8> */
[----:B------:R-:W-:Y:S01]  /*1d30*/  MOV R12, 0x1 ;  /* 0x00000001000c7802 */ /* 0x000fe20000000f00 */
[----:B------:R-:W-:Y:S02]  /*1d40*/  IMAD.U32 R6, RZ, RZ, UR4 ;  /* 0x00000004ff067e24 */ /* 0x000fe4000f8e00ff */
[----:B------:R-:W-:-:S02]  /*1d50*/  IMAD.U32 R7, RZ, RZ, UR5 ;  /* 0x00000005ff077e24 */ /* 0x000fc4000f8e00ff */
[----:B------:R-:W-:Y:S02]  /*1d60*/  IMAD.U32 R11, RZ, RZ, UR7 ;  /* 0x00000007ff0b7e24 */ /* 0x000fe4000f8e00ff */
[----:B------:R-:W-:Y:S02]  /*1d70*/  IMAD.MOV.U32 R8, RZ, RZ, 0x70 ;  /* 0x00000070ff087424 */ /* 0x000fe400078e00ff */
[----:B0-----:R-:W-:-:S07]  /*1d80*/  IMAD.MOV.U32 R13, RZ, RZ, RZ ;  /* 0x000000ffff0d7224 */ /* 0x001fce00078e00ff */
[----:B------:R-:W-:-:S07]  /*1d90*/  LEPC R20, `(.L_x_1327) ;  /* 0x000000001014794e */ /* 0x000fce0000000000 */
[----:B-1---5:R-:W-:Y:S05]  /*1da0*/  CALL.ABS.NOINC R14 ;  /* 0x000000000e007343 */ /* 0x022fea0003c00000 */
.L_x_1327:
[----:B------:R-:W-:Y:S05]  /*1db0*/  BSYNC B6 ;  /* 0x0000000000067941 */ /* 0x000fea0003800000 */
.L_x_1326:
[----:B------:R-:W-:Y:S01]  /*1dc0*/  ULDC.64 UR4, c[0x0][0x9f8] ;  /* 0x00027e0000047ab9 */ /* 0x000fe20000000a00 */
[----:B------:R-:W-:Y:S01]  /*1dd0*/  ULDC.64 UR6, c[0x0][0x208] ;  /* 0x0000820000067ab9 */ /* 0x000fe20000000a00 */
[----:B------:R-:W-:Y:S01]  /*1de0*/  ISETP.NE.U32.AND P0, PT, RZ, UR4, PT ;  /* 0x00000004ff007c0c */ /* 0x000fe2000bf05070 */
[----:B------:R-:W2:Y:S01]  /*1df0*/  LDL.LU R20, [R1] ;  /* 0x0000000001147983 */ /* 0x000ea20000300800 */
[----:B------:R-:W0:Y:S01]  /*1e00*/  LDC R0, c[0x0][0x428] ;  /* 0x00010a00ff007b82 */ /* 0x000e220000000800 */
[----:B------:R-:W-:Y:S01]  /*1e10*/  ULDC UR4, c[0x0][0x2e4] ;  /* 0x0000b90000047ab9 */ /* 0x000fe20000000800 */
[----:B------:R-:W-:-:S06]  /*1e20*/  ISETP.NE.AND.EX P0, PT, RZ, UR5, PT, P0 ;  /* 0x00000005ff007c0c */ /* 0x000fcc000bf05300 */
[----:B------:R-:W1:Y:S08]  /*1e30*/  LDC.64 R94, c[0x0][0x2f0] ;  /* 0x0000bc00ff5e7b82 */ /* 0x000e700000000a00 */
[----:B------:R-:W3:Y:S01]  /*1e40*/  @P0 LDC.64 R4, c[0x0][0x9f8] ;  /* 0x00027e00ff040b82 */ /* 0x000ee20000000a00 */
[----:B------:R-:W-:Y:S01]  /*1e50*/  IMAD.IADD R119, R26, 0x1, R25 ;  /* 0x000000011a777824 */ /* 0x000fe200078e0219 */
[----:B------:R-:W-:-:S06]  /*1e60*/  SHF.R.S32.HI R23, RZ, 0x1f, R22 ;  /* 0x0000001fff177819 */ /* 0x000fcc0000011416 */
[----:B------:R-:W4:Y:S08]  /*1e70*/  LDC.64 R100, c[0x0][0x3e8] ;  /* 0x0000fa00ff647b82 */ /* 0x000f300000000a00 */
[----:B------:R-:W1:Y:S01]  /*1e80*/  LDC.64 R106, c[0x0][0x3d8] ;  /* 0x0000f600ff6a7b82 */ /* 0x000e620000000a00 */
[----:B---3--:R-:W-:-:S07]  /*1e90*/  @P0 IMAD.WIDE R4, R171, 0x4, R4 ;  /* 0x00000004ab040825 */ /* 0x008fce00078e0204 */
[----:B------:R-:W3:Y:S01]  /*1ea0*/  LDC R35, c[0x0][0x3d4] ;  /* 0x0000f500ff237b82 */ /* 0x000ee20000000800 */
[----:B------:R1:W2:Y:S01]  /*1eb0*/  @P0 LDG.E R171, desc[UR6][R4.64] ;  /* 0x0000000604ab0981 */ /* 0x0002a2000c1e1900 */
[----:B0-----:R-:W-:Y:S01]  /*1ec0*/  ISETP.NE.AND P0, PT, R0, 0x1, PT ;  /* 0x000000010000780c */ /* 0x001fe20003f05270 */
[C---:B------:R-:W-:Y:S01]  /*1ed0*/  VIADD R0, R22.reuse, 0x60 ;  /* 0x0000006016007836 */ /* 0x040fe20000000000 */
[----:B------:R-:W-:Y:S01]  /*1ee0*/  ISETP.GE.AND P2, PT, R165, UR4, PT ;  /* 0x00000004a5007c0c */ /* 0x000fe2000bf46270 */
[----:B------:R-:W-:Y:S01]  /*1ef0*/  ULDC.64 UR6, c[0x0][0x2f8] ;  /* 0x0000be0000067ab9 */ /* 0x000fe20000000a00 */
[----:B------:R-:W-:Y:S01]  /*1f00*/  ISETP.GE.AND P1, PT, R22, UR4, PT ;  /* 0x0000000416007c0c */ /* 0x000fe2000bf26270 */
[--C-:B----4-:R-:W-:Y:S01]  /*1f10*/  IMAD.WIDE.U32 R98, R162, R100, R22.reuse ;  /* 0x00000064a2627225 */ /* 0x110fe200078e0016 */
[----:B------:R-:W-:Y:S01]  /*1f20*/  SEL R6, RZ, 0xffffffff, P2 ;  /* 0xffffffffff067807 */ /* 0x000fe20001000000 */
[----:B------:R-:W0:Y:S01]  /*1f30*/  S2R R154, SR_TID.X ;  /* 0x00000000009a7919 */ /* 0x000e220000002100 */
[----:B------:R-:W-:Y:S01]  /*1f40*/  SEL R3, RZ, 0x1, P1 ;  /* 0x00000001ff037807 */ /* 0x000fe20000800000 */
[----:B------:R-:W-:Y:S01]  /*1f50*/  IMAD.MOV.U32 R123, RZ, RZ, 0x20 ;  /* 0x00000020ff7b7424 */ /* 0x000fe200078e00ff */
[----:B------:R-:W-:Y:S01]  /*1f60*/  ISETP.GE.AND P1, PT, R166, UR4, PT ;  /* 0x00000004a6007c0c */ /* 0x000fe2000bf26270 */
[----:B------:R-:W-:Y:S01]  /*1f70*/  IMAD.SHL.U32 R6, R6, 0x2, RZ ;  /* 0x0000000206067824 */ /* 0x000fe200078e00ff */
[----:B------:R-:W-:Y:S01]  /*1f80*/  ISETP.GE.AND P2, PT, R0, UR4, PT ;  /* 0x0000000400007c0c */ /* 0x000fe2000bf46270 */
[----:B------:R-:W4:Y:S01]  /*1f90*/  @P0 LDC R7, c[0x0][0x42c] ;  /* 0x00010b00ff070b82 */ /* 0x000f220000000800 */
[----:B-1----:R-:W-:Y:S01]  /*1fa0*/  SEL R4, RZ, 0x4, P1 ;  /* 0x00000004ff047807 */ /* 0x002fe20000800000 */
[----:B------:R-:W-:Y:S01]  /*1fb0*/  IMAD.WIDE.U32 R104, R162, R106, R22 ;  /* 0x0000006aa2687225 */ /* 0x000fe200078e0016 */
[----:B------:R-:W-:-:S02]  /*1fc0*/  LOP3.LUT R3, R6, 0x2, R3, 0xe2, !PT ;  /* 0x0000000206037812 */ /* 0x000fc400078ee203 */
[----:B------:R-:W-:Y:S01]  /*1fd0*/  SEL R5, RZ, 0x8, P2 ;  /* 0x00000008ff057807 */ /* 0x000fe20001000000 */
[----:B------:R-:W-:Y:S01]  /*1fe0*/  VIADD R6, R22, 0x80 ;  /* 0x0000008016067836 */ /* 0x000fe20000000000 */
[----:B------:R-:W-:Y:S01]  /*1ff0*/  SHF.R.S32.HI R21, RZ, 0x1f, R119 ;  /* 0x0000001fff157819 */ /* 0x000fe20000011477 */
[----:B------:R-:W1:Y:S01]  /*2000*/  @P0 LDC R8, c[0x0][0x430] ;  /* 0x00010c00ff080b82 */ /* 0x000e620000000800 */
[----:B------:R-:W-:Y:S01]  /*2010*/  LOP3.LUT R4, R5, R3, R4, 0xfe, !PT ;  /* 0x0000000305047212 */ /* 0x000fe200078efe04 */
[----:B------:R-:W-:Y:S01]  /*2020*/  IMAD.SHL.U32 R108, R106, 0x40, RZ ;  /* 0x000000406a6c7824 */ /* 0x000fe200078e00ff */
[----:B------:R-:W-:Y:S01]  /*2030*/  ISETP.GE.AND P1, PT, R6, UR4, PT ;  /* 0x0000000406007c0c */ /* 0x000fe2000bf26270 */
[----:B------:R-:W-:Y:S01]  /*2040*/  IMAD R125, R95, 0x60, RZ ;  /* 0x000000605f7d7824 */ /* 0x000fe200078e02ff */
[----:B------:R-:W-:Y:S01]  /*2050*/  IADD3 R6, R22, 0xa0, RZ ;  /* 0x000000a016067810 */ /* 0x000fe20007ffe0ff */
[----:B------:R-:W-:Y:S01]  /*2060*/  IMAD R127, R101, 0x60, RZ ;  /* 0x00000060657f7824 */ /* 0x000fe200078e02ff */
[----:B------:R-:W-:Y:S01]  /*2070*/  SEL R5, RZ, 0x10, P1 ;  /* 0x00000010ff057807 */ /* 0x000fe20000800000 */
[----:B------:R-:W-:Y:S01]  /*2080*/  IMAD.SHL.U32 R29, R100, 0x40, RZ ;  /* 0x00000040641d7824 */ /* 0x000fe200078e00ff */
[----:B------:R-:W-:Y:S01]  /*2090*/  ISETP.GE.AND P1, PT, R6, UR4, PT ;  /* 0x0000000406007c0c */ /* 0x000fe2000bf26270 */
[-C--:B------:R-:W-:Y:S01]  /*20a0*/  IMAD R6, R21, R94.reuse, RZ ;  /* 0x0000005e15067224 */ /* 0x080fe200078e02ff */
[----:B------:R-:W-:Y:S01]  /*20b0*/  LOP3.LUT R12, R4, R5, RZ, 0xfc, !PT ;  /* 0x00000005040c7212 */ /* 0x000fe200078efcff */
[----:B------:R-:W-:Y:S01]  /*20c0*/  ULDC.64 UR4, c[0x0][0x320] ;  /* 0x0000c80000047ab9 */ /* 0x000fe20000000a00 */
[----:B------:R-:W-:Y:S01]  /*20d0*/  IMAD.WIDE.U32 R4, R119, R94, RZ ;  /* 0x0000005e77047225 */ /* 0x000fe200078e00ff */
[----:B---3--:R-:W-:-:S02]  /*20e0*/  ISETP.GE.AND P3, PT, R22, R35, PT ;  /* 0x000000231600720c */ /* 0x008fc40003f66270 */
[----:B------:R-:W-:Y:S01]  /*20f0*/  SHF.R.S32.HI R17, RZ, 0x1f, R16 ;  /* 0x0000001fff117819 */ /* 0x000fe20000011410 */
[----:B----4-:R-:W-:Y:S01]  /*2100*/  @P0 IMAD.HI.U32 R3, R170, R7, RZ ;  /* 0x00000007aa030227 */ /* 0x010fe200078e00ff */
[-C--:B------:R-:W-:Y:S02]  /*2110*/  ISETP.GE.AND P2, PT, R165, R35.reuse, PT ;  /* 0x00000023a500720c */ /* 0x080fe40003f46270 */
[----:B------:R-:W-:Y:S01]  /*2120*/  ISETP.GE.AND P4, PT, R166, R35, PT ;  /* 0x00000023a600720c */ /* 0x000fe20003f86270 */
[----:B------:R-:W-:Y:S01]  /*2130*/  IMAD R7, R119, R95, R6 ;  /* 0x0000005f77077224 */ /* 0x000fe200078e0206 */
[----:B------:R-:W-:Y:S01]  /*2140*/  SHF.L.U64.HI R28, R106, 0x6, R107 ;  /* 0x000000066a1c7819 */ /* 0x000fe2000001026b */
[----:B------:R-:W-:Y:S01]  /*2150*/  IMAD.WIDE.U32 R102, R162, R106, R16 ;  /* 0x0000006aa2667225 */ /* 0x000fe200078e0010 */
[----:B-1----:R-:W-:Y:S02]  /*2160*/  @P0 SHF.R.U32.HI R170, RZ, R8, R3 ;  /* 0x00000008ffaa0219 */ /* 0x002fe40000011603 */
[----:B------:R-:W-:Y:S01]  /*2170*/  SHF.L.U64.HI R132, R94, 0x6, R95 ;  /* 0x000000065e847819 */ /* 0x000fe2000001025f */
[----:B------:R-:W-:Y:S01]  /*2180*/  IMAD.IADD R5, R5, 0x1, R7 ;  /* 0x0000000105057824 */ /* 0x000fe200078e0207 */
[----:B------:R-:W-:Y:S01]  /*2190*/  SHF.R.S32.HI R3, RZ, 0x1f, R170 ;  /* 0x0000001fff037819 */ /* 0x000fe200000114aa */
[----:B------:R-:W-:Y:S01]  /*21a0*/  IMAD.WIDE.U32 R6, R170, UR4, R22 ;  /* 0x00000004aa067c25 */ /* 0x000fe2000f8e0016 */
[----:B------:R-:W-:-:S02]  /*21b0*/  SHF.L.U32 R133, R94, 0x6, RZ ;  /* 0x000000065e857819 */ /* 0x000fc400000006ff */
[----:B------:R-:W-:Y:S01]  /*21c0*/  SHF.L.U64.HI R30, R100, 0x6, R101 ;  /* 0x00000006641e7819 */ /* 0x000fe20000010265 */
[----:B------:R-:W-:Y:S01]  /*21d0*/  IMAD R9, R3, UR4, RZ ;  /* 0x0000000403097c24 */ /* 0x000fe2000f8e02ff */
[----:B------:R-:W-:Y:S01]  /*21e0*/  SHF.R.S32.HI R150, RZ, 0x1f, R185 ;  /* 0x0000001fff967819 */ /* 0x000fe200000114b9 */
[----:B------:R-:W-:Y:S01]  /*21f0*/  IMAD.WIDE.U32 R4, R170, UR6, R4 ;  /* 0x00000006aa047c25 */ /* 0x000fe2000f8e0004 */
[----:B0-----:R-:W-:-:S03]  /*2200*/  LEA.HI R154, R154, 0x8, RZ, 0x19 ;  /* 0x000000089a9a7811 */ /* 0x001fc600078fc8ff */
[----:B------:R-:W-:Y:S01]  /*2210*/  IMAD R11, R170, UR5, R9 ;  /* 0x00000005aa0b7c24 */ /* 0x000fe2000f8e0209 */
[----:B------:R-:W-:Y:S01]  /*2220*/  ULDC.64 UR4, c[0x0][0xa08] ;  /* 0x0002820000047ab9 */ /* 0x000fe20000000a00 */
[----:B------:R-:W-:Y:S01]  /*2230*/  IMAD R9, R3, UR6, RZ ;  /* 0x0000000603097c24 */ /* 0x000fe2000f8e02ff */
[----:B------:R-:W-:Y:S01]  /*2240*/  ISETP.NE.U32.AND P0, PT, RZ, UR4, PT ;  /* 0x00000004ff007c0c */ /* 0x000fe2000bf05070 */
[----:B------:R-:W-:Y:S02]  /*2250*/  IMAD R8, R186, R100, RZ ;  /* 0x00000064ba087224 */ /* 0x000fe400078e02ff */
[----:B------:R-:W-:Y:S01]  /*2260*/  IMAD R9, R170, UR7, R9 ;  /* 0x00000007aa097c24 */ /* 0x000fe2000f8e0209 */
[----:B------:R-:W-:Y:S01]  /*2270*/  ISETP.NE.AND.EX P0, PT, RZ, UR5, PT, P0 ;  /* 0x00000005ff007c0c */ /* 0x000fe2000bf05300 */
[----:B------:R-:W-:Y:S01]  /*2280*/  ULDC.64 UR4, c[0x0][0x300] ;  /* 0x0000c00000047ab9 */ /* 0x000fe20000000a00 */
[----:B------:R-:W-:Y:S02]  /*2290*/  IMAD.IADD R7, R7, 0x1, R11 ;  /* 0x0000000107077824 */ /* 0x000fe400078e020b */
[----:B------:R-:W-:-:S02]  /*22a0*/  IMAD.IADD R5, R5, 0x1, R9 ;  /* 0x0000000105057824 */ /* 0x000fc400078e0209 */
[C---:B------:R-:W-:Y:S02]  /*22b0*/  IMAD R9, R162.reuse, R101, R8 ;  /* 0x00000065a2097224 */ /* 0x040fe400078e0208 */
[----:B------:R-:W-:-:S03]  /*22c0*/  IMAD.WIDE.U32 R96, R162, R100, R16 ;  /* 0x00000064a2607225 */ /* 0x000fc600078e0010 */
[----:B------:R-:W-:Y:S01]  /*22d0*/  IADD3 R99, R9, R99, RZ ;  /* 0x0000006309637210 */ /* 0x000fe20007ffe0ff */
[----:B------:R-:W-:Y:S02]  /*22e0*/  IMAD.IADD R97, R97, 0x1, R9 ;  /* 0x0000000161617824 */ /* 0x000fe400078e0209 */
[----:B------:R-:W-:Y:S02]  /*22f0*/  IMAD.SHL.U32 R122, R35, 0x2, RZ ;  /* 0x00000002237a7824 */ /* 0x000fe400078e00ff */
[----:B-----5:R-:W-:-:S04]  /*2300*/  IMAD.WIDE.U32 R96, R147, R100, R96 ;  /* 0x0000006493607225 */ /* 0x020fc800078e0060 */
[----:B------:R-:W-:Y:S01]  /*2310*/  IMAD.WIDE.U32 R98, R147, R100, R98 ;  /* 0x0000006493627225 */ /* 0x000fe200078e0062 */
[----:B--2---:R-:W-:-:S04]  /*2320*/  LOP3.LUT R20, R20, 0xfffffffe, RZ, 0xc0, !PT ;  /* 0xfffffffe14147812 */ /* 0x004fc800078ec0ff */
[----:B------:R-:W-:-:S05]  /*2330*/  @P4 LOP3.LUT R20, R20, 0x1, RZ, 0xfc, !PT ;  /* 0x0000000114144812 */ /* 0x000fca00078efcff */
[----:B------:R0:W-:Y:S01]  /*2340*/  STL [R1], R20 ;  /* 0x0000001401007387 */ /* 0x0001e20000100800 */
[----:B------:R-:W-:Y:S02]  /*2350*/  SHF.R.S32.HI R3, RZ, 0x1f, R171 ;  /* 0x0000001fff037819 */ /* 0x000fe400000114ab */
[----:B------:R-:W-:Y:S02]  /*2360*/  SEL R93, R171, RZ, !P0 ;  /* 0x000000ffab5d7207 */ /* 0x000fe40004000000 */
[----:B------:R-:W-:-:S03]  /*2370*/  SEL R3, R3, RZ, !P0 ;  /* 0x000000ff03037207 */ /* 0x000fc60004000000 */
[----:B------:R-:W-:-:S04]  /*2380*/  IMAD.WIDE.U32 R90, R93, UR4, R4 ;  /* 0x000000045d5a7c25 */ /* 0x000fc8000f8e0004 */
[-C--:B------:R-:W-:Y:S02]  /*2390*/  IMAD R4, R186, R94.reuse, RZ ;  /* 0x0000005eba047224 */ /* 0x080fe400078e02ff */
[----:B------:R-:W-:Y:S02]  /*23a0*/  IMAD R10, R3, UR4, RZ ;  /* 0x00000004030a7c24 */ /* 0x000fe4000f8e02ff */
[C---:B------:R-:W-:Y:S02]  /*23b0*/  IMAD R31, R162.reuse, R95, R4 ;  /* 0x0000005fa21f7224 */ /* 0x040fe400078e0204 */
[----:B------:R-:W-:Y:S01]  /*23c0*/  IMAD R89, R93, UR5, R10 ;  /* 0x000000055d597c24 */ /* 0x000fe2000f8e020a */
[----:B------:R-:W-:Y:S01]  /*23d0*/  ULDC.64 UR4, c[0x0][0x328] ;  /* 0x0000ca0000047ab9 */ /* 0x000fe20000000a00 */
[----:B------:R-:W-:-:S04]  /*23e0*/  IMAD.WIDE.U32 R4, R162, R94, R22 ;  /* 0x0000005ea2047225 */ /* 0x000fc800078e0016 */
[----:B------:R-:W-:Y:S01]  /*23f0*/  IMAD.IADD R89, R91, 0x1, R89 ;  /* 0x000000015b597824 */ /* 0x000fe200078e0259 */
[----:B------:R-:W-:Y:S01]  /*2400*/  IADD3 R88, P0, R90, R4, RZ ;  /* 0x000000045a587210 */ /* 0x000fe20007f1e0ff */
[----:B------:R-:W-:Y:S01]  /*2410*/  IMAD R8, R3, UR4, RZ ;  /* 0x0000000403087c24 */ /* 0x000fe2000f8e02ff */
[----:B------:R-:W-:Y:S01]  /*2420*/  SEL R4, R35, RZ, P2 ;  /* 0x000000ff23047207 */ /* 0x000fe20001000000 */
[----:B------:R-:W-:Y:S01]  /*2430*/  IMAD R3, R186, R106, RZ ;  /* 0x0000006aba037224 */ /* 0x000fe200078e02ff */
[----:B------:R-:W-:Y:S01]  /*2440*/  IADD3.X R31, R89, R5, R31, P0, !PT ;  /* 0x00000005591f7210 */ /* 0x000fe200007fe41f */
[----:B------:R-:W-:Y:S01]  /*2450*/  IMAD R33, R93, UR5, R8 ;  /* 0x000000055d217c24 */ /* 0x000fe2000f8e0208 */
[----:B------:R-:W-:Y:S01]  /*2460*/  LOP3.LUT P0, RZ, R190, 0x4, RZ, 0xc0, !PT ;  /* 0x00000004beff7812 */ /* 0x000fe2000780c0ff */
[----:B------:R-:W-:Y:S01]  /*2470*/  IMAD R5, R162, R107, R3 ;  /* 0x0000006ba2057224 */ /* 0x000fe200078e0203 */
[----:B------:R-:W-:Y:S01]  /*2480*/  SEL R3, R35, RZ, P3 ;  /* 0x000000ff23037207 */ /* 0x000fe20001800000 */
[----:B------:R-:W-:Y:S01]  /*2490*/  IMAD.WIDE.U32 R92, R93, UR4, R6 ;  /* 0x000000045d5c7c25 */ /* 0x000fe2000f8e0006 */
[----:B------:R-:W-:-:S02]  /*24a0*/  SEL R7, R35, RZ, P4 ;  /* 0x000000ff23077207 */ /* 0x000fc40002000000 */
[----:B------:R-:W-:Y:S01]  /*24b0*/  IADD3 R118, P4, R162, R119, RZ ;  /* 0x00000077a2767210 */ /* 0x000fe20007f9e0ff */
[----:B------:R-:W-:Y:S01]  /*24c0*/  IMAD.IADD R3, R22, 0x1, R3 ;  /* 0x0000000116037824 */ /* 0x000fe200078e0203 */
[----:B------:R-:W-:Y:S01]  /*24d0*/  SEL R123, R123, 0xffffffe0, !P0 ;  /* 0xffffffe07b7b7807 */ /* 0x000fe20004000000 */
[----:B------:R-:W-:Y:S02]  /*24e0*/  IMAD.IADD R103, R103, 0x1, R5 ;  /* 0x0000000167677824 */ /* 0x000fe400078e0205 */
[----:B------:R-:W-:Y:S02]  /*24f0*/  IMAD.IADD R105, R5, 0x1, R105 ;  /* 0x0000000105697824 */ /* 0x000fe400078e0269 */
[----:B------:R-:W-:Y:S01]  /*2500*/  IMAD.IADD R5, R165, 0x1, R4 ;  /* 0x00000001a5057824 */ /* 0x000fe200078e0204 */
[----:B------:R-:W-:Y:S01]  /*2510*/  SHF.R.S32.HI R4, RZ, 0x1f, R3 ;  /* 0x0000001fff047819 */ /* 0x000fe20000011403 */
[----:B------:R-:W-:Y:S02]  /*2520*/  IMAD.IADD R8, R166, 0x1, R7 ;  /* 0x00000001a6087824 */ /* 0x000fe400078e0207 */
[----:B------:R-:W-:Y:S01]  /*2530*/  IMAD.WIDE.U32 R102, R147, R106, R102 ;  /* 0x0000006a93667225 */ /* 0x000fe200078e0066 */
[----:B------:R-:W-:-:S02]  /*2540*/  SHF.R.S32.HI R6, RZ, 0x1f, R5 ;  /* 0x0000001fff067819 */ /* 0x000fc40000011405 */
[CC--:B------:R-:W-:Y:S01]  /*2550*/  LEA.HI R15, R4.reuse, R3.reuse, RZ, 0x3 ;  /* 0x00000003040f7211 */ /* 0x0c0fe200078f18ff */
[----:B------:R-:W-:Y:S01]  /*2560*/  IMAD.WIDE.U32 R104, R147, R106, R104 ;  /* 0x0000006a93687225 */ /* 0x000fe200078e0068 */
[----:B------:R-:W-:Y:S02]  /*2570*/  LEA.HI R3, R4, R3, RZ, 0x6 ;  /* 0x0000000304037211 */ /* 0x000fe400078f30ff */
[----:B------:R-:W-:Y:S01]  /*2580*/  LEA.HI R4, R6, R5, RZ, 0x6 ;  /* 0x0000000506047211 */ /* 0x000fe200078f30ff */
[----:B------:R-:W-:Y:S01]  /*2590*/  IMAD.WIDE.U32 R94, R94, 0x60, RZ ;  /* 0x000000605e5e7825 */ /* 0x000fe200078e00ff */
[----:B------:R-:W-:Y:S02]  /*25a0*/  SHF.R.S32.HI R3, RZ, 0x6, R3 ;  /* 0x00000006ff037819 */ /* 0x000fe40000011403 */
[----:B------:R-:W-:Y:S01]  /*25b0*/  SHF.R.S32.HI R7, RZ, 0x6, R4 ;  /* 0x00000006ff077819 */ /* 0x000fe20000011404 */
[----:B------:R-:W-:Y:S01]  /*25c0*/  IMAD.X R119, R186, 0x1, R21, P4 ;  /* 0x00000001ba777824 */ /* 0x000fe200020e0615 */
[----:B------:R-:W-:Y:S01]  /*25d0*/  LOP3.LUT R4, R174, 0x38, R15, 0xf8, !PT ;  /* 0x00000038ae047812 */ /* 0x000fe200078ef80f */
[C---:B------:R-:W-:Y:S01]  /*25e0*/  IMAD R146, R3.reuse, 0x1800, R176 ;  /* 0x0000180003927824 */ /* 0x040fe200078e02b0 */
[----:B------:R-:W-:Y:S01]  /*25f0*/  SHF.R.S32.HI R11, RZ, 0x1f, R8 ;  /* 0x0000001fff0b7819 */ /* 0x000fe20000011408 */
[--C-:B------:R-:W-:Y:S01]  /*2600*/  IMAD R144, R3, 0x1800, R177.reuse ;  /* 0x0000180003907824 */ /* 0x100fe200078e02b1 */
[----:B------:R-:W-:Y:S01]  /*2610*/  LOP3.LUT R3, R4, R175, RZ, 0x3c, !PT ;  /* 0x000000af04037212 */ /* 0x000fe200078e3cff */
[C---:B------:R-:W-:Y:S01]  /*2620*/  IMAD R142, R7.reuse, 0x1800, R177 ;  /* 0x00001800078e7824 */ /* 0x040fe200078e02b1 */
[----:B------:R-:W-:Y:S01]  /*2630*/  LEA.HI R5, R6, R5, RZ, 0x3 ;  /* 0x0000000506057211 */ /* 0x000fe200078f18ff */
[----:B------:R-:W-:Y:S01]  /*2640*/  IMAD R145, R7, 0x1800, R176 ;  /* 0x0000180007917824 */ /* 0x000fe200078e02b0 */
[----:B------:R-:W-:Y:S01]  /*2650*/  IADD3 R146, R146, R3, RZ ;  /* 0x0000000392927210 */ /* 0x000fe20007ffe0ff */
[----:B------:R-:W-:Y:S01]  /*2660*/  IMAD R7, R107, 0x60, RZ ;  /* 0x000000606b077824 */ /* 0x000fe200078e02ff */
[----:B------:R-:W-:Y:S01]  /*2670*/  LEA.HI R13, R11, R8, RZ, 0x3 ;  /* 0x000000080b0d7211 */ /* 0x000fe200078f18ff */
[----:B------:R-:W-:Y:S01]  /*2680*/  IMAD.IADD R125, R95, 0x1, R125 ;  /* 0x000000015f7d7824 */ /* 0x000fe200078e027d */
[----:B------:R-:W-:-:S02]  /*2690*/  LOP3.LUT R3, R172, 0x38, R5, 0xf8, !PT ;  /* 0x00000038ac037812 */ /* 0x000fc400078ef805 */
[----:B------:R-:W-:Y:S02]  /*26a0*/  LEA.HI R8, R11, R8, RZ, 0x6 ;  /* 0x000000080b087211 */ /* 0x000fe400078f30ff */
[----:B------:R-:W-:Y:S02]  /*26b0*/  LOP3.LUT R3, R3, R200, RZ, 0x3c, !PT ;  /* 0x000000c803037212 */ /* 0x000fe400078e3cff */
[----:B------:R-:W-:Y:S02]  /*26c0*/  SHF.R.S32.HI R8, RZ, 0x6, R8 ;  /* 0x00000006ff087819 */ /* 0x000fe40000011408 */
[----:B------:R-:W-:Y:S01]  /*26d0*/  LOP3.LUT R4, R174, 0x38, R13, 0xf8, !PT ;  /* 0x00000038ae047812 */ /* 0x000fe200078ef80d */
[----:B------:R-:W-:Y:S01]  /*26e0*/  IMAD.IADD R142, R142, 0x1, R3 ;  /* 0x000000018e8e7824 */ /* 0x000fe200078e0203 */
[----:B------:R-:W-:Y:S01]  /*26f0*/  LOP3.LUT R9, R172, 0x38, R15, 0xf8, !PT ;  /* 0x00000038ac097812 */ /* 0x000fe200078ef80f */
[----:B------:R-:W-:Y:S01]  /*2700*/  IMAD R143, R8, 0x1800, R176 ;  /* 0x00001800088f7824 */ /* 0x000fe200078e02b0 */
[----:B------:R-:W-:Y:S01]  /*2710*/  LOP3.LUT R4, R4, R175, RZ, 0x3c, !PT ;  /* 0x000000af04047212 */ /* 0x000fe200078e3cff */
[----:B------:R-:W-:Y:S01]  /*2720*/  IMAD R137, R8, 0x1800, R177 ;  /* 0x0000180008897824 */ /* 0x000fe200078e02b1 */
[----:B------:R-:W-:-:S02]  /*2730*/  SHF.R.S32.HI R3, RZ, 0x1f, R147 ;  /* 0x0000001fff037819 */ /* 0x000fc40000011493 */
[----:B------:R-:W-:Y:S01]  /*2740*/  LOP3.LUT R6, R174, 0x38, R5, 0xf8, !PT ;  /* 0x00000038ae067812 */ /* 0x000fe200078ef805 */
[----:B------:R-:W-:Y:S01]  /*2750*/  IMAD.IADD R143, R143, 0x1, R4 ;  /* 0x000000018f8f7824 */ /* 0x000fe200078e0204 */
[----:B------:R-:W-:Y:S01]  /*2760*/  LOP3.LUT R9, R9, R200, RZ, 0x3c, !PT ;  /* 0x000000c809097212 */ /* 0x000fe200078e3cff */
[----:B------:R-:W-:Y:S01]  /*2770*/  IMAD R4, R3, R100, RZ ;  /* 0x0000006403047224 */ /* 0x000fe200078e02ff */
[----:B------:R-:W-:Y:S02]  /*2780*/  LOP3.LUT R6, R6, R175, RZ, 0x3c, !PT ;  /* 0x000000af06067212 */ /* 0x000fe400078e3cff */
[----:B------:R-:W-:Y:S01]  /*2790*/  SHF.R.S32.HI R114, RZ, 0x3, R15 ;  /* 0x00000003ff727819 */ /* 0x000fe2000001140f */
[----:B------:R-:W-:Y:S01]  /*27a0*/  IMAD.IADD R144, R144, 0x1, R9 ;  /* 0x0000000190907824 */ /* 0x000fe200078e0209 */
[--C-:B------:R-:W-:Y:S01]  /*27b0*/  LOP3.LUT R9, R172, 0x38, R13.reuse, 0xf8, !PT ;  /* 0x00000038ac097812 */ /* 0x100fe200078ef80d */
[----:B------:R-:W-:Y:S01]  /*27c0*/  IMAD R25, R147, R101, R4 ;  /* 0x0000006593197224 */ /* 0x000fe200078e0204 */
[----:B------:R-:W-:Y:S01]  /*27d0*/  SHF.R.S32.HI R112, RZ, 0x3, R13 ;  /* 0x00000003ff707819 */ /* 0x000fe2000001140d */
[----:B------:R-:W-:Y:S01]  /*27e0*/  IMAD R4, R3, R106, RZ ;  /* 0x0000006a03047224 */ /* 0x000fe200078e02ff */
[----:B------:R-:W-:Y:S01]  /*27f0*/  SEL R3, RZ, 0x20, P1 ;  /* 0x00000020ff037807 */ /* 0x000fe20000800000 */
[----:B------:R-:W-:Y:S01]  /*2800*/  IMAD.IADD R145, R145, 0x1, R6 ;  /* 0x0000000191917824 */ /* 0x000fe200078e0206 */
[----:B------:R-:W-:Y:S01]  /*2810*/  LOP3.LUT R6, R9, R200, RZ, 0x3c, !PT ;  /* 0x000000c809067212 */ /* 0x000fe200078e3cff */
[----:B------:R-:W-:Y:S01]  /*2820*/  IMAD R9, R147, R107, R4 ;  /* 0x0000006b93097224 */ /* 0x000fe200078e0204 */
[----:B------:R-:W-:Y:S01]  /*2830*/  LOP3.LUT R4, R174, 0x18, R22, 0xf8, !PT ;  /* 0x00000018ae047812 */ /* 0x000fe200078ef816 */
[----:B------:R-:W-:Y:S01]  /*2840*/  IMAD.WIDE.U32 R106, R106, 0x60, RZ ;  /* 0x000000606a6a7825 */ /* 0x000fe200078e00ff */
[----:B------:R-:W-:-:S02]  /*2850*/  LOP3.LUT R15, R15, 0xfffffff8, RZ, 0xc0, !PT ;  /* 0xfffffff80f0f7812 */ /* 0x000fc400078ec0ff */
[----:B------:R-:W-:Y:S01]  /*2860*/  LOP3.LUT R27, R4, R175, RZ, 0x3c, !PT ;  /* 0x000000af041b7212 */ /* 0x000fe200078e3cff */
[----:B------:R-:W-:Y:S01]  /*2870*/  IMAD.WIDE.U32 R100, R100, 0x60, RZ ;  /* 0x0000006064647825 */ /* 0x000fe200078e00ff */
[----:B------:R-:W-:Y:S02]  /*2880*/  LOP3.LUT R14, R5, 0xfffffff8, RZ, 0xc0, !PT ;  /* 0xfffffff8050e7812 */ /* 0x000fe400078ec0ff */
[----:B------:R-:W-:Y:S01]  /*2890*/  IADD3 R27, R176, R27, RZ ;  /* 0x0000001bb01b7210 */ /* 0x000fe20007ffe0ff */
[----:B------:R-:W-:Y:S01]  /*28a0*/  IMAD.IADD R137, R137, 0x1, R6 ;  /* 0x0000000189897824 */ /* 0x000fe200078e0206 */
[----:B------:R-:W-:Y:S01]  /*28b0*/  LOP3.LUT R13, R13, 0xfffffff8, RZ, 0xc0, !PT ;  /* 0xfffffff80d0d7812 */ /* 0x000fe200078ec0ff */
[----:B------:R-:W-:Y:S01]  /*28c0*/  IMAD.IADD R126, R107, 0x1, R7 ;  /* 0x000000016b7e7824 */ /* 0x000fe200078e0207 */
[C---:B------:R-:W-:Y:S01]  /*28d0*/  LOP3.LUT R3, R12.reuse, R3, RZ, 0xfc, !PT ;  /* 0x000000030c037212 */ /* 0x040fe200078efcff */
[----:B------:R-:W-:Y:S01]  /*28e0*/  IMAD.IADD R26, R97, 0x1, R25 ;  /* 0x00000001611a7824 */ /* 0x000fe200078e0219 */
[----:B------:R-:W-:Y:S01]  /*28f0*/  IADD3 R25, R25, R99, RZ ;  /* 0x0000006319197210 */ /* 0x000fe20007ffe0ff */
[----:B------:R-:W-:Y:S01]  /*2900*/  IMAD.IADD R21, R103, 0x1, R9 ;  /* 0x0000000167157824 */ /* 0x000fe200078e0209 */
[----:B------:R-:W-:Y:S01]  /*2910*/  SHF.R.S32.HI R113, RZ, 0x3, R5 ;  /* 0x00000003ff717819 */ /* 0x000fe20000011405 */
[----:B0-----:R-:W-:Y:S01]  /*2920*/  IMAD.IADD R20, R9, 0x1, R105 ;  /* 0x0000000109147824 */ /* 0x001fe200078e0269 */
[----:B------:R-:W-:Y:S01]  /*2930*/  LOP3.LUT R12, R12, 0x1, RZ, 0xc0, !PT ;  /* 0x000000010c0c7812 */ /* 0x000fe200078ec0ff */
[----:B------:R-:W-:Y:S01]  /*2940*/  IMAD.IADD R127, R101, 0x1, R127 ;  /* 0x00000001657f7824 */ /* 0x000fe200078e027f */
[----:B------:R-:W-:Y:S01]  /*2950*/  SHF.R.S32.HI R111, RZ, 0x1f, R15 ;  /* 0x0000001fff6f7819 */ /* 0x000fe2000001140f */
[----:B------:R-:W-:Y:S01]  /*2960*/  IMAD.IADD R136, R123, 0x1, R27 ;  /* 0x000000017b887824 */ /* 0x000fe200078e021b */
[----:B------:R-:W-:Y:S01]  /*2970*/  SHF.R.S32.HI R110, RZ, 0x1f, R14 ;  /* 0x0000001fff6e7819 */ /* 0x000fe2000001140e */
[----:B------:R-:W-:Y:S01]  /*2980*/  IMAD.IADD R6, R93, 0x1, R33 ;  /* 0x000000015d067824 */ /* 0x000fe200078e0221 */
[----:B------:R-:W-:-:S02]  /*2990*/  SHF.R.S32.HI R109, RZ, 0x1f, R13 ;  /* 0x0000001fff6d7819 */ /* 0x000fc4000001140d */
[C---:B------:R-:W-:Y:S02]  /*29a0*/  LOP3.LUT R11, R3.reuse, 0x2, RZ, 0xc0, !PT ;  /* 0x00000002030b7812 */ /* 0x040fe400078ec0ff */
[C---:B------:R-:W-:Y:S02]  /*29b0*/  LOP3.LUT R10, R3.reuse, 0x4, RZ, 0xc0, !PT ;  /* 0x00000004030a7812 */ /* 0x040fe400078ec0ff */
[C---:B------:R-:W-:Y:S02]  /*29c0*/  LOP3.LUT R9, R3.reuse, 0x8, RZ, 0xc0, !PT ;  /* 0x0000000803097812 */ /* 0x040fe400078ec0ff */
[C---:B------:R-:W-:Y:S02]  /*29d0*/  LOP3.LUT R8, R3.reuse, 0x10, RZ, 0xc0, !PT ;  /* 0x0000001003087812 */ /* 0x040fe400078ec0ff */
[----:B------:R-:W-:-:S07]  /*29e0*/  LOP3.LUT R7, R3, 0x20, RZ, 0xc0, !PT ;  /* 0x0000002003077812 */ /* 0x000fce00078ec0ff */
.L_x_1427:
[----:B--23--:R-:W2:Y:S01]  /*29f0*/  LDL.LU R32, [R1] ;  /* 0x0000000001207983 */ /* 0x00cea20000300800 */
[----:B------:R-:W-:Y:S01]  /*2a00*/  VIADD R35, R24, 0xffffffff ;  /* 0xffffffff18237836 */ /* 0x000fe20000000000 */
[----:B------:R-:W0:Y:S01]  /*2a10*/  LDC.64 R120, c[0x0][0x2d8] ;  /* 0x0000b600ff787b82 */ /* 0x000e220000000a00 */
[----:B------:R-:W-:Y:S01]  /*2a20*/  IMAD R43, R19, 0x4800, R27 ;  /* 0x00004800132b7824 */ /* 0x000fe200078e021b */
[----:B------:R-:W-:Y:S05]  /*2a30*/  YIELD ;  /* 0x0000000000007946 */ /* 0x000fea0003800000 */
[----:B------:R-:W-:Y:S01]  /*2a40*/  SHF.R.S32.HI R33, RZ, 0x1f, R35 ;  /* 0x0000001fff217819 */ /* 0x000fe20000011423 */
[-C--:B------:R-:W-:Y:S01]  /*2a50*/  IMAD R3, R125, R35.reuse, RZ ;  /* 0x000000237d037224 */ /* 0x080fe200078e02ff */
[----:B------:R-:W1:Y:S01]  /*2a60*/  LDC R117, c[0x0][0x3d4] ;  /* 0x0000f500ff757b82 */ /* 0x000e620000000800 */
[----:B------:R-:W-:Y:S01]  /*2a70*/  IMAD.WIDE.U32 R130, R94, R35, RZ ;  /* 0x000000235e827225 */ /* 0x000fe200078e00ff */
[----:B------:R-:W-:Y:S03]  /*2a80*/  BSSY B0, `(.L_x_1328) ;  /* 0x000076d000007945 */ /* 0x000fe60003800000 */
[----:B------:R-:W-:Y:S01]  /*2a90*/  IMAD R3, R33, R94, R3 ;  /* 0x0000005e21037224 */ /* 0x000fe200078e0203 */
[----:B------:R-:W-:Y:S01]  /*2aa0*/  IADD3 R5, P5, R88, R130, RZ ;  /* 0x0000008258057210 */ /* 0x000fe20007fbe0ff */
[----:B------:R-:W-:-:S02]  /*2ab0*/  IMAD R43, R43, 0x2, R116 ;  /* 0x000000022b2b7824 */ /* 0x000fc400078e0274 */
[----:B------:R-:W-:Y:S01]  /*2ac0*/  IMAD.IADD R84, R131, 0x1, R3 ;  /* 0x0000000183547824 */ /* 0x000fe200078e0203 */
[----:B------:R-:W-:-:S04]  /*2ad0*/  IADD3 R3, P1, P4, R88, R130, R133 ;  /* 0x0000008258037210 */ /* 0x000fc80007c3e085 */
[----:B------:R-:W-:Y:S02]  /*2ae0*/  IADD3.X R4, R31, R84, R132, P1, P4 ;  /* 0x000000541f047210 */ /* 0x000fe40000fe8484 */
[----:B------:R-:W-:Y:S02]  /*2af0*/  ISETP.GT.AND P1, PT, R35, R124, PT ;  /* 0x0000007c2300720c */ /* 0x000fe40003f24270 */
[-C--:B0-----:R-:W-:Y:S02]  /*2b00*/  LEA R44, P0, R5, R120.reuse, 0x1 ;  /* 0x00000078052c7211 */ /* 0x081fe400078008ff */
[----:B------:R-:W-:Y:S02]  /*2b10*/  IADD3.X R24, R84, R31, RZ, P5, !PT ;  /* 0x0000001f54187210 */ /* 0x000fe40002ffe4ff */
[----:B------:R-:W-:Y:S02]  /*2b20*/  LEA R40, P5, R3, R120, 0x1 ;  /* 0x0000007803287211 */ /* 0x000fe400078a08ff */
[----:B------:R-:W-:Y:S01]  /*2b30*/  LEA.HI.X R45, R5, R121, R24, 0x1, P0 ;  /* 0x00000079052d7211 */ /* 0x000fe200000f0c18 */
[----:B------:R-:W-:Y:S01]  /*2b40*/  IMAD.MOV.U32 R24, RZ, RZ, R35 ;  /* 0x000000ffff187224 */ /* 0x000fe200078e0023 */
[----:B-1----:R-:W-:-:S02]  /*2b50*/  ISETP.GE.AND P0, PT, R117, 0x1, PT ;  /* 0x000000017500780c */ /* 0x002fc40003f06270 */
[----:B------:R-:W-:Y:S01]  /*2b60*/  LEA.HI.X R41, R3, R121, R4, 0x1, P5 ;  /* 0x0000007903297211 */ /* 0x000fe200028f0c04 */
[----:B------:R-:W-:-:S04]  /*2b70*/  IMAD R3, R19, 0x4800, R136 ;  /* 0x0000480013037824 */ /* 0x000fc800078e0288 */
[----:B------:R-:W-:Y:S01]  /*2b80*/  IMAD R42, R3, 0x2, R116 ;  /* 0x00000002032a7824 */ /* 0x000fe200078e0274 */
[----:B--2---:R-:W-:-:S04]  /*2b90*/  LOP3.LUT R32, R32, 0xfffffffd, RZ, 0xc0, !PT ;  /* 0xfffffffd20207812 */ /* 0x004fc800078ec0ff */
[----:B------:R-:W-:-:S05]  /*2ba0*/  @P1 LOP3.LUT R32, R32, 0x2, RZ, 0xfc, !PT ;  /* 0x0000000220201812 */ /* 0x000fca00078efcff */
[----:B------:R0:W-:Y:S01]  /*2bb0*/  STL [R1], R32 ;  /* 0x0000002001007387 */ /* 0x0001e20000100800 */
[----:B------:R-:W-:Y:S05]  /*2bc0*/  @!P0 BRA `(.L_x_1329) ;  /* 0x00000070007c8947 */ /* 0x000fea0003800000 */
[----:B------:R-:W-:Y:S01]  /*2bd0*/  ULDC.U8 UR4, c[0x0][0x3f0] ;  /* 0x0000fc0000047ab9 */ /* 0x000fe20000000000 */
[-C--:B------:R-:W-:Y:S01]  /*2be0*/  IMAD R3, R126, R35.reuse, RZ ;  /* 0x000000237e037224 */ /* 0x080fe200078e02ff */
[----:B------:R-:W-:Y:S01]  /*2bf0*/  ISETP.NE.AND P0, PT, RZ, UR4, PT ;  /* 0x00000004ff007c0c */ /* 0x000fe2000bf05270 */
[-C--:B------:R-:W-:Y:S02]  /*2c00*/  IMAD R5, R127, R35.reuse, RZ ;  /* 0x000000237f057224 */ /* 0x080fe400078e02ff */
[C---:B------:R-:W-:Y:S02]  /*2c10*/  IMAD R3, R33.reuse, R106, R3 ;  /* 0x0000006a21037224 */ /* 0x040fe400078e0203 */
[----:B------:R-:W-:Y:S02]  /*2c20*/  IMAD R33, R33, R100, R5 ;  /* 0x0000006421217224 */ /* 0x000fe400078e0205 */
[----:B------:R-:W-:Y:S02]  /*2c30*/  IMAD R5, R24, -0x60, R2 ;  /* 0xffffffa018057824 */ /* 0x000fe400078e0202 */
[----:B------:R-:W-:-:S03]  /*2c40*/  IMAD.WIDE.U32 R82, R106, R35, RZ ;  /* 0x000000236a527225 */ /* 0x000fc600078e00ff */
[----:B------:R-:W-:Y:S01]  /*2c50*/  VIMNMX R5, R5, 0x60, PT ;  /* 0x0000006005057848 */ /* 0x000fe20003fe0100 */
[----:B------:R-:W-:-:S04]  /*2c60*/  IMAD.WIDE.U32 R80, R100, R35, RZ ;  /* 0x0000002364507225 */ /* 0x000fc800078e00ff */
[----:B------:R-:W-:Y:S02]  /*2c70*/  IMAD.IADD R3, R83, 0x1, R3 ;  /* 0x0000000153037824 */ /* 0x000fe400078e0203 */
        /* <DEDUP_REMOVED lines=22> */
[----:B------:R-:W-:Y:S01]  /*2de0*/  IADD3.X R34, R3, R21, RZ, P4, !PT ;  /* 0x0000001503227210 */ /* 0x000fe200027fe4ff */
[----:B------:R-:W-:Y:S01]  /*2df0*/  VIADD R38, R16, 0x10 ;  /* 0x0000001010267836 */ /* 0x000fe20000000000 */
[----:B0-----:R-:W-:Y:S01]  /*2e00*/  LEA R32, P4, R33, UR4, 0x1 ;  /* 0x0000000421207c11 */ /* 0x001fe2000f8808ff */
[----:B------:R-:W-:Y:S01]  /*2e10*/  IMAD.X R46, R4, 0x1, R26, P1 ;  /* 0x00000001042e7824 */ /* 0x000fe200008e061a */
[----:B------:R-:W-:Y:S02]  /*2e20*/  ISETP.GE.AND P1, PT, R16, R117, PT ;  /* 0x000000751000720c */ /* 0x000fe40003f26270 */
[----:B------:R-:W-:-:S02]  /*2e30*/  CS2R R128, SRZ ;  /* 0x0000000000807805 */ /* 0x000fc4000001ff00 */
[----:B------:R-:W-:Y:S02]  /*2e40*/  LEA.HI.X R33, R33, UR5, R34, 0x1, P4 ;  /* 0x0000000521217c11 */ /* 0x000fe4000a0f0c22 */
[----:B------:R-:W-:Y:S02]  /*2e50*/  CS2R R86, SRZ ;  /* 0x0000000000567805 */ /* 0x000fe4000001ff00 */
[C---:B------:R-:W-:Y:S02]  /*2e60*/  LEA R34, P4, R35.reuse, UR6, 0x1 ;  /* 0x0000000623227c11 */ /* 0x040fe4000f8808ff */
[----:B------:R-:W-:Y:S02]  /*2e70*/  CS2R R130, SRZ ;  /* 0x0000000000827805 */ /* 0x000fe4000001ff00 */
[----:B------:R-:W-:Y:S01]  /*2e80*/  CS2R R120, SRZ ;  /* 0x0000000000787805 */ /* 0x000fe2000001ff00 */
[----:B------:R-:W-:Y:S01]  /*2e90*/  ULDC.64 UR8, c[0x0][0x208] ;  /* 0x0000820000087ab9 */ /* 0x000fe20000000a00 */
[----:B------:R-:W-:Y:S01]  /*2ea0*/  LEA.HI.X R35, R35, UR7, R46, 0x1, P4 ;  /* 0x0000000723237c11 */ /* 0x000fe2000a0f0c2e */
[----:B------:R-:W-:Y:S01]  /*2eb0*/  VIADD R46, R16, 0x30 ;  /* 0x00000030102e7836 */ /* 0x000fe20000000000 */
[-C--:B------:R-:W-:Y:S01]  /*2ec0*/  ISETP.GE.AND P4, PT, R38, R117.reuse, PT ;  /* 0x000000752600720c */ /* 0x080fe20003f86270 */
[----:B------:R-:W-:Y:S01]  /*2ed0*/  VIADD R38, R16, 0x20 ;  /* 0x0000002010267836 */ /* 0x000fe20000000000 */
[----:B------:R1:W5:Y:S04]  /*2ee0*/  @!P1 LDG.E.64 R128, desc[UR8][R32.64] ;  /* 0x0000000820809981 */ /* 0x000368000c1e1b00 */
[----:B------:R1:W5:Y:S01]  /*2ef0*/  @!P1 LDG.E.64 R130, desc[UR8][R34.64] ;  /* 0x0000000822829981 */ /* 0x000362000c1e1b00 */
[----:B------:R-:W-:-:S06]  /*2f00*/  ISETP.GE.AND P1, PT, R38, R117, PT ;  /* 0x000000752600720c */ /* 0x000fcc0003f26270 */
[----:B------:R1:W5:Y:S04]  /*2f10*/  @!P4 LDG.E.64 R86, desc[UR8][R32.64+0x20] ;  /* 0x000020082056c981 */ /* 0x000368000c1e1b00 */
[----:B------:R1:W5:Y:S01]  /*2f20*/  @!P4 LDG.E.64 R120, desc[UR8][R34.64+0x20] ;  /* 0x000020082278c981 */ /* 0x000362000c1e1b00 */
[----:B------:R-:W-:Y:S02]  /*2f30*/  ISETP.GE.AND P4, PT, R46, R117, PT ;  /* 0x000000752e00720c */ /* 0x000fe40003f86270 */
[----:B------:R-:W-:Y:S02]  /*2f40*/  CS2R R78, SRZ ;  /* 0x00000000004e7805 */ /* 0x000fe4000001ff00 */
[----:B------:R-:W-:Y:S02]  /*2f50*/  CS2R R84, SRZ ;  /* 0x0000000000547805 */ /* 0x000fe4000001ff00 */
[----:B------:R-:W-:-:S02]  /*2f60*/  CS2R R74, SRZ ;  /* 0x00000000004a7805 */ /* 0x000fc4000001ff00 */
[----:B------:R-:W-:Y:S01]  /*2f70*/  CS2R R76, SRZ ;  /* 0x00000000004c7805 */ /* 0x000fe2000001ff00 */
[C---:B------:R-:W-:Y:S01]  /*2f80*/  VIADD R38, R16.reuse, 0x40 ;  /* 0x0000004010267836 */ /* 0x040fe20000000000 */
[----:B------:R-:W-:Y:S01]  /*2f90*/  IADD3 R46, R16, 0x50, RZ ;  /* 0x00000050102e7810 */ /* 0x000fe20007ffe0ff */
        /* <DEDUP_REMOVED lines=14> */
.L_x_1332:
[----:B------:R-:W-:Y:S05]  /*3080*/  BSYNC B1 ;  /* 0x0000000000017941 */ /* 0x000fea0003800000 */
.L_x_1331:
        /* <DEDUP_REMOVED lines=13> */
[----:B------:R-:W-:Y:S01]  /*3160*/  CS2R R64, SRZ ;  /* 0x0000000000407805 */ /* 0x000fe2000001ff00 */
[----:B------:R-:W-:Y:S01]  /*3170*/  IMAD.MOV.U32 R135, RZ, RZ, R67 ;  /* 0x000000ffff877224 */ /* 0x000fe200078e0043 */
[----:B------:R-:W-:Y:S06]  /*3180*/  @P4 BRA `(.L_x_1334) ;  /* 0x0000000000b84947 */ /* 0x000fec0003800000 */
[----:B------:R-:W-:Y:S01]  /*3190*/  IADD3 R82, P1, P5, R102, R82, R108 ;  /* 0x0000005266527210 */ /* 0x000fe20007d3e06c */
[----:B------:R-:W-:Y:S01]  /*31a0*/  ULDC.64 UR4, c[0x0][0x3c8] ;  /* 0x0000f20000047ab9 */ /* 0x000fe20000000a00 */
[----:B------:R-:W-:Y:S01]  /*31b0*/  ULDC.64 UR6, c[0x0][0x3e0] ;  /* 0x0000f80000067ab9 */ /* 0x000fe20000000a00 */
[----:B------:R-:W-:Y:S02]  /*31c0*/  CS2R R62, SRZ ;  /* 0x00000000003e7805 */ /* 0x000fe4000001ff00 */
[----:B-1----:R-:W-:Y:S02]  /*31d0*/  IADD3.X R33, R21, R3, R28, P1, P5 ;  /* 0x0000000315217210 */ /* 0x002fe40000fea41c */
[----:B------:R-:W-:Y:S02]  /*31e0*/  CS2R R64, SRZ ;  /* 0x0000000000407805 */ /* 0x000fe4000001ff00 */
[----:B------:R-:W-:Y:S01]  /*31f0*/  IADD3 R80, P1, P5, R96, R80, R29 ;  /* 0x0000005060507210 */ /* 0x000fe20007d3e01d */
[----:B------:R-:W-:-:S03]  /*3200*/  ULDC.64 UR8, c[0x0][0x208] ;  /* 0x0000820000087ab9 */ /* 0x000fc60000000a00 */
[----:B------:R-:W-:Y:S01]  /*3210*/  IADD3.X R3, R26, R4, R30, P1, P5 ;  /* 0x000000041a037210 */ /* 0x000fe20000fea41e */
[----:B------:R-:W-:Y:S01]  /*3220*/  VIADD R4, R16, 0x10 ;  /* 0x0000001010047836 */ /* 0x000fe20000000000 */
[----:B0-----:R-:W-:-:S04]  /*3230*/  LEA R32, P1, R82, UR4, 0x1 ;  /* 0x0000000452207c11 */ /* 0x001fc8000f8208ff */
[----:B------:R-:W-:Y:S02]  /*3240*/  LEA.HI.X R33, R82, UR5, R33, 0x1, P1 ;  /* 0x0000000552217c11 */ /* 0x000fe400088f0c21 */
[----:B------:R-:W-:-:S04]  /*3250*/  LEA R34, P1, R80, UR6, 0x1 ;  /* 0x0000000650227c11 */ /* 0x000fc8000f8208ff */
[----:B------:R-:W-:Y:S02]  /*3260*/  LEA.HI.X R35, R80, UR7, R3, 0x1, P1 ;  /* 0x0000000750237c11 */ /* 0x000fe400088f0c03 */
[----:B------:R-:W-:Y:S02]  /*3270*/  ISETP.GE.AND P1, PT, R16, R117, PT ;  /* 0x000000751000720c */ /* 0x000fe40003f26270 */
        /* <DEDUP_REMOVED lines=28> */
[----:B------:R-:W-:-:S13]  /*3440*/  ISETP.GE.AND P1, PT, R4, R117, PT ;  /* 0x000000750400720c */ /* 0x000fda0003f26270 */
[----:B------:R2:W5:Y:S04]  /*3450*/  @!P1 LDG.E.64 R36, desc[UR8][R32.64+0xa0] ;  /* 0x0000a00820249981 */ /* 0x000568000c1e1b00 */
[----:B------:R2:W5:Y:S02]  /*3460*/  @!P1 LDG.E.64 R38, desc[UR8][R34.64+0xa0] ;  /* 0x0000a00822269981 */ /* 0x000564000c1e1b00 */
.L_x_1334:
[----:B------:R-:W-:Y:S05]  /*3470*/  BSYNC B1 ;  /* 0x0000000000017941 */ /* 0x000fea0003800000 */
.L_x_1333:
[----:B------:R-:W-:Y:S01]  /*3480*/  IMAD.MOV.U32 R3, RZ, RZ, R70 ;  /* 0x000000ffff037224 */ /* 0x000fe200078e0046 */
[----:B------:R-:W-:Y:S01]  /*3490*/  PRMT R156, R135, 0x5410, R134 ;  /* 0x00005410879c7816 */ /* 0x000fe20000000086 */
[----:B------:R-:W-:Y:S01]  /*34a0*/  IMAD.MOV.U32 R4, RZ, RZ, R71 ;  /* 0x000000ffff047224 */ /* 0x000fe200078e0047 */
[----:B------:R-:W-:Y:S01]  /*34b0*/  ULOP3.LUT UR4, UR60, 0x1, URZ, 0xfc, !UPT ;  /* 0x000000013c047892 */ /* 0x000fe2000f8efc3f */
[----:B012---:R-:W-:Y:S02]  /*34c0*/  IMAD.MOV.U32 R32, RZ, RZ, R74 ;  /* 0x000000ffff207224 */ /* 0x007fe400078e004a */
[----:B------:R-:W-:Y:S01]  /*34d0*/  IMAD.MOV.U32 R33, RZ, RZ, R86 ;  /* 0x000000ffff217224 */ /* 0x000fe200078e0056 */
[----:B------:R-:W-:Y:S01]  /*34e0*/  PRMT R157, R3, 0x5410, R4 ;  /* 0x00005410039d7816 */ /* 0x000fe20000000004 */
[----:B------:R-:W-:Y:S01]  /*34f0*/  IMAD.MOV.U32 R3, RZ, RZ, R75 ;  /* 0x000000ffff037224 */ /* 0x000fe200078e004b */
[----:B------:R-:W-:Y:S01]  /*3500*/  PRMT R159, R32, 0x7610, R159 ;  /* 0x00007610209f7816 */ /* 0x000fe2000000009f */
[----:B------:R-:W-:Y:S01]  /*3510*/  IMAD.MOV.U32 R32, RZ, RZ, R79 ;  /* 0x000000ffff207224 */ /* 0x000fe200078e004f */
[----:B------:R-:W-:Y:S01]  /*3520*/  MOV R4, R78 ;  /* 0x0000004e00047202 */ /* 0x000fe20000000f00 */
[----:B------:R-:W-:Y:S01]  /*3530*/  UISETP.NE.AND UP0, UPT, UR4, 0x3, UPT ;  /* 0x000000030400788c */ /* 0x000fe2000bf05270 */
[----:B------:R-:W-:Y:S01]  /*3540*/  PRMT R159, R159, 0x5410, R3 ;  /* 0x000054109f9f7816 */ /* 0x000fe20000000003 */
[----:B------:R-:W-:Y:S01]  /*3550*/  IMAD.MOV.U32 R3, RZ, RZ, R87 ;  /* 0x000000ffff037224 */ /* 0x000fe200078e0057 */
[----:B------:R-:W-:Y:S01]  /*3560*/  PRMT R204, R4, 0x5410, R32 ;  /* 0x0000541004cc7816 */ /* 0x000fe20000000020 */
[----:B------:R-:W-:Y:S01]  /*3570*/  IMAD.MOV.U32 R4, RZ, RZ, R128 ;  /* 0x000000ffff047224 */ /* 0x000fe200078e0080 */
[----:B------:R-:W-:Y:S01]  /*3580*/  PRMT R205, R33, 0x7610, R205 ;  /* 0x0000761021cd7816 */ /* 0x000fe200000000cd */
[----:B------:R-:W-:Y:S01]  /*3590*/  IMAD.MOV.U32 R32, RZ, RZ, R129 ;  /* 0x000000ffff207224 */ /* 0x000fe200078e0081 */
[----:B------:R-:W-:-:S02]  /*35a0*/  MOV R33, R68 ;  /* 0x0000004400217202 */ /* 0x000fc40000000f00 */
[----:B------:R-:W-:Y:S01]  /*35b0*/  PRMT R205, R205, 0x5410, R3 ;  /* 0x00005410cdcd7816 */ /* 0x000fe20000000003 */
[----:B------:R-:W-:Y:S01]  /*35c0*/  IMAD.MOV.U32 R3, RZ, RZ, R69 ;  /* 0x000000ffff037224 */ /* 0x000fe200078e0045 */
[----:B------:R-:W-:Y:S01]  /*35d0*/  PRMT R193, R4, 0x5410, R32 ;  /* 0x0000541004c17816 */ /* 0x000fe20000000020 */
[----:B------:R-:W-:Y:S01]  /*35e0*/  IMAD.MOV.U32 R4, RZ, RZ, R72 ;  /* 0x000000ffff047224 */ /* 0x000fe200078e0048 */
[----:B------:R-:W-:Y:S01]  /*35f0*/  PRMT R155, R155, 0x5410, R33 ;  /* 0x000054109b9b7816 */ /* 0x000fe20000000021 */
[----:B------:R-:W-:Y:S01]  /*3600*/  IMAD.MOV.U32 R32, RZ, RZ, R73 ;  /* 0x000000ffff207224 */ /* 0x000fe200078e0049 */
[----:B------:R-:W-:Y:S01]  /*3610*/  PLOP3.LUT P1, PT, PT, PT, UP0, 0x80, 0x0 ;  /* 0x000000000000781c */ /* 0x000fe20003f2f008 */
[----:B------:R-:W-:Y:S01]  /*3620*/  IMAD.MOV.U32 R33, RZ, RZ, R76 ;  /* 0x000000ffff217224 */ /* 0x000fe200078e004c */
        /* <DEDUP_REMOVED lines=13> */
[----:B-----5:R-:W-:Y:S02]  /*3700*/  MOV R33, R36 ;  /* 0x0000002400217202 */ /* 0x020fe40000000f00 */
[----:B------:R-:W-:Y:S01]  /*3710*/  PRMT R208, R208, 0x5410, R3 ;  /* 0x00005410d0d07816 */ /* 0x000fe20000000003 */
[----:B------:R-:W-:Y:S01]  /*3720*/  IMAD.MOV.U32 R3, RZ, RZ, R37 ;  /* 0x000000ffff037224 */ /* 0x000fe200078e0025 */
[----:B------:R-:W-:Y:S01]  /*3730*/  PRMT R203, R4, 0x5410, R32 ;  /* 0x0000541004cb7816 */ /* 0x000fe20000000020 */
[----:B------:R-:W-:Y:S01]  /*3740*/  IMAD.MOV.U32 R4, RZ, RZ, R46 ;  /* 0x000000ffff047224 */ /* 0x000fe200078e002e */
[----:B------:R-:W-:Y:S01]  /*3750*/  PRMT R81, R81, 0x5410, R33 ;  /* 0x0000541051517816 */ /* 0x000fe20000000021 */
[----:B------:R-:W-:-:S02]  /*3760*/  IMAD.MOV.U32 R32, RZ, RZ, R47 ;  /* 0x000000ffff207224 */ /* 0x000fc400078e002f */
[----:B------:R-:W-:Y:S01]  /*3770*/  IMAD.MOV.U32 R33, RZ, RZ, R50 ;  /* 0x000000ffff217224 */ /* 0x000fe200078e0032 */
[----:B------:R-:W-:Y:S01]  /*3780*/  PRMT R81, R3, 0x7610, R81 ;  /* 0x0000761003517816 */ /* 0x000fe20000000051 */
[----:B------:R-:W-:Y:S01]  /*3790*/  IMAD.MOV.U32 R3, RZ, RZ, R51 ;  /* 0x000000ffff037224 */ /* 0x000fe200078e0033 */
        /* <DEDUP_REMOVED lines=17> */
[----:B------:R-:W-:Y:S02]  /*38b0*/  IMAD.MOV.U32 R32, RZ, RZ, R49 ;  /* 0x000000ffff207224 */ /* 0x000fe400078e0031 */
        /* <DEDUP_REMOVED lines=11> */
[----:B------:R-:W-:Y:S02]  /*3970*/  IMAD.MOV.U32 R32, RZ, RZ, R61 ;  /* 0x000000ffff207224 */ /* 0x000fe400078e003d */
[----:B------:R-:W-:-:S03]  /*3980*/  IMAD.MOV.U32 R3, RZ, RZ, R65 ;  /* 0x000000ffff037224 */ /* 0x000fc600078e0041 */
[----:B------:R-:W-:Y:S02]  /*3990*/  PRMT R140, R32, 0x5410, R33 ;  /* 0x00005410208c7816 */ /* 0x000fe40000000021 */
[----:B------:R-:W-:Y:S01]  /*39a0*/  PRMT R152, R4, 0x5410, R3 ;  /* 0x0000541004987816 */ /* 0x000fe20000000003 */
[----:B------:R-:W-:Y:S06]  /*39b0*/  @!P1 BRA `(.L_x_1335) ;  /* 0x0000000000049947 */ /* 0x000fec0003800000 */
[----:B------:R-:W-:Y:S01]  /*39c0*/  BPT.TRAP 0x1 ;  /* 0x000000040000795c */ /* 0x000fe20000300000 */
.L_x_1335:
[----:B------:R-:W-:Y:S01]  /*39d0*/  LEA R4, R19, R18, 0x3 ;  /* 0x0000001213047211 */ /* 0x000fe200078e18ff */
[----:B------:R-:W-:Y:S01]  /*39e0*/  BSSY B1, `(.L_x_1336) ;  /* 0x0000004000017945 */ /* 0x000fe20003800000 */
[----:B------:R-:W-:-:S04]  /*39f0*/  SHF.L.U32 R3, R167, 0x1f, RZ ;  /* 0x0000001fa7037819 */ /* 0x000fc800000006ff */
[----:B------:R-:W0:Y:S02]  /*3a00*/  SYNCS.PHASECHK.TRANS64.TRYWAIT P5, [R4+URZ+0x2a890], R3 ;  /* 0x02a89003040075a7 */ /* 0x000e2400080a017f */
[----:B0-----:R-:W-:Y:S05]  /*3a10*/  @!P5 BRA `(.L_x_1337) ;  /* 0x00000228006cd947 */ /* 0x001fea0003800000 */
.L_x_1730:
[----:B------:R-:W-:Y:S05]  /*3a20*/  BSYNC B1 ;  /* 0x0000000000017941 */ /* 0x000fea0003800000 */
.L_x_1336:
        /* <DEDUP_REMOVED lines=10> */
[--C-:B--2---:R-:W-:Y:S01]  /*3ad0*/  HADD2.F32 R170, -RZ, R35.reuse.H0_H0 ;  /* 0x20000023ffaa7230 */ /* 0x104fe20000004100 */
[----:B------:R-:W-:Y:S02]  /*3ae0*/  SHF.R.U32.HI R128, RZ, 0x10, R129 ;  /* 0x00000010ff807819 */ /* 0x000fe40000011681 */
[--C-:B------:R-:W-:Y:S01]  /*3af0*/  SHF.R.U64 R129, R130, 0x10, R131.reuse ;  /* 0x0000001082817819 */ /* 0x100fe20000001283 */
[----:B------:R-:W-:Y:S01]  /*3b00*/  HADD2.F32 R130, -RZ, R35.H1_H1 ;  /* 0x30000023ff827230 */ /* 0x000fe20000004100 */
[----:B------:R-:W-:Y:S01]  /*3b10*/  SHF.R.U32.HI R171, RZ, 0x10, R131 ;  /* 0x00000010ffab7819 */ /* 0x000fe20000011683 */
[----:B------:R-:W-:Y:S02]  /*3b20*/  HADD2.F32 R168, -RZ, R168.H0_H0 ;  /* 0x200000a8ffa87230 */ /* 0x000fe40000004100 */
[----:B------:R-:W-:Y:S02]  /*3b30*/  HADD2.F32 R194, -RZ, R129.H0_H0 ;  /* 0x20000081ffc27230 */ /* 0x000fe40000004100 */
[----:B------:R-:W-:-:S02]  /*3b40*/  HADD2.F32 R171, -RZ, R171.H0_H0 ;  /* 0x200000abffab7230 */ /* 0x000fc40000004100 */
[--C-:B------:R-:W-:Y:S02]  /*3b50*/  HADD2.F32 R129, -RZ, R33.reuse.H1_H1 ;  /* 0x30000021ff817230 */ /* 0x100fe40000004100 */
[----:B------:R-:W-:Y:S02]  /*3b60*/  HADD2.F32 R33, -RZ, R33.H0_H0 ;  /* 0x20000021ff217230 */ /* 0x000fe40000004100 */
[-C--:B------:R-:W-:Y:S01]  /*3b70*/  FMUL.FTZ R35, R130, R171.reuse ;  /* 0x000000ab82237220 */ /* 0x080fe20000410000 */
[----:B------:R-:W-:Y:S02]  /*3b80*/  HADD2.F32 R131, -RZ, R128.H0_H0 ;  /* 0x20000080ff837230 */ /* 0x000fe40000004100 */
[-C--:B------:R-:W-:Y:S01]  /*3b90*/  FMUL.FTZ R128, R129, R194.reuse ;  /* 0x000000c281807220 */ /* 0x080fe20000410000 */
[C---:B------:R-:W-:Y:S01]  /*3ba0*/  FMUL.FTZ R171, R170.reuse, R171 ;  /* 0x000000abaaab7220 */ /* 0x040fe20000410000 */
[C---:B------:R-:W-:Y:S02]  /*3bb0*/  FMUL.FTZ R194, R33.reuse, R194 ;  /* 0x000000c221c27220 */ /* 0x040fe40000410000 */
[-C--:B------:R-:W-:Y:S01]  /*3bc0*/  FFMA.FTZ R33, R33, R168.reuse, -R128 ;  /* 0x000000a821217223 */ /* 0x080fe20000010880 */
[-C--:B------:R-:W-:Y:S01]  /*3bd0*/  FFMA.FTZ R35, R170, R131.reuse, -R35 ;  /* 0x00000083aa237223 */ /* 0x080fe20000010823 */
        /* <DEDUP_REMOVED lines=8> */
[--C-:B------:R-:W-:Y:S02]  /*3c60*/  HADD2.F32 R32, -RZ, R34.reuse.H1_H1 ;  /* 0x30000022ff207230 */ /* 0x100fe40000004100 */
[-C--:B------:R-:W-:Y:S01]  /*3c70*/  FMUL.FTZ R203, R171, R131.reuse ;  /* 0x00000083abcb7220 */ /* 0x080fe20000410000 */
[----:B------:R-:W-:Y:S02]  /*3c80*/  HADD2.F32 R194, -RZ, R34.H0_H0 ;  /* 0x20000022ffc27230 */ /* 0x000fe40000004100 */
[----:B------:R-:W-:Y:S01]  /*3c90*/  FMUL.FTZ R34, R170, R131 ;  /* 0x00000083aa227220 */ /* 0x000fe20000410000 */
[----:B------:R-:W-:-:S02]  /*3ca0*/  HADD2.F32 R168, -RZ, R193.H0_H0 ;  /* 0x200000c1ffa87230 */ /* 0x000fc40000004100 */
        /* <DEDUP_REMOVED lines=8> */
[----:B------:R-:W-:-:S03]  /*3d30*/  F2FP.F16.F32.PACK_AB R128, R32, R131 ;  /* 0x000000832080723e */ /* 0x000fc600000000ff */
[----:B------:R-:W-:Y:S02]  /*3d40*/  IMAD.MOV.U32 R32, RZ, RZ, R34 ;  /* 0x000000ffff207224 */ /* 0x000fe400078e0022 */
[----:B------:R-:W-:-:S07]  /*3d50*/  IMAD.MOV.U32 R34, RZ, RZ, R128 ;  /* 0x000000ffff227224 */ /* 0x000fce00078e0080 */
.L_x_1343:
[----:B------:R-:W-:Y:S05]  /*3d60*/  BSYNC B3 ;  /* 0x0000000000037941 */ /* 0x000fea0003800000 */
.L_x_1342:
[----:B------:R-:W-:Y:S02]  /*3d70*/  ULDC.64 UR4, c[0x0][0x208] ;  /* 0x0000820000047ab9 */ /* 0x000fe40000000a00 */
[----:B--2---:R1:W-:Y:S03]  /*3d80*/  STG.E.128 desc[UR4][R44.64], R32 ;  /* 0x000000202c007986 */ /* 0x0043e6000c101d04 */
.L_x_1341:
[----:B------:R-:W-:Y:S05]  /*3d90*/  BSYNC B2 ;  /* 0x0000000000027941 */ /* 0x000fea0003800000 */
.L_x_1340:
        /* <DEDUP_REMOVED lines=48> */
.L_x_1347:
[----:B------:R-:W-:Y:S05]  /*40a0*/  BSYNC B3 ;  /* 0x0000000000037941 */ /* 0x000fea0003800000 */
.L_x_1346:
[----:B------:R-:W-:Y:S02]  /*40b0*/  ULDC.64 UR4, c[0x0][0x208] ;  /* 0x0000820000047ab9 */ /* 0x000fe40000000a00 */
[----:B--2---:R2:W-:Y:S03]  /*40c0*/  STG.E.128 desc[UR4][R44.64+0x40], R32 ;  /* 0x000040202c007986 */ /* 0x0045e6000c101d04 */
.L_x_1345:
[----:B------:R-:W-:Y:S05]  /*40d0*/  BSYNC B2 ;  /* 0x0000000000027941 */ /* 0x000fea0003800000 */
.L_x_1344:
        /* <DEDUP_REMOVED lines=8> */
[--C-:B------:R-:W-:Y:S02]  /*4160*/  SHF.R.U64 R128, R84, 0x10, R85.reuse ;  /* 0x0000001054807819 */ /* 0x100fe40000001255 */
[----:B------:R-:W-:Y:S01]  /*4170*/  SHF.R.U32.HI R84, RZ, 0x10, R85 ;  /* 0x00000010ff547819 */ /* 0x000fe20000011655 */
[----:B--2---:R-:W-:Y:S01]  /*4180*/  IMAD.MOV.U32 R85, RZ, RZ, R33 ;  /* 0x000000ffff557224 */ /* 0x004fe200078e0021 */
        /* <DEDUP_REMOVED lines=40> */
.L_x_1351:
[----:B------:R-:W-:Y:S05]  /*4410*/  BSYNC B3 ;  /* 0x0000000000037941 */ /* 0x000fea0003800000 */
.L_x_1350:
[----:B------:R-:W-:Y:S02]  /*4420*/  ULDC.64 UR4, c[0x0][0x208] ;  /* 0x0000820000047ab9 */ /* 0x000fe40000000a00 */
[----:B--2---:R3:W-:Y:S03]  /*4430*/  STG.E.128 desc[UR4][R44.64+0x80], R32 ;  /* 0x000080202c007986 */ /* 0x0047e6000c101d04 */
.L_x_1349:
[----:B------:R-:W-:Y:S05]  /*4440*/  BSYNC B2 ;  /* 0x0000000000027941 */ /* 0x000fea0003800000 */
.L_x_1348:
[----:B------:R-:W-:Y:S01]  /*4450*/  ISETP.NE.AND P0, PT, R9, RZ, PT ;  /* 0x000000ff0900720c */ /* 0x000fe20003f05270 */
[----:B------:R-:W-:-:S12]  /*4460*/  BSSY B2, `(.L_x_1352) ;  /* 0x0000034000027945 */ /* 0x000fd80003800000 */
[----:B------:R-:W-:Y:S05]  /*4470*/  @!P0 BRA `(.L_x_1353) ;  /* 0x0000000000c88947 */ /* 0x000fea0003800000 */
[----:B-123--:R1:W2:Y:S01]  /*4480*/  LDS.128 R32, [R42+0x3000] ;  /* 0x003000002a207984 */ /* 0x00e2a20000000c00 */
[----:B------:R-:W-:Y:S01]  /*4490*/  VIADD R78, R16, 0x30 ;  /* 0x00000030104e7836 */ /* 0x000fe20000000000 */
[----:B------:R-:W-:Y:S04]  /*44a0*/  BSSY B3, `(.L_x_1354) ;  /* 0x000002d000037945 */ /* 0x000fe80003800000 */
        /* <DEDUP_REMOVED lines=20> */
[-C--:B------:R-:W-:Y:S01]  /*45f0*/  FFMA.FTZ R32, R32, R77.reuse, -R33 ;  /* 0x0000004d20207223 */ /* 0x080fe20000010821 */
[----:B------:R-:W-:Y:S01]  /*4600*/  FFMA.FTZ R33, R35, R77, R86 ;  /* 0x0000004d23217223 */ /* 0x000fe20000010056 */
[-C--:B------:R-:W-:Y:S01]  /*4610*/  FFMA.FTZ R35, R75, R78.reuse, -R120 ;  /* 0x0000004e4b237223 */ /* 0x080fe20000010878 */
[----:B------:R-:W-:Y:S01]  /*4620*/  FFMA.FTZ R84, R76, R78, R79 ;  /* 0x0000004e4c547223 */ /* 0x000fe2000001004f */
[----:B------:R-:W-:-:S02]  /*4630*/  HADD2.F32 R78, -RZ, R206.H0_H0 ;  /* 0x200000ceff4e7230 */ /* 0x000fc40000004100 */
[----:B------:R-:W-:Y:S01]  /*4640*/  HADD2.F32 R79, -RZ, R206.H1_H1 ;  /* 0x300000ceff4f7230 */ /* 0x000fe20000004100 */
[----:B------:R-:W-:Y:S01]  /*4650*/  F2FP.F16.F32.PACK_AB R33, R33, R32 ;  /* 0x000000202121723e */ /* 0x000fe200000000ff */
[----:B------:R-:W-:Y:S01]  /*4660*/  HADD2.F32 R75, -RZ, R74.H1_H1 ;  /* 0x3000004aff4b7230 */ /* 0x000fe20000004100 */
[----:B------:R-:W-:Y:S01]  /*4670*/  F2FP.F16.F32.PACK_AB R35, R84, R35 ;  /* 0x000000235423723e */ /* 0x000fe200000000ff */
[----:B------:R-:W-:Y:S02]  /*4680*/  HADD2.F32 R76, -RZ, R34.H1_H1 ;  /* 0x30000022ff4c7230 */ /* 0x000fe40000004100 */
[----:B------:R-:W-:Y:S02]  /*4690*/  HADD2.F32 R74, -RZ, R74.H0_H0 ;  /* 0x2000004aff4a7230 */ /* 0x000fe40000004100 */
[----:B------:R-:W-:Y:S01]  /*46a0*/  FMUL.FTZ R85, R75, R78 ;  /* 0x0000004e4b557220 */ /* 0x000fe20000410000 */
[----:B------:R-:W-:Y:S02]  /*46b0*/  HADD2.F32 R34, -RZ, R34.H0_H0 ;  /* 0x20000022ff227230 */ /* 0x000fe40000004100 */
[----:B------:R-:W-:Y:S01]  /*46c0*/  FMUL.FTZ R87, R76, R79 ;  /* 0x0000004f4c577220 */ /* 0x000fe20000410000 */
[----:B------:R-:W-:-:S02]  /*46d0*/  HADD2.F32 R77, -RZ, R159.H0_H0 ;  /* 0x2000009fff4d7230 */ /* 0x000fc40000004100 */
        /* <DEDUP_REMOVED lines=9> */
.L_x_1355:
[----:B------:R-:W-:Y:S05]  /*4770*/  BSYNC B3 ;  /* 0x0000000000037941 */ /* 0x000fea0003800000 */
.L_x_1354:
[----:B------:R-:W-:Y:S02]  /*4780*/  ULDC.64 UR4, c[0x0][0x208] ;  /* 0x0000820000047ab9 */ /* 0x000fe40000000a00 */
[----:B--2---:R4:W-:Y:S03]  /*4790*/  STG.E.128 desc[UR4][R44.64+0xc0], R32 ;  /* 0x0000c0202c007986 */ /* 0x0049e6000c101d04 */
.L_x_1353:
[----:B------:R-:W-:Y:S05]  /*47a0*/  BSYNC B2 ;  /* 0x0000000000027941 */ /* 0x000fea0003800000 */
.L_x_1352:
        /* <DEDUP_REMOVED lines=16> */
[----:B------:R-:W-:-:S02]  /*48b0*/  HADD2.F32 R76, -RZ, R76.H0_H0 ;  /* 0x2000004cff4c7230 */ /* 0x000fc40000004100 */
[----:B------:R-:W-:Y:S02]  /*48c0*/  HADD2.F32 R34, -RZ, R33.H1_H1 ;  /* 0x30000021ff227230 */ /* 0x000fe40000004100 */
[--C-:B------:R-:W-:Y:S02]  /*48d0*/  HADD2.F32 R71, -RZ, R35.reuse.H1_H1 ;  /* 0x30000023ff477230 */ /* 0x100fe40000004100 */
[----:B------:R-:W-:Y:S02]  /*48e0*/  HADD2.F32 R35, -RZ, R35.H0_H0 ;  /* 0x20000023ff237230 */ /* 0x000fe40000004100 */
[----:B------:R-:W-:Y:S01]  /*48f0*/  FMUL.FTZ R78, R34, R73 ;  /* 0x00000049224e7220 */ /* 0x000fe20000410000 */
[----:B------:R-:W-:Y:S02]  /*4900*/  HADD2.F32 R33, -RZ, R33.H0_H0 ;  /* 0x20000021ff217230 */ /* 0x000fe40000004100 */
[-C--:B------:R-:W-:Y:S01]  /*4910*/  FMUL.FTZ R84, R71, R76.reuse ;  /* 0x0000004c47547220 */ /* 0x080fe20000410000 */
[----:B------:R-:W-:-:S02]  /*4920*/  FMUL.FTZ R76, R35, R76 ;  /* 0x0000004c234c7220 */ /* 0x000fc40000410000 */
[C---:B------:R-:W-:Y:S01]  /*4930*/  FMUL.FTZ R73, R33.reuse, R73 ;  /* 0x0000004921497220 */ /* 0x040fe20000410000 */
[----:B------:R-:W-:Y:S01]  /*4940*/  FFMA.FTZ R78, R33, R72, -R78 ;  /* 0x00000048214e7223 */ /* 0x000fe2000001084e */
[----:B------:R-:W-:Y:S01]  /*4950*/  FFMA.FTZ R79, R71, R74, R76 ;  /* 0x0000004a474f7223 */ /* 0x000fe2000001004c */
[----:B------:R-:W-:Y:S02]  /*4960*/  HADD2.F32 R33, -RZ, R32.H1_H1 ;  /* 0x30000020ff217230 */ /* 0x000fe40000004100 */
[----:B------:R-:W-:Y:S01]  /*4970*/  FFMA.FTZ R77, R34, R72, R73 ;  /* 0x00000048224d7223 */ /* 0x000fe20000010049 */
[----:B------:R-:W-:Y:S02]  /*4980*/  HADD2.F32 R71, -RZ, R158.H0_H0 ;  /* 0x2000009eff477230 */ /* 0x000fe40000004100 */
[----:B------:R-:W-:Y:S01]  /*4990*/  FFMA.FTZ R84, R35, R74, -R84 ;  /* 0x0000004a23547223 */ /* 0x000fe20000010854 */
[----:B------:R-:W-:Y:S02]  /*49a0*/  HADD2.F32 R32, -RZ, R32.H0_H0 ;  /* 0x20000020ff207230 */ /* 0x000fe40000004100 */
[----:B------:R-:W-:-:S02]  /*49b0*/  HADD2.F32 R73, -RZ, R158.H1_H1 ;  /* 0x3000009eff497230 */ /* 0x000fc40000004100 */
[CC--:B------:R-:W-:Y:S01]  /*49c0*/  FMUL.FTZ R75, R33.reuse, R71.reuse ;  /* 0x00000047214b7220 */ /* 0x0c0fe20000410000 */
[--C-:B------:R-:W-:Y:S02]  /*49d0*/  HADD2.F32 R34, -RZ, R70.reuse.H1_H1 ;  /* 0x30000046ff227230 */ /* 0x100fe40000004100 */
        /* <DEDUP_REMOVED lines=14> */
.L_x_1359:
[----:B------:R-:W-:Y:S05]  /*4ac0*/  BSYNC B3 ;  /* 0x0000000000037941 */ /* 0x000fea0003800000 */
.L_x_1358:
[----:B------:R-:W-:Y:S02]  /*4ad0*/  ULDC.64 UR4, c[0x0][0x208] ;  /* 0x0000820000047ab9 */ /* 0x000fe40000000a00 */
[----:B--2---:R1:W-:Y:S03]  /*4ae0*/  STG.E.128 desc[UR4][R44.64+0x100], R32 ;  /* 0x000100202c007986 */ /* 0x0043e6000c101d04 */
.L_x_1357:
[----:B------:R-:W-:Y:S05]  /*4af0*/  BSYNC B2 ;  /* 0x0000000000027941 */ /* 0x000fea0003800000 */
.L_x_1356:
        /* <DEDUP_REMOVED lines=25> */
[----:B------:R-:W-:-:S02]  /*4c90*/  HADD2.F32 R68, -RZ, R155.H1_H1 ;  /* 0x3000009bff447230 */ /* 0x000fc40000004100 */
[C---:B------:R-:W-:Y:S01]  /*4ca0*/  FMUL.FTZ R72, R35.reuse, R72 ;  /* 0x0000004823487220 */ /* 0x040fe20000410000 */
[----:B------:R-:W-:Y:S02]  /*4cb0*/  HADD2.F32 R155, -RZ, R155.H0_H0 ;  /* 0x2000009bff9b7230 */ /* 0x000fe40000004100 */
        /* <DEDUP_REMOVED lines=20> */
.L_x_1361:
[----:B------:R-:W-:Y:S05]  /*4e00*/  BSYNC B2 ;  /* 0x0000000000027941 */ /* 0x000fea0003800000 */
.L_x_1360:
[----:B------:R-:W-:Y:S02]  /*4e10*/  ULDC.64 UR4, c[0x0][0x208] ;  /* 0x0000820000047ab9 */ /* 0x000fe40000000a00 */
[----:B--2---:R1:W-:Y:S03]  /*4e20*/  STG.E.128 desc[UR4][R44.64+0x140], R32 ;  /* 0x000140202c007986 */ /* 0x0043e6000c101d04 */
.L_x_1339:
[----:B------:R-:W-:Y:S05]  /*4e30*/  BSYNC B1 ;  /* 0x0000000000017941 */ /* 0x000fea0003800000 */
.L_x_1338:
        /* <DEDUP_REMOVED lines=29> */
[----:B------:R-:W-:Y:S02]  /*5010*/  HADD2.F32 R45, -RZ, R152.H0_H0 ;  /* 0x20000098ff2d7230 */ /* 0x000fe40000004100 */
        /* <DEDUP_REMOVED lines=19> */
.L_x_1366:
[----:B------:R-:W-:Y:S05]  /*5150*/  BSYNC B2 ;  /* 0x0000000000027941 */ /* 0x000fea0003800000 */
.L_x_1365:
[----:B------:R-:W-:Y:S02]  /*5160*/  ULDC.64 UR4, c[0x0][0x208] ;  /* 0x0000820000047ab9 */ /* 0x000fe40000000a00 */
[----:B--2---:R1:W-:Y:S03]  /*5170*/  STG.E.128 desc[UR4][R40.64], R32 ;  /* 0x0000002028007986 */ /* 0x0043e6000c101d04 */
.L_x_1364:
[----:B------:R-:W-:Y:S05]  /*5180*/  BSYNC B1 ;  /* 0x0000000000017941 */ /* 0x000fea0003800000 */
.L_x_1363:
        /* <DEDUP_REMOVED lines=49> */
.L_x_1370:
[----:B------:R-:W-:Y:S05]  /*54a0*/  BSYNC B2 ;  /* 0x0000000000027941 */ /* 0x000fea0003800000 */
.L_x_1369:
[----:B------:R-:W-:Y:S02]  /*54b0*/  ULDC.64 UR4, c[0x0][0x208] ;  /* 0x0000820000047ab9 */ /* 0x000fe40000000a00 */
[----:B--2---:R1:W-:Y:S03]  /*54c0*/  STG.E.128 desc[UR4][R40.64+0x40], R32 ;  /* 0x0000402028007986 */ /* 0x0043e6000c101d04 */
.L_x_1368:
[----:B------:R-:W-:Y:S05]  /*54d0*/  BSYNC B1 ;  /* 0x0000000000017941 */ /* 0x000fea0003800000 */
.L_x_1367:
        /* <DEDUP_REMOVED lines=49> */
.L_x_1374:
[----:B------:R-:W-:Y:S05]  /*57f0*/  BSYNC B2 ;  /* 0x0000000000027941 */ /* 0x000fea0003800000 */
.L_x_1373:
[----:B------:R-:W-:Y:S02]  /*5800*/  ULDC.64 UR4, c[0x0][0x208] ;  /* 0x0000820000047ab9 */ /* 0x000fe40000000a00 */
[----:B--2---:R1:W-:Y:S03]  /*5810*/  STG.E.128 desc[UR4][R40.64+0x80], R32 ;  /* 0x0000802028007986 */ /* 0x0043e6000c101d04 */
.L_x_1372:
[----:B------:R-:W-:Y:S05]  /*5820*/  BSYNC B1 ;  /* 0x0000000000017941 */ /* 0x000fea0003800000 */
.L_x_1371:
        /* <DEDUP_REMOVED lines=49> */
.L_x_1378:
[----:B------:R-:W-:Y:S05]  /*5b40*/  BSYNC B2 ;  /* 0x0000000000027941 */ /* 0x000fea0003800000 */
.L_x_1377:
[----:B------:R-:W-:Y:S02]  /*5b50*/  ULDC.64 UR4, c[0x0][0x208] ;  /* 0x0000820000047ab9 */ /* 0x000fe40000000a00 */
[----:B--2---:R1:W-:Y:S03]  /*5b60*/  STG.E.128 desc[UR4][R40.64+0xc0], R32 ;  /* 0x0000c02028007986 */ /* 0x0043e6000c101d04 */
.L_x_1376:
[----:B------:R-:W-:Y:S05]  /*5b70*/  BSYNC B1 ;  /* 0x0000000000017941 */ /* 0x000fea0003800000 */
.L_x_1375:
        /* <DEDUP_REMOVED lines=13> */
[----:B------:R-:W-:Y:S01]  /*5c50*/  HADD2.F32 R34, -RZ, R33.H1_H1 ;  /* 0x30000021ff227230 */ /* 0x000fe20000004100 */
        /* <DEDUP_REMOVED lines=11> */
[----:B------:R-:W-:Y:S01]  /*5d10*/  FFMA.FTZ R49, R44, R46, R49 ;  /* 0x0000002e2c317223 */ /* 0x000fe20000010031 */
[----:B------:R-:W-:-:S02]  /*5d20*/  HADD2.F32 R44, -RZ, R83.H0_H0 ;  /* 0x20000053ff2c7230 */ /* 0x000fc40000004100 */
[-C--:B------:R-:W-:Y:S01]  /*5d30*/  FFMA.FTZ R50, R33, R45.reuse, -R50 ;  /* 0x0000002d21327223 */ /* 0x080fe20000010832 */
        /* <DEDUP_REMOVED lines=21> */
.L_x_1382:
[----:B------:R-:W-:Y:S05]  /*5e90*/  BSYNC B2 ;  /* 0x0000000000027941 */ /* 0x000fea0003800000 */
.L_x_1381:
[----:B------:R-:W-:Y:S02]  /*5ea0*/  ULDC.64 UR4, c[0x0][0x208] ;  /* 0x0000820000047ab9 */ /* 0x000fe40000000a00 */
[----:B--2---:R1:W-:Y:S03]  /*5eb0*/  STG.E.128 desc[UR4][R40.64+0x100], R32 ;  /* 0x0001002028007986 */ /* 0x0043e6000c101d04 */
.L_x_1380:
[----:B------:R-:W-:Y:S05]  /*5ec0*/  BSYNC B1 ;  /* 0x0000000000017941 */ /* 0x000fea0003800000 */
.L_x_1379:
[----:B------:R-:W-:-:S13]  /*5ed0*/  ISETP.NE.AND P0, PT, R7, RZ, PT ;  /* 0x000000ff0700720c */ /* 0x000fda0003f05270 */
        /* <DEDUP_REMOVED lines=17> */
[-C--:B------:R-:W-:Y:S01]  /*5ff0*/  FMUL.FTZ R46, R34, R39.reuse ;  /* 0x00000027222e7220 */ /* 0x080fe20000410000 */
[----:B------:R-:W-:Y:S02]  /*6000*/  HADD2.F32 R35, -RZ, R35.H0_H0 ;  /* 0x20000023ff237230 */ /* 0x000fe40000004100 */
[----:B------:R-:W-:Y:S01]  /*6010*/  FMUL.FTZ R39, R33, R39 ;  /* 0x0000002721277220 */ /* 0x000fe20000410000 */
[----:B------:R-:W-:Y:S02]  /*6020*/  HADD2.F32 R42, -RZ, R42.H0_H0 ;  /* 0x2000002aff2a7230 */ /* 0x000fe40000004100 */
[----:B------:R-:W-:Y:S01]  /*6030*/  FMUL.FTZ R48, R37, R44 ;  /* 0x0000002c25307220 */ /* 0x000fe20000410000 */
[----:B------:R-:W-:Y:S01]  /*6040*/  FFMA.FTZ R46, R33, R38, -R46 ;  /* 0x00000026212e7223 */ /* 0x000fe2000001082e */
[----:B------:R-:W-:Y:S01]  /*6050*/  FMUL.FTZ R44, R35, R44 ;  /* 0x0000002c232c7220 */ /* 0x000fe20000410000 */
[----:B------:R-:W-:-:S02]  /*6060*/  HADD2.F32 R33, -RZ, R32.H1_H1 ;  /* 0x30000020ff217230 */ /* 0x000fc40000004100 */
[----:B------:R-:W-:Y:S01]  /*6070*/  FFMA.FTZ R45, R34, R38, R39 ;  /* 0x00000026222d7223 */ /* 0x000fe20000010027 */
[----:B------:R-:W-:Y:S02]  /*6080*/  HADD2.F32 R32, -RZ, R32.H0_H0 ;  /* 0x20000020ff207230 */ /* 0x000fe40000004100 */
[-C--:B------:R-:W-:Y:S01]  /*6090*/  FFMA.FTZ R47, R37, R42.reuse, R44 ;  /* 0x0000002a252f7223 */ /* 0x080fe2000001002c */
[--C-:B------:R-:W-:Y:S02]  /*60a0*/  HADD2.F32 R37, -RZ, R80.reuse.H1_H1 ;  /* 0x30000050ff257230 */ /* 0x100fe40000004100 */
[----:B------:R-:W-:Y:S01]  /*60b0*/  FFMA.FTZ R48, R35, R42, -R48 ;  /* 0x0000002a23307223 */ /* 0x000fe20000010830 */
[----:B------:R-:W-:Y:S02]  /*60c0*/  HADD2.F32 R39, -RZ, R80.H0_H0 ;  /* 0x20000050ff277230 */ /* 0x000fe40000004100 */
[--C-:B------:R-:W-:Y:S02]  /*60d0*/  HADD2.F32 R34, -RZ, R36.reuse.H1_H1 ;  /* 0x30000024ff227230 */ /* 0x100fe40000004100 */
[----:B------:R-:W-:Y:S01]  /*60e0*/  FMUL.FTZ R43, R33, R37 ;  /* 0x00000025212b7220 */ /* 0x000fe20000410000 */
[----:B------:R-:W-:-:S02]  /*60f0*/  HADD2.F32 R36, -RZ, R36.H0_H0 ;  /* 0x20000024ff247230 */ /* 0x000fc40000004100 */
[----:B------:R-:W-:Y:S01]  /*6100*/  FMUL.FTZ R38, R32, R37 ;  /* 0x0000002520267220 */ /* 0x000fe20000410000 */
        /* <DEDUP_REMOVED lines=12> */
.L_x_1384:
[----:B------:R-:W-:Y:S05]  /*61d0*/  BSYNC B1 ;  /* 0x0000000000017941 */ /* 0x000fea0003800000 */
.L_x_1383:
[----:B------:R-:W-:Y:S02]  /*61e0*/  ULDC.64 UR4, c[0x0][0x208] ;  /* 0x0000820000047ab9 */ /* 0x000fe40000000a00 */
[----:B--2---:R1:W-:Y:S01]  /*61f0*/  STG.E.128 desc[UR4][R40.64+0x140], R32 ;  /* 0x0001402028007986 */ /* 0x0043e2000c101d04 */
[----:B------:R-:W-:Y:S05]  /*6200*/  BRA `(.L_x_1362) ;  /* 0x0000003c00d07947 */ /* 0x000fea0003800000 */
.L_x_1330:
[----:B------:R-:W-:Y:S01]  /*6210*/  ISETP.GE.AND P4, PT, R162, R5, PT ;  /* 0x00000005a200720c */ /* 0x000fe20003f86270 */
[----:B------:R-:W-:Y:S01]  /*6220*/  BSSY B1, `(.L_x_1385) ;  /* 0x000002f000017945 */ /* 0x000fe20003800000 */
[----:B------:R-:W-:Y:S02]  /*6230*/  CS2R R58, SRZ ;  /* 0x00000000003a7805 */ /* 0x000fe4000001ff00 */
[----:B------:R-:W-:Y:S02]  /*6240*/  CS2R R34, SRZ ;  /* 0x0000000000227805 */ /* 0x000fe4000001ff00 */
[----:B0-----:R-:W-:Y:S02]  /*6250*/  CS2R R32, SRZ ;  /* 0x0000000000207805 */ /* 0x001fe4000001ff00 */
        /* <DEDUP_REMOVED lines=15> */
[----:B------:R-:W-:Y:S01]  /*6350*/  CS2R R40, SRZ ;  /* 0x0000000000287805 */ /* 0x000fe2000001ff00 */
[----:B------:R-:W-:Y:S01]  /*6360*/  IMAD.X R34, R3, 0x1, R20, P0 ;  /* 0x0000000103227824 */ /* 0x000fe200000e0614 */
[----:B------:R-:W-:Y:S02]  /*6370*/  LEA R56, P0, R33, UR4, 0x1 ;  /* 0x0000000421387c11 */ /* 0x000fe4000f8008ff */
[----:B------:R-:W-:-:S02]  /*6380*/  CS2R R54, SRZ ;  /* 0x0000000000367805 */ /* 0x000fc4000001ff00 */
[----:B------:R-:W-:Y:S01]  /*6390*/  CS2R R52, SRZ ;  /* 0x0000000000347805 */ /* 0x000fe2000001ff00 */
[----:B------:R-:W-:Y:S01]  /*63a0*/  ULDC.64 UR6, c[0x0][0x208] ;  /* 0x0000820000067ab9 */ /* 0x000fe20000000a00 */
        /* <DEDUP_REMOVED lines=22> */
.L_x_1386:
[----:B------:R-:W-:Y:S05]  /*6510*/  BSYNC B1 ;  /* 0x0000000000017941 */ /* 0x000fea0003800000 */
.L_x_1385:
        /* <DEDUP_REMOVED lines=24> */
[----:B------:R-:W-:Y:S01]  /*66a0*/  CS2R R76, SRZ ;  /* 0x00000000004c7805 */ /* 0x000fe2000001ff00 */
[----:B------:R-:W-:Y:S01]  /*66b0*/  ULDC.64 UR8, c[0x0][0x208] ;  /* 0x0000820000087ab9 */ /* 0x000fe20000000a00 */
        /* <DEDUP_REMOVED lines=22> */
.L_x_1388:
[----:B------:R-:W-:Y:S05]  /*6820*/  BSYNC B1 ;  /* 0x0000000000017941 */ /* 0x000fea0003800000 */
.L_x_1387:
[----:B------:R-:W-:Y:S01]  /*6830*/  IMAD.MOV.U32 R4, RZ, RZ, R33 ;  /* 0x000000ffff047224 */ /* 0x000fe200078e0021 */
[----:B------:R-:W-:Y:S01]  /*6840*/  MOV R3, R32 ;  /* 0x0000002000037202 */ /* 0x000fe20000000f00 */
[----:B0-----:R-:W-:Y:S01]  /*6850*/  IMAD.MOV.U32 R80, RZ, RZ, R38 ;  /* 0x000000ffff507224 */ /* 0x001fe200078e0026 */
[----:B------:R-:W-:Y:S01]  /*6860*/  MOV R81, R42 ;  /* 0x0000002a00517202 */ /* 0x000fe20000000f00 */
[----:B------:R-:W-:Y:S01]  /*6870*/  ULOP3.LUT UR4, UR60, 0x1, URZ, 0xfc, !UPT ;  /* 0x000000013c047892 */ /* 0x000fe2000f8efc3f */
[----:B------:R-:W-:Y:S01]  /*6880*/  PRMT R215, R3, 0x5410, R4 ;  /* 0x0000541003d77816 */ /* 0x000fe20000000004 */
[----:B------:R-:W-:Y:S01]  /*6890*/  IMAD.MOV.U32 R3, RZ, RZ, R39 ;  /* 0x000000ffff037224 */ /* 0x000fe200078e0027 */
[----:B------:R-:W-:Y:S01]  /*68a0*/  PRMT R218, R80, 0x7610, R218 ;  /* 0x0000761050da7816 */ /* 0x000fe200000000da */
[----:B------:R-:W-:Y:S01]  /*68b0*/  IMAD.MOV.U32 R80, RZ, RZ, R37 ;  /* 0x000000ffff507224 */ /* 0x000fe200078e0025 */
[----:B------:R-:W-:Y:S01]  /*68c0*/  PRMT R209, R81, 0x7610, R209 ;  /* 0x0000761051d17816 */ /* 0x000fe200000000d1 */
[----:B------:R-:W-:Y:S01]  /*68d0*/  IMAD.MOV.U32 R4, RZ, RZ, R36 ;  /* 0x000000ffff047224 */ /* 0x000fe200078e0024 */
[----:B------:R-:W-:Y:S01]  /*68e0*/  UISETP.NE.AND UP0, UPT, UR4, 0x3, UPT ;  /* 0x000000030400788c */ /* 0x000fe2000bf05270 */
[----:B------:R-:W-:Y:S01]  /*68f0*/  IMAD.MOV.U32 R81, RZ, RZ, R46 ;  /* 0x000000ffff517224 */ /* 0x000fe200078e002e */
[----:B------:R-:W-:Y:S01]  /*6900*/  PRMT R220, R3, 0x5410, R80 ;  /* 0x0000541003dc7816 */ /* 0x000fe20000000050 */
        /* <DEDUP_REMOVED lines=25> */
[----:B------:R-:W-:Y:S01]  /*6aa0*/  PRMT R210, R3, 0x7610, R210 ;  /* 0x0000761003d27816 */ /* 0x000fe200000000d2 */
[----:B-----5:R-:W-:Y:S01]  /*6ab0*/  IMAD.MOV.U32 R81, RZ, RZ, R58 ;  /* 0x000000ffff517224 */ /* 0x020fe200078e003a */
        /* <DEDUP_REMOVED lines=41> */
[----:B------:R-:W-:-:S03]  /*6d50*/  IMAD.MOV.U32 R4, RZ, RZ, R76 ;  /* 0x000000ffff047224 */ /* 0x000fc600078e004c */
[----:B------:R-:W-:Y:S02]  /*6d60*/  PRMT R211, R81, 0x5410, R80 ;  /* 0x0000541051d37816 */ /* 0x000fe40000000050 */
[----:B------:R-:W-:Y:S01]  /*6d70*/  PRMT R213, R4, 0x5410, R3 ;  /* 0x0000541004d57816 */ /* 0x000fe20000000003 */
[----:B------:R-:W-:Y:S06]  /*6d80*/  @!P1 BRA `(.L_x_1389) ;  /* 0x0000000000049947 */ /* 0x000fec0003800000 */
[----:B------:R-:W-:Y:S01]  /*6d90*/  BPT.TRAP 0x1 ;  /* 0x000000040000795c */ /* 0x000fe20000300000 */
.L_x_1389:
[----:B------:R-:W-:Y:S01]  /*6da0*/  IMAD R4, R19, 0x8, R18 ;  /* 0x0000000813047824 */ /* 0x000fe200078e0212 */
[----:B------:R-:W-:Y:S01]  /*6db0*/  SHF.L.U32 R3, R167, 0x1f, RZ ;  /* 0x0000001fa7037819 */ /* 0x000fe200000006ff */
[----:B------:R-:W0:Y:S01]  /*6dc0*/  LDC R151, c[0x0][0x2e4] ;  /* 0x0000b900ff977b82 */ /* 0x000e220000000800 */
[----:B------:R-:W-:Y:S02]  /*6dd0*/  BSSY B1, `(.L_x_1390) ;  /* 0x0000004000017945 */ /* 0x000fe40003800000 */
[----:B------:R-:W1:Y:S05]  /*6de0*/  SYNCS.PHASECHK.TRANS64.TRYWAIT P5, [R4+URZ+0x2a890], R3 ;  /* 0x02a89003040075a7 */ /* 0x000e6a00080a017f */
[----:B------:R-:W2:Y:S01]  /*6df0*/  LDC.64 R128, c[0x0][0x2f0] ;  /* 0x0000bc00ff807b82 */ /* 0x000ea20000000a00 */
[----:B-1----:R-:W-:Y:S05]  /*6e00*/  @!P5 BRA `(.L_x_1391) ;  /* 0x000001f40084d947 */ /* 0x002fea0003800000 */
.L_x_1731:
[----:B------:R-:W-:Y:S05]  /*6e10*/  BSYNC B1 ;  /* 0x0000000000017941 */ /* 0x000fea0003800000 */
.L_x_1390:
[----:B------:R-:W-:Y:S01]  /*6e20*/  BSSY B1, `(.L_x_1392) ;  /* 0x0000178000017945 */ /* 0x000fe20003800000 */
[----:B0-----:R-:W-:Y:S01]  /*6e30*/  IMAD.IADD R152, R151, 0x1, -R122 ;  /* 0x0000000197987824 */ /* 0x001fe200078e0a7a */
[----:B------:R-:W-:Y:S02]  /*6e40*/  MOV R131, R84 ;  /* 0x0000005400837202 */ /* 0x000fe40000000f00 */
        /* <DEDUP_REMOVED lines=25> */
[----:B------:R-:W-:Y:S02]  /*6fe0*/  ISETP.GE.AND P5, PT, R22, R117, PT ;  /* 0x000000751600720c */ /* 0x000fe40003fa6270 */
[----:B------:R-:W-:Y:S02]  /*6ff0*/  LEA.HI R83, R83, R80, RZ, 0x3 ;  /* 0x0000005053537211 */ /* 0x000fe400078f18ff */
[----:B------:R-:W-:Y:S02]  /*7000*/  LOP3.LUT R80, R174, 0x38, R81, 0xf8, !PT ;  /* 0x00000038ae507812 */ /* 0x000fe400078ef851 */
[----:B------:R-:W-:-:S02]  /*7010*/  SHF.R.S32.HI R83, RZ, 0x3, R83 ;  /* 0x00000003ff537819 */ /* 0x000fc40000011453 */
[----:B------:R-:W-:-:S03]  /*7020*/  LOP3.LUT R80, R80, R175, RZ, 0x3c, !PT ;  /* 0x000000af50507212 */ /* 0x000fc600078e3cff */
[----:B------:R-:W-:-:S04]  /*7030*/  IMAD R83, R83, 0x1800, R176 ;  /* 0x0000180053537824 */ /* 0x000fc800078e02b0 */
[----:B------:R-:W-:Y:S02]  /*7040*/  IMAD.IADD R80, R83, 0x1, R80 ;  /* 0x0000000153507824 */ /* 0x000fe400078e0250 */
[C---:B------:R-:W-:Y:S02]  /*7050*/  IMAD R83, R19.reuse, 0x4800, R146 ;  /* 0x0000480013537824 */ /* 0x040fe400078e0292 */
[----:B------:R-:W-:Y:S02]  /*7060*/  IMAD R81, R19, 0x4800, R80 ;  /* 0x0000480013517824 */ /* 0x000fe400078e0250 */
[--C-:B------:R-:W-:Y:S02]  /*7070*/  IMAD R80, R83, 0x2, R18.reuse ;  /* 0x0000000253507824 */ /* 0x100fe400078e0212 */
[----:B------:R-:W-:-:S04]  /*7080*/  IMAD R84, R81, 0x2, R18 ;  /* 0x0000000251547824 */ /* 0x000fc800078e0212 */
[----:B------:R-:W0:Y:S04]  /*7090*/  LDS.128 R80, [R80+0x18400] ;  /* 0x0184000050507984 */ /* 0x000e280000000c00 */
[----:B------:R-:W2:Y:S01]  /*70a0*/  LDS.128 R84, [R84+0x18400] ;  /* 0x0184000054547984 */ /* 0x000ea20000000c00 */
[----:B------:R-:W-:Y:S05]  /*70b0*/  @P5 BRA `(.L_x_1397) ;  /* 0x00000004004c5947 */ /* 0x000fea0003800000 */
[--C-:B------:R-:W-:Y:S01]  /*70c0*/  SHF.R.U64 R40, R40, 0x10, R41.reuse ;  /* 0x0000001028287819 */ /* 0x100fe20000001229 */
[----:B--2---:R-:W-:Y:S01]  /*70d0*/  HADD2.F32 R206, -RZ, R85.H0_H0 ;  /* 0x20000055ffce7230 */ /* 0x004fe20000004100 */
[----:B------:R-:W-:Y:S01]  /*70e0*/  SHF.R.U32.HI R204, RZ, 0x10, R41 ;  /* 0x00000010ffcc7819 */ /* 0x000fe20000011629 */
[----:B0-----:R-:W-:Y:S01]  /*70f0*/  HADD2.F32 R208, -RZ, R81.H0_H0 ;  /* 0x20000051ffd07230 */ /* 0x001fe20000004100 */
[--C-:B------:R-:W-:Y:S01]  /*7100*/  SHF.R.U64 R41, R52, 0x10, R53.reuse ;  /* 0x0000001034297819 */ /* 0x100fe20000001235 */
[----:B------:R-:W-:Y:S01]  /*7110*/  HADD2.F32 R207, -RZ, R85.H1_H1 ;  /* 0x30000055ffcf7230 */ /* 0x000fe20000004100 */
[----:B------:R-:W-:Y:S01]  /*7120*/  SHF.R.U32.HI R52, RZ, 0x10, R53 ;  /* 0x00000010ff347819 */ /* 0x000fe20000011635 */
[----:B------:R-:W-:Y:S01]  /*7130*/  HADD2.F32 R81, -RZ, R81.H1_H1 ;  /* 0x30000051ff517230 */ /* 0x000fe20000004100 */
[--C-:B------:R-:W-:Y:S01]  /*7140*/  SHF.R.U64 R53, R54, 0x10, R55.reuse ;  /* 0x0000001036357819 */ /* 0x100fe20000001237 */
[----:B------:R-:W-:Y:S01]  /*7150*/  HADD2.F32 R204, -RZ, R204.H0_H0 ;  /* 0x200000ccffcc7230 */ /* 0x000fe20000004100 */
[----:B------:R-:W-:Y:S01]  /*7160*/  SHF.R.U32.HI R54, RZ, 0x10, R55 ;  /* 0x00000010ff367819 */ /* 0x000fe20000011637 */
[--C-:B------:R-:W-:Y:S01]  /*7170*/  HADD2.F32 R55, -RZ, R205.reuse.H1_H1 ;  /* 0x300000cdff377230 */ /* 0x100fe20000004100 */
[--C-:B------:R-:W-:Y:S01]  /*7180*/  SHF.R.U64 R42, R42, 0x10, R43.reuse ;  /* 0x000000102a2a7819 */ /* 0x100fe2000000122b */
[----:B------:R-:W-:Y:S01]  /*7190*/  HADD2.F32 R205, -RZ, R205.H0_H0 ;  /* 0x200000cdffcd7230 */ /* 0x000fe20000004100 */
[----:B------:R-:W-:Y:S01]  /*71a0*/  SHF.R.U32.HI R43, RZ, 0x10, R43 ;  /* 0x00000010ff2b7819 */ /* 0x000fe2000001162b */
[----:B------:R-:W-:-:S02]  /*71b0*/  HADD2.F32 R52, -RZ, R52.H0_H0 ;  /* 0x20000034ff347230 */ /* 0x000fc40000004100 */
[-C--:B------:R-:W-:Y:S01]  /*71c0*/  FMUL.FTZ R85, R206, R55.reuse ;  /* 0x00000037ce557220 */ /* 0x080fe20000410000 */
[C---:B------:R-:W-:Y:S01]  /*71d0*/  FMUL.FTZ R55, R208.reuse, R55 ;  /* 0x00000037d0377220 */ /* 0x040fe20000410000 */
[----:B------:R-:W-:Y:S02]  /*71e0*/  HADD2.F32 R41, -RZ, R41.H0_H0 ;  /* 0x20000029ff297230 */ /* 0x000fe40000004100 */
[-C--:B------:R-:W-:Y:S01]  /*71f0*/  FFMA.FTZ R85, R208, R205.reuse, -R85 ;  /* 0x000000cdd0557223 */ /* 0x080fe20000010855 */
[-C--:B------:R-:W-:Y:S01]  /*7200*/  FMUL.FTZ R208, R207, R52.reuse ;  /* 0x00000034cfd07220 */ /* 0x080fe20000410000 */
[C---:B------:R-:W-:Y:S01]  /*7210*/  FMUL.FTZ R52, R81.reuse, R52 ;  /* 0x0000003451347220 */ /* 0x040fe20000410000 */
[----:B------:R-:W-:Y:S01]  /*7220*/  FFMA.FTZ R55, R206, R205, R55 ;  /* 0x000000cdce377223 */ /* 0x000fe20000010037 */
[--C-:B------:R-:W-:Y:S02]  /*7230*/  HADD2.F32 R205, -RZ, R87.reuse.H0_H0 ;  /* 0x20000057ffcd7230 */ /* 0x100fe40000004100 */
[----:B------:R-:W-:Y:S01]  /*7240*/  FFMA.FTZ R208, R81, R204, -R208 ;  /* 0x000000cc51d07223 */ /* 0x000fe200000108d0 */
[----:B------:R-:W-:-:S02]  /*7250*/  HADD2.F32 R206, -RZ, R87.H1_H1 ;  /* 0x30000057ffce7230 */ /* 0x000fc40000004100 */
[----:B------:R-:W-:Y:S01]  /*7260*/  FFMA.FTZ R52, R207, R204, R52 ;  /* 0x000000cccf347223 */ /* 0x000fe20000010034 */
[----:B------:R-:W-:Y:S02]  /*7270*/  HADD2.F32 R81, -RZ, R210.H0_H0 ;  /* 0x200000d2ff517230 */ /* 0x000fe40000004100 */
[--C-:B------:R-:W-:Y:S01]  /*7280*/  HADD2.F32 R87, -RZ, R83.reuse.H0_H0 ;  /* 0x20000053ff577230 */ /* 0x100fe20000004100 */
[----:B------:R-:W-:Y:S01]  /*7290*/  F2FP.F16.F32.PACK_AB R85, R208, R85 ;  /* 0x00000055d055723e */ /* 0x000fe200000000ff */
[----:B------:R-:W-:Y:S02]  /*72a0*/  HADD2.F32 R207, -RZ, R54.H0_H0 ;  /* 0x20000036ffcf7230 */ /* 0x000fe40000004100 */
[-C--:B------:R-:W-:Y:S01]  /*72b0*/  FMUL.FTZ R210, R205, R81.reuse ;  /* 0x00000051cdd27220 */ /* 0x080fe20000410000 */
[----:B------:R-:W-:Y:S02]  /*72c0*/  HADD2.F32 R54, -RZ, R83.H1_H1 ;  /* 0x30000053ff367230 */ /* 0x000fe40000004100 */
[----:B------:R-:W-:Y:S01]  /*72d0*/  FMUL.FTZ R212, R87, R81 ;  /* 0x0000005157d47220 */ /* 0x000fe20000410000 */
[----:B------:R-:W-:-:S02]  /*72e0*/  HADD2.F32 R204, -RZ, R209.H1_H1 ;  /* 0x300000d1ffcc7230 */ /* 0x000fc40000004100 */
[-C--:B------:R-:W-:Y:S01]  /*72f0*/  FMUL.FTZ R81, R206, R207.reuse ;  /* 0x000000cfce517220 */ /* 0x080fe20000410000 */
[----:B------:R-:W-:Y:S02]  /*7300*/  HADD2.F32 R43, -RZ, R43.H0_H0 ;  /* 0x2000002bff2b7230 */ /* 0x000fe40000004100 */
[C---:B------:R-:W-:Y:S01]  /*7310*/  FMUL.FTZ R207, R54.reuse, R207 ;  /* 0x000000cf36cf7220 */ /* 0x040fe20000410000 */
[----:B------:R-:W-:Y:S02]  /*7320*/  HADD2.F32 R83, -RZ, R80.H0_H0 ;  /* 0x20000050ff537230 */ /* 0x000fe40000004100 */
[----:B------:R-:W-:Y:S01]  /*7330*/  FFMA.FTZ R210, R87, R204, -R210 ;  /* 0x000000cc57d27223 */ /* 0x000fe200000108d2 */
[----:B------:R-:W-:Y:S02]  /*7340*/  HADD2.F32 R87, -RZ, R84.H0_H0 ;  /* 0x20000054ff577230 */ /* 0x000fe40000004100 */
[-C--:B------:R-:W-:Y:S01]  /*7350*/  FFMA.FTZ R81, R54, R43.reuse, -R81 ;  /* 0x0000002b36517223 */ /* 0x080fe20000010851 */
[----:B------:R-:W-:Y:S01]  /*7360*/  FFMA.FTZ R207, R206, R43, R207 ;  /* 0x0000002bcecf7223 */ /* 0x000fe200000100cf */
[----:B------:R-:W-:-:S02]  /*7370*/  HADD2.F32 R43, -RZ, R223.H0_H0 ;  /* 0x200000dfff2b7230 */ /* 0x000fc40000004100 */
[----:B------:R-:W-:Y:S01]  /*7380*/  FFMA.FTZ R212, R205, R204, R212 ;  /* 0x000000cccdd47223 */ /* 0x000fe200000100d4 */
[----:B------:R-:W-:Y:S01]  /*7390*/  HADD2.F32 R84, -RZ, R84.H1_H1 ;  /* 0x30000054ff547230 */ /* 0x000fe20000004100 */
[----:B------:R-:W-:Y:S01]  /*73a0*/  F2FP.F16.F32.PACK_AB R52, R52, R55 ;  /* 0x000000373434723e */ /* 0x000fe200000000ff */
[----:B------:R-:W-:Y:S02]  /*73b0*/  HADD2.F32 R80, -RZ, R80.H1_H1 ;  /* 0x30000050ff507230 */ /* 0x000fe40000004100 */
[-C--:B------:R-:W-:Y:S01]  /*73c0*/  FMUL.FTZ R204, R83, R43.reuse ;  /* 0x0000002b53cc7220 */ /* 0x080fe20000410000 */
[----:B------:R-:W-:Y:S02]  /*73d0*/  HADD2.F32 R205, -RZ, R40.H0_H0 ;  /* 0x20000028ffcd7230 */ /* 0x000fe40000004100 */
[----:B------:R-:W-:Y:S01]  /*73e0*/  FMUL.FTZ R40, R87, R43 ;  /* 0x0000002b57287220 */ /* 0x000fe20000410000 */
[----:B------:R-:W-:Y:S02]  /*73f0*/  HADD2.F32 R54, -RZ, R221.H0_H0 ;  /* 0x200000ddff367230 */ /* 0x000fe40000004100 */
[-C--:B------:R-:W-:Y:S01]  /*7400*/  FMUL.FTZ R43, R84, R41.reuse ;  /* 0x00000029542b7220 */ /* 0x080fe20000410000 */
[C---:B------:R-:W-:Y:S01]  /*7410*/  FMUL.FTZ R41, R80.reuse, R41 ;  /* 0x0000002950297220 */ /* 0x040fe20000410000 */
[----:B------:R-:W-:Y:S01]  /*7420*/  HADD2.F32 R53, -RZ, R53.H0_H0 ;  /* 0x20000035ff357230 */ /* 0x000fe20000004100 */
[----:B------:R-:W-:Y:S01]  /*7430*/  F2FP.F16.F32.PACK_AB R207, R207, R212 ;  /* 0x000000d4cfcf723e */ /* 0x000fe200000000ff */
[-C--:B------:R-:W-:Y:S01]  /*7440*/  FFMA.FTZ R43, R80, R205.reuse, -R43 ;  /* 0x000000cd502b7223 */ /* 0x080fe2000001082b */
[----:B------:R-:W-:Y:S01]  /*7450*/  FFMA.FTZ R40, R83, R54, -R40 ;  /* 0x0000003653287223 */ /* 0x000fe20000010828 */
[----:B------:R-:W-:Y:S01]  /*7460*/  FFMA.FTZ R205, R84, R205, R41 ;  /* 0x000000cd54cd7223 */ /* 0x000fe20000010029 */
[----:B------:R-:W-:-:S02]  /*7470*/  HADD2.F32 R41, -RZ, R222.H1_H1 ;  /* 0x300000deff297230 */ /* 0x000fc40000004100 */
[----:B------:R-:W-:Y:S01]  /*7480*/  FFMA.FTZ R204, R87, R54, R204 ;  /* 0x0000003657cc7223 */ /* 0x000fe200000100cc */
[----:B------:R-:W-:Y:S02]  /*7490*/  HADD2.F32 R83, -RZ, R86.H0_H0 ;  /* 0x20000056ff537230 */ /* 0x000fe40000004100 */
[----:B------:R-:W-:Y:S02]  /*74a0*/  HADD2.F32 R80, -RZ, R82.H0_H0 ;  /* 0x20000052ff507230 */ /* 0x000fe40000004100 */
[----:B------:R-:W-:Y:S02]  /*74b0*/  HADD2.F32 R86, -RZ, R86.H1_H1 ;  /* 0x30000056ff567230 */ /* 0x000fe40000004100 */
[----:B------:R-:W-:Y:S01]  /*74c0*/  FMUL.FTZ R87, R83, R41 ;  /* 0x0000002953577220 */ /* 0x000fe20000410000 */
[----:B------:R-:W-:Y:S01]  /*74d0*/  HADD2.F32 R82, -RZ, R82.H1_H1 ;  /* 0x30000052ff527230 */ /* 0x000fe20000004100 */
[----:B------:R-:W-:Y:S01]  /*74e0*/  F2FP.F16.F32.PACK_AB R84, R205, R204 ;  /* 0x000000cccd54723e */ /* 0x000fe200000000ff */
[----:B------:R-:W-:-:S02]  /*74f0*/  HADD2.F32 R54, -RZ, R209.H0_H0 ;  /* 0x200000d1ff367230 */ /* 0x000fc40000004100 */
[----:B------:R-:W-:Y:S02]  /*7500*/  HADD2.F32 R209, -RZ, R42.H0_H0 ;  /* 0x2000002affd17230 */ /* 0x000fe40000004100 */
[----:B------:R-:W-:Y:S01]  /*7510*/  FMUL.FTZ R42, R80, R41 ;  /* 0x00000029502a7220 */ /* 0x000fe20000410000 */
[-C--:B------:R-:W-:Y:S01]  /*7520*/  FMUL.FTZ R41, R86, R53.reuse ;  /* 0x0000003556297220 */ /* 0x080fe20000410000 */
[----:B------:R-:W-:Y:S01]  /*7530*/  FMUL.FTZ R53, R82, R53 ;  /* 0x0000003552357220 */ /* 0x000fe20000410000 */
[-C--:B------:R-:W-:Y:S01]  /*7540*/  FFMA.FTZ R87, R80, R54.reuse, -R87 ;  /* 0x0000003650577223 */ /* 0x080fe20000010857 */
[----:B------:R-:W-:Y:S01]  /*7550*/  FFMA.FTZ R42, R83, R54, R42 ;  /* 0x00000036532a7223 */ /* 0x000fe2000001002a */
[-C--:B------:R-:W-:Y:S01]  /*7560*/  FFMA.FTZ R82, R82, R209.reuse, -R41 ;  /* 0x000000d152527223 */ /* 0x080fe20000010829 */
[----:B------:R-:W-:Y:S01]  /*7570*/  FFMA.FTZ R53, R86, R209, R53 ;  /* 0x000000d156357223 */ /* 0x000fe20000010035 */
[----:B------:R-:W-:Y:S02]  /*7580*/  F2FP.F16.F32.PACK_AB R83, R81, R210 ;  /* 0x000000d25153723e */ /* 0x000fe400000000ff */
[----:B------:R-:W-:Y:S01]  /*7590*/  MOV R81, R85 ;  /* 0x0000005500517202 */ /* 0x000fe20000000f00 */
[----:B------:R-:W-:Y:S01]  /*75a0*/  IMAD.MOV.U32 R85, RZ, RZ, R52 ;  /* 0x000000ffff557224 */ /* 0x000fe200078e0034 */
[----:B------:R-:W-:Y:S01]  /*75b0*/  F2FP.F16.F32.PACK_AB R82, R82, R87 ;  /* 0x000000575252723e */ /* 0x000fe200000000ff */
[----:B------:R-:W-:Y:S01]  /*75c0*/  IMAD.MOV.U32 R87, RZ, RZ, R207 ;  /* 0x000000ffff577224 */ /* 0x000fe200078e00cf */
[----:B------:R-:W-:-:S02]  /*75d0*/  F2FP.F16.F32.PACK_AB R80, R43, R40 ;  /* 0x000000282b50723e */ /* 0x000fc400000000ff */
[----:B------:R-:W-:-:S07]  /*75e0*/  F2FP.F16.F32.PACK_AB R86, R53, R42 ;  /* 0x0000002a3556723e */ /* 0x000fce00000000ff */
.L_x_1397:
[----:B------:R-:W-:Y:S05]  /*75f0*/  BSYNC B3 ;  /* 0x0000000000037941 */ /* 0x000fea0003800000 */
.L_x_1396:
[----:B------:R-:W-:Y:S02]  /*7600*/  ULDC.64 UR4, c[0x0][0x208] ;  /* 0x0000820000047ab9 */ /* 0x000fe40000000a00 */
[----:B0-----:R0:W-:Y:S04]  /*7610*/  STG.E.128 desc[UR4][R138.64], R80 ;  /* 0x000000508a007986 */ /* 0x0011e8000c101d04 */
[----:B--2---:R0:W-:Y:S02]  /*7620*/  @!P4 STG.E.128 desc[UR4][R140.64], R84 ;  /* 0x000000548c00c986 */ /* 0x0041e4000c101d04 */
.L_x_1395:
[----:B------:R-:W-:Y:S05]  /*7630*/  BSYNC B2 ;  /* 0x0000000000027941 */ /* 0x000fea0003800000 */
.L_x_1394:
        /* <DEDUP_REMOVED lines=29> */
[----:B------:R-:W-:-:S03]  /*7810*/  IMAD R40, R43, 0x2, R18 ;  /* 0x000000022b287824 */ /* 0x000fc600078e0212 */
[----:B------:R-:W-:-:S03]  /*7820*/  LEA R52, R41, R18, 0x1 ;  /* 0x0000001229347211 */ /* 0x000fc600078e08ff */
        /* <DEDUP_REMOVED lines=60> */
[----:B------:R-:W-:Y:S02]  /*7bf0*/  HADD2.F32 R36, -RZ, R218.H1_H1 ;  /* 0x300000daff247230 */ /* 0x000fe40000004100 */
        /* <DEDUP_REMOVED lines=24> */
.L_x_1401:
[----:B------:R-:W-:Y:S05]  /*7d80*/  BSYNC B3 ;  /* 0x0000000000037941 */ /* 0x000fea0003800000 */
.L_x_1400:
[----:B------:R-:W-:Y:S02]  /*7d90*/  ULDC.64 UR4, c[0x0][0x208] ;  /* 0x0000820000047ab9 */ /* 0x000fe40000000a00 */
[----:B0-----:R3:W-:Y:S04]  /*7da0*/  STG.E.128 desc[UR4][R80.64], R40 ;  /* 0x0000002850007986 */ /* 0x0017e8000c101d04 */
[----:B--2---:R3:W-:Y:S02]  /*7db0*/  @!P4 STG.E.128 desc[UR4][R82.64], R52 ;  /* 0x000000345200c986 */ /* 0x0047e4000c101d04 */
.L_x_1399:
[----:B------:R-:W-:Y:S05]  /*7dc0*/  BSYNC B2 ;  /* 0x0000000000027941 */ /* 0x000fea0003800000 */
.L_x_1398:
[----:B------:R-:W-:-:S13]  /*7dd0*/  ISETP.NE.AND P4, PT, R10, RZ, PT ;  /* 0x000000ff0a00720c */ /* 0x000fda0003f85270 */
[----:B------:R-:W-:Y:S05]  /*7de0*/  @!P4 BRA `(.L_x_1393) ;  /* 0x0000000400ecc947 */ /* 0x000fea0003800000 */
[----:B------:R-:W2:Y:S01]  /*7df0*/  LDL R36, [R1] ;  /* 0x0000000001247983 */ /* 0x000ea20000100800 */
[----:B------:R-:W-:Y:S01]  /*7e00*/  IADD3 R38, P4, P5, R90, R134, R13 ;  /* 0x000000865a267210 */ /* 0x000fe20007d9e00d */
[----:B------:R-:W-:Y:S03]  /*7e10*/  BSSY B2, `(.L_x_1402) ;  /* 0x0000075000027945 */ /* 0x000fe60003800000 */
[----:B---3--:R-:W-:Y:S02]  /*7e20*/  IADD3.X R40, R89, R194, R109, P4, P5 ;  /* 0x000000c259287210 */ /* 0x008fe400027ea46d */
[----:B--2---:R-:W-:-:S04]  /*7e30*/  LOP3.LUT P6, RZ, R36, 0x1, RZ, 0xc0, !PT ;  /* 0x0000000124ff7812 */ /* 0x004fc800078cc0ff */
[----:B------:R-:W-:-:S04]  /*7e40*/  SEL R36, R122, R152, !P6 ;  /* 0x000000987a247207 */ /* 0x000fc80007000000 */
[----:B------:R-:W-:-:S04]  /*7e50*/  SHF.R.S32.HI R37, RZ, 0x1f, R36 ;  /* 0x0000001fff257819 */ /* 0x000fc80000011424 */
        /* <DEDUP_REMOVED lines=13> */
[----:B------:R-:W-:-:S04]  /*7f30*/  LEA.HI R36, R36, R37, RZ, 0x3 ;  /* 0x0000002524247211 */ /* 0x000fc800078f18ff */
[----:B------:R-:W-:Y:S02]  /*7f40*/  SHF.R.S32.HI R37, RZ, 0x3, R36 ;  /* 0x00000003ff257819 */ /* 0x000fe40000011424 */
[----:B------:R-:W-:-:S03]  /*7f50*/  LOP3.LUT R36, R174, 0x38, R39, 0xf8, !PT ;  /* 0x00000038ae247812 */ /* 0x000fc600078ef827 */
[----:B------:R-:W-:Y:S01]  /*7f60*/  IMAD R37, R37, 0x1800, R176 ;  /* 0x0000180025257824 */ /* 0x000fe200078e02b0 */
[----:B------:R-:W-:-:S05]  /*7f70*/  LOP3.LUT R36, R36, R175, RZ, 0x3c, !PT ;  /* 0x000000af24247212 */ /* 0x000fca00078e3cff */
[----:B------:R-:W-:Y:S02]  /*7f80*/  IMAD.IADD R36, R37, 0x1, R36 ;  /* 0x0000000125247824 */ /* 0x000fe400078e0224 */
[C---:B------:R-:W-:Y:S02]  /*7f90*/  IMAD R37, R19.reuse, 0x4800, R143 ;  /* 0x0000480013257824 */ /* 0x040fe400078e028f */
[----:B------:R-:W-:Y:S02]  /*7fa0*/  IMAD R39, R19, 0x4800, R36 ;  /* 0x0000480013277824 */ /* 0x000fe400078e0224 */
[----:B------:R-:W-:-:S03]  /*7fb0*/  IMAD R37, R37, 0x2, R18 ;  /* 0x0000000225257824 */ /* 0x000fc600078e0212 */
[----:B------:R-:W-:-:S03]  /*7fc0*/  LEA R40, R39, R18, 0x1 ;  /* 0x0000001227287211 */ /* 0x000fc600078e08ff */
        /* <DEDUP_REMOVED lines=13> */
[----:B------:R-:W-:Y:S01]  /*80a0*/  SHF.R.U32.HI R46, RZ, 0x10, R47 ;  /* 0x00000010ff2e7819 */ /* 0x000fe2000001162f */
[----:B---3--:R-:W-:Y:S01]  /*80b0*/  IMAD.MOV.U32 R47, RZ, RZ, R41 ;  /* 0x000000ffff2f7224 */ /* 0x008fe200078e0029 */
[----:B------:R-:W-:Y:S01]  /*80c0*/  SHF.R.U32.HI R45, RZ, 0x10, R45 ;  /* 0x00000010ff2d7819 */ /* 0x000fe2000001162d */
[----:B------:R-:W-:Y:S02]  /*80d0*/  IMAD.MOV.U32 R41, RZ, RZ, R39 ;  /* 0x000000ffff297224 */ /* 0x000fe400078e0027 */
        /* <DEDUP_REMOVED lines=36> */
[----:B------:R-:W-:Y:S01]  /*8320*/  F2FP.F16.F32.PACK_AB R43, R46, R43 ;  /* 0x0000002b2e2b723e */ /* 0x000fe200000000ff */
[----:B------:R-:W-:-:S02]  /*8330*/  HADD2.F32 R40, -RZ, R40.H1_H1 ;  /* 0x30000028ff287230 */ /* 0x000fc40000004100 */
[----:B------:R-:W-:Y:S02]  /*8340*/  HADD2.F32 R36, -RZ, R36.H1_H1 ;  /* 0x30000024ff247230 */ /* 0x000fe40000004100 */
[----:B------:R-:W-:Y:S02]  /*8350*/  HADD2.F32 R80, -RZ, R215.H0_H0 ;  /* 0x200000d7ff507230 */ /* 0x000fe40000004100 */
[-C--:B------:R-:W-:Y:S01]  /*8360*/  FMUL.FTZ R55, R40, R53.reuse ;  /* 0x0000003528377220 */ /* 0x080fe20000410000 */
[----:B------:R-:W-:Y:S02]  /*8370*/  HADD2.F32 R47, -RZ, R32.H0_H0 ;  /* 0x20000020ff2f7230 */ /* 0x000fe40000004100 */
[-C--:B------:R-:W-:Y:S01]  /*8380*/  FMUL.FTZ R32, R45, R82.reuse ;  /* 0x000000522d207220 */ /* 0x080fe20000410000 */
[----:B------:R-:W-:Y:S01]  /*8390*/  FMUL.FTZ R82, R33, R82 ;  /* 0x0000005221527220 */ /* 0x000fe20000410000 */
[----:B------:R-:W-:Y:S01]  /*83a0*/  FMUL.FTZ R53, R36, R53 ;  /* 0x0000003524357220 */ /* 0x000fe20000410000 */
[----:B------:R-:W-:-:S02]  /*83b0*/  HADD2.F32 R214, -RZ, R214.H0_H0 ;  /* 0x200000d6ffd67230 */ /* 0x000fc40000004100 */
[-C--:B------:R-:W-:Y:S01]  /*83c0*/  FFMA.FTZ R32, R33, R80.reuse, -R32 ;  /* 0x0000005021207223 */ /* 0x080fe20000010820 */
[----:B------:R-:W-:Y:S01]  /*83d0*/  FFMA.FTZ R33, R45, R80, R82 ;  /* 0x000000502d217223 */ /* 0x000fe20000010052 */
[-C--:B------:R-:W-:Y:S01]  /*83e0*/  FFMA.FTZ R45, R36, R47.reuse, -R55 ;  /* 0x0000002f242d7223 */ /* 0x080fe20000010837 */
[----:B------:R-:W-:Y:S01]  /*83f0*/  FFMA.FTZ R36, R40, R47, R53 ;  /* 0x0000002f28247223 */ /* 0x000fe20000010035 */
[--C-:B------:R-:W-:Y:S02]  /*8400*/  HADD2.F32 R40, -RZ, R42.reuse.H0_H0 ;  /* 0x2000002aff287230 */ /* 0x100fe40000004100 */
[----:B------:R-:W-:Y:S02]  /*8410*/  HADD2.F32 R53, -RZ, R35.H0_H0 ;  /* 0x20000023ff357230 */ /* 0x000fe40000004100 */
[----:B------:R-:W-:Y:S02]  /*8420*/  HADD2.F32 R42, -RZ, R42.H1_H1 ;  /* 0x3000002aff2a7230 */ /* 0x000fe40000004100 */
[----:B------:R-:W-:-:S02]  /*8430*/  HADD2.F32 R35, -RZ, R38.H0_H0 ;  /* 0x20000026ff237230 */ /* 0x000fc40000004100 */
[----:B------:R-:W-:Y:S02]  /*8440*/  HADD2.F32 R38, -RZ, R38.H1_H1 ;  /* 0x30000026ff267230 */ /* 0x000fe40000004100 */
[-C--:B------:R-:W-:Y:S01]  /*8450*/  FMUL.FTZ R81, R42, R53.reuse ;  /* 0x000000352a517220 */ /* 0x080fe20000410000 */
[----:B------:R-:W-:Y:S02]  /*8460*/  HADD2.F32 R47, -RZ, R34.H0_H0 ;  /* 0x20000022ff2f7230 */ /* 0x000fe40000004100 */
[-C--:B------:R-:W-:Y:S01]  /*8470*/  FMUL.FTZ R34, R40, R216.reuse ;  /* 0x000000d828227220 */ /* 0x080fe20000410000 */
[C---:B------:R-:W-:Y:S01]  /*8480*/  FMUL.FTZ R55, R35.reuse, R216 ;  /* 0x000000d823377220 */ /* 0x040fe20000410000 */
[C---:B------:R-:W-:Y:S01]  /*8490*/  FMUL.FTZ R53, R38.reuse, R53 ;  /* 0x0000003526357220 */ /* 0x040fe20000410000 */
[----:B------:R-:W-:Y:S02]  /*84a0*/  IMAD.MOV.U32 R37, RZ, RZ, R39 ;  /* 0x000000ffff257224 */ /* 0x000fe400078e0027 */
[----:B------:R-:W-:Y:S01]  /*84b0*/  FFMA.FTZ R34, R35, R214, -R34 ;  /* 0x000000d623227223 */ /* 0x000fe20000010822 */
[-C--:B------:R-:W-:Y:S01]  /*84c0*/  FFMA.FTZ R81, R38, R47.reuse, -R81 ;  /* 0x0000002f26517223 */ /* 0x080fe20000010851 */
[----:B------:R-:W-:Y:S01]  /*84d0*/  F2FP.F16.F32.PACK_AB R38, R45, R32 ;  /* 0x000000202d26723e */ /* 0x000fe200000000ff */
[----:B------:R-:W-:Y:S01]  /*84e0*/  FFMA.FTZ R55, R40, R214, R55 ;  /* 0x000000d628377223 */ /* 0x000fe20000010037 */
[----:B------:R-:W-:Y:S01]  /*84f0*/  FFMA.FTZ R42, R42, R47, R53 ;  /* 0x0000002f2a2a7223 */ /* 0x000fe20000010035 */
[----:B------:R-:W-:-:S02]  /*8500*/  F2FP.F16.F32.PACK_AB R40, R36, R33 ;  /* 0x000000212428723e */ /* 0x000fc400000000ff */
[----:B------:R-:W-:Y:S01]  /*8510*/  F2FP.F16.F32.PACK_AB R81, R81, R34 ;  /* 0x000000225151723e */ /* 0x000fe200000000ff */
[----:B------:R-:W-:Y:S01]  /*8520*/  IMAD.MOV.U32 R36, RZ, RZ, R38 ;  /* 0x000000ffff247224 */ /* 0x000fe200078e0026 */
[----:B------:R-:W-:Y:S02]  /*8530*/  F2FP.F16.F32.PACK_AB R42, R42, R55 ;  /* 0x000000372a2a723e */ /* 0x000fe400000000ff */
[----:B------:R-:W-:Y:S01]  /*8540*/  MOV R39, R44 ;  /* 0x0000002c00277202 */ /* 0x000fe20000000f00 */
[----:B------:R-:W-:-:S07]  /*8550*/  IMAD.MOV.U32 R38, RZ, RZ, R81 ;  /* 0x000000ffff267224 */ /* 0x000fce00078e0051 */
.L_x_1403:
[----:B------:R-:W-:Y:S05]  /*8560*/  BSYNC B2 ;  /* 0x0000000000027941 */ /* 0x000fea0003800000 */
.L_x_1402:
[----:B------:R-:W-:Y:S02]  /*8570*/  ULDC.64 UR4, c[0x0][0x208] ;  /* 0x0000820000047ab9 */ /* 0x000fe40000000a00 */
[----:B--2---:R4:W-:Y:S04]  /*8580*/  STG.E.128 desc[UR4][R48.64], R36 ;  /* 0x0000002430007986 */ /* 0x0049e8000c101d04 */
[----:B---3--:R4:W-:Y:S02]  /*8590*/  @!P4 STG.E.128 desc[UR4][R50.64], R40 ;  /* 0x000000283200c986 */ /* 0x0089e4000c101d04 */
.L_x_1393:
[----:B------:R-:W-:Y:S05]  /*85a0*/  BSYNC B1 ;  /* 0x0000000000017941 */ /* 0x000fea0003800000 */
.L_x_1392:
[-C--:B--2---:R-:W-:Y:S02]  /*85b0*/  IMAD R32, R150, R128.reuse, RZ ;  /* 0x0000008096207224 */ /* 0x084fe400078e02ff */
[----:B------:R-:W-:-:S04]  /*85c0*/  IMAD.WIDE.U32 R130, R185, R128, R130 ;  /* 0x00000080b9827225 */ /* 0x000fc800078e0082 */
[----:B------:R-:W-:Y:S01]  /*85d0*/  IMAD R129, R185, R129, R32 ;  /* 0x00000081b9817224 */ /* 0x000fe200078e0220 */
[----:B------:R-:W-:Y:S06]  /*85e0*/  @P0 BRA `(.L_x_1362) ;  /* 0x0000001800d80947 */ /* 0x000fec0003800000 */
[----:B------:R-:W-:Y:S01]  /*85f0*/  ISETP.NE.AND P0, PT, R12, RZ, PT ;  /* 0x000000ff0c00720c */ /* 0x000fe20003f05270 */
[----:B------:R-:W-:Y:S01]  /*8600*/  BSSY B1, `(.L_x_1404) ;  /* 0x000007b000017945 */ /* 0x000fe20003800000 */
[----:B------:R-:W-:-:S11]  /*8610*/  IMAD.IADD R44, R131, 0x1, R129 ;  /* 0x00000001832c7824 */ /* 0x000fd600078e0281 */
        /* <DEDUP_REMOVED lines=8> */
[----:B------:R-:W-:Y:S01]  /*86a0*/  SHF.R.S32.HI R32, RZ, 0x1f, R33 ;  /* 0x0000001fff207819 */ /* 0x000fe20000011421 */
[----:B------:R-:W-:-:S03]  /*86b0*/  IMAD.SHL.U32 R35, R33, 0x8, RZ ;  /* 0x0000000821237824 */ /* 0x000fc600078e00ff */
[----:B------:R-:W-:Y:S02]  /*86c0*/  LEA.HI R32, R32, R33, RZ, 0x3 ;  /* 0x0000002120207211 */ /* 0x000fe400078f18ff */
[----:B------:R-:W-:Y:S02]  /*86d0*/  ISETP.GE.AND P0, PT, R35, R151, PT ;  /* 0x000000972300720c */ /* 0x000fe40003f06270 */
[----:B------:R-:W-:Y:S02]  /*86e0*/  SHF.R.S32.HI R32, RZ, 0x3, R32 ;  /* 0x00000003ff207819 */ /* 0x000fe40000011420 */
[----:B------:R-:W-:-:S03]  /*86f0*/  LOP3.LUT R33, R172, 0x38, R35, 0xf8, !PT ;  /* 0x00000038ac217812 */ /* 0x000fc600078ef823 */
[----:B------:R-:W-:Y:S01]  /*8700*/  IMAD R32, R32, 0x1800, R177 ;  /* 0x0000180020207824 */ /* 0x000fe200078e02b1 */
[----:B------:R-:W-:-:S05]  /*8710*/  LOP3.LUT R33, R33, R200, RZ, 0x3c, !PT ;  /* 0x000000c821217212 */ /* 0x000fca00078e3cff */
[----:B------:R-:W-:Y:S01]  /*8720*/  @!P0 SHF.R.S32.HI R37, RZ, 0x1f, R35 ;  /* 0x0000001fff258819 */ /* 0x000fe20000011423 */
[----:B------:R-:W-:Y:S01]  /*8730*/  IMAD.IADD R32, R32, 0x1, R33 ;  /* 0x0000000120207824 */ /* 0x000fe200078e0221 */
[----:B------:R-:W-:Y:S01]  /*8740*/  @!P0 IADD3 R34, P4, P5, R90, R130, R35 ;  /* 0x000000825a228210 */ /* 0x000fe20007d9e023 */
[C---:B------:R-:W-:Y:S02]  /*8750*/  IMAD R33, R19.reuse, 0x4800, R144 ;  /* 0x0000480013217824 */ /* 0x040fe400078e0290 */
[----:B------:R-:W-:Y:S01]  /*8760*/  IMAD R35, R19, 0x4800, R32 ;  /* 0x0000480013237824 */ /* 0x000fe200078e0220 */
[----:B------:R-:W-:Y:S01]  /*8770*/  @!P0 IADD3.X R37, R89, R44, R37, P4, P5 ;  /* 0x0000002c59258210 */ /* 0x000fe200027ea425 */
[----:B------:R-:W-:Y:S01]  /*8780*/  IMAD R33, R33, 0x2, R18 ;  /* 0x0000000221217824 */ /* 0x000fe200078e0212 */
[----:B---3--:R-:W-:-:S04]  /*8790*/  LEA R40, P4, R36, R120, 0x1 ;  /* 0x0000007824287211 */ /* 0x008fc800078808ff */
[----:B------:R-:W-:Y:S01]  /*87a0*/  LEA.HI.X R41, R36, R121, R38, 0x1, P4 ;  /* 0x0000007924297211 */ /* 0x000fe200020f0c26 */
[----:B------:R-:W-:Y:S01]  /*87b0*/  IMAD R36, R35, 0x2, R18 ;  /* 0x0000000223247824 */ /* 0x000fe200078e0212 */
[----:B------:R-:W-:-:S04]  /*87c0*/  @!P0 LEA R42, P4, R34, R120, 0x1 ;  /* 0x00000078222a8211 */ /* 0x000fc800078808ff */
[----:B------:R-:W-:Y:S02]  /*87d0*/  @!P0 LEA.HI.X R43, R34, R121, R37, 0x1, P4 ;  /* 0x00000079222b8211 */ /* 0x000fe400020f0c25 */
[----:B------:R-:W2:Y:S01]  /*87e0*/  LDS.128 R32, [R33+0x18400] ;  /* 0x0184000021207984 */ /* 0x000ea20000000c00 */
[----:B------:R-:W-:-:S03]  /*87f0*/  ISETP.GE.AND P4, PT, R22, R117, PT ;  /* 0x000000751600720c */ /* 0x000fc60003f86270 */
[----:B------:R-:W3:Y:S10]  /*8800*/  LDS.128 R36, [R36+0x18400] ;  /* 0x0184000024247984 */ /* 0x000ef40000000c00 */
[----:B------:R-:W-:Y:S05]  /*8810*/  @P4 BRA `(.L_x_1407) ;  /* 0x0000000400544947 */ /* 0x000fea0003800000 */
[----:B---3--:R-:W-:Y:S01]  /*8820*/  MOV R50, R37 ;  /* 0x0000002500327202 */ /* 0x008fe20000000f00 */
[----:B------:R-:W-:Y:S01]  /*8830*/  IMAD.MOV.U32 R51, RZ, RZ, R39 ;  /* 0x000000ffff337224 */ /* 0x000fe200078e0027 */
[----:B------:R-:W-:Y:S01]  /*8840*/  SHF.R.U32.HI R55, RZ, 0x10, R77 ;  /* 0x00000010ff377819 */ /* 0x000fe2000001164d */
[----:B------:R-:W-:Y:S01]  /*8850*/  IMAD.MOV.U32 R49, RZ, RZ, R36 ;  /* 0x000000ffff317224 */ /* 0x000fe200078e0024 */
[--C-:B------:R-:W-:Y:S01]  /*8860*/  SHF.R.U32.HI R53, RZ, 0x10, R65.reuse ;  /* 0x00000010ff357819 */ /* 0x100fe20000011641 */
[--C-:B------:R-:W-:Y:S01]  /*8870*/  HADD2.F32 R39, -RZ, R50.reuse.H0_H0 ;  /* 0x20000032ff277230 */ /* 0x100fe20000004100 */
[----:B------:R-:W-:Y:S01]  /*8880*/  SHF.R.U64 R45, R64, 0x10, R65 ;  /* 0x00000010402d7819 */ /* 0x000fe20000001241 */
[----:B------:R-:W-:Y:S01]  /*8890*/  HADD2.F32 R50, -RZ, R50.H1_H1 ;  /* 0x30000032ff327230 */ /* 0x000fe20000004100 */
[--C-:B------:R-:W-:Y:S01]  /*88a0*/  SHF.R.U64 R47, R78, 0x10, R79.reuse ;  /* 0x000000104e2f7819 */ /* 0x100fe2000000124f */
[----:B------:R-:W-:Y:S01]  /*88b0*/  HADD2.F32 R55, -RZ, R55.H0_H0 ;  /* 0x20000037ff377230 */ /* 0x000fe20000004100 */
[----:B------:R-:W-:Y:S01]  /*88c0*/  SHF.R.U32.HI R78, RZ, 0x10, R79 ;  /* 0x00000010ff4e7819 */ /* 0x000fe2000001164f */
[----:B--2---:R-:W-:Y:S01]  /*88d0*/  IMAD.MOV.U32 R37, RZ, RZ, R35 ;  /* 0x000000ffff257224 */ /* 0x004fe200078e0023 */
[----:B------:R-:W-:Y:S01]  /*88e0*/  SHF.R.U64 R46, R66, 0x10, R67 ;  /* 0x00000010422e7819 */ /* 0x000fe20000001243 */
[----:B------:R-:W-:-:S02]  /*88f0*/  HADD2.F32 R54, -RZ, R213.H1_H1 ;  /* 0x300000d5ff367230 */ /* 0x000fc40000004100 */
[-C--:B------:R-:W-:Y:S01]  /*8900*/  FMUL.FTZ R65, R50, R55.reuse ;  /* 0x0000003732417220 */ /* 0x080fe20000410000 */
[--C-:B------:R-:W-:Y:S01]  /*8910*/  HADD2.F32 R36, -RZ, R33.reuse.H1_H1 ;  /* 0x30000021ff247230 */ /* 0x100fe20000004100 */
[----:B------:R-:W-:Y:S01]  /*8920*/  SHF.R.U32.HI R66, RZ, 0x10, R67 ;  /* 0x00000010ff427819 */ /* 0x000fe20000011643 */
[----:B------:R-:W-:Y:S02]  /*8930*/  HADD2.F32 R35, -RZ, R33.H0_H0 ;  /* 0x20000021ff237230 */ /* 0x000fe40000004100 */
[-C--:B------:R-:W-:Y:S01]  /*8940*/  FMUL.FTZ R64, R39, R54.reuse ;  /* 0x0000003627407220 */ /* 0x080fe20000410000 */
[----:B------:R-:W-:Y:S02]  /*8950*/  HADD2.F32 R52, -RZ, R203.H1_H1 ;  /* 0x300000cbff347230 */ /* 0x000fe40000004100 */
[----:B------:R-:W-:Y:S01]  /*8960*/  FMUL.FTZ R55, R36, R55 ;  /* 0x0000003724377220 */ /* 0x000fe20000410000 */
[----:B------:R-:W-:Y:S02]  /*8970*/  HADD2.F32 R53, -RZ, R53.H0_H0 ;  /* 0x20000035ff357230 */ /* 0x000fe40000004100 */
[C---:B------:R-:W-:Y:S01]  /*8980*/  FMUL.FTZ R54, R35.reuse, R54 ;  /* 0x0000003623367220 */ /* 0x040fe20000410000 */
[----:B------:R-:W-:Y:S01]  /*8990*/  SHF.R.U64 R48, R76, 0x10, R77 ;  /* 0x000000104c307819 */ /* 0x000fe2000000124d */
[----:B------:R-:W-:Y:S01]  /*89a0*/  FFMA.FTZ R33, R35, R52, -R64 ;  /* 0x0000003423217223 */ /* 0x000fe20000010840 */
[----:B------:R-:W-:-:S02]  /*89b0*/  HADD2.F32 R64, -RZ, R211.H1_H1 ;  /* 0x300000d3ff407230 */ /* 0x000fc40000004100 */
[-C--:B------:R-:W-:Y:S01]  /*89c0*/  FFMA.FTZ R36, R36, R53.reuse, -R65 ;  /* 0x0000003524247223 */ /* 0x080fe20000010841 */
[----:B------:R-:W-:Y:S01]  /*89d0*/  FFMA.FTZ R50, R50, R53, R55 ;  /* 0x0000003532327223 */ /* 0x000fe20000010037 */
[----:B------:R-:W-:Y:S01]  /*89e0*/  FFMA.FTZ R35, R39, R52, R54 ;  /* 0x0000003427237223 */ /* 0x000fe20000010036 */
[----:B------:R-:W-:Y:S02]  /*89f0*/  HADD2.F32 R53, -RZ, R51.H0_H0 ;  /* 0x20000033ff357230 */ /* 0x000fe40000004100 */
        /* <DEDUP_REMOVED lines=42> */
[----:B------:R-:W-:Y:S02]  /*8ca0*/  HADD2.F32 R193, -RZ, R193.H0_H0 ;  /* 0x200000c1ffc17230 */ /* 0x000fe40000004100 */
[----:B------:R-:W-:Y:S01]  /*8cb0*/  FMUL.FTZ R65, R38, R49 ;  /* 0x0000003126417220 */ /* 0x000fe20000410000 */
[----:B------:R-:W-:Y:S02]  /*8cc0*/  HADD2.F32 R47, -RZ, R46.H0_H0 ;  /* 0x2000002eff2f7230 */ /* 0x000fe40000004100 */
[----:B------:R-:W-:Y:S01]  /*8cd0*/  FMUL.FTZ R46, R32, R211 ;  /* 0x000000d3202e7220 */ /* 0x000fe20000410000 */
[----:B------:R-:W-:Y:S01]  /*8ce0*/  FMUL.FTZ R49, R34, R49 ;  /* 0x0000003122317220 */ /* 0x000fe20000410000 */
[----:B------:R-:W-:Y:S01]  /*8cf0*/  FFMA.FTZ R53, R32, R193, -R53 ;  /* 0x000000c120357223 */ /* 0x000fe20000010835 */
[----:B------:R-:W-:Y:S01]  /*8d00*/  F2FP.F16.F32.PACK_AB R32, R48, R55 ;  /* 0x000000373020723e */ /* 0x000fe200000000ff */
[----:B------:R-:W-:Y:S01]  /*8d10*/  FFMA.FTZ R46, R45, R193, R46 ;  /* 0x000000c12d2e7223 */ /* 0x000fe2000001002e */
[-C--:B------:R-:W-:Y:S01]  /*8d20*/  FFMA.FTZ R34, R34, R47.reuse, -R65 ;  /* 0x0000002f22227223 */ /* 0x080fe20000010841 */
[----:B------:R-:W-:Y:S01]  /*8d30*/  FFMA.FTZ R49, R38, R47, R49 ;  /* 0x0000002f26317223 */ /* 0x000fe20000010031 */
[----:B------:R-:W-:-:S03]  /*8d40*/  IMAD.MOV.U32 R35, RZ, RZ, R52 ;  /* 0x000000ffff237224 */ /* 0x000fc600078e0034 */
[----:B------:R-:W-:Y:S02]  /*8d50*/  F2FP.F16.F32.PACK_AB R34, R34, R53 ;  /* 0x000000352222723e */ /* 0x000fe400000000ff */
[----:B------:R-:W-:-:S07]  /*8d60*/  F2FP.F16.F32.PACK_AB R38, R49, R46 ;  /* 0x0000002e3126723e */ /* 0x000fce00000000ff */
.L_x_1407:
[----:B------:R-:W-:Y:S05]  /*8d70*/  BSYNC B2 ;  /* 0x0000000000027941 */ /* 0x000fea0003800000 */
.L_x_1406:
[----:B------:R-:W-:Y:S02]  /*8d80*/  ULDC.64 UR4, c[0x0][0x208] ;  /* 0x0000820000047ab9 */ /* 0x000fe40000000a00 */
[----:B--2---:R2:W-:Y:S04]  /*8d90*/  STG.E.128 desc[UR4][R40.64], R32 ;  /* 0x0000002028007986 */ /* 0x0045e8000c101d04 */
[----:B---3--:R2:W-:Y:S02]  /*8da0*/  @!P0 STG.E.128 desc[UR4][R42.64], R36 ;  /* 0x000000242a008986 */ /* 0x0085e4000c101d04 */
.L_x_1405:
[----:B------:R-:W-:Y:S05]  /*8db0*/  BSYNC B1 ;  /* 0x0000000000017941 */ /* 0x000fea0003800000 */
.L_x_1404:
        /* <DEDUP_REMOVED lines=14> */
[----:B------:R-:W-:-:S05]  /*8ea0*/  SHF.R.S32.HI R32, RZ, 0x3, R35 ;  /* 0x00000003ff207819 */ /* 0x000fca0000011423 */
[----:B------:R-:W-:-:S06]  /*8eb0*/  IMAD R32, R32, 0x1800, R177 ;  /* 0x0000180020207824 */ /* 0x000fcc00078e02b1 */
[--C-:B------:R-:W-:Y:S02]  /*8ec0*/  @!P0 SHF.R.S32.HI R37, RZ, 0x1f, R33.reuse ;  /* 0x0000001fff258819 */ /* 0x100fe40000011421 */
[--C-:B------:R-:W-:Y:S02]  /*8ed0*/  @!P0 IADD3 R34, P4, P5, R90, R130, R33.reuse ;  /* 0x000000825a228210 */ /* 0x100fe40007d9e021 */
[----:B------:R-:W-:Y:S02]  /*8ee0*/  LOP3.LUT R33, R172, 0x38, R33, 0xf8, !PT ;  /* 0x00000038ac217812 */ /* 0x000fe400078ef821 */
[----:B------:R-:W-:Y:S02]  /*8ef0*/  @!P0 IADD3.X R37, R89, R44, R37, P4, P5 ;  /* 0x0000002c59258210 */ /* 0x000fe400027ea425 */
[----:B------:R-:W-:Y:S02]  /*8f00*/  LOP3.LUT R33, R33, R200, RZ, 0x3c, !PT ;  /* 0x000000c821217212 */ /* 0x000fe400078e3cff */
[----:B---3--:R-:W-:-:S02]  /*8f10*/  LEA R40, P4, R36, R120, 0x1 ;  /* 0x0000007824287211 */ /* 0x008fc400078808ff */
[----:B------:R-:W-:Y:S01]  /*8f20*/  IADD3 R32, R32, R33, RZ ;  /* 0x0000002120207210 */ /* 0x000fe20007ffe0ff */
[C---:B------:R-:W-:Y:S01]  /*8f30*/  IMAD R33, R19.reuse, 0x4800, R142 ;  /* 0x0000480013217824 */ /* 0x040fe200078e028e */
[-C--:B------:R-:W-:Y:S02]  /*8f40*/  LEA.HI.X R41, R36, R121.reuse, R38, 0x1, P4 ;  /* 0x0000007924297211 */ /* 0x080fe400020f0c26 */
[C---:B------:R-:W-:Y:S01]  /*8f50*/  @!P0 LEA R42, P4, R34.reuse, R120, 0x1 ;  /* 0x00000078222a8211 */ /* 0x040fe200078808ff */
[----:B------:R-:W-:Y:S02]  /*8f60*/  IMAD R35, R19, 0x4800, R32 ;  /* 0x0000480013237824 */ /* 0x000fe400078e0220 */
[--C-:B------:R-:W-:Y:S01]  /*8f70*/  IMAD R33, R33, 0x2, R18.reuse ;  /* 0x0000000221217824 */ /* 0x100fe200078e0212 */
[----:B------:R-:W-:Y:S01]  /*8f80*/  @!P0 LEA.HI.X R43, R34, R121, R37, 0x1, P4 ;  /* 0x00000079222b8211 */ /* 0x000fe200020f0c25 */
[----:B------:R-:W-:Y:S01]  /*8f90*/  IMAD R36, R35, 0x2, R18 ;  /* 0x0000000223247824 */ /* 0x000fe200078e0212 */
[----:B------:R-:W-:-:S03]  /*8fa0*/  ISETP.GE.AND P4, PT, R165, R117, PT ;  /* 0x00000075a500720c */ /* 0x000fc60003f86270 */
[----:B------:R-:W2:Y:S04]  /*8fb0*/  LDS.128 R32, [R33+0x18400] ;  /* 0x0184000021207984 */ /* 0x000ea80000000c00 */
[----:B------:R-:W3:Y:S06]  /*8fc0*/  LDS.128 R36, [R36+0x18400] ;  /* 0x0184000024247984 */ /* 0x000eec0000000c00 */
[----:B------:R-:W-:Y:S05]  /*8fd0*/  @P4 BRA `(.L_x_1411) ;  /* 0x00000004005c4947 */ /* 0x000fea0003800000 */
[----:B--2---:R-:W-:Y:S01]  /*8fe0*/  IMAD.MOV.U32 R49, RZ, RZ, R32 ;  /* 0x000000ffff317224 */ /* 0x004fe200078e0020 */
[----:B------:R-:W-:Y:S01]  /*8ff0*/  SHF.R.U32.HI R54, RZ, 0x10, R73 ;  /* 0x00000010ff367819 */ /* 0x000fe20000011649 */
[----:B---3--:R-:W-:Y:S01]  /*9000*/  IMAD.MOV.U32 R32, RZ, RZ, R37 ;  /* 0x000000ffff207224 */ /* 0x008fe200078e0025 */
[----:B------:R-:W-:Y:S01]  /*9010*/  SHF.R.U32.HI R52, RZ, 0x10, R61 ;  /* 0x00000010ff347819 */ /* 0x000fe2000001163d */
[----:B------:R-:W-:Y:S01]  /*9020*/  IMAD.MOV.U32 R50, RZ, RZ, R36 ;  /* 0x000000ffff327224 */ /* 0x000fe200078e0024 */
[----:B------:R-:W-:Y:S01]  /*9030*/  MOV R37, R35 ;  /* 0x0000002300257202 */ /* 0x000fe20000000f00 */
[----:B------:R-:W-:Y:S01]  /*9040*/  IMAD.MOV.U32 R51, RZ, RZ, R39 ;  /* 0x000000ffff337224 */ /* 0x000fe200078e0027 */
[----:B------:R-:W-:Y:S01]  /*9050*/  SHF.R.U64 R47, R60, 0x10, R61 ;  /* 0x000000103c2f7819 */ /* 0x000fe2000000123d */
[----:B------:R-:W-:Y:S01]  /*9060*/  HADD2.F32 R55, -RZ, R171.H1_H1 ;  /* 0x300000abff377230 */ /* 0x000fe20000004100 */
[--C-:B------:R-:W-:Y:S01]  /*9070*/  SHF.R.U64 R46, R74, 0x10, R75.reuse ;  /* 0x000000104a2e7819 */ /* 0x100fe2000000124b */
[--C-:B------:R-:W-:Y:S01]  /*9080*/  HADD2.F32 R36, -RZ, R32.reuse.H0_H0 ;  /* 0x20000020ff247230 */ /* 0x100fe20000004100 */
[----:B------:R-:W-:Y:S01]  /*9090*/  SHF.R.U32.HI R74, RZ, 0x10, R75 ;  /* 0x00000010ff4a7819 */ /* 0x000fe2000001164b */
[----:B------:R-:W-:Y:S01]  /*90a0*/  HADD2.F32 R39, -RZ, R32.H1_H1 ;  /* 0x30000020ff277230 */ /* 0x000fe20000004100 */
        /* <DEDUP_REMOVED lines=16> */
[----:B------:R-:W-:-:S02]  /*91b0*/  HADD2.F32 R55, -RZ, R170.H1_H1 ;  /* 0x300000aaff377230 */ /* 0x000fc40000004100 */
[----:B------:R-:W-:Y:S01]  /*91c0*/  HADD2.F32 R52, -RZ, R51.H0_H0 ;  /* 0x20000033ff347230 */ /* 0x000fe20000004100 */
[----:B------:R-:W-:Y:S01]  /*91d0*/  F2FP.F16.F32.PACK_AB R35, R35, R32 ;  /* 0x000000202323723e */ /* 0x000fe200000000ff */
[----:B------:R-:W-:Y:S02]  /*91e0*/  HADD2.F32 R39, -RZ, R37.H0_H0 ;  /* 0x20000025ff277230 */ /* 0x000fe40000004100 */
[----:B------:R-:W-:Y:S02]  /*91f0*/  HADD2.F32 R51, -RZ, R51.H1_H1 ;  /* 0x30000033ff337230 */ /* 0x000fe40000004100 */
[----:B------:R-:W-:Y:S02]  /*9200*/  HADD2.F32 R60, -RZ, R74.H0_H0 ;  /* 0x2000004aff3c7230 */ /* 0x000fe40000004100 */
[----:B------:R-:W-:Y:S02]  /*9210*/  HADD2.F32 R54, -RZ, R62.H0_H0 ;  /* 0x2000003eff367230 */ /* 0x000fe40000004100 */
[----:B------:R-:W-:Y:S01]  /*9220*/  FMUL.FTZ R62, R52, R55 ;  /* 0x00000037343e7220 */ /* 0x000fe20000410000 */
[----:B------:R-:W-:-:S02]  /*9230*/  HADD2.F32 R53, -RZ, R159.H1_H1 ;  /* 0x3000009fff357230 */ /* 0x000fc40000004100 */
[----:B------:R-:W-:Y:S01]  /*9240*/  FMUL.FTZ R55, R39, R55 ;  /* 0x0000003727377220 */ /* 0x000fe20000410000 */
[----:B------:R-:W-:Y:S02]  /*9250*/  HADD2.F32 R37, -RZ, R37.H1_H1 ;  /* 0x30000025ff257230 */ /* 0x000fe40000004100 */
[-C--:B------:R-:W-:Y:S01]  /*9260*/  FMUL.FTZ R64, R51, R60.reuse ;  /* 0x0000003c33407220 */ /* 0x080fe20000410000 */
[----:B------:R-:W-:Y:S02]  /*9270*/  HADD2.F32 R48, -RZ, R48.H0_H0 ;  /* 0x20000030ff307230 */ /* 0x000fe40000004100 */
[-C--:B------:R-:W-:Y:S01]  /*9280*/  FFMA.FTZ R62, R39, R53.reuse, -R62 ;  /* 0x00000035273e7223 */ /* 0x080fe2000001083e */
[----:B------:R-:W-:Y:S01]  /*9290*/  FFMA.FTZ R55, R52, R53, R55 ;  /* 0x0000003534377223 */ /* 0x000fe20000010037 */
[C---:B------:R-:W-:Y:S01]  /*92a0*/  FMUL.FTZ R60, R37.reuse, R60 ;  /* 0x0000003c253c7220 */ /* 0x040fe20000410000 */
[----:B------:R-:W-:Y:S01]  /*92b0*/  FFMA.FTZ R61, R37, R54, -R64 ;  /* 0x00000036253d7223 */ /* 0x000fe20000010840 */
[----:B------:R-:W-:-:S02]  /*92c0*/  HADD2.F32 R52, -RZ, R171.H0_H0 ;  /* 0x200000abff347230 */ /* 0x000fc40000004100 */
[--C-:B------:R-:W-:Y:S02]  /*92d0*/  HADD2.F32 R39, -RZ, R50.reuse.H0_H0 ;  /* 0x20000032ff277230 */ /* 0x100fe40000004100 */
[----:B------:R-:W-:Y:S01]  /*92e0*/  FFMA.FTZ R64, R51, R54, R60 ;  /* 0x0000003633407223 */ /* 0x000fe2000001003c */
[--C-:B------:R-:W-:Y:S01]  /*92f0*/  HADD2.F32 R37, -RZ, R49.reuse.H0_H0 ;  /* 0x20000031ff257230 */ /* 0x100fe20000004100 */
[----:B------:R-:W-:Y:S01]  /*9300*/  F2FP.F16.F32.PACK_AB R61, R61, R62 ;  /* 0x0000003e3d3d723e */ /* 0x000fe200000000ff */
[----:B------:R-:W-:Y:S02]  /*9310*/  HADD2.F32 R50, -RZ, R50.H1_H1 ;  /* 0x30000032ff327230 */ /* 0x000fe40000004100 */
[-C--:B------:R-:W-:Y:S01]  /*9320*/  FMUL.FTZ R54, R39, R52.reuse ;  /* 0x0000003427367220 */ /* 0x080fe20000410000 */
[----:B------:R-:W-:Y:S02]  /*9330*/  HADD2.F32 R49, -RZ, R49.H1_H1 ;  /* 0x30000031ff317230 */ /* 0x000fe40000004100 */
[----:B------:R-:W-:Y:S01]  /*9340*/  FMUL.FTZ R52, R37, R52 ;  /* 0x0000003425347220 */ /* 0x000fe20000410000 */
[----:B------:R-:W-:-:S02]  /*9350*/  HADD2.F32 R168, -RZ, R168.H0_H0 ;  /* 0x200000a8ffa87230 */ /* 0x000fc40000004100 */
[CC--:B------:R-:W-:Y:S01]  /*9360*/  FMUL.FTZ R60, R50.reuse, R48.reuse ;  /* 0x00000030323c7220 */ /* 0x0c0fe20000410000 */
[----:B------:R-:W-:Y:S02]  /*9370*/  HADD2.F32 R47, -RZ, R47.H0_H0 ;  /* 0x2000002fff2f7230 */ /* 0x000fe40000004100 */
[----:B------:R-:W-:Y:S01]  /*9380*/  FMUL.FTZ R51, R49, R48 ;  /* 0x0000003031337220 */ /* 0x000fe20000410000 */
[----:B------:R-:W-:Y:S02]  /*9390*/  HADD2.F32 R170, -RZ, R170.H0_H0 ;  /* 0x200000aaffaa7230 */ /* 0x000fe40000004100 */
[-C--:B------:R-:W-:Y:S01]  /*93a0*/  FFMA.FTZ R52, R39, R168.reuse, R52 ;  /* 0x000000a827347223 */ /* 0x080fe20000010034 */
[----:B------:R-:W-:Y:S01]  /*93b0*/  FFMA.FTZ R54, R37, R168, -R54 ;  /* 0x000000a825367223 */ /* 0x000fe20000010836 */
[-C--:B------:R-:W-:Y:S01]  /*93c0*/  FFMA.FTZ R49, R49, R47.reuse, -R60 ;  /* 0x0000002f31317223 */ /* 0x080fe2000001083c */
[----:B------:R-:W-:Y:S01]  /*93d0*/  FFMA.FTZ R51, R50, R47, R51 ;  /* 0x0000002f32337223 */ /* 0x000fe20000010033 */
[----:B------:R-:W-:-:S02]  /*93e0*/  HADD2.F32 R39, -RZ, R38.H0_H0 ;  /* 0x20000026ff277230 */ /* 0x000fc40000004100 */
[----:B------:R-:W-:Y:S01]  /*93f0*/  HADD2.F32 R47, -RZ, R46.H0_H0 ;  /* 0x2000002eff2f7230 */ /* 0x000fe20000004100 */
[----:B------:R-:W-:Y:S01]  /*9400*/  F2FP.F16.F32.PACK_AB R32, R49, R54 ;  /* 0x000000363120723e */ /* 0x000fe200000000ff */
[----:B------:R-:W-:Y:S02]  /*9410*/  HADD2.F32 R37, -RZ, R34.H0_H0 ;  /* 0x20000022ff257230 */ /* 0x000fe40000004100 */
[-C--:B------:R-:W-:Y:S01]  /*9420*/  FMUL.FTZ R46, R39, R170.reuse ;  /* 0x000000aa272e7220 */ /* 0x080fe20000410000 */
[----:B------:R-:W-:Y:S02]  /*9430*/  HADD2.F32 R38, -RZ, R38.H1_H1 ;  /* 0x30000026ff267230 */ /* 0x000fe40000004100 */
[----:B------:R-:W-:Y:S02]  /*9440*/  HADD2.F32 R34, -RZ, R34.H1_H1 ;  /* 0x30000022ff227230 */ /* 0x000fe40000004100 */
[----:B------:R-:W-:Y:S01]  /*9450*/  FMUL.FTZ R170, R37, R170 ;  /* 0x000000aa25aa7220 */ /* 0x000fe20000410000 */
[----:B------:R-:W-:-:S02]  /*9460*/  HADD2.F32 R48, -RZ, R159.H0_H0 ;  /* 0x2000009fff307230 */ /* 0x000fc40000004100 */
        /* <DEDUP_REMOVED lines=14> */
.L_x_1411:
[----:B------:R-:W-:Y:S05]  /*9550*/  BSYNC B2 ;  /* 0x0000000000027941 */ /* 0x000fea0003800000 */
.L_x_1410:
[----:B------:R-:W-:Y:S02]  /*9560*/  ULDC.64 UR4, c[0x0][0x208] ;  /* 0x0000820000047ab9 */ /* 0x000fe40000000a00 */
[----:B--2---:R2:W-:Y:S04]  /*9570*/  STG.E.128 desc[UR4][R40.64], R32 ;  /* 0x0000002028007986 */ /* 0x0045e8000c101d04 */
[----:B---3--:R2:W-:Y:S02]  /*9580*/  @!P0 STG.E.128 desc[UR4][R42.64], R36 ;  /* 0x000000242a008986 */ /* 0x0085e4000c101d04 */
.L_x_1409:
[----:B------:R-:W-:Y:S05]  /*9590*/  BSYNC B1 ;  /* 0x0000000000017941 */ /* 0x000fea0003800000 */
.L_x_1408:
[----:B------:R-:W-:-:S13]  /*95a0*/  ISETP.NE.AND P0, PT, R10, RZ, PT ;  /* 0x000000ff0a00720c */ /* 0x000fda0003f05270 */
[----:B------:R-:W-:Y:S05]  /*95b0*/  @!P0 BRA `(.L_x_1362) ;  /* 0x0000000800e48947 */ /* 0x000fea0003800000 */
[----:B--2---:R-:W2:Y:S01]  /*95c0*/  LDL R32, [R1] ;  /* 0x0000000001207983 */ /* 0x004ea20000100800 */
[----:B------:R-:W-:Y:S01]  /*95d0*/  BSSY B1, `(.L_x_1412) ;  /* 0x0000072000017945 */ /* 0x000fe20003800000 */
[----:B--2---:R-:W-:-:S04]  /*95e0*/  LOP3.LUT P4, RZ, R32, 0x1, RZ, 0xc0, !PT ;  /* 0x0000000120ff7812 */ /* 0x004fc8000788c0ff */
[----:B------:R-:W-:Y:S02]  /*95f0*/  SEL R152, R122, R152, !P4 ;  /* 0x000000987a987207 */ /* 0x000fe40006000000 */
[----:B---34-:R-:W-:Y:S02]  /*9600*/  IADD3 R41, P0, P4, R90, R130, R13 ;  /* 0x000000825a297210 */ /* 0x018fe40007c1e00d */
[----:B------:R-:W-:Y:S02]  /*9610*/  SHF.R.S32.HI R33, RZ, 0x1f, R152 ;  /* 0x0000001fff217819 */ /* 0x000fe40000011498 */
[----:B------:R-:W-:Y:S02]  /*9620*/  IADD3.X R42, R89, R44, R109, P0, P4 ;  /* 0x0000002c592a7210 */ /* 0x000fe400007e846d */
[----:B------:R-:W-:Y:S02]  /*9630*/  LEA.HI R33, R33, R152, RZ, 0x4 ;  /* 0x0000009821217211 */ /* 0x000fe400078f20ff */
[----:B------:R-:W-:-:S02]  /*9640*/  ISETP.GE.AND P4, PT, R166, R117, PT ;  /* 0x00000075a600720c */ /* 0x000fc40003f86270 */
[----:B------:R-:W-:Y:S02]  /*9650*/  LEA.HI.SX32 R33, R33, R112, 0x1c ;  /* 0x0000007021217211 */ /* 0x000fe400078fe2ff */
[----:B------:R-:W-:Y:S02]  /*9660*/  LEA R40, P0, R41, R120, 0x1 ;  /* 0x0000007829287211 */ /* 0x000fe400078008ff */
[----:B------:R-:W-:Y:S01]  /*9670*/  SHF.R.S32.HI R32, RZ, 0x1f, R33 ;  /* 0x0000001fff207819 */ /* 0x000fe20000011421 */
[----:B------:R-:W-:Y:S01]  /*9680*/  IMAD.SHL.U32 R43, R33, 0x8, RZ ;  /* 0x00000008212b7824 */ /* 0x000fe200078e00ff */
[----:B------:R-:W-:Y:S02]  /*9690*/  LEA.HI.X R41, R41, R121, R42, 0x1, P0 ;  /* 0x0000007929297211 */ /* 0x000fe400000f0c2a */
[----:B------:R-:W-:Y:S02]  /*96a0*/  LEA.HI R32, R32, R33, RZ, 0x3 ;  /* 0x0000002120207211 */ /* 0x000fe400078f18ff */
[----:B------:R-:W-:-:S02]  /*96b0*/  LOP3.LUT R33, R172, 0x38, R43, 0xf8, !PT ;  /* 0x00000038ac217812 */ /* 0x000fc400078ef82b */
[----:B------:R-:W-:Y:S02]  /*96c0*/  SHF.R.S32.HI R32, RZ, 0x3, R32 ;  /* 0x00000003ff207819 */ /* 0x000fe40000011420 */
[----:B------:R-:W-:-:S03]  /*96d0*/  LOP3.LUT R33, R33, R200, RZ, 0x3c, !PT ;  /* 0x000000c821217212 */ /* 0x000fc600078e3cff */
[----:B------:R-:W-:-:S04]  /*96e0*/  IMAD R32, R32, 0x1800, R177 ;  /* 0x0000180020207824 */ /* 0x000fc800078e02b1 */
[----:B------:R-:W-:Y:S02]  /*96f0*/  IMAD.IADD R32, R32, 0x1, R33 ;  /* 0x0000000120207824 */ /* 0x000fe400078e0221 */
[C---:B------:R-:W-:Y:S02]  /*9700*/  IMAD R33, R19.reuse, 0x4800, R137 ;  /* 0x0000480013217824 */ /* 0x040fe400078e0289 */
[----:B------:R-:W-:-:S03]  /*9710*/  IMAD R35, R19, 0x4800, R32 ;  /* 0x0000480013237824 */ /* 0x000fc600078e0220 */
[----:B------:R-:W-:Y:S01]  /*9720*/  LEA R33, R33, R18, 0x1 ;  /* 0x0000001221217211 */ /* 0x000fe200078e08ff */
[----:B------:R-:W-:-:S05]  /*9730*/  IMAD R36, R35, 0x2, R18 ;  /* 0x0000000223247824 */ /* 0x000fca00078e0212 */
[----:B------:R-:W2:Y:S04]  /*9740*/  LDS.128 R32, [R33+0x18400] ;  /* 0x0184000021207984 */ /* 0x000ea80000000c00 */
[----:B------:R-:W3:Y:S01]  /*9750*/  LDS.128 R36, [R36+0x18400] ;  /* 0x0184000024247984 */ /* 0x000ee20000000c00 */
[----:B------:R-:W-:Y:S05]  /*9760*/  @P4 BRA `(.L_x_1413) ;  /* 0x0000000400604947 */ /* 0x000fea0003800000 */
[----:B------:R-:W-:Y:S01]  /*9770*/  SHF.R.U32.HI R50, RZ, 0x10, R69 ;  /* 0x00000010ff327819 */ /* 0x000fe20000011645 */
[----:B---3--:R-:W-:Y:S01]  /*9780*/  IMAD.MOV.U32 R45, RZ, RZ, R36 ;  /* 0x000000ffff2d7224 */ /* 0x008fe200078e0024 */
[----:B------:R-:W-:Y:S01]  /*9790*/  SHF.R.U32.HI R48, RZ, 0x10, R57 ;  /* 0x00000010ff307819 */ /* 0x000fe20000011639 */
[----:B------:R-:W-:Y:S01]  /*97a0*/  IMAD.MOV.U32 R46, RZ, RZ, R38 ;  /* 0x000000ffff2e7224 */ /* 0x000fe200078e0026 */
[--C-:B------:R-:W-:Y:S01]  /*97b0*/  SHF.R.U64 R53, R70, 0x10, R71.reuse ;  /* 0x0000001046357819 */ /* 0x100fe20000001247 */
        /* <DEDUP_REMOVED lines=11> */
[----:B------:R-:W-:Y:S01]  /*9870*/  FMUL.FTZ R49, R34, R49 ;  /* 0x0000003122317220 */ /* 0x000fe20000410000 */
[----:B------:R-:W-:Y:S01]  /*9880*/  HADD2.F32 R47, -RZ, R156.H1_H1 ;  /* 0x3000009cff2f7230 */ /* 0x000fe20000004100 */
[----:B------:R-:W-:Y:S01]  /*9890*/  SHF.R.U64 R61, R56, 0x10, R57 ;  /* 0x00000010383d7819 */ /* 0x000fe20000001239 */
        /* <DEDUP_REMOVED lines=10> */
[----:B------:R-:W-:Y:S02]  /*9940*/  HADD2.F32 R33, -RZ, R35.H0_H0 ;  /* 0x20000023ff217230 */ /* 0x000fe40000004100 */
[----:B------:R-:W-:Y:S02]  /*9950*/  HADD2.F32 R37, -RZ, R155.H1_H1 ;  /* 0x3000009bff257230 */ /* 0x000fe40000004100 */
[-C--:B------:R-:W-:Y:S01]  /*9960*/  FMUL.FTZ R54, R34, R47.reuse ;  /* 0x0000002f22367220 */ /* 0x080fe20000410000 */
[----:B------:R-:W-:Y:S02]  /*9970*/  HADD2.F32 R39, -RZ, R39.H1_H1 ;  /* 0x30000027ff277230 */ /* 0x000fe40000004100 */
[----:B------:R-:W-:Y:S01]  /*9980*/  FMUL.FTZ R47, R33, R47 ;  /* 0x0000002f212f7220 */ /* 0x000fe20000410000 */
[----:B------:R-:W-:-:S02]  /*9990*/  HADD2.F32 R48, -RZ, R70.H0_H0 ;  /* 0x20000046ff307230 */ /* 0x000fc40000004100 */
[-C--:B------:R-:W-:Y:S01]  /*99a0*/  FFMA.FTZ R54, R33, R37.reuse, -R54 ;  /* 0x0000002521367223 */ /* 0x080fe20000010836 */
[----:B------:R-:W-:Y:S02]  /*99b0*/  HADD2.F32 R35, -RZ, R35.H1_H1 ;  /* 0x30000023ff237230 */ /* 0x000fe40000004100 */
[----:B------:R-:W-:Y:S01]  /*99c0*/  FFMA.FTZ R55, R34, R37, R47 ;  /* 0x0000002522377223 */ /* 0x000fe2000001002f */
[----:B------:R-:W-:Y:S02]  /*99d0*/  HADD2.F32 R38, -RZ, R58.H0_H0 ;  /* 0x2000003aff267230 */ /* 0x000fe40000004100 */
[-C--:B------:R-:W-:Y:S01]  /*99e0*/  FMUL.FTZ R56, R39, R48.reuse ;  /* 0x0000003027387220 */ /* 0x080fe20000410000 */
[----:B------:R-:W-:Y:S02]  /*99f0*/  HADD2.F32 R158, -RZ, R158.H0_H0 ;  /* 0x2000009eff9e7230 */ /* 0x000fe40000004100 */
[----:B------:R-:W-:Y:S01]  /*9a00*/  FMUL.FTZ R48, R35, R48 ;  /* 0x0000003023307220 */ /* 0x000fe20000410000 */
[----:B------:R-:W-:-:S02]  /*9a10*/  HADD2.F32 R34, -RZ, R45.H0_H0 ;  /* 0x2000002dff227230 */ /* 0x000fc40000004100 */
[-C--:B------:R-:W-:Y:S01]  /*9a20*/  FFMA.FTZ R57, R35, R38.reuse, -R56 ;  /* 0x0000002623397223 */ /* 0x080fe20000010838 */
[----:B------:R-:W-:Y:S02]  /*9a30*/  HADD2.F32 R37, -RZ, R60.H0_H0 ;  /* 0x2000003cff257230 */ /* 0x000fe40000004100 */
[----:B------:R-:W-:Y:S01]  /*9a40*/  FFMA.FTZ R56, R39, R38, R48 ;  /* 0x0000002627387223 */ /* 0x000fe20000010030 */
[----:B------:R-:W-:Y:S02]  /*9a50*/  HADD2.F32 R45, -RZ, R45.H1_H1 ;  /* 0x3000002dff2d7230 */ /* 0x000fe40000004100 */
[----:B------:R-:W-:Y:S01]  /*9a60*/  FMUL.FTZ R38, R34, R158 ;  /* 0x0000009e22267220 */ /* 0x000fe20000410000 */
[----:B------:R-:W-:Y:S01]  /*9a70*/  HADD2.F32 R156, -RZ, R156.H0_H0 ;  /* 0x2000009cff9c7230 */ /* 0x000fe20000004100 */
[----:B------:R-:W-:Y:S01]  /*9a80*/  F2FP.F16.F32.PACK_AB R49, R50, R49 ;  /* 0x000000313231723e */ /* 0x000fe200000000ff */
[--C-:B------:R-:W-:Y:S02]  /*9a90*/  HADD2.F32 R33, -RZ, R32.reuse.H0_H0 ;  /* 0x20000020ff217230 */ /* 0x100fe40000004100 */
[----:B------:R-:W-:Y:S01]  /*9aa0*/  FMUL.FTZ R47, R45, R37 ;  /* 0x000000252d2f7220 */ /* 0x000fe20000410000 */
[----:B------:R-:W-:Y:S01]  /*9ab0*/  HADD2.F32 R32, -RZ, R32.H1_H1 ;  /* 0x30000020ff207230 */ /* 0x000fe20000004100 */
[----:B------:R-:W-:Y:S01]  /*9ac0*/  F2FP.F16.F32.PACK_AB R55, R56, R55 ;  /* 0x000000373837723e */ /* 0x000fe200000000ff */
[----:B------:R-:W-:-:S02]  /*9ad0*/  HADD2.F32 R35, -RZ, R61.H0_H0 ;  /* 0x2000003dff237230 */ /* 0x000fc40000004100 */
[C---:B------:R-:W-:Y:S01]  /*9ae0*/  FMUL.FTZ R39, R33.reuse, R158 ;  /* 0x0000009e21277220 */ /* 0x040fe20000410000 */
[-C--:B------:R-:W-:Y:S01]  /*9af0*/  FFMA.FTZ R38, R33, R156.reuse, -R38 ;  /* 0x0000009c21267223 */ /* 0x080fe20000010826 */
[C---:B------:R-:W-:Y:S01]  /*9b00*/  FMUL.FTZ R48, R32.reuse, R37 ;  /* 0x0000002520307220 */ /* 0x040fe20000410000 */
[----:B------:R-:W-:Y:S02]  /*9b10*/  HADD2.F32 R33, -RZ, R46.H0_H0 ;  /* 0x2000002eff217230 */ /* 0x000fe40000004100 */
[-C--:B------:R-:W-:Y:S01]  /*9b20*/  FFMA.FTZ R47, R32, R35.reuse, -R47 ;  /* 0x00000023202f7223 */ /* 0x080fe2000001082f */
[----:B------:R-:W-:Y:S02]  /*9b30*/  HADD2.F32 R157, -RZ, R157.H0_H0 ;  /* 0x2000009dff9d7230 */ /* 0x000fe40000004100 */
[----:B------:R-:W-:Y:S01]  /*9b40*/  FFMA.FTZ R48, R45, R35, R48 ;  /* 0x000000232d307223 */ /* 0x000fe20000010030 */
[----:B------:R-:W-:Y:S02]  /*9b50*/  HADD2.F32 R37, -RZ, R53.H0_H0 ;  /* 0x20000035ff257230 */ /* 0x000fe40000004100 */
[----:B------:R-:W-:Y:S01]  /*9b60*/  FFMA.FTZ R39, R34, R156, R39 ;  /* 0x0000009c22277223 */ /* 0x000fe20000010027 */
[----:B------:R-:W-:-:S02]  /*9b70*/  HADD2.F32 R32, -RZ, R36.H0_H0 ;  /* 0x20000024ff207230 */ /* 0x000fc40000004100 */
[CC--:B------:R-:W-:Y:S01]  /*9b80*/  FMUL.FTZ R45, R33.reuse, R157.reuse ;  /* 0x0000009d212d7220 */ /* 0x0c0fe20000410000 */
[----:B------:R-:W-:Y:S02]  /*9b90*/  HADD2.F32 R46, -RZ, R46.H1_H1 ;  /* 0x3000002eff2e7230 */ /* 0x000fe40000004100 */
[----:B------:R-:W-:Y:S02]  /*9ba0*/  HADD2.F32 R36, -RZ, R36.H1_H1 ;  /* 0x30000024ff247230 */ /* 0x000fe40000004100 */
        /* <DEDUP_REMOVED lines=15> */
[----:B------:R-:W-:Y:S02]  /*9ca0*/  F2FP.F16.F32.PACK_AB R54, R37, R34 ;  /* 0x000000222536723e */ /* 0x000fe400000000ff */
[----:B------:R-:W-:Y:S01]  /*9cb0*/  F2FP.F16.F32.PACK_AB R33, R52, R51 ;  /* 0x000000333421723e */ /* 0x000fe200000000ff */
[----:B------:R-:W-:Y:S01]  /*9cc0*/  IMAD.MOV.U32 R34, RZ, RZ, R38 ;  /* 0x000000ffff227224 */ /* 0x000fe200078e0026 */
[----:B------:R-:W-:Y:S01]  /*9cd0*/  MOV R37, R49 ;  /* 0x0000003100257202 */ /* 0x000fe20000000f00 */
[----:B------:R-:W-:-:S07]  /*9ce0*/  IMAD.MOV.U32 R38, RZ, RZ, R54 ;  /* 0x000000ffff267224 */ /* 0x000fce00078e0036 */
.L_x_1413:
[----:B------:R-:W-:Y:S05]  /*9cf0*/  BSYNC B1 ;  /* 0x0000000000017941 */ /* 0x000fea0003800000 */
.L_x_1412:
[----:B------:R-:W-:Y:S01]  /*9d00*/  ISETP.GE.AND P0, PT, R43, R151, PT ;  /* 0x000000972b00720c */ /* 0x000fe20003f06270 */
[----:B------:R-:W-:Y:S02]  /*9d10*/  ULDC.64 UR4, c[0x0][0x208] ;  /* 0x0000820000047ab9 */ /* 0x000fe40000000a00 */
[----:B--2---:R2:W-:Y:S10]  /*9d20*/  STG.E.128 desc[UR4][R40.64], R32 ;  /* 0x0000002028007986 */ /* 0x0045f4000c101d04 */
[----:B------:R-:W-:Y:S05]  /*9d30*/  @P0 BRA `(.L_x_1362) ;  /* 0x0000000400040947 */ /* 0x000fea0003800000 */
[--C-:B------:R-:W-:Y:S01]  /*9d40*/  IADD3 R130, P0, P4, R90, R130, R43.reuse ;  /* 0x000000825a827210 */ /* 0x100fe20007c1e02b */
[----:B------:R-:W-:Y:S01]  /*9d50*/  ULDC.64 UR4, c[0x0][0x208] ;  /* 0x0000820000047ab9 */ /* 0x000fe20000000a00 */
[----:B------:R-:W-:-:S04]  /*9d60*/  SHF.R.S32.HI R43, RZ, 0x1f, R43 ;  /* 0x0000001fff2b7819 */ /* 0x000fc8000001142b */
[----:B------:R-:W-:Y:S02]  /*9d70*/  IADD3.X R44, R89, R44, R43, P0, P4 ;  /* 0x0000002c592c7210 */ /* 0x000fe400007e842b */
[----:B------:R-:W-:-:S04]  /*9d80*/  LEA R120, P0, R130, R120, 0x1 ;  /* 0x0000007882787211 */ /* 0x000fc800078008ff */
[----:B------:R-:W-:-:S05]  /*9d90*/  LEA.HI.X R121, R130, R121, R44, 0x1, P0 ;  /* 0x0000007982797211 */ /* 0x000fca00000f0c2c */
[----:B---3--:R3:W-:Y:S01]  /*9da0*/  STG.E.128 desc[UR4][R120.64], R36 ;  /* 0x0000002478007986 */ /* 0x0087e2000c101d04 */
[----:B------:R-:W-:Y:S05]  /*9db0*/  BRA `(.L_x_1362) ;  /* 0x0000000000e47947 */ /* 0x000fea0003800000 */
.L_x_1329:
[----:B------:R-:W-:-:S04]  /*9dc0*/  ULOP3.LUT UR4, UR60, 0x1, URZ, 0xfc, !UPT ;  /* 0x000000013c047892 */ /* 0x000fc8000f8efc3f */
[----:B------:R-:W-:-:S06]  /*9dd0*/  UISETP.NE.AND UP0, UPT, UR4, 0x3, UPT ;  /* 0x000000030400788c */ /* 0x000fcc000bf05270 */
[----:B------:R-:W-:-:S13]  /*9de0*/  PLOP3.LUT P1, PT, PT, PT, UP0, 0x80, 0x0 ;  /* 0x000000000000781c */ /* 0x000fda0003f2f008 */
[----:B------:R-:W-:Y:S05]  /*9df0*/  @!P1 BRA `(.L_x_1414) ;  /* 0x0000000000049947 */ /* 0x000fea0003800000 */
[----:B------:R-:W-:Y:S01]  /*9e00*/  BPT.TRAP 0x1 ;  /* 0x000000040000795c */ /* 0x000fe20000300000 */
.L_x_1414:
[----:B------:R-:W-:Y:S01]  /*9e10*/  IMAD R4, R19, 0x8, R18 ;  /* 0x0000000813047824 */ /* 0x000fe200078e0212 */
[----:B------:R-:W-:Y:S01]  /*9e20*/  SHF.L.U32 R3, R167, 0x1f, RZ ;  /* 0x0000001fa7037819 */ /* 0x000fe200000006ff */
[----:B------:R-:W-:Y:S01]  /*9e30*/  IMAD R5, R24, -0x60, R2 ;  /* 0xffffffa018057824 */ /* 0x000fe200078e0202 */
[----:B------:R-:W-:Y:S02]  /*9e40*/  BSSY B1, `(.L_x_1415) ;  /* 0x0000005000017945 */ /* 0x000fe40003800000 */
[----:B------:R-:W1:Y:S02]  /*9e50*/  SYNCS.PHASECHK.TRANS64.TRYWAIT P4, [R4+URZ+0x2a890], R3 ;  /* 0x02a89003040075a7 */ /* 0x000e64000808017f */
[----:B------:R-:W-:-:S04]  /*9e60*/  VIMNMX R5, R5, 0x60, PT ;  /* 0x0000006005057848 */ /* 0x000fc80003fe0100 */
[----:B------:R-:W-:Y:S01]  /*9e70*/  ISETP.GE.AND P0, PT, R162, R5, PT ;  /* 0x00000005a200720c */ /* 0x000fe20003f06270 */
[----:B-1----:R-:W-:-:S12]  /*9e80*/  @!P4 BRA `(.L_x_1416) ;  /* 0x000001c40078c947 */ /* 0x002fd80003800000 */
.L_x_1732:
[----:B------:R-:W-:Y:S05]  /*9e90*/  BSYNC B1 ;  /* 0x0000000000017941 */ /* 0x000fea0003800000 */
.L_x_1415:
[----:B------:R-:W-:Y:S04]  /*9ea0*/  BSSY B1, `(.L_x_1417) ;  /* 0x0000015000017945 */ /* 0x000fe80003800000 */
[----:B------:R-:W-:Y:S05]  /*9eb0*/  @P0 BRA `(.L_x_1418) ;  /* 0x00000000004c0947 */ /* 0x000fea0003800000 */
[----:B------:R-:W-:Y:S01]  /*9ec0*/  ISETP.NE.AND P4, PT, R12, RZ, PT ;  /* 0x000000ff0c00720c */ /* 0x000fe20003f85270 */
[----:B------:R-:W-:Y:S01]  /*9ed0*/  ULDC.64 UR4, c[0x0][0x208] ;  /* 0x0000820000047ab9 */ /* 0x000fe20000000a00 */
[----:B------:R-:W-:-:S11]  /*9ee0*/  ISETP.NE.AND P0, PT, R11, RZ, PT ;  /* 0x000000ff0b00720c */ /* 0x000fd60003f05270 */
[----:B0-----:R-:W0:Y:S04]  /*9ef0*/  @P4 LDS.128 R32, [R43] ;  /* 0x000000002b204984 */ /* 0x001e280000000c00 */
[----:B------:R-:W2:Y:S04]  /*9f00*/  @P0 LDS.128 R36, [R42] ;  /* 0x000000002a240984 */ /* 0x000ea80000000c00 */
[----:B0-----:R-:W-:Y:S01]  /*9f10*/  @P4 STG.E.128 desc[UR4][R44.64], R32 ;  /* 0x000000202c004986 */ /* 0x001fe2000c101d04 */
[----:B------:R-:W-:-:S03]  /*9f20*/  ISETP.NE.AND P4, PT, R10, RZ, PT ;  /* 0x000000ff0a00720c */ /* 0x000fc60003f85270 */
[----:B--2---:R-:W-:Y:S01]  /*9f30*/  @P0 STG.E.128 desc[UR4][R44.64+0x40], R36 ;  /* 0x000040242c000986 */ /* 0x004fe2000c101d04 */
[----:B------:R-:W-:-:S09]  /*9f40*/  ISETP.NE.AND P0, PT, R9, RZ, PT ;  /* 0x000000ff0900720c */ /* 0x000fd20003f05270 */
[----:B------:R-:W0:Y:S04]  /*9f50*/  @P4 LDS.128 R32, [R43+0x3000] ;  /* 0x003000002b204984 */ /* 0x000e280000000c00 */
[----:B------:R-:W2:Y:S04]  /*9f60*/  @P0 LDS.128 R36, [R42+0x3000] ;  /* 0x003000002a240984 */ /* 0x000ea80000000c00 */
[----:B0-----:R-:W-:Y:S01]  /*9f70*/  @P4 STG.E.128 desc[UR4][R44.64+0x80], R32 ;  /* 0x000080202c004986 */ /* 0x001fe2000c101d04 */
[----:B------:R-:W-:-:S03]  /*9f80*/  ISETP.NE.AND P4, PT, R7, RZ, PT ;  /* 0x000000ff0700720c */ /* 0x000fc60003f85270 */
[----:B--2---:R-:W-:Y:S01]  /*9f90*/  @P0 STG.E.128 desc[UR4][R44.64+0xc0], R36 ;  /* 0x0000c0242c000986 */ /* 0x004fe2000c101d04 */
[----:B------:R-:W-:-:S09]  /*9fa0*/  ISETP.NE.AND P0, PT, R8, RZ, PT ;  /* 0x000000ff0800720c */ /* 0x000fd20003f05270 */
[----:B------:R-:W0:Y:S04]  /*9fb0*/  @P4 LDS.128 R36, [R42+0x6000] ;  /* 0x006000002a244984 */ /* 0x000e280000000c00 */
[----:B------:R-:W2:Y:S04]  /*9fc0*/  @P0 LDS.128 R32, [R43+0x6000] ;  /* 0x006000002b200984 */ /* 0x000ea80000000c00 */
[----:B0-----:R3:W-:Y:S04]  /*9fd0*/  @P4 STG.E.128 desc[UR4][R44.64+0x140], R36 ;  /* 0x000140242c004986 */ /* 0x0017e8000c101d04 */
[----:B--2---:R3:W-:Y:S02]  /*9fe0*/  @P0 STG.E.128 desc[UR4][R44.64+0x100], R32 ;  /* 0x000100202c000986 */ /* 0x0047e4000c101d04 */
.L_x_1418:
[----:B------:R-:W-:Y:S05]  /*9ff0*/  BSYNC B1 ;  /* 0x0000000000017941 */ /* 0x000fea0003800000 */
.L_x_1417:
[----:B------:R-:W-:-:S13]  /*a000*/  ISETP.GE.AND P0, PT, R185, R5, PT ;  /* 0x00000005b900720c */ /* 0x000fda0003f06270 */
[----:B------:R-:W-:Y:S05]  /*a010*/  @P0 BRA `(.L_x_1362) ;  /* 0x00000000004c0947 */ /* 0x000fea0003800000 */
[----:B------:R-:W-:Y:S01]  /*a020*/  ISETP.NE.AND P4, PT, R12, RZ, PT ;  /* 0x000000ff0c00720c */ /* 0x000fe20003f85270 */
[----:B------:R-:W-:Y:S01]  /*a030*/  ULDC.64 UR4, c[0x0][0x208] ;  /* 0x0000820000047ab9 */ /* 0x000fe20000000a00 */
[----:B------:R-:W-:-:S11]  /*a040*/  ISETP.NE.AND P0, PT, R10, RZ, PT ;  /* 0x000000ff0a00720c */ /* 0x000fd60003f05270 */
[----:B0--3--:R-:W0:Y:S04]  /*a050*/  @P4 LDS.128 R32, [R43+0x2000] ;  /* 0x002000002b204984 */ /* 0x009e280000000c00 */
[----:B------:R-:W2:Y:S04]  /*a060*/  @P0 LDS.128 R36, [R43+0x5000] ;  /* 0x005000002b240984 */ /* 0x000ea80000000c00 */
        /* <DEDUP_REMOVED lines=14> */
.L_x_1362:
[----:B------:R-:W-:Y:S05]  /*a150*/  BSYNC B0 ;  /* 0x0000000000007941 */ /* 0x000fea0003800000 */
.L_x_1328:
[----:B01234-:R-:W0:Y:S01]  /*a160*/  S2R R32, SR_TID.X ;  /* 0x0000000000207919 */ /* 0x01fe220000002100 */
[----:B------:R-:W-:Y:S01]  /*a170*/  @!PT LDS RZ, [RZ] ;  /* 0x00000000fffff984 */ /* 0x000fe20000000800 */
[----:B------:R-:W-:Y:S01]  /*a180*/  @!PT LDS RZ, [RZ] ;  /* 0x00000000fffff984 */ /* 0x000fe20000000800 */
[----:B------:R-:W-:Y:S01]  /*a190*/  @!PT LDS RZ, [RZ] ;  /* 0x00000000fffff984 */ /* 0x000fe20000000800 */
[----:B------:R-:W-:Y:S01]  /*a1a0*/  @!PT LDS RZ, [RZ] ;  /* 0x00000000fffff984 */ /* 0x000fe20000000800 */
[----:B------:R1:W-:Y:S06]  /*a1b0*/  MEMBAR.ALL.CTA ;  /* 0x0000000000007992 */ /* 0x0003ec0000008000 */
[----:B-1----:R-:W1:Y:S01]  /*a1c0*/  FENCE.VIEW.ASYNC.S ;  /* 0x00000000000073c6 */ /* 0x002e620000000000 */
[----:B------:R-:W-:Y:S05]  /*a1d0*/  WARPSYNC.ALL ;  /* 0x0000000000007948 */ /* 0x000fea0003800000 */
[----:B------:R-:W-:Y:S01]  /*a1e0*/  BSSY B0, `(.L_x_1419) ;  /* 0x0000009000007945 */ /* 0x000fe20003800000 */
[----:B0-----:R-:W-:Y:S01]  /*a1f0*/  LOP3.LUT R32, R32, 0x7f, RZ, 0xc0, !PT ;  /* 0x0000007f20207812 */ /* 0x001fe200078ec0ff */
[----:B-1----:R0:W-:Y:S03]  /*a200*/  BAR.SYNC.DEFER_BLOCKING R154, 0x80 ;  /* 0x0002009a0000751d */ /* 0x0021e60000010000 */
[----:B------:R-:W-:-:S13]  /*a210*/  ISETP.NE.AND P0, PT, R32, RZ, PT ;  /* 0x000000ff2000720c */ /* 0x000fda0003f05270 */
[----:B------:R-:W-:-:S05]  /*a220*/  @!P0 VIADD R32, R4, 0x2a8a0 ;  /* 0x0002a8a004208836 */ /* 0x000fca0000000000 */
[----:B------:R-:W-:-:S04]  /*a230*/  @!P0 PRMT R32, RZ, 0x654, R32 ;  /* 0x00000654ff208816 */ /* 0x000fc80000000020 */
[----:B------:R0:W-:Y:S01]  /*a240*/  @!P0 SYNCS.ARRIVE.TRANS64.RED.A1T0 RZ, [R32+URZ], RZ ;  /* 0x000000ff20ff89a7 */ /* 0x0001e2000810043f */
[----:B------:R-:W-:Y:S05]  /*a250*/  @!P1 BRA `(.L_x_1420) ;  /* 0x0000000000049947 */ /* 0x000fea0003800000 */
[----:B------:R-:W-:Y:S01]  /*a260*/  BPT.TRAP 0x1 ;  /* 0x000000040000795c */ /* 0x000fe20000300000 */
.L_x_1420:
[----:B------:R-:W-:Y:S05]  /*a270*/  BSYNC B0 ;  /* 0x0000000000007941 */ /* 0x000fea0003800000 */
.L_x_1419:
[----:B------:R-:W1:Y:S01]  /*a280*/  SYNCS.PHASECHK.TRANS64.TRYWAIT P4, [R4+URZ+0x2a8b0], R3 ;  /* 0x02a8b003040075a7 */ /* 0x000e62000808017f */
[----:B0-----:R-:W-:Y:S01]  /*a290*/  IMAD R32, R19, 0x3000, R27 ;  /* 0x0000300013207824 */ /* 0x001fe200078e021b */
[----:B------:R-:W-:Y:S01]  /*a2a0*/  ULDC UR61, c[0x0][0x310] ;  /* 0x0000c400003d7ab9 */ /* 0x000fe20000000800 */
[----:B------:R-:W-:Y:S01]  /*a2b0*/  ULDC.64 UR56, c[0x0][0x318] ;  /* 0x0000c60000387ab9 */ /* 0x000fe20000000a00 */
[----:B------:R-:W-:Y:S01]  /*a2c0*/  ULDC.64 UR58, c[0x0][0x308] ;  /* 0x0000c200003a7ab9 */ /* 0x000fe20000000a00 */
[----:B------:R-:W-:Y:S01]  /*a2d0*/  BSSY B0, `(.L_x_1421) ;  /* 0x0000004000007945 */ /* 0x000fe20003800000 */
[----:B------:R-:W-:Y:S02]  /*a2e0*/  ISETP.GE.AND P1, PT, R162, R5, PT ;  /* 0x00000005a200720c */ /* 0x000fe40003f26270 */
[----:B------:R-:W-:Y:S01]  /*a2f0*/  IADD3 R34, R123, R32, RZ ;  /* 0x000000207b227210 */ /* 0x000fe20007ffe0ff */
[----:B-1----:R-:W-:Y:S10]  /*a300*/  @!P4 BRA `(.L_x_1422) ;  /* 0x000001c0006cc947 */ /* 0x002ff40003800000 */
.L_x_1733:
[----:B------:R-:W-:Y:S05]  /*a310*/  BSYNC B0 ;  /* 0x0000000000007941 */ /* 0x000fea0003800000 */
.L_x_1421:
[----:B------:R-:W-:Y:S01]  /*a320*/  BSSY B0, `(.L_x_1423) ;  /* 0x000001a000007945 */ /* 0x000fe20003800000 */
[----:B------:R-:W-:Y:S02]  /*a330*/  IMAD R44, R32, 0x2, R115 ;  /* 0x00000002202c7824 */ /* 0x000fe400078e0273 */
[----:B------:R-:W-:-:S04]  /*a340*/  IMAD.WIDE R40, R24, 0x60, R118 ;  /* 0x0000006018287825 */ /* 0x000fc800078e0276 */
[----:B------:R-:W-:Y:S01]  /*a350*/  IMAD R45, R34, 0x2, R115 ;  /* 0x00000002222d7824 */ /* 0x000fe200078e0273 */
[----:B------:R-:W-:Y:S06]  /*a360*/  @P1 BRA `(.L_x_1424) ;  /* 0x0000000000541947 */ /* 0x000fec0003800000 */
[----:B0-----:R-:W-:Y:S01]  /*a370*/  IMAD R3, R41, UR56, RZ ;  /* 0x0000003829037c24 */ /* 0x001fe2000f8e02ff */
[----:B------:R-:W-:Y:S01]  /*a380*/  ISETP.GE.AND P4, PT, R22, UR61, PT ;  /* 0x0000003d16007c0c */ /* 0x000fe2000bf86270 */
[----:B------:R-:W-:Y:S01]  /*a390*/  IMAD.MOV.U32 R32, RZ, RZ, R92 ;  /* 0x000000ffff207224 */ /* 0x000fe200078e005c */
[----:B------:R-:W-:Y:S01]  /*a3a0*/  ULDC.64 UR4, c[0x0][0x208] ;  /* 0x0000820000047ab9 */ /* 0x000fe20000000a00 */
[----:B------:R-:W-:Y:S02]  /*a3b0*/  IMAD.MOV.U32 R33, RZ, RZ, R6 ;  /* 0x000000ffff217224 */ /* 0x000fe400078e0006 */
        /* <DEDUP_REMOVED lines=16> */
.L_x_1424:
[----:B------:R-:W-:Y:S05]  /*a4c0*/  BSYNC B0 ;  /* 0x0000000000007941 */ /* 0x000fea0003800000 */
.L_x_1423:
[----:B------:R-:W-:Y:S01]  /*a4d0*/  ISETP.GE.AND P1, PT, R185, R5, PT ;  /* 0x00000005b900720c */ /* 0x000fe20003f26270 */
[----:B------:R-:W-:-:S12]  /*a4e0*/  BSSY B0, `(.L_x_1425) ;  /* 0x0000019000007945 */ /* 0x000fd80003800000 */
[----:B------:R-:W-:Y:S05]  /*a4f0*/  @P1 BRA `(.L_x_1426) ;  /* 0x00000000005c1947 */ /* 0x000fea0003800000 */
[----:B0-----:R-:W-:Y:S01]  /*a500*/  IADD3 R3, P1, R40, 0x40, RZ ;  /* 0x0000004028037810 */ /* 0x001fe20007f3e0ff */
[----:B--2---:R-:W-:Y:S01]  /*a510*/  IMAD.MOV.U32 R32, RZ, RZ, R92 ;  /* 0x000000ffff207224 */ /* 0x004fe200078e005c */
[----:B------:R-:W-:Y:S01]  /*a520*/  ISETP.GE.AND P4, PT, R22, UR61, PT ;  /* 0x0000003d16007c0c */ /* 0x000fe2000bf86270 */
[----:B------:R-:W-:Y:S01]  /*a530*/  IMAD.MOV.U32 R33, RZ, RZ, R6 ;  /* 0x000000ffff217224 */ /* 0x000fe200078e0006 */
[----:B------:R-:W-:Y:S01]  /*a540*/  IADD3.X R40, RZ, R41, RZ, P1, !PT ;  /* 0x00000029ff287210 */ /* 0x000fe20000ffe4ff */
[----:B------:R-:W-:Y:S01]  /*a550*/  ULDC.64 UR4, c[0x0][0x208] ;  /* 0x0000820000047ab9 */ /* 0x000fe20000000a00 */
[----:B------:R-:W-:-:S04]  /*a560*/  IMAD.WIDE.U32 R32, R3, UR56, R32 ;  /* 0x0000003803207c25 */ /* 0x000fc8000f8e0020 */
        /* <DEDUP_REMOVED lines=16> */
.L_x_1426:
[----:B------:R-:W-:Y:S05]  /*a670*/  BSYNC B0 ;  /* 0x0000000000007941 */ /* 0x000fea0003800000 */
.L_x_1425:
[----:B0-----:R-:W4:Y:S01]  /*a680*/  LDL R3, [R1] ;  /* 0x0000000001037983 */ /* 0x001f220000100800 */
[----:B------:R-:W-:Y:S02]  /*a690*/  @!P0 VIADD R4, R4, 0x2a8c0 ;  /* 0x0002a8c004048836 */ /* 0x000fe40000000000 */
[----:B------:R-:W-:Y:S01]  /*a6a0*/  VIADD R19, R19, 0x1 ;  /* 0x0000000113137836 */ /* 0x000fe20000000000 */
[----:B------:R-:W-:Y:S01]  /*a6b0*/  @!PT LDS RZ, [RZ] ;  /* 0x00000000fffff984 */ /* 0x000fe20000000800 */
[----:B------:R-:W-:Y:S01]  /*a6c0*/  @!PT LDS RZ, [RZ] ;  /* 0x00000000fffff984 */ /* 0x000fe20000000800 */
[----:B------:R-:W-:Y:S01]  /*a6d0*/  @!PT LDS RZ, [RZ] ;  /* 0x00000000fffff984 */ /* 0x000fe20000000800 */
[----:B------:R-:W-:Y:S01]  /*a6e0*/  @!PT LDS RZ, [RZ] ;  /* 0x00000000fffff984 */ /* 0x000fe20000000800 */
[----:B------:R0:W-:Y:S06]  /*a6f0*/  MEMBAR.ALL.CTA ;  /* 0x0000000000007992 */ /* 0x0001ec0000008000 */
[----:B0-----:R-:W0:Y:S01]  /*a700*/  FENCE.VIEW.ASYNC.S ;  /* 0x00000000000073c6 */ /* 0x001e220000000000 */
[----:B------:R-:W-:Y:S01]  /*a710*/  @!P0 PRMT R4, RZ, 0x654, R4 ;  /* 0x00000654ff048816 */ /* 0x000fe20000000004 */
[----:B0-----:R0:W-:Y:S01]  /*a720*/  BAR.SYNC.DEFER_BLOCKING R154, 0x80 ;  /* 0x0002009a0000751d */ /* 0x0011e20000010000 */
[----:B------:R-:W-:-:S04]  /*a730*/  ISETP.NE.AND P1, PT, R19, 0x2, PT ;  /* 0x000000021300780c */ /* 0x000fc80003f25270 */
[----:B------:R-:W-:Y:S01]  /*a740*/  SEL R19, R19, RZ, P1 ;  /* 0x000000ff13137207 */ /* 0x000fe20000800000 */
[----:B------:R1:W-:Y:S01]  /*a750*/  @!P0 SYNCS.ARRIVE.TRANS64.RED.A1T0 RZ, [R4+URZ], RZ ;  /* 0x000000ff04ff89a7 */ /* 0x0003e2000810043f */
[----:B------:R-:W-:Y:S02]  /*a760*/  PLOP3.LUT P0, PT, PT, PT, PT, 0x8, 0x0 ;  /* 0x000000000000781c */ /* 0x000fe40003f0e170 */
[----:B-1----:R-:W-:-:S04]  /*a770*/  SEL R4, RZ, 0x1, P1 ;  /* 0x00000001ff047807 */ /* 0x002fc80000800000 */
[----:B------:R-:W-:Y:S02]  /*a780*/  LOP3.LUT R167, R167, R4, RZ, 0x3c, !PT ;  /* 0x00000004a7a77212 */ /* 0x000fe400078e3cff */
[----:B----4-:R-:W-:-:S13]  /*a790*/  LOP3.LUT P4, RZ, R3, 0x2, RZ, 0xc0, !PT ;  /* 0x0000000203ff7812 */ /* 0x010fda000788c0ff */
[----:B0-----:R-:W-:Y:S05]  /*a7a0*/  @P4 BRA `(.L_x_1427) ;  /* 0xffffff8000904947 */ /* 0x001fea000383ffff */
.L_x_1323:
[----:B------:R-:W0:Y:S01]  /*a7b0*/  LDC.64 R4, c[0x0][0x9e0] ;  /* 0x00027800ff047b82 */ /* 0x000e220000000a00 */
[----:B------:R-:W-:Y:S01]  /*a7c0*/  BSSY B0, `(.L_x_1428) ;  /* 0x0000005000007945 */ /* 0x000fe20003800000 */
[----:B0-----:R-:W-:-:S03]  /*a7d0*/  ISETP.GE.AND P1, PT, R5, 0x1, PT ;  /* 0x000000010500780c */ /* 0x001fc60003f26270 */
[----:B------:R-:W-:Y:S10]  /*a7e0*/  @P0 BRA `(.L_x_1429) ;  /* 0x0000000000080947 */ /* 0x000ff40003800000 */
[----:B------:R-:W0:Y:S02]  /*a7f0*/  FENCE.VIEW.ASYNC.G ;  /* 0x00000000000073c6 */ /* 0x000e240000000100 */
[----:B0-----:R-:W-:Y:S06]  /*a800*/  BAR.ARV 0xc, 0x120 ;  /* 0x0304800000007b1d */ /* 0x001fec0000002000 */
.L_x_1429:
[----:B------:R-:W-:Y:S05]  /*a810*/  BSYNC B0 ;  /* 0x0000000000007941 */ /* 0x000fea0003800000 */
.L_x_1428:
[----:B------:R-:W-:Y:S01]  /*a820*/  IADD3 R0, R149, R4, RZ ;  /* 0x0000000495007210 */ /* 0x000fe20007ffe0ff */
[----:B------:R-:W-:Y:S06]  /*a830*/  @!P1 BRA `(.L_x_1430) ;  /* 0x0000000000489947 */ /* 0x000fec0003800000 */
        /* <DEDUP_REMOVED lines=11> */
.L_x_1432:
[----:B------:R-:W-:-:S13]  /*a8f0*/  ISETP.NE.AND P0, PT, R5, 0x1, PT ;  /* 0x000000010500780c */ /* 0x000fda0003f05270 */
[----:B------:R-:W0:Y:S02]  /*a900*/  @P0 LDC.64 R6, c[0x0][0x9e8] ;  /* 0x00027a00ff060b82 */ /* 0x000e240000000a00 */
[----:B0-----:R-:W-:-:S05]  /*a910*/  @P0 IMAD.HI.U32 R4, R2, R6, RZ ;  /* 0x0000000602040227 */ /* 0x001fca00078e00ff */
[----:B------:R-:W-:-:S07]  /*a920*/  @P0 SHF.R.U32.HI R2, RZ, R7, R4 ;  /* 0x00000007ff020219 */ /* 0x000fce0000011604 */
.L_x_1433:
[----:B------:R-:W-:Y:S05]  /*a930*/  BSYNC B0 ;  /* 0x0000000000007941 */ /* 0x000fea0003800000 */
.L_x_1431:
[----:B------:R-:W-:-:S05]  /*a940*/  IMAD R3, R2, R5, R5 ;  /* 0x0000000502037224 */ /* 0x000fca00078e0205 */
[----:B------:R-:W-:-:S07]  /*a950*/  VIMNMX R0, R0, R3, PT ;  /* 0x0000000300007248 */ /* 0x000fce0003fe0100 */
.L_x_1430:
[----:B------:R-:W-:Y:S01]  /*a960*/  VIADD R0, R0, 0x5f ;  /* 0x0000005f00007836 */ /* 0x000fe20000000000 */
[----:B------:R-:W-:-:S03]  /*a970*/  ULDC UR4, c[0x0][0x9dc] ;  /* 0x0002770000047ab9 */ /* 0x000fc60000000800 */
[----:B------:R-:W-:-:S05]  /*a980*/  IMAD.HI R0, R0, 0x2aaaaaab, RZ ;  /* 0x2aaaaaab00007827 */ /* 0x000fca00078e02ff */
[----:B------:R-:W-:-:S04]  /*a990*/  SHF.R.U32.HI R3, RZ, 0x1f, R0 ;  /* 0x0000001fff037819 */ /* 0x000fc80000011600 */
[----:B------:R-:W-:Y:S01]  /*a9a0*/  LEA.HI.SX32 R2, R0, R3, 0x1c ;  /* 0x0000000300027211 */ /* 0x000fe200078fe2ff */
[----:B------:R-:W-:-:S03]  /*a9b0*/  VIADD R0, R148, -UR4 ;  /* 0x8000000494007c36 */ /* 0x000fc60008000000 */
[----:B------:R-:W-:Y:S01]  /*a9c0*/  VIMNMX R2, R153, R2, PT ;  /* 0x0000000299027248 */ /* 0x000fe20003fe0100 */
        /* <DEDUP_REMOVED lines=11> */
.L_x_1436:
[----:B------:R-:W-:-:S13]  /*aa80*/  ISETP.NE.AND P0, PT, R5, 0x1, PT ;  /* 0x000000010500780c */ /* 0x000fda0003f05270 */
[----:B------:R-:W0:Y:S02]  /*aa90*/  @P0 LDC.64 R6, c[0x0][0x9e8] ;  /* 0x00027a00ff060b82 */ /* 0x000e240000000a00 */
[----:B0-----:R-:W-:-:S05]  /*aaa0*/  @P0 IMAD.HI.U32 R6, R148, R6, RZ ;  /* 0x0000000694060227 */ /* 0x001fca00078e00ff */
[----:B------:R-:W-:-:S07]  /*aab0*/  @P0 SHF.R.U32.HI R148, RZ, R7, R6 ;  /* 0x00000007ff940219 */ /* 0x000fce0000011606 */
.L_x_1437:
[----:B------:R-:W-:Y:S05]  /*aac0*/  BSYNC B0 ;  /* 0x0000000000007941 */ /* 0x000fea0003800000 */
.L_x_1435:
[----:B------:R-:W-:-:S05]  /*aad0*/  IMAD R3, R148, R5, RZ ;  /* 0x0000000594037224 */ /* 0x000fca00078e02ff */
[----:B------:R-:W-:-:S07]  /*aae0*/  VIMNMX R0, R0, R3, !PT ;  /* 0x0000000300007248 */ /* 0x000fce0007fe0100 */
.L_x_1434:
        /* <DEDUP_REMOVED lines=11> */
[----:B--23--:R-:W-:Y:S02]  /*aba0*/  MOV R35, RZ ;  /* 0x000000ff00237202 */ /* 0x00cfe40000000f00 */
[----:B------:R-:W-:Y:S02]  /*abb0*/  CS2R R76, SRZ ;  /* 0x00000000004c7805 */ /* 0x000fe4000001ff00 */
[----:B------:R-:W-:Y:S02]  /*abc0*/  VIMNMX R168, RZ, R4, !PT ;  /* 0x00000004ffa87248 */ /* 0x000fe40007fe0100 */
[----:B------:R-:W-:Y:S01]  /*abd0*/  CS2R R74, SRZ ;  /* 0x00000000004a7805 */ /* 0x000fe2000001ff00 */
[----:B------:R-:W-:Y:S01]  /*abe0*/  IMAD.MOV.U32 R73, RZ, RZ, RZ ;  /* 0x000000ffff497224 */ /* 0x000fe200078e00ff */
[----:B------:R-:W-:-:S02]  /*abf0*/  CS2R R32, SRZ ;  /* 0x0000000000207805 */ /* 0x000fc4000001ff00 */
[----:B------:R-:W-:Y:S02]  /*ac00*/  ISETP.GT.AND P1, PT, R2, R168, PT ;  /* 0x000000a80200720c */ /* 0x000fe40003f24270 */
[----:B------:R-:W-:Y:S01]  /*ac10*/  CS2R R30, SRZ ;  /* 0x00000000001e7805 */ /* 0x000fe2000001ff00 */
[----:B------:R-:W-:Y:S01]  /*ac20*/  IMAD.MOV.U32 R70, RZ, RZ, RZ ;  /* 0x000000ffff467224 */ /* 0x000fe200078e00ff */
        /* <DEDUP_REMOVED lines=18> */
[----:B------:R-:W-:Y:S01]  /*ad50*/  IMAD.MOV.U32 R26, RZ, RZ, RZ ;  /* 0x000000ffff1a7224 */ /* 0x000fe200078e00ff */
[----:B------:R-:W-:Y:S01]  /*ad60*/  CS2R R6, SRZ ;  /* 0x0000000000067805 */ /* 0x000fe2000001ff00 */
[----:B------:R-:W-:Y:S01]  /*ad70*/  IMAD.MOV.U32 R91, RZ, RZ, RZ ;  /* 0x000000ffff5b7224 */ /* 0x000fe200078e00ff */
[----:B------:R-:W-:Y:S01]  /*ad80*/  MOV R28, RZ ;  /* 0x000000ff001c7202 */ /* 0x000fe20000000f00 */
[----:B------:R-:W-:Y:S02]  /*ad90*/  IMAD.MOV.U32 R93, RZ, RZ, RZ ;  /* 0x000000ffff5d7224 */ /* 0x000fe400078e00ff */
[----:B------:R-:W-:Y:S01]  /*ada0*/  IMAD.MOV.U32 R24, RZ, RZ, RZ ;  /* 0x000000ffff187224 */ /* 0x000fe200078e00ff */
[----:B------:R-:W-:Y:S06]  /*adb0*/  @!P1 BRA `(.L_x_1438) ;  /* 0x0000012c00d89947 */ /* 0x000fec0003800000 */
[----:B------:R-:W2:Y:S04]  /*adc0*/  LDL R5, [R1+0x4] ;  /* 0x0000040001057983 */ /* 0x000ea80000100800 */
[----:B------:R-:W0:Y:S02]  /*add0*/  SHFL.IDX PT, R0, R201, RZ, 0x1f ;  /* 0x00001fffc9007589 */ /* 0x000e2400000e0000 */
[----:B0-----:R-:W-:-:S04]  /*ade0*/  LEA.HI R3, R0, R0, RZ, 0x1 ;  /* 0x0000000000037211 */ /* 0x001fc800078f08ff */
[----:B------:R-:W-:-:S05]  /*adf0*/  LOP3.LUT R3, R3, 0x1e, RZ, 0xc0, !PT ;  /* 0x0000001e03037812 */ /* 0x000fca00078ec0ff */
[----:B------:R-:W-:Y:S01]  /*ae00*/  IMAD.IADD R3, R0, 0x1, -R3 ;  /* 0x0000000100037824 */ /* 0x000fe200078e0a03 */
[----:B--2---:R-:W-:-:S13]  /*ae10*/  R2UR UR4, R5 ;  /* 0x00000000050472ca */ /* 0x004fda00000e0000 */
[----:B------:R-:W-:Y:S02]  /*ae20*/  ULOP3.LUT UP0, URZ, UR4, 0x1bf, URZ, 0xc0, !UPT ;  /* 0x000001bf043f7892 */ /* 0x000fe4000f80c03f */
[----:B------:R-:W-:-:S04]  /*ae30*/  LEA R3, R3, UR4, 0xd ;  /* 0x0000000403037c11 */ /* 0x000fc8000f8e68ff */
[----:B------:R-:W-:Y:S02]  /*ae40*/  SHF.R.U32.HI R3, RZ, 0x4, R3 ;  /* 0x00000004ff037819 */ /* 0x000fe40000011603 */
[----:B------:R-:W-:Y:S02]  /*ae50*/  PLOP3.LUT P0, PT, PT, PT, UP0, 0x80, 0x0 ;  /* 0x000000000000781c */ /* 0x000fe40003f0f008 */
[----:B------:R-:W-:-:S11]  /*ae60*/  LOP3.LUT R68, R3, 0x3fff, RZ, 0xc0, !PT ;  /* 0x00003fff03447812 */ /* 0x000fd600078ec0ff */
        /* <DEDUP_REMOVED lines=10> */
[----:B------:R-:W-:Y:S01]  /*af10*/  IMAD.U32 R7, RZ, RZ, UR5 ;  /* 0x00000005ff077e24 */ /* 0x000fe2000f8e00ff */
[----:B------:R-:W-:Y:S01]  /*af20*/  MOV R13, RZ ;  /* 0x000000ff000d7202 */ /* 0x000fe20000000f00 */
[----:B------:R-:W-:-:S02]  /*af30*/  IMAD.U32 R11, RZ, RZ, UR7 ;  /* 0x00000007ff0b7e24 */ /* 0x000fc4000f8e00ff */
[----:B------:R-:W-:Y:S02]  /*af40*/  IMAD.MOV.U32 R8, RZ, RZ, 0x70 ;  /* 0x00000070ff087424 */ /* 0x000fe400078e00ff */
[----:B0-----:R-:W-:-:S07]  /*af50*/  IMAD.MOV.U32 R12, RZ, RZ, 0x1 ;  /* 0x00000001ff0c7424 */ /* 0x001fce00078e00ff */
[----:B------:R-:W-:-:S07]  /*af60*/  LEPC R20, `(.L_x_1439) ;  /* 0x000000001014794e */ /* 0x000fce0000000000 */
[----:B-1---5:R-:W-:Y:S05]  /*af70*/  CALL.ABS.NOINC R14 ;  /* 0x000000000e007343 */ /* 0x022fea0003c00000 */
.L_x_1439:
        /* <DEDUP_REMOVED lines=12> */
.L_x_1443:
[----:B-1----:R1:W2:Y:S02]  /*b040*/  SYNCS.PHASECHK.TRANS64.TRYWAIT P0, [R18+URZ+0x2a800], R3 ;  /* 0x02a80003120075a7 */ /* 0x0022a4000800017f */
[----:B--2---:R-:W-:Y:S05]  /*b050*/  @!P0 NANOSLEEP.SYNCS 0x989680 ;  /* 0x009896800000895d */ /* 0x004fea0003900000 */
[----:B------:R-:W2:Y:S02]  /*b060*/  @!P0 SYNCS.PHASECHK.TRANS64 P0, [R18+URZ+0x2a800], R3 ;  /* 0x02a80003120085a7 */ /* 0x000ea4000800007f */
[----:B--2---:R-:W-:Y:S05]  /*b070*/  @!P0 BRA `(.L_x_1443) ;  /* 0xfffffffc00f08947 */ /* 0x004fea000383ffff */
.L_x_1442:
[----:B------:R-:W-:Y:S05]  /*b080*/  BSYNC B0 ;  /* 0x0000000000007941 */ /* 0x000fea0003800000 */
.L_x_1441:
[----:B------:R-:W-:Y:S05]  /*b090*/  BRA `(.L_x_1444) ;  /* 0x0000006c00207947 */ /* 0x000fea0003800000 */
.L_x_1440:
[----:B------:R-:W2:Y:S01]  /*b0a0*/  LDL R0, [R1+0x4] ;  /* 0x0000040001007983 */ /* 0x000ea20000100800 */
[----:B------:R-:W0:Y:S01]  /*b0b0*/  LDC.64 R10, c[0x0][0x3d8] ;  /* 0x0000f600ff0a7b82 */ /* 0x000e220000000a00 */
[----:B-----5:R-:W-:Y:S01]  /*b0c0*/  SHF.R.S32.HI R3, RZ, 0x1f, R147 ;  /* 0x0000001fff037819 */ /* 0x020fe20000011493 */
[--C-:B------:R-:W-:Y:S01]  /*b0d0*/  IMAD.MOV.U32 R4, RZ, RZ, R16.reuse ;  /* 0x000000ffff047224 */ /* 0x100fe200078e0010 */
[----:B------:R-:W-:Y:S02]  /*b0e0*/  SHF.R.S32.HI R5, RZ, 0x1f, R16 ;  /* 0x0000001fff057819 */ /* 0x000fe40000011410 */
[----:B------:R-:W-:-:S03]  /*b0f0*/  SHF.R.S32.HI R9, RZ, 0x1f, R22 ;  /* 0x0000001fff097819 */ /* 0x000fc60000011416 */
[----:B------:R-:W1:Y:S01]  /*b100*/  LDC.64 R12, c[0x0][0x3e8] ;  /* 0x0000fa00ff0c7b82 */ /* 0x000e620000000a00 */
[-C--:B0-----:R-:W-:Y:S01]  /*b110*/  IMAD R8, R186, R10.reuse, RZ ;  /* 0x0000000aba087224 */ /* 0x081fe200078e02ff */
[C---:B------:R-:W-:Y:S01]  /*b120*/  SHF.L.U64.HI R76, R10.reuse, 0x6, R11 ;  /* 0x000000060a4c7819 */ /* 0x040fe2000001020b */
[----:B------:R-:W-:Y:S01]  /*b130*/  IMAD.WIDE.U32 R74, R147, R10, RZ ;  /* 0x0000000a934a7225 */ /* 0x000fe200078e00ff */
[----:B------:R-:W-:-:S03]  /*b140*/  SHF.L.U32 R78, R10, 0x6, RZ ;  /* 0x000000060a4e7819 */ /* 0x000fc600000006ff */
[----:B------:R-:W-:Y:S01]  /*b150*/  IMAD.WIDE.U32 R6, R162, R10, R4 ;  /* 0x0000000aa2067225 */ /* 0x000fe200078e0004 */
[----:B-1----:R-:W-:-:S03]  /*b160*/  SHF.L.U64.HI R69, R12, 0x6, R13 ;  /* 0x000000060c457819 */ /* 0x002fc6000001020d */
[----:B------:R-:W-:Y:S01]  /*b170*/  IMAD R85, R162, R11, R8 ;  /* 0x0000000ba2557224 */ /* 0x000fe200078e0208 */
[----:B------:R-:W-:Y:S01]  /*b180*/  IADD3 R81, P0, R6, R74, RZ ;  /* 0x0000004a06517210 */ /* 0x000fe20007f1e0ff */
[----:B------:R-:W-:Y:S02]  /*b190*/  IMAD.MOV.U32 R8, RZ, RZ, R22 ;  /* 0x000000ffff087224 */ /* 0x000fe400078e0016 */
[----:B------:R-:W-:-:S04]  /*b1a0*/  IMAD.WIDE.U32 R72, R147, R12, RZ ;  /* 0x0000000c93487225 */ /* 0x000fc800078e00ff */
[----:B------:R-:W-:-:S04]  /*b1b0*/  IMAD.WIDE.U32 R4, R162, R12, R4 ;  /* 0x0000000ca2047225 */ /* 0x000fc800078e0004 */
[----:B------:R-:W-:Y:S01]  /*b1c0*/  IMAD.SHL.U32 R77, R12, 0x40, RZ ;  /* 0x000000400c4d7824 */ /* 0x000fe200078e00ff */
[----:B--2---:R-:W-:Y:S01]  /*b1d0*/  R2UR UR4, R0 ;  /* 0x00000000000472ca */ /* 0x004fe200000e0000 */
[----:B------:R-:W-:-:S04]  /*b1e0*/  IMAD R0, R3, R10, RZ ;  /* 0x0000000a03007224 */ /* 0x000fc800078e02ff */
[----:B------:R-:W-:Y:S02]  /*b1f0*/  IMAD R61, R147, R11, R0 ;  /* 0x0000000b933d7224 */ /* 0x000fe400078e0200 */
[-C--:B------:R-:W-:Y:S02]  /*b200*/  IMAD R0, R3, R12.reuse, RZ ;  /* 0x0000000c03007224 */ /* 0x080fe400078e02ff */
[----:B------:R-:W-:Y:S02]  /*b210*/  IMAD.IADD R61, R61, 0x1, R75 ;  /* 0x000000013d3d7824 */ /* 0x000fe400078e024b */
[----:B------:R-:W-:Y:S02]  /*b220*/  IMAD R3, R186, R12, RZ ;  /* 0x0000000cba037224 */ /* 0x000fe400078e02ff */
[----:B------:R-:W-:Y:S01]  /*b230*/  ULOP3.LUT UP0, URZ, UR4, 0x3ff, URZ, 0xc0, !UPT ;  /* 0x000003ff043f7892 */ /* 0x000fe2000f80c03f */
[----:B------:R-:W-:Y:S01]  /*b240*/  IADD3.X R83, R61, R7, R85, P0, !PT ;  /* 0x000000073d537210 */ /* 0x000fe200007fe455 */
[----:B------:R-:W-:Y:S01]  /*b250*/  IMAD.WIDE.U32 R6, R162, R10, R8 ;  /* 0x0000000aa2067225 */ /* 0x000fe200078e0008 */
[----:B------:R-:W-:-:S03]  /*b260*/  IADD3 R60, P0, R4, R72, RZ ;  /* 0x00000048043c7210 */ /* 0x000fc60007f1e0ff */
[----:B------:R-:W-:Y:S01]  /*b270*/  IMAD R79, R147, R13, R0 ;  /* 0x0000000d934f7224 */ /* 0x000fe200078e0200 */
[----:B------:R-:W-:Y:S01]  /*b280*/  IADD3 R71, P1, R6, R74, RZ ;  /* 0x0000004a06477210 */ /* 0x000fe20007f3e0ff */
[----:B------:R-:W-:-:S03]  /*b290*/  IMAD.WIDE.U32 R8, R162, R12, R8 ;  /* 0x0000000ca2087225 */ /* 0x000fc600078e0008 */
[----:B------:R-:W-:Y:S01]  /*b2a0*/  IADD3.X R85, R61, R85, R7, P1, !PT ;  /* 0x000000553d557210 */ /* 0x000fe20000ffe407 */
[----:B------:R-:W-:Y:S01]  /*b2b0*/  IMAD R3, R162, R13, R3 ;  /* 0x0000000da2037224 */ /* 0x000fe200078e0203 */
[----:B------:R-:W-:Y:S01]  /*b2c0*/  PLOP3.LUT P1, PT, PT, PT, UP0, 0x80, 0x0 ;  /* 0x000000000000781c */ /* 0x000fe20003f2f008 */
[----:B------:R-:W-:Y:S01]  /*b2d0*/  IMAD.IADD R79, R79, 0x1, R73 ;  /* 0x000000014f4f7824 */ /* 0x000fe200078e0249 */
[----:B------:R-:W-:-:S04]  /*b2e0*/  IADD3 R70, P2, R8, R72, RZ ;  /* 0x0000004808467210 */ /* 0x000fc80007f5e0ff */
[C---:B------:R-:W-:Y:S02]  /*b2f0*/  IADD3.X R80, R79.reuse, R5, R3, P0, !PT ;  /* 0x000000054f507210 */ /* 0x040fe400007fe403 */
[----:B------:R-:W-:-:S05]  /*b300*/  IADD3.X R82, R79, R3, R9, P2, !PT ;  /* 0x000000034f527210 */ /* 0x000fca00017fe409 */
        /* <DEDUP_REMOVED lines=17> */
.L_x_1445:
[----:B------:R-:W0:Y:S01]  /*b420*/  LDC.64 R14, c[0x0][0x3d8] ;  /* 0x0000f600ff0e7b82 */ /* 0x000e220000000a00 */
[----:B------:R-:W-:Y:S01]  /*b430*/  SHF.R.S32.HI R3, RZ, 0x1f, R169 ;  /* 0x0000001fff037819 */ /* 0x000fe200000114a9 */
[----:B------:R-:W-:Y:S01]  /*b440*/  ULDC.U8 UR4, c[0x0][0x3f0] ;  /* 0x0000fc0000047ab9 */ /* 0x000fe20000000000 */
[----:B------:R-:W-:Y:S01]  /*b450*/  BSSY B0, `(.L_x_1446) ;  /* 0x0000684000007945 */ /* 0x000fe20003800000 */
[----:B------:R-:W-:-:S04]  /*b460*/  ISETP.NE.AND P0, PT, RZ, UR4, PT ;  /* 0x00000004ff007c0c */ /* 0x000fc8000bf05270 */
[----:B------:R-:W1:Y:S01]  /*b470*/  LDC.64 R12, c[0x0][0x3e8] ;  /* 0x0000fa00ff0c7b82 */ /* 0x000e620000000a00 */
[-C--:B0-----:R-:W-:Y:S02]  /*b480*/  IMAD R0, R3, R14.reuse, RZ ;  /* 0x0000000e03007224 */ /* 0x081fe400078e02ff */
[----:B------:R-:W-:-:S04]  /*b490*/  IMAD.WIDE.U32 R4, R169, R14, RZ ;  /* 0x0000000ea9047225 */ /* 0x000fc800078e00ff */
[----:B------:R-:W-:Y:S02]  /*b4a0*/  IMAD.SHL.U32 R86, R4, 0x80, RZ ;  /* 0x0000008004567824 */ /* 0x000fe400078e00ff */
[-C--:B-1----:R-:W-:Y:S02]  /*b4b0*/  IMAD R8, R3, R12.reuse, RZ ;  /* 0x0000000c03087224 */ /* 0x082fe400078e02ff */
[C---:B------:R-:W-:Y:S02]  /*b4c0*/  IMAD R3, R169.reuse, R15, R0 ;  /* 0x0000000fa9037224 */ /* 0x040fe400078e0200 */
[----:B------:R-:W-:-:S04]  /*b4d0*/  IMAD.WIDE.U32 R6, R169, R12, RZ ;  /* 0x0000000ca9067225 */ /* 0x000fc800078e00ff */
[C---:B------:R-:W-:Y:S02]  /*b4e0*/  IMAD R9, R169.reuse, R13, R8 ;  /* 0x0000000da9097224 */ /* 0x040fe400078e0208 */
[----:B------:R-:W-:Y:S02]  /*b4f0*/  IMAD R0, R169, -0x80, R164 ;  /* 0xffffff80a9007824 */ /* 0x000fe400078e02a4 */
[----:B------:R-:W-:Y:S01]  /*b500*/  IMAD.IADD R5, R5, 0x1, R3 ;  /* 0x0000000105057824 */ /* 0x000fe200078e0203 */
[----:B------:R-:W-:Y:S01]  /*b510*/  IADD3 R3, R7, R9, RZ ;  /* 0x0000000907037210 */ /* 0x000fe20007ffe0ff */
[----:B------:R-:W-:Y:S01]  /*b520*/  IMAD.SHL.U32 R89, R6, 0x80, RZ ;  /* 0x0000008006597824 */ /* 0x000fe200078e00ff */
[----:B------:R-:W-:Y:S02]  /*b530*/  VIMNMX R8, R0, 0x80, PT ;  /* 0x0000008000087848 */ /* 0x000fe40003fe0100 */
[----:B------:R-:W-:Y:S02]  /*b540*/  SHF.L.U64.HI R84, R4, 0x7, R5 ;  /* 0x0000000704547819 */ /* 0x000fe40000010205 */
[----:B------:R-:W-:Y:S01]  /*b550*/  SHF.L.U64.HI R87, R6, 0x7, R3 ;  /* 0x0000000706577819 */ /* 0x000fe20000010203 */
[----:B------:R-:W-:Y:S06]  /*b560*/  @!P0 BRA `(.L_x_1447) ;  /* 0x0000003000f08947 */ /* 0x000fec0003800000 */
[----:B------:R-:W0:Y:S01]  /*b570*/  LDC R82, c[0x0][0x428] ;  /* 0x00010a00ff527b82 */ /* 0x000e220000000800 */
        /* <DEDUP_REMOVED lines=17> */
[----:B------:R-:W-:Y:S01]  /*b690*/  VIADD R5, R16, 0x10 ;  /* 0x0000001010057836 */ /* 0x000fe20000000000 */
[----:B------:R-:W-:Y:S01]  /*b6a0*/  ULDC.64 UR4, c[0x0][0x3c8] ;  /* 0x0000f20000047ab9 */ /* 0x000fe20000000a00 */
[----:B------:R-:W-:Y:S01]  /*b6b0*/  ULDC UR6, c[0x0][0x3d4] ;  /* 0x0000f50000067ab9 */ /* 0x000fe20000000800 */
[----:B------:R-:W-:Y:S01]  /*b6c0*/  LEA R4, P3, R0, UR4, 0x1 ;  /* 0x0000000400047c11 */ /* 0x000fe2000f8608ff */
[----:B------:R-:W-:Y:S01]  /*b6d0*/  IMAD.X R3, R84, 0x1, R83, P1 ;  /* 0x0000000154037824 */ /* 0x000fe200008e0653 */
[----:B------:R-:W-:Y:S01]  /*b6e0*/  ISETP.GE.AND P2, PT, R5, UR6, PT ;  /* 0x0000000605007c0c */ /* 0x000fe2000bf46270 */
[C---:B------:R-:W-:Y:S01]  /*b6f0*/  VIADD R6, R16.reuse, 0x20 ;  /* 0x0000002010067836 */ /* 0x040fe20000000000 */
[C---:B------:R-:W-:Y:S01]  /*b700*/  IADD3 R7, R16.reuse, 0x30, RZ ;  /* 0x0000003010077810 */ /* 0x040fe20007ffe0ff */
[----:B------:R-:W-:Y:S01]  /*b710*/  VIADD R9, R16, 0x40 ;  /* 0x0000004010097836 */ /* 0x000fe20000000000 */
[----:B------:R-:W-:Y:S01]  /*b720*/  LEA.HI.X R5, R0, UR5, R3, 0x1, P3 ;  /* 0x0000000500057c11 */ /* 0x000fe200098f0c03 */
[----:B------:R-:W-:Y:S01]  /*b730*/  ULDC.64 UR4, c[0x0][0x3e0] ;  /* 0x0000f80000047ab9 */ /* 0x000fe20000000a00 */
[----:B------:R-:W-:Y:S01]  /*b740*/  IADD3 R0, P4, R89, R60, RZ ;  /* 0x0000003c59007210 */ /* 0x000fe20007f9e0ff */
[----:B------:R-:W-:Y:S01]  /*b750*/  VIADD R10, R16, 0x50 ;  /* 0x00000050100a7836 */ /* 0x000fe20000000000 */
[----:B------:R-:W-:-:S02]  /*b760*/  ISETP.GE.AND P1, PT, R6, UR6, PT ;  /* 0x0000000606007c0c */ /* 0x000fc4000bf26270 */
[----:B------:R-:W-:Y:S02]  /*b770*/  CS2R R66, SRZ ;  /* 0x0000000000427805 */ /* 0x000fe4000001ff00 */
[----:B------:R-:W-:Y:S01]  /*b780*/  LEA R6, P6, R0, UR4, 0x1 ;  /* 0x0000000400067c11 */ /* 0x000fe2000f8c08ff */
[----:B------:R-:W-:Y:S01]  /*b790*/  IMAD.X R3, R87, 0x1, R80, P4 ;  /* 0x0000000157037824 */ /* 0x000fe200020e0650 */
[----:B------:R-:W-:Y:S02]  /*b7a0*/  ISETP.GE.AND P5, PT, R7, UR6, PT ;  /* 0x0000000607007c0c */ /* 0x000fe4000bfa6270 */
[----:B------:R-:W-:Y:S02]  /*b7b0*/  CS2R R62, SRZ ;  /* 0x00000000003e7805 */ /* 0x000fe4000001ff00 */
[----:B------:R-:W-:Y:S02]  /*b7c0*/  ISETP.GE.AND P3, PT, R16, UR6, PT ;  /* 0x0000000610007c0c */ /* 0x000fe4000bf66270 */
[----:B------:R-:W-:-:S02]  /*b7d0*/  CS2R R56, SRZ ;  /* 0x0000000000387805 */ /* 0x000fc4000001ff00 */
[----:B------:R-:W-:Y:S02]  /*b7e0*/  LEA.HI.X R7, R0, UR5, R3, 0x1, P6 ;  /* 0x0000000500077c11 */ /* 0x000fe4000b0f0c03 */
[----:B------:R-:W-:Y:S02]  /*b7f0*/  CS2R R52, SRZ ;  /* 0x0000000000347805 */ /* 0x000fe4000001ff00 */
[----:B------:R-:W-:Y:S02]  /*b800*/  ISETP.GE.AND P4, PT, R9, UR6, PT ;  /* 0x0000000609007c0c */ /* 0x000fe4000bf86270 */
[----:B------:R-:W-:Y:S02]  /*b810*/  CS2R R48, SRZ ;  /* 0x0000000000307805 */ /* 0x000fe4000001ff00 */
[----:B------:R-:W-:Y:S02]  /*b820*/  ISETP.GE.AND P6, PT, R10, UR6, PT ;  /* 0x000000060a007c0c */ /* 0x000fe4000bfc6270 */
[----:B------:R-:W-:-:S02]  /*b830*/  CS2R R46, SRZ ;  /* 0x00000000002e7805 */ /* 0x000fc4000001ff00 */
[----:B------:R-:W-:Y:S02]  /*b840*/  CS2R R70, SRZ ;  /* 0x0000000000467805 */ /* 0x000fe4000001ff00 */
[----:B------:R-:W-:Y:S02]  /*b850*/  CS2R R64, SRZ ;  /* 0x0000000000407805 */ /* 0x000fe4000001ff00 */
[----:B------:R-:W-:Y:S02]  /*b860*/  CS2R R58, SRZ ;  /* 0x00000000003a7805 */ /* 0x000fe4000001ff00 */
[----:B------:R-:W-:Y:S02]  /*b870*/  CS2R R54, SRZ ;  /* 0x0000000000367805 */ /* 0x000fe4000001ff00 */
[----:B------:R-:W-:Y:S02]  /*b880*/  CS2R R50, SRZ ;  /* 0x0000000000327805 */ /* 0x000fe4000001ff00 */
[----:B------:R-:W-:Y:S01]  /*b890*/  CS2R R44, SRZ ;  /* 0x00000000002c7805 */ /* 0x000fe2000001ff00 */
[----:B------:R-:W-:-:S02]  /*b8a0*/  ULDC.64 UR8, c[0x0][0x208] ;  /* 0x0000820000087ab9 */ /* 0x000fc40000000a00 */
        /* <DEDUP_REMOVED lines=12> */
.L_x_1449:
[----:B------:R-:W-:Y:S05]  /*b970*/  BSYNC B1 ;  /* 0x0000000000017941 */ /* 0x000fea0003800000 */
.L_x_1448:
[----:B------:R-:W-:Y:S01]  /*b980*/  ISETP.GE.AND P1, PT, R185, R8, PT ;  /* 0x00000008b900720c */ /* 0x000fe20003f26270 */
[----:B------:R-:W-:Y:S01]  /*b990*/  BSSY B1, `(.L_x_1450) ;  /* 0x000003e000017945 */ /* 0x000fe20003800000 */
[----:B------:R-:W-:Y:S02]  /*b9a0*/  LOP3.LUT R0, R174, 0x18, R22, 0xf8, !PT ;  /* 0x00000018ae007812 */ /* 0x000fe400078ef816 */
        /* <DEDUP_REMOVED lines=10> */
[----:B------:R-:W-:Y:S02]  /*ba50*/  LOP3.LUT R11, R0, R175, RZ, 0x3c, !PT ;  /* 0x000000af000b7212 */ /* 0x000fe400078e3cff */
[----:B------:R-:W-:Y:S01]  /*ba60*/  CS2R R20, SRZ ;  /* 0x0000000000147805 */ /* 0x000fe2000001ff00 */
[----:B------:R-:W-:Y:S06]  /*ba70*/  @P1 BRA `(.L_x_1451) ;  /* 0x0000000000bc1947 */ /* 0x000fec0003800000 */
[----:B------:R-:W-:Y:S01]  /*ba80*/  IADD3 R77, P4, P5, R60, R77, R89 ;  /* 0x0000004d3c4d7210 */ /* 0x000fe20007d9e059 */
[----:B-1----:R-:W-:Y:S01]  /*ba90*/  VIADD R4, R16, 0x10 ;  /* 0x0000001010047836 */ /* 0x002fe20000000000 */
[----:B------:R-:W-:Y:S01]  /*baa0*/  IADD3 R78, P2, P3, R81, R78, R86 ;  /* 0x0000004e514e7210 */ /* 0x000fe20007b5e056 */
[----:B------:R-:W-:Y:S01]  /*bab0*/  ULDC UR8, c[0x0][0x3d4] ;  /* 0x0000f50000087ab9 */ /* 0x000fe20000000800 */
[----:B------:R-:W-:Y:S01]  /*bac0*/  IADD3.X R0, R80, R69, R87, P4, P5 ;  /* 0x0000004550007210 */ /* 0x000fe200027ea457 */
[C---:B------:R-:W-:Y:S01]  /*bad0*/  VIADD R5, R16.reuse, 0x20 ;  /* 0x0000002010057836 */ /* 0x040fe20000000000 */
[----:B------:R-:W-:Y:S01]  /*bae0*/  IADD3.X R3, R83, R76, R84, P2, P3 ;  /* 0x0000004c53037210 */ /* 0x000fe200017e6454 */
[----:B------:R-:W-:Y:S01]  /*baf0*/  ULDC.64 UR4, c[0x0][0x3c8] ;  /* 0x0000f20000047ab9 */ /* 0x000fe20000000a00 */
[----:B------:R-:W-:Y:S01]  /*bb00*/  ISETP.GE.AND P5, PT, R16, UR8, PT ;  /* 0x0000000810007c0c */ /* 0x000fe2000bfa6270 */
[----:B------:R-:W-:Y:S01]  /*bb10*/  ULDC.64 UR6, c[0x0][0x3e0] ;  /* 0x0000f80000067ab9 */ /* 0x000fe20000000a00 */
[----:B------:R-:W-:-:S02]  /*bb20*/  ISETP.GE.AND P2, PT, R4, UR8, PT ;  /* 0x0000000804007c0c */ /* 0x000fc4000bf46270 */
[----:B------:R-:W-:Y:S02]  /*bb30*/  CS2R R40, SRZ ;  /* 0x0000000000287805 */ /* 0x000fe4000001ff00 */
[----:B------:R-:W-:Y:S02]  /*bb40*/  LEA R4, P3, R78, UR4, 0x1 ;  /* 0x000000044e047c11 */ /* 0x000fe4000f8608ff */
[----:B------:R-:W-:Y:S02]  /*bb50*/  CS2R R42, SRZ ;  /* 0x00000000002a7805 */ /* 0x000fe4000001ff00 */
[C---:B------:R-:W-:Y:S01]  /*bb60*/  IADD3 R7, R16.reuse, 0x30, RZ ;  /* 0x0000003010077810 */ /* 0x040fe20007ffe0ff */
[----:B------:R-:W-:Y:S01]  /*bb70*/  VIADD R8, R16, 0x40 ;  /* 0x0000004010087836 */ /* 0x000fe20000000000 */
[----:B------:R-:W-:Y:S01]  /*bb80*/  LEA R6, P6, R77, UR6, 0x1 ;  /* 0x000000064d067c11 */ /* 0x000fe2000f8c08ff */
[----:B------:R-:W-:Y:S01]  /*bb90*/  ULDC.64 UR10, c[0x0][0x208] ;  /* 0x00008200000a7ab9 */ /* 0x000fe20000000a00 */
[----:B------:R-:W-:-:S02]  /*bba0*/  ISETP.GE.AND P4, PT, R5, UR8, PT ;  /* 0x0000000805007c0c */ /* 0x000fc4000bf86270 */
[----:B------:R-:W-:Y:S02]  /*bbb0*/  LEA.HI.X R5, R78, UR5, R3, 0x1, P3 ;  /* 0x000000054e057c11 */ /* 0x000fe400098f0c03 */
[----:B------:R-:W-:Y:S02]  /*bbc0*/  ISETP.GE.AND P3, PT, R7, UR8, PT ;  /* 0x0000000807007c0c */ /* 0x000fe4000bf66270 */
[----:B------:R-:W-:Y:S01]  /*bbd0*/  LEA.HI.X R7, R77, UR7, R0, 0x1, P6 ;  /* 0x000000074d077c11 */ /* 0x000fe2000b0f0c00 */
[----:B------:R-:W-:Y:S01]  /*bbe0*/  VIADD R0, R16, 0x50 ;  /* 0x0000005010007836 */ /* 0x000fe20000000000 */
[----:B------:R2:W5:Y:S01]  /*bbf0*/  @!P5 LDG.E.64 R40, desc[UR10][R4.64] ;  /* 0x0000000a0428d981 */ /* 0x000562000c1e1b00 */
[----:B------:R-:W-:-:S03]  /*bc00*/  ISETP.GE.AND P6, PT, R8, UR8, PT ;  /* 0x0000000808007c0c */ /* 0x000fc6000bfc6270 */
[----:B------:R2:W5:Y:S01]  /*bc10*/  @!P5 LDG.E.64 R42, desc[UR10][R6.64] ;  /* 0x0000000a062ad981 */ /* 0x000562000c1e1b00 */
[----:B------:R-:W-:Y:S02]  /*bc20*/  ISETP.GE.AND P5, PT, R0, UR8, PT ;  /* 0x0000000800007c0c */ /* 0x000fe4000bfa6270 */
        /* <DEDUP_REMOVED lines=20> */
.L_x_1451:
[----:B------:R-:W-:Y:S05]  /*bd70*/  BSYNC B1 ;  /* 0x0000000000017941 */ /* 0x000fea0003800000 */
.L_x_1450:
[----:B------:R-:W-:Y:S01]  /*bd80*/  LOP3.LUT P2, RZ, R190, 0x4, RZ, 0xc0, !PT ;  /* 0x00000004beff7812 */ /* 0x000fe2000784c0ff */
[----:B------:R-:W-:Y:S01]  /*bd90*/  IMAD.IADD R11, R176, 0x1, R11 ;  /* 0x00000001b00b7824 */ /* 0x000fe200078e020b */
[----:B-12--5:R-:W-:Y:S01]  /*bda0*/  MOV R4, R64 ;  /* 0x0000004000047202 */ /* 0x026fe20000000f00 */
[----:B------:R-:W-:Y:S01]  /*bdb0*/  IMAD.MOV.U32 R0, RZ, RZ, R70 ;  /* 0x000000ffff007224 */ /* 0x000fe200078e0046 */
[----:B------:R-:W-:Y:S01]  /*bdc0*/  MOV R7, R61 ;  /* 0x0000003d00077202 */ /* 0x000fe20000000f00 */
[----:B------:R-:W-:Y:S01]  /*bdd0*/  IMAD.MOV.U32 R3, RZ, RZ, R71 ;  /* 0x000000ffff037224 */ /* 0x000fe200078e0047 */
[----:B------:R-:W-:Y:S01]  /*bde0*/  PRMT R84, R4, 0x7610, R84 ;  /* 0x0000761004547816 */ /* 0x000fe20000000054 */
[----:B------:R-:W-:Y:S01]  /*bdf0*/  IMAD R60, R11, 0x2, R18 ;  /* 0x000000020b3c7824 */ /* 0x000fe200078e0212 */
[----:B------:R-:W-:Y:S01]  /*be00*/  PRMT R86, R0, 0x7610, R86 ;  /* 0x0000761000567816 */ /* 0x000fe20000000056 */
[----:B------:R-:W-:Y:S01]  /*be10*/  IMAD.MOV.U32 R0, RZ, RZ, R65 ;  /* 0x000000ffff007224 */ /* 0x000fe200078e0041 */
[----:B------:R-:W-:Y:S01]  /*be20*/  PRMT R85, R3, 0x7610, R85 ;  /* 0x0000761003557816 */ /* 0x000fe20000000055 */
[C---:B------:R-:W-:Y:S01]  /*be30*/  VIADD R5, R60.reuse, 0xc400 ;  /* 0x0000c4003c057836 */ /* 0x040fe20000000000 */
[----:B------:R-:W-:Y:S01]  /*be40*/  MOV R11, R67 ;  /* 0x00000043000b7202 */ /* 0x000fe20000000f00 */
[----:B------:R-:W-:Y:S01]  /*be50*/  IMAD.MOV.U32 R3, RZ, RZ, R58 ;  /* 0x000000ffff037224 */ /* 0x000fe200078e003a */
[----:B------:R-:W-:Y:S01]  /*be60*/  PRMT R83, R83, 0x5410, R0 ;  /* 0x0000541053537816 */ /* 0x000fe20000000000 */
[----:B------:R-:W-:Y:S01]  /*be70*/  IMAD.MOV.U32 R4, RZ, RZ, R59 ;  /* 0x000000ffff047224 */ /* 0x000fe200078e003b */
[----:B------:R-:W-:Y:S01]  /*be80*/  PRMT R85, R85, 0x5410, R11 ;  /* 0x0000541055557816 */ /* 0x000fe2000000000b */
[----:B------:R-:W-:Y:S01]  /*be90*/  VIADD R10, R60, 0xc440 ;  /* 0x0000c4403c0a7836 */ /* 0x000fe20000000000 */
[----:B------:R-:W-:Y:S01]  /*bea0*/  ULDC.64 UR4, c[0x0][0x3c8] ;  /* 0x0000f20000047ab9 */ /* 0x000fe20000000a00 */
[----:B------:R-:W-:Y:S01]  /*beb0*/  @P2 VIADD R10, R5, 0xffffffc0 ;  /* 0xffffffc0050a2836 */ /* 0x000fe20000000000 */
[----:B0-----:R-:W-:Y:S01]  /*bec0*/  ISETP.NE.AND P2, PT, R82, 0x1, PT ;  /* 0x000000015200780c */ /* 0x001fe20003f45270 */
[----:B------:R-:W-:Y:S01]  /*bed0*/  IMAD.MOV.U32 R0, RZ, RZ, R54 ;  /* 0x000000ffff007224 */ /* 0x000fe200078e0036 */
[----:B------:R-:W-:Y:S01]  /*bee0*/  PRMT R81, R3, 0x5410, R4 ;  /* 0x0000541003517816 */ /* 0x000fe20000000004 */
[----:B------:R-:W-:Y:S01]  /*bef0*/  IMAD.MOV.U32 R73, RZ, RZ, R79 ;  /* 0x000000ffff497224 */ /* 0x000fe200078e004f */
[----:B------:R-:W-:Y:S01]  /*bf00*/  MOV R3, R55 ;  /* 0x0000003700037202 */ /* 0x000fe20000000f00 */
[----:B------:R-:W-:Y:S01]  /*bf10*/  IMAD.MOV.U32 R4, RZ, RZ, R51 ;  /* 0x000000ffff047224 */ /* 0x000fe200078e0033 */
[----:B------:R-:W-:Y:S01]  /*bf20*/  ULDC.64 UR6, c[0x0][0x3e0] ;  /* 0x0000f80000067ab9 */ /* 0x000fe20000000a00 */
[----:B------:R-:W-:Y:S01]  /*bf30*/  IMAD.MOV.U32 R11, RZ, RZ, R56 ;  /* 0x000000ffff0b7224 */ /* 0x000fe200078e0038 */
[----:B------:R-:W-:Y:S01]  /*bf40*/  PRMT R79, R0, 0x5410, R3 ;  /* 0x00005410004f7816 */ /* 0x000fe20000000003 */
[----:B------:R-:W-:-:S02]  /*bf50*/  IMAD.MOV.U32 R0, RZ, RZ, R50 ;  /* 0x000000ffff007224 */ /* 0x000fc400078e0032 */
[----:B------:R-:W-:Y:S01]  /*bf60*/  IMAD.MOV.U32 R3, RZ, RZ, R44 ;  /* 0x000000ffff037224 */ /* 0x000fe200078e002c */
[----:B------:R-:W-:Y:S01]  /*bf70*/  PRMT R82, R11, 0x7610, R82 ;  /* 0x000076100b527816 */ /* 0x000fe20000000052 */
[----:B------:R-:W0:Y:S01]  /*bf80*/  @P2 LDC R5, c[0x0][0x430] ;  /* 0x00010c00ff052b82 */ /* 0x000e220000000800 */
[----:B------:R-:W-:Y:S01]  /*bf90*/  PRMT R77, R0, 0x5410, R4 ;  /* 0x00005410004d7816 */ /* 0x000fe20000000004 */
[----:B------:R-:W-:Y:S01]  /*bfa0*/  IMAD.MOV.U32 R4, RZ, RZ, R66 ;  /* 0x000000ffff047224 */ /* 0x000fe200078e0042 */
[----:B------:R-:W-:Y:S01]  /*bfb0*/  PRMT R75, R3, 0x7610, R75 ;  /* 0x00007610034b7816 */ /* 0x000fe2000000004b */
[----:B------:R-:W-:Y:S02]  /*bfc0*/  IMAD.MOV.U32 R3, RZ, RZ, R45 ;  /* 0x000000ffff037224 */ /* 0x000fe400078e002d */
[----:B------:R-:W-:Y:S01]  /*bfd0*/  IMAD.MOV.U32 R11, RZ, RZ, R52 ;  /* 0x000000ffff0b7224 */ /* 0x000fe200078e0034 */
[----:B------:R-:W-:Y:S01]  /*bfe0*/  PRMT R86, R86, 0x5410, R4 ;  /* 0x0000541056567816 */ /* 0x000fe20000000004 */
[----:B------:R-:W1:Y:S01]  /*bff0*/  @P2 LDC R0, c[0x0][0x42c] ;  /* 0x00010b00ff002b82 */ /* 0x000e620000000800 */
[----:B------:R-:W-:Y:S01]  /*c000*/  PRMT R75, R75, 0x5410, R3 ;  /* 0x000054104b4b7816 */ /* 0x000fe20000000003 */
[----:B------:R-:W-:-:S02]  /*c010*/  IMAD.MOV.U32 R3, RZ, RZ, R62 ;  /* 0x000000ffff037224 */ /* 0x000fc400078e003e */
[----:B------:R-:W-:Y:S02]  /*c020*/  IMAD.MOV.U32 R4, RZ, RZ, R63 ;  /* 0x000000ffff047224 */ /* 0x000fe400078e003f */
[----:B------:R-:W-:Y:S01]  /*c030*/  IMAD.MOV.U32 R61, RZ, RZ, R53 ;  /* 0x000000ffff3d7224 */ /* 0x000fe200078e0035 */
[----:B------:R-:W-:Y:S01]  /*c040*/  PRMT R84, R84, 0x5410, R3 ;  /* 0x0000541054547816 */ /* 0x000fe20000000003 */
[----:B------:R-:W-:Y:S01]  /*c050*/  IMAD R3, R169, 0x80, R162 ;  /* 0x00000080a9037824 */ /* 0x000fe200078e02a2 */
[----:B------:R-:W-:Y:S01]  /*c060*/  PRMT R83, R4, 0x7610, R83 ;  /* 0x0000761004537816 */ /* 0x000fe20000000053 */
[----:B------:R-:W-:Y:S01]  /*c070*/  IMAD.MOV.U32 R4, RZ, RZ, R57 ;  /* 0x000000ffff047224 */ /* 0x000fe200078e0039 */
[----:B------:R-:W-:Y:S01]  /*c080*/  PRMT R80, R11, 0x5410, R61 ;  /* 0x000054100b507816 */ /* 0x000fe2000000003d */
[----:B------:R-:W-:Y:S01]  /*c090*/  IMAD.MOV.U32 R6, RZ, RZ, R74 ;  /* 0x000000ffff067224 */ /* 0x000fe200078e004a */
[----:B------:R-:W-:Y:S01]  /*c0a0*/  LEA R3, R188, R3, 0x6 ;  /* 0x00000003bc037211 */ /* 0x000fe200078e30ff */
        /* <DEDUP_REMOVED lines=8> */
[----:B-1----:R-:W-:-:S03]  /*c130*/  @P2 IMAD.HI.U32 R0, R3, R0, RZ ;  /* 0x0000000003002227 */ /* 0x002fc600078e00ff */
[----:B------:R-:W-:Y:S01]  /*c140*/  PRMT R78, R78, 0x5410, R4 ;  /* 0x000054104e4e7816 */ /* 0x000fe20000000004 */
[----:B------:R-:W-:Y:S01]  /*c150*/  IMAD.MOV.U32 R4, RZ, RZ, R43 ;  /* 0x000000ffff047224 */ /* 0x000fe200078e002b */
[----:B0-----:R-:W-:Y:S01]  /*c160*/  @P2 SHF.R.U32.HI R3, RZ, R5, R0 ;  /* 0x00000005ff032219 */ /* 0x001fe20000011600 */
[----:B------:R-:W-:Y:S02]  /*c170*/  IMAD.MOV.U32 R0, RZ, RZ, R42 ;  /* 0x000000ffff007224 */ /* 0x000fe400078e002a */
[----:B------:R-:W-:Y:S01]  /*c180*/  IMAD.MOV.U32 R11, RZ, RZ, R36 ;  /* 0x000000ffff0b7224 */ /* 0x000fe200078e0024 */
[----:B------:R-:W-:Y:S01]  /*c190*/  SHF.R.S32.HI R5, RZ, 0x1f, R3 ;  /* 0x0000001fff057819 */ /* 0x000fe20000011403 */
[-C--:B------:R-:W-:Y:S01]  /*c1a0*/  IMAD.WIDE.U32 R6, R3, R14.reuse, R6 ;  /* 0x0000000e03067225 */ /* 0x080fe200078e0006 */
[----:B------:R-:W-:Y:S02]  /*c1b0*/  PRMT R74, R0, 0x5410, R4 ;  /* 0x00005410004a7816 */ /* 0x000fe40000000004 */
[----:B------:R-:W-:Y:S01]  /*c1c0*/  PRMT R61, R11, 0x5410, R69 ;  /* 0x000054100b3d7816 */ /* 0x000fe20000000045 */
[----:B------:R-:W-:-:S02]  /*c1d0*/  IMAD R0, R5, R14, RZ ;  /* 0x0000000e05007224 */ /* 0x000fc400078e02ff */
[-C--:B------:R-:W-:Y:S02]  /*c1e0*/  IMAD R4, R5, R12.reuse, RZ ;  /* 0x0000000c05047224 */ /* 0x080fe400078e02ff */
[----:B------:R-:W-:Y:S01]  /*c1f0*/  IMAD.WIDE.U32 R72, R3, R12, R72 ;  /* 0x0000000c03487225 */ /* 0x000fe200078e0048 */
[----:B------:R-:W-:-:S03]  /*c200*/  MOV R12, R35 ;  /* 0x00000023000c7202 */ /* 0x000fc60000000f00 */
[C---:B------:R-:W-:Y:S01]  /*c210*/  IMAD R5, R3.reuse, R15, R0 ;  /* 0x0000000f03057224 */ /* 0x040fe200078e0200 */
[----:B------:R-:W-:Y:S01]  /*c220*/  LEA R0, P3, R72, UR6, 0x1 ;  /* 0x0000000648007c11 */ /* 0x000fe2000f8608ff */
[----:B------:R-:W-:Y:S01]  /*c230*/  IMAD R3, R3, R13, R4 ;  /* 0x0000000d03037224 */ /* 0x000fe200078e0204 */
[C---:B------:R-:W-:Y:S01]  /*c240*/  LEA R4, P2, R6.reuse, UR4, 0x1 ;  /* 0x0000000406047c11 */ /* 0x040fe2000f8408ff */
[----:B------:R-:W-:Y:S01]  /*c250*/  IMAD.IADD R5, R7, 0x1, R5 ;  /* 0x0000000107057824 */ /* 0x000fe200078e0205 */
[----:B------:R-:W-:Y:S01]  /*c260*/  UMOV UR4, 0xffffffff ;  /* 0xffffffff00047882 */ /* 0x000fe20000000000 */
[----:B------:R-:W-:Y:S02]  /*c270*/  IMAD.IADD R3, R73, 0x1, R3 ;  /* 0x0000000149037824 */ /* 0x000fe400078e0203 */
[----:B------:R-:W-:Y:S01]  /*c280*/  IMAD.MOV.U32 R11, RZ, RZ, R34 ;  /* 0x000000ffff0b7224 */ /* 0x000fe200078e0022 */
[----:B------:R-:W-:Y:S02]  /*c290*/  LEA.HI.X R5, R6, UR5, R5, 0x1, P2 ;  /* 0x0000000506057c11 */ /* 0x000fe400090f0c05 */
[----:B------:R-:W-:-:S02]  /*c2a0*/  LEA.HI.X R3, R72, UR7, R3, 0x1, P3 ;  /* 0x0000000748037c11 */ /* 0x000fc400098f0c03 */
[----:B------:R-:W-:Y:S02]  /*c2b0*/  PRMT R69, R11, 0x5410, R12 ;  /* 0x000054100b457816 */ /* 0x000fe4000000000c */
[----:B------:R-:W-:Y:S01]  /*c2c0*/  LEA.HI R6, R184, R184, RZ, 0x1 ;  /* 0x000000b8b8067211 */ /* 0x000fe200078f08ff */
[----:B------:R-:W-:Y:S06]  /*c2d0*/  BRA.DIV UR4, `(.L_x_1452) ;  /* 0x000001a2048c7947 */ /* 0x000fec000b800000 */
.L_x_1736:
[----:B------:R-:W-:-:S03]  /*c2e0*/  UMOV UR4, 0xffffffff ;  /* 0xffffffff00047882 */ /* 0x000fc60000000000 */
[----:B------:R-:W-:Y:S05]  /*c2f0*/  BRA.DIV UR4, `(.L_x_1453) ;  /* 0x000001a204ac7947 */ /* 0x000fea000b800000 */
.L_x_1739:
[----:B------:R-:W-:-:S03]  /*c300*/  UMOV UR4, 0xffffffff ;  /* 0xffffffff00047882 */ /* 0x000fc60000000000 */
[----:B------:R-:W-:Y:S05]  /*c310*/  BRA.DIV UR4, `(.L_x_1454) ;  /* 0x000001a204cc7947 */ /* 0x000fea000b800000 */
.L_x_1742:
[----:B------:R-:W-:-:S03]  /*c320*/  UMOV UR4, 0xffffffff ;  /* 0xffffffff00047882 */ /* 0x000fc60000000000 */
[----:B------:R-:W-:Y:S05]  /*c330*/  BRA.DIV UR4, `(.L_x_1455) ;  /* 0x000001a204ec7947 */ /* 0x000fea000b800000 */
.L_x_1745:
[----:B------:R-:W-:-:S03]  /*c340*/  UMOV UR4, 0xffffffff ;  /* 0xffffffff00047882 */ /* 0x000fc60000000000 */
[----:B------:R-:W-:Y:S05]  /*c350*/  BRA.DIV UR4, `(.L_x_1456) ;  /* 0x000001a6040c7947 */ /* 0x000fea000b800000 */
.L_x_1748:
[----:B------:R-:W-:Y:S01]  /*c360*/  UMOV UR4, 0xffffffff ;  /* 0xffffffff00047882 */ /* 0x000fe20000000000 */
[----:B------:R-:W-:Y:S02]  /*c370*/  LOP3.LUT R5, R6, 0xfffffffe, RZ, 0xc0, !PT ;  /* 0xfffffffe06057812 */ /* 0x000fe400078ec0ff */
[----:B------:R-:W-:Y:S05]  /*c380*/  BRA.DIV UR4, `(.L_x_1457) ;  /* 0x000001a604287947 */ /* 0x000fea000b800000 */
.L_x_1751:
[----:B------:R-:W-:Y:S01]  /*c390*/  UMOV UR4, 0xffffffff ;  /* 0xffffffff00047882 */ /* 0x000fe20000000000 */
[----:B------:R-:W-:Y:S02]  /*c3a0*/  IMAD.IADD R5, R184, 0x1, -R5 ;  /* 0x00000001b8057824 */ /* 0x000fe400078e0a05 */
[----:B------:R-:W-:Y:S05]  /*c3b0*/  BRA.DIV UR4, `(.L_x_1458) ;  /* 0x000001a604447947 */ /* 0x000fea000b800000 */
.L_x_1754:
[----:B------:R-:W-:Y:S01]  /*c3c0*/  UMOV UR4, 0xffffffff ;  /* 0xffffffff00047882 */ /* 0x000fe20000000000 */
[----:B------:R-:W-:Y:S02]  /*c3d0*/  SHF.L.U32 R3, R5, 0x1f, RZ ;  /* 0x0000001f05037819 */ /* 0x000fe400000006ff */
[----:B------:R-:W-:Y:S05]  /*c3e0*/  BRA.DIV UR4, `(.L_x_1459) ;  /* 0x000001a604607947 */ /* 0x000fea000b800000 */
.L_x_1757:
[----:B------:R-:W0:Y:S01]  /*c3f0*/  SYNCS.PHASECHK.TRANS64.TRYWAIT P2, [R18+URZ+0x2a800], R3 ;  /* 0x02a80003120075a7 */ /* 0x000e22000804017f */
[----:B------:R-:W-:Y:S01]  /*c400*/  IMAD.MOV.U32 R6, RZ, RZ, R25 ;  /* 0x000000ffff067224 */ /* 0x000fe200078e0019 */
[----:B------:R-:W-:Y:S01]  /*c410*/  MOV R5, R24 ;  /* 0x0000001800057202 */ /* 0x000fe20000000f00 */
[----:B------:R-:W-:Y:S01]  /*c420*/  IMAD.MOV.U32 R0, RZ, RZ, R28 ;  /* 0x000000ffff007224 */ /* 0x000fe200078e001c */
[----:B------:R-:W-:Y:S01]  /*c430*/  BSSY B1, `(.L_x_1460) ;  /* 0x0000019000017945 */ /* 0x000fe20003800000 */
[----:B------:R-:W-:Y:S01]  /*c440*/  IMAD.MOV.U32 R4, RZ, RZ, R29 ;  /* 0x000000ffff047224 */ /* 0x000fe200078e001d */
[----:B------:R-:W-:Y:S01]  /*c450*/  PRMT R11, R5, 0x5410, R6 ;  /* 0x00005410050b7816 */ /* 0x000fe20000000006 */
[----:B------:R-:W-:Y:S02]  /*c460*/  IMAD.MOV.U32 R5, RZ, RZ, R40 ;  /* 0x000000ffff057224 */ /* 0x000fe400078e0028 */
[----:B------:R-:W-:Y:S01]  /*c470*/  IMAD.MOV.U32 R6, RZ, RZ, R41 ;  /* 0x000000ffff067224 */ /* 0x000fe200078e0029 */
[----:B------:R-:W-:Y:S01]  /*c480*/  PRMT R13, R0, 0x5410, R4 ;  /* 0x00005410000d7816 */ /* 0x000fe20000000004 */
[----:B------:R-:W-:-:S02]  /*c490*/  IMAD.MOV.U32 R0, RZ, RZ, R8 ;  /* 0x000000ffff007224 */ /* 0x000fc400078e0008 */
[----:B------:R-:W-:Y:S01]  /*c4a0*/  IMAD.MOV.U32 R4, RZ, RZ, R9 ;  /* 0x000000ffff047224 */ /* 0x000fe200078e0009 */
[----:B------:R-:W-:Y:S01]  /*c4b0*/  PRMT R73, R5, 0x5410, R6 ;  /* 0x0000541005497816 */ /* 0x000fe20000000006 */
[----:B------:R-:W-:Y:S02]  /*c4c0*/  IMAD.MOV.U32 R5, RZ, RZ, R39 ;  /* 0x000000ffff057224 */ /* 0x000fe400078e0027 */
        /* <DEDUP_REMOVED lines=14> */
[----:B0-----:R-:W-:Y:S06]  /*c5b0*/  @!P2 BRA `(.L_x_1461) ;  /* 0x000001a40014a947 */ /* 0x001fec0003800000 */
.L_x_1758:
[----:B------:R-:W-:Y:S05]  /*c5c0*/  BSYNC B1 ;  /* 0x0000000000017941 */ /* 0x000fea0003800000 */
.L_x_1460:
[----:B------:R-:W-:Y:S01]  /*c5d0*/  BSSY B1, `(.L_x_1462) ;  /* 0x000011b000017945 */ /* 0x000fe20003800000 */
[----:B0-----:R-:W-:-:S03]  /*c5e0*/  PRMT R3, R4, 0x5410, R5 ;  /* 0x0000541004037816 */ /* 0x001fc60000000005 */
[----:B------:R-:W-:Y:S05]  /*c5f0*/  @P0 BRA `(.L_x_1463) ;  /* 0x0000001000600947 */ /* 0x000fea0003800000 */
[----:B------:R-:W0:Y:S01]  /*c600*/  LDC R5, c[0x0][0x3d4] ;  /* 0x0000f500ff057b82 */ /* 0x000e220000000800 */
        /* <DEDUP_REMOVED lines=14> */
[----:B------:R-:W-:Y:S01]  /*c6f0*/  SHF.R.U64 R94, R66, 0x10, R67 ;  /* 0x00000010425e7819 */ /* 0x000fe20000001243 */
[--C-:B------:R-:W-:Y:S01]  /*c700*/  HADD2.F32 R87, -RZ, R86.reuse.H1_H1 ;  /* 0x30000056ff577230 */ /* 0x100fe20000004100 */
[----:B------:R-:W-:Y:S01]  /*c710*/  SHF.R.U32.HI R89, RZ, 0x10, R71 ;  /* 0x00000010ff597819 */ /* 0x000fe20000011647 */
[----:B------:R-:W-:Y:S01]  /*c720*/  HADD2.F32 R88, -RZ, R86.H0_H0 ;  /* 0x20000056ff587230 */ /* 0x000fe20000004100 */
[----:B------:R-:W-:Y:S02]  /*c730*/  SHF.R.U32.HI R66, RZ, 0x10, R67 ;  /* 0x00000010ff427819 */ /* 0x000fe40000011643 */
[----:B------:R-:W-:Y:S01]  /*c740*/  SHF.R.U64 R93, R70, 0x10, R71 ;  /* 0x00000010465d7819 */ /* 0x000fe20000001247 */
[----:B------:R-:W-:Y:S02]  /*c750*/  HADD2.F32 R89, -RZ, R89.H0_H0 ;  /* 0x20000059ff597230 */ /* 0x000fe40000004100 */
[----:B------:R-:W-:-:S02]  /*c760*/  HADD2.F32 R86, -RZ, R66.H0_H0 ;  /* 0x20000042ff567230 */ /* 0x000fc40000004100 */
[--C-:B0-----:R-:W-:Y:S02]  /*c770*/  HADD2.F32 R71, -RZ, R7.reuse.H1_H1 ;  /* 0x30000007ff477230 */ /* 0x101fe40000004100 */
[----:B------:R-:W-:Y:S02]  /*c780*/  HADD2.F32 R70, -RZ, R7.H0_H0 ;  /* 0x20000007ff467230 */ /* 0x000fe40000004100 */
[--C-:B------:R-:W-:Y:S02]  /*c790*/  HADD2.F32 R7, -RZ, R4.reuse.H0_H0 ;  /* 0x20000004ff077230 */ /* 0x100fe40000004100 */
[C---:B------:R-:W-:Y:S01]  /*c7a0*/  FMUL.FTZ R91, R71.reuse, R89 ;  /* 0x00000059475b7220 */ /* 0x040fe20000410000 */
[----:B------:R-:W-:Y:S02]  /*c7b0*/  HADD2.F32 R4, -RZ, R4.H1_H1 ;  /* 0x30000004ff047230 */ /* 0x000fe40000004100 */
[----:B------:R-:W-:Y:S01]  /*c7c0*/  FMUL.FTZ R92, R71, R86 ;  /* 0x00000056475c7220 */ /* 0x000fe20000410000 */
[----:B------:R-:W-:-:S02]  /*c7d0*/  HADD2.F32 R66, -RZ, R6.H0_H0 ;  /* 0x20000006ff427230 */ /* 0x000fc40000004100 */
[----:B------:R-:W-:Y:S01]  /*c7e0*/  FFMA.FTZ R91, R70, R86, -R91 ;  /* 0x00000056465b7223 */ /* 0x000fe2000001085b */
[----:B------:R-:W-:Y:S02]  /*c7f0*/  HADD2.F32 R67, -RZ, R6.H1_H1 ;  /* 0x30000006ff437230 */ /* 0x000fe40000004100 */
[----:B------:R-:W-:Y:S01]  /*c800*/  FMUL.FTZ R90, R4, R88 ;  /* 0x00000058045a7220 */ /* 0x000fe20000410000 */
[----:B------:R-:W-:Y:S02]  /*c810*/  HADD2.F32 R71, -RZ, R85.H0_H0 ;  /* 0x20000055ff477230 */ /* 0x000fe40000004100 */
[----:B------:R-:W-:Y:S01]  /*c820*/  FFMA.FTZ R92, R70, R89, R92 ;  /* 0x00000059465c7223 */ /* 0x000fe2000001005c */
[----:B------:R-:W-:Y:S02]  /*c830*/  HADD2.F32 R6, -RZ, R5.H0_H0 ;  /* 0x20000005ff067230 */ /* 0x000fe40000004100 */
[----:B------:R-:W-:Y:S01]  /*c840*/  FMUL.FTZ R86, R4, R87 ;  /* 0x0000005704567220 */ /* 0x000fe20000410000 */
[----:B------:R-:W-:-:S02]  /*c850*/  HADD2.F32 R85, -RZ, R85.H1_H1 ;  /* 0x30000055ff557230 */ /* 0x000fc40000004100 */
[C---:B------:R-:W-:Y:S01]  /*c860*/  FFMA.FTZ R90, R7.reuse, R87, -R90 ;  /* 0x00000057075a7223 */ /* 0x040fe2000001085a */
[----:B------:R-:W-:Y:S02]  /*c870*/  HADD2.F32 R5, -RZ, R5.H1_H1 ;  /* 0x30000005ff057230 */ /* 0x000fe40000004100 */
[----:B------:R-:W-:Y:S01]  /*c880*/  FFMA.FTZ R87, R7, R88, R86 ;  /* 0x0000005807577223 */ /* 0x000fe20000010056 */
[----:B------:R-:W-:Y:S02]  /*c890*/  HADD2.F32 R70, -RZ, R93.H0_H0 ;  /* 0x2000005dff467230 */ /* 0x000fe40000004100 */
[C---:B------:R-:W-:Y:S01]  /*c8a0*/  FMUL.FTZ R89, R67.reuse, R71 ;  /* 0x0000004743597220 */ /* 0x040fe20000410000 */
[----:B------:R-:W-:Y:S02]  /*c8b0*/  HADD2.F32 R4, -RZ, R94.H0_H0 ;  /* 0x2000005eff047230 */ /* 0x000fe40000004100 */
        /* <DEDUP_REMOVED lines=8> */
[----:B------:R-:W-:-:S02]  /*c940*/  F2FP.F16.F32.PACK_AB R4, R87, R90 ;  /* 0x0000005a5704723e */ /* 0x000fc400000000ff */
[----:B------:R-:W-:Y:S02]  /*c950*/  F2FP.F16.F32.PACK_AB R6, R86, R89 ;  /* 0x000000595606723e */ /* 0x000fe400000000ff */
[----:B------:R-:W-:-:S05]  /*c960*/  F2FP.F16.F32.PACK_AB R5, R70, R5 ;  /* 0x000000054605723e */ /* 0x000fca00000000ff */
[----:B------:R0:W-:Y:S02]  /*c970*/  STS.128 [R60+0xc400], R4 ;  /* 0x00c400043c007388 */ /* 0x0001e40000000c00 */
.L_x_1465:
[----:B------:R-:W-:Y:S05]  /*c980*/  BSYNC B2 ;  /* 0x0000000000027941 */ /* 0x000fea0003800000 */
.L_x_1464:
[----:B------:R-:W-:Y:S04]  /*c990*/  BSSY B2, `(.L_x_1466) ;  /* 0x000002c000027945 */ /* 0x000fe80003800000 */
[----:B------:R-:W-:Y:S05]  /*c9a0*/  @P2 BRA `(.L_x_1467) ;  /* 0x0000000000a82947 */ /* 0x000fea0003800000 */
[----:B0-----:R-:W0:Y:S01]  /*c9b0*/  LDS.128 R4, [R10] ;  /* 0x000000000a047984 */ /* 0x001e220000000c00 */
[----:B------:R-:W-:Y:S01]  /*c9c0*/  SHF.R.U32.HI R70, RZ, 0x10, R65 ;  /* 0x00000010ff467819 */ /* 0x000fe20000011641 */
[--C-:B------:R-:W-:Y:S01]  /*c9d0*/  HADD2.F32 R66, -RZ, R84.reuse.H1_H1 ;  /* 0x30000054ff427230 */ /* 0x100fe20000004100 */
[----:B------:R-:W-:Y:S01]  /*c9e0*/  SHF.R.U32.HI R67, RZ, 0x10, R63 ;  /* 0x00000010ff437819 */ /* 0x000fe2000001163f */
[----:B------:R-:W-:Y:S01]  /*c9f0*/  HADD2.F32 R84, -RZ, R84.H0_H0 ;  /* 0x20000054ff547230 */ /* 0x000fe20000004100 */
[----:B------:R-:W-:Y:S01]  /*ca00*/  SHF.R.U64 R87, R64, 0x10, R65 ;  /* 0x0000001040577819 */ /* 0x000fe20000001241 */
[----:B------:R-:W-:Y:S01]  /*ca10*/  HADD2.F32 R70, -RZ, R70.H0_H0 ;  /* 0x20000046ff467230 */ /* 0x000fe20000004100 */
[----:B------:R-:W-:Y:S01]  /*ca20*/  SHF.R.U64 R89, R62, 0x10, R63 ;  /* 0x000000103e597819 */ /* 0x000fe2000000123f */
[----:B------:R-:W-:Y:S02]  /*ca30*/  HADD2.F32 R67, -RZ, R67.H0_H0 ;  /* 0x20000043ff437230 */ /* 0x000fe40000004100 */
[----:B0-----:R-:W-:-:S02]  /*ca40*/  HADD2.F32 R65, -RZ, R7.H1_H1 ;  /* 0x30000007ff417230 */ /* 0x001fc40000004100 */
[----:B------:R-:W-:Y:S02]  /*ca50*/  HADD2.F32 R64, -RZ, R7.H0_H0 ;  /* 0x20000007ff407230 */ /* 0x000fe40000004100 */
[--C-:B------:R-:W-:Y:S02]  /*ca60*/  HADD2.F32 R7, -RZ, R4.reuse.H0_H0 ;  /* 0x20000004ff077230 */ /* 0x100fe40000004100 */
[CC--:B------:R-:W-:Y:S01]  /*ca70*/  FMUL.FTZ R71, R65.reuse, R70.reuse ;  /* 0x0000004641477220 */ /* 0x0c0fe20000410000 */
[----:B------:R-:W-:Y:S01]  /*ca80*/  FMUL.FTZ R65, R65, R67 ;  /* 0x0000004341417220 */ /* 0x000fe20000410000 */
[----:B------:R-:W-:Y:S02]  /*ca90*/  HADD2.F32 R4, -RZ, R4.H1_H1 ;  /* 0x30000004ff047230 */ /* 0x000fe40000004100 */
[--C-:B------:R-:W-:Y:S02]  /*caa0*/  HADD2.F32 R62, -RZ, R6.reuse.H0_H0 ;  /* 0x20000006ff3e7230 */ /* 0x100fe40000004100 */
[----:B------:R-:W-:Y:S01]  /*cab0*/  FFMA.FTZ R88, R64, R70, R65 ;  /* 0x0000004640587223 */ /* 0x000fe20000010041 */
[----:B------:R-:W-:-:S02]  /*cac0*/  HADD2.F32 R63, -RZ, R6.H1_H1 ;  /* 0x30000006ff3f7230 */ /* 0x000fc40000004100 */
[----:B------:R-:W-:Y:S01]  /*cad0*/  FMUL.FTZ R86, R4, R84 ;  /* 0x0000005404567220 */ /* 0x000fe20000410000 */
[----:B------:R-:W-:Y:S02]  /*cae0*/  HADD2.F32 R65, -RZ, R83.H1_H1 ;  /* 0x30000053ff417230 */ /* 0x000fe40000004100 */
[----:B------:R-:W-:Y:S01]  /*caf0*/  FFMA.FTZ R85, R64, R67, -R71 ;  /* 0x0000004340557223 */ /* 0x000fe20000010847 */
[----:B------:R-:W-:Y:S02]  /*cb00*/  HADD2.F32 R6, -RZ, R5.H0_H0 ;  /* 0x20000005ff067230 */ /* 0x000fe40000004100 */
[-C--:B------:R-:W-:Y:S01]  /*cb10*/  FMUL.FTZ R70, R4, R66.reuse ;  /* 0x0000004204467220 */ /* 0x080fe20000410000 */
[----:B------:R-:W-:Y:S02]  /*cb20*/  HADD2.F32 R83, -RZ, R83.H0_H0 ;  /* 0x20000053ff537230 */ /* 0x000fe40000004100 */
[----:B------:R-:W-:Y:S01]  /*cb30*/  FFMA.FTZ R86, R7, R66, -R86 ;  /* 0x0000004207567223 */ /* 0x000fe20000010856 */
[----:B------:R-:W-:-:S02]  /*cb40*/  HADD2.F32 R5, -RZ, R5.H1_H1 ;  /* 0x30000005ff057230 */ /* 0x000fc40000004100 */
        /* <DEDUP_REMOVED lines=15> */
[----:B------:R1:W-:Y:S02]  /*cc40*/  STS.128 [R10], R4 ;  /* 0x000000040a007388 */ /* 0x0003e40000000c00 */
.L_x_1467:
[----:B------:R-:W-:Y:S05]  /*cc50*/  BSYNC B2 ;  /* 0x0000000000027941 */ /* 0x000fea0003800000 */
.L_x_1466:
[----:B------:R-:W-:Y:S04]  /*cc60*/  BSSY B2, `(.L_x_1468) ;  /* 0x000002c000027945 */ /* 0x000fe80003800000 */
[----:B------:R-:W-:Y:S05]  /*cc70*/  @P3 BRA `(.L_x_1469) ;  /* 0x0000000000a83947 */ /* 0x000fea0003800000 */
[----:B01----:R-:W0:Y:S01]  /*cc80*/  LDS.128 R4, [R60+0x10400] ;  /* 0x010400003c047984 */ /* 0x003e220000000c00 */
[----:B------:R-:W-:Y:S01]  /*cc90*/  SHF.R.U32.HI R63, RZ, 0x10, R57 ;  /* 0x00000010ff3f7819 */ /* 0x000fe20000011639 */
[----:B------:R-:W-:Y:S01]  /*cca0*/  HADD2.F32 R62, -RZ, R82.H0_H0 ;  /* 0x20000052ff3e7230 */ /* 0x000fe20000004100 */
[--C-:B------:R-:W-:Y:S01]  /*ccb0*/  SHF.R.U32.HI R65, RZ, 0x10, R59.reuse ;  /* 0x00000010ff417819 */ /* 0x100fe2000001163b */
[----:B------:R-:W-:Y:S01]  /*ccc0*/  HADD2.F32 R64, -RZ, R81.H0_H0 ;  /* 0x20000051ff407230 */ /* 0x000fe20000004100 */
[----:B------:R-:W-:Y:S01]  /*ccd0*/  SHF.R.U64 R71, R58, 0x10, R59 ;  /* 0x000000103a477819 */ /* 0x000fe2000000123b */
[----:B------:R-:W-:Y:S01]  /*cce0*/  HADD2.F32 R63, -RZ, R63.H0_H0 ;  /* 0x2000003fff3f7230 */ /* 0x000fe20000004100 */
[----:B------:R-:W-:Y:S01]  /*ccf0*/  SHF.R.U64 R83, R56, 0x10, R57 ;  /* 0x0000001038537819 */ /* 0x000fe20000001239 */
[----:B------:R-:W-:Y:S02]  /*cd00*/  HADD2.F32 R65, -RZ, R65.H0_H0 ;  /* 0x20000041ff417230 */ /* 0x000fe40000004100 */
[----:B------:R-:W-:-:S02]  /*cd10*/  HADD2.F32 R81, -RZ, R81.H1_H1 ;  /* 0x30000051ff517230 */ /* 0x000fc40000004100 */
[----:B------:R-:W-:Y:S02]  /*cd20*/  HADD2.F32 R82, -RZ, R82.H1_H1 ;  /* 0x30000052ff527230 */ /* 0x000fe40000004100 */
[--C-:B0-----:R-:W-:Y:S02]  /*cd30*/  HADD2.F32 R59, -RZ, R7.reuse.H1_H1 ;  /* 0x30000007ff3b7230 */ /* 0x101fe40000004100 */
[----:B------:R-:W-:Y:S02]  /*cd40*/  HADD2.F32 R58, -RZ, R7.H0_H0 ;  /* 0x20000007ff3a7230 */ /* 0x000fe40000004100 */
[--C-:B------:R-:W-:Y:S02]  /*cd50*/  HADD2.F32 R7, -RZ, R4.reuse.H0_H0 ;  /* 0x20000004ff077230 */ /* 0x100fe40000004100 */
[C---:B------:R-:W-:Y:S01]  /*cd60*/  FMUL.FTZ R70, R59.reuse, R63 ;  /* 0x0000003f3b467220 */ /* 0x040fe20000410000 */
[----:B------:R-:W-:Y:S02]  /*cd70*/  HADD2.F32 R4, -RZ, R4.H1_H1 ;  /* 0x30000004ff047230 */ /* 0x000fe40000004100 */
[----:B------:R-:W-:Y:S01]  /*cd80*/  FMUL.FTZ R67, R59, R65 ;  /* 0x000000413b437220 */ /* 0x000fe20000410000 */
[----:B------:R-:W-:-:S02]  /*cd90*/  HADD2.F32 R56, -RZ, R6.H0_H0 ;  /* 0x20000006ff387230 */ /* 0x000fc40000004100 */
[----:B------:R-:W-:Y:S01]  /*cda0*/  FFMA.FTZ R84, R58, R65, R70 ;  /* 0x000000413a547223 */ /* 0x000fe20000010046 */
[----:B------:R-:W-:Y:S02]  /*cdb0*/  HADD2.F32 R57, -RZ, R6.H1_H1 ;  /* 0x30000006ff397230 */ /* 0x000fe40000004100 */
[----:B------:R-:W-:Y:S01]  /*cdc0*/  FMUL.FTZ R66, R4, R64 ;  /* 0x0000004004427220 */ /* 0x000fe20000410000 */
[--C-:B------:R-:W-:Y:S02]  /*cdd0*/  HADD2.F32 R6, -RZ, R5.reuse.H0_H0 ;  /* 0x20000005ff067230 */ /* 0x100fe40000004100 */
[----:B------:R-:W-:Y:S01]  /*cde0*/  FFMA.FTZ R67, R58, R63, -R67 ;  /* 0x0000003f3a437223 */ /* 0x000fe20000010843 */
[-C--:B------:R-:W-:Y:S01]  /*cdf0*/  FMUL.FTZ R70, R4, R62.reuse ;  /* 0x0000003e04467220 */ /* 0x080fe20000410000 */
[----:B------:R-:W-:Y:S02]  /*ce00*/  HADD2.F32 R5, -RZ, R5.H1_H1 ;  /* 0x30000005ff057230 */ /* 0x000fe40000004100 */
[----:B------:R-:W-:Y:S01]  /*ce10*/  FFMA.FTZ R66, R7, R62, -R66 ;  /* 0x0000003e07427223 */ /* 0x000fe20000010842 */
[----:B------:R-:W-:-:S02]  /*ce20*/  HADD2.F32 R58, -RZ, R71.H0_H0 ;  /* 0x20000047ff3a7230 */ /* 0x000fc40000004100 */
[----:B------:R-:W-:Y:S01]  /*ce30*/  FFMA.FTZ R59, R7, R64, R70 ;  /* 0x00000040073b7223 */ /* 0x000fe20000010046 */
[----:B------:R-:W-:Y:S02]  /*ce40*/  HADD2.F32 R4, -RZ, R83.H0_H0 ;  /* 0x20000053ff047230 */ /* 0x000fe40000004100 */
[CC--:B------:R-:W-:Y:S01]  /*ce50*/  FMUL.FTZ R63, R57.reuse, R81.reuse ;  /* 0x00000051393f7220 */ /* 0x0c0fe20000410000 */
[----:B------:R-:W-:Y:S01]  /*ce60*/  FMUL.FTZ R62, R57, R82 ;  /* 0x00000052393e7220 */ /* 0x000fe20000410000 */
[C---:B------:R-:W-:Y:S01]  /*ce70*/  FMUL.FTZ R7, R5.reuse, R58 ;  /* 0x0000003a05077220 */ /* 0x040fe20000410000 */
[----:B------:R-:W-:Y:S01]  /*ce80*/  FMUL.FTZ R57, R5, R4 ;  /* 0x0000000405397220 */ /* 0x000fe20000410000 */
[C---:B------:R-:W-:Y:S01]  /*ce90*/  FFMA.FTZ R63, R56.reuse, R82, -R63 ;  /* 0x00000052383f7223 */ /* 0x040fe2000001083f */
[----:B------:R-:W-:Y:S01]  /*cea0*/  FFMA.FTZ R62, R56, R81, R62 ;  /* 0x00000051383e7223 */ /* 0x000fe2000001003e */
[C---:B------:R-:W-:Y:S01]  /*ceb0*/  FFMA.FTZ R5, R6.reuse, R4, -R7 ;  /* 0x0000000406057223 */ /* 0x040fe20000010807 */
[----:B------:R-:W-:Y:S01]  /*cec0*/  FFMA.FTZ R58, R6, R58, R57 ;  /* 0x0000003a063a7223 */ /* 0x000fe20000010039 */
[----:B------:R-:W-:-:S02]  /*ced0*/  F2FP.F16.F32.PACK_AB R7, R84, R67 ;  /* 0x000000435407723e */ /* 0x000fc400000000ff */
[----:B------:R-:W-:Y:S02]  /*cee0*/  F2FP.F16.F32.PACK_AB R6, R62, R63 ;  /* 0x0000003f3e06723e */ /* 0x000fe400000000ff */
[----:B------:R-:W-:Y:S02]  /*cef0*/  F2FP.F16.F32.PACK_AB R4, R59, R66 ;  /* 0x000000423b04723e */ /* 0x000fe400000000ff */
[----:B------:R-:W-:-:S05]  /*cf00*/  F2FP.F16.F32.PACK_AB R5, R58, R5 ;  /* 0x000000053a05723e */ /* 0x000fca00000000ff */
[----:B------:R2:W-:Y:S02]  /*cf10*/  STS.128 [R60+0x10400], R4 ;  /* 0x010400043c007388 */ /* 0x0005e40000000c00 */
.L_x_1469:
[----:B------:R-:W-:Y:S05]  /*cf20*/  BSYNC B2 ;  /* 0x0000000000027941 */ /* 0x000fea0003800000 */
.L_x_1468:
[----:B------:R-:W-:Y:S04]  /*cf30*/  BSSY B2, `(.L_x_1470) ;  /* 0x000002c000027945 */ /* 0x000fe80003800000 */
[----:B------:R-:W-:Y:S05]  /*cf40*/  @P4 BRA `(.L_x_1471) ;  /* 0x0000000000a84947 */ /* 0x000fea0003800000 */
[----:B012---:R-:W0:Y:S01]  /*cf50*/  LDS.128 R4, [R10+0x4000] ;  /* 0x004000000a047984 */ /* 0x007e220000000c00 */
        /* <DEDUP_REMOVED lines=41> */
.L_x_1471:
[----:B------:R-:W-:Y:S05]  /*d1f0*/  BSYNC B2 ;  /* 0x0000000000027941 */ /* 0x000fea0003800000 */
.L_x_1470:
[----:B------:R-:W-:Y:S04]  /*d200*/  BSSY B2, `(.L_x_1472) ;  /* 0x000002c000027945 */ /* 0x000fe80003800000 */
[----:B------:R-:W-:Y:S05]  /*d210*/  @P5 BRA `(.L_x_1473) ;  /* 0x0000000000a85947 */ /* 0x000fea0003800000 */
[----:B0123--:R-:W0:Y:S01]  /*d220*/  LDS.128 R4, [R60+0x14400] ;  /* 0x014400003c047984 */ /* 0x00fe220000000c00 */
        /* <DEDUP_REMOVED lines=41> */
.L_x_1473:
[----:B------:R-:W-:Y:S05]  /*d4c0*/  BSYNC B2 ;  /* 0x0000000000027941 */ /* 0x000fea0003800000 */
.L_x_1472:
[----:B------:R-:W-:Y:S05]  /*d4d0*/  @P6 BRA `(.L_x_1463) ;  /* 0x0000000000a86947 */ /* 0x000fea0003800000 */
[----:B01234-:R-:W0:Y:S01]  /*d4e0*/  LDS.128 R4, [R10+0x8000] ;  /* 0x008000000a047984 */ /* 0x01fe220000000c00 */
[----:B------:R-:W-:Y:S01]  /*d4f0*/  SHF.R.U32.HI R49, RZ, 0x10, R47 ;  /* 0x00000010ff317819 */ /* 0x000fe2000001162f */
[----:B------:R-:W-:Y:S01]  /*d500*/  HADD2.F32 R48, -RZ, R76.H0_H0 ;  /* 0x2000004cff307230 */ /* 0x000fe20000004100 */
[----:B------:R-:W-:Y:S01]  /*d510*/  SHF.R.U32.HI R51, RZ, 0x10, R45 ;  /* 0x00000010ff337819 */ /* 0x000fe2000001162d */
        /* <DEDUP_REMOVED lines=38> */
.L_x_1463:
[----:B------:R-:W-:Y:S05]  /*d780*/  BSYNC B1 ;  /* 0x0000000000017941 */ /* 0x000fea0003800000 */
.L_x_1462:
[----:B------:R-:W-:Y:S05]  /*d790*/  @P1 BRA `(.L_x_1474) ;  /* 0x00000044003c1947 */ /* 0x000fea0003800000 */
[----:B01234-:R-:W0:Y:S01]  /*d7a0*/  LDC R5, c[0x0][0x3d4] ;  /* 0x0000f500ff057b82 */ /* 0x01fe220000000800 */
[C---:B------:R-:W-:Y:S01]  /*d7b0*/  VIADD R6, R16.reuse, 0x20 ;  /* 0x0000002010067836 */ /* 0x040fe20000000000 */
[----:B------:R-:W-:Y:S01]  /*d7c0*/  BSSY B1, `(.L_x_1475) ;  /* 0x0000036000017945 */ /* 0x000fe20003800000 */
[C---:B------:R-:W-:Y:S02]  /*d7d0*/  VIADD R4, R16.reuse, 0x10 ;  /* 0x0000001010047836 */ /* 0x040fe40000000000 */
[C---:B------:R-:W-:Y:S01]  /*d7e0*/  VIADD R44, R16.reuse, 0x30 ;  /* 0x00000030102c7836 */ /* 0x040fe20000000000 */
[-C--:B0-----:R-:W-:Y:S02]  /*d7f0*/  ISETP.GE.AND P0, PT, R16, R5.reuse, PT ;  /* 0x000000051000720c */ /* 0x081fe40003f06270 */
[-C--:B------:R-:W-:Y:S01]  /*d800*/  ISETP.GE.AND P2, PT, R6, R5.reuse, PT ;  /* 0x000000050600720c */ /* 0x080fe20003f46270 */
[----:B------:R-:W-:Y:S01]  /*d810*/  VIADD R6, R16, 0x50 ;  /* 0x0000005010067836 */ /* 0x000fe20000000000 */
[----:B------:R-:W-:-:S02]  /*d820*/  ISETP.GE.AND P1, PT, R4, R5, PT ;  /* 0x000000050400720c */ /* 0x000fc40003f26270 */
[----:B------:R-:W-:Y:S02]  /*d830*/  IADD3 R4, R16, 0x40, RZ ;  /* 0x0000004010047810 */ /* 0x000fe40007ffe0ff */
[-C--:B------:R-:W-:Y:S02]  /*d840*/  ISETP.GE.AND P3, PT, R44, R5.reuse, PT ;  /* 0x000000052c00720c */ /* 0x080fe40003f66270 */
[-C--:B------:R-:W-:Y:S02]  /*d850*/  ISETP.GE.AND P4, PT, R4, R5.reuse, PT ;  /* 0x000000050400720c */ /* 0x080fe40003f86270 */
[----:B------:R-:W-:Y:S01]  /*d860*/  ISETP.GE.AND P5, PT, R6, R5, PT ;  /* 0x000000050600720c */ /* 0x000fe20003fa6270 */
[----:B------:R-:W-:-:S12]  /*d870*/  @P0 BRA `(.L_x_1476) ;  /* 0x0000000000a80947 */ /* 0x000fd80003800000 */
[----:B------:R-:W0:Y:S01]  /*d880*/  LDS.128 R4, [R60+0xe400] ;  /* 0x00e400003c047984 */ /* 0x000e220000000c00 */
[----:B------:R-:W-:Y:S01]  /*d890*/  SHF.R.U32.HI R45, RZ, 0x10, R41 ;  /* 0x00000010ff2d7819 */ /* 0x000fe20000011629 */
[----:B------:R-:W-:Y:S01]  /*d8a0*/  HADD2.F32 R44, -RZ, R73.H0_H0 ;  /* 0x20000049ff2c7230 */ /* 0x000fe20000004100 */
[--C-:B------:R-:W-:Y:S01]  /*d8b0*/  SHF.R.U32.HI R47, RZ, 0x10, R43.reuse ;  /* 0x00000010ff2f7819 */ /* 0x100fe2000001162b */
[--C-:B------:R-:W-:Y:S01]  /*d8c0*/  HADD2.F32 R46, -RZ, R74.reuse.H0_H0 ;  /* 0x2000004aff2e7230 */ /* 0x100fe20000004100 */
        /* <DEDUP_REMOVED lines=24> */
[C---:B------:R-:W-:Y:S01]  /*da50*/  FMUL.FTZ R45, R41.reuse, R74 ;  /* 0x0000004a292d7220 */ /* 0x040fe20000410000 */
[-C--:B------:R-:W-:Y:S01]  /*da60*/  FMUL.FTZ R47, R41, R73.reuse ;  /* 0x00000049292f7220 */ /* 0x080fe20000410000 */
        /* <DEDUP_REMOVED lines=11> */
.L_x_1476:
[----:B------:R-:W-:Y:S05]  /*db20*/  BSYNC B1 ;  /* 0x0000000000017941 */ /* 0x000fea0003800000 */
.L_x_1475:
[----:B------:R-:W-:Y:S04]  /*db30*/  BSSY B1, `(.L_x_1477) ;  /* 0x000002c000017945 */ /* 0x000fe80003800000 */
[----:B------:R-:W-:Y:S05]  /*db40*/  @P1 BRA `(.L_x_1478) ;  /* 0x0000000000a81947 */ /* 0x000fea0003800000 */
[----:B0-----:R-:W0:Y:S01]  /*db50*/  LDS.128 R4, [R10+0x2000] ;  /* 0x002000000a047984 */ /* 0x001e220000000c00 */
        /* <DEDUP_REMOVED lines=41> */
.L_x_1478:
[----:B------:R-:W-:Y:S05]  /*ddf0*/  BSYNC B1 ;  /* 0x0000000000017941 */ /* 0x000fea0003800000 */
.L_x_1477:
        /* <DEDUP_REMOVED lines=44> */
.L_x_1480:
[----:B------:R-:W-:Y:S05]  /*e0c0*/  BSYNC B1 ;  /* 0x0000000000017941 */ /* 0x000fea0003800000 */
.L_x_1479:
[----:B------:R-:W-:Y:S04]  /*e0d0*/  BSSY B1, `(.L_x_1481) ;  /* 0x000002c000017945 */ /* 0x000fe80003800000 */
[----:B------:R-:W-:Y:S05]  /*e0e0*/  @P3 BRA `(.L_x_1482) ;  /* 0x0000000000a83947 */ /* 0x000fea0003800000 */
[----:B012---:R-:W0:Y:S01]  /*e0f0*/  LDS.128 R4, [R10+0x6000] ;  /* 0x006000000a047984 */ /* 0x007e220000000c00 */
[----:B------:R-:W-:Y:S01]  /*e100*/  SHF.R.U32.HI R32, RZ, 0x10, R31 ;  /* 0x00000010ff207819 */ /* 0x000fe2000001161f */
[----:B------:R-:W-:Y:S01]  /*e110*/  HADD2.F32 R33, -RZ, R13.H0_H0 ;  /* 0x2000000dff217230 */ /* 0x000fe20000004100 */
[----:B------:R-:W-:Y:S02]  /*e120*/  SHF.R.U32.HI R34, RZ, 0x10, R29 ;  /* 0x00000010ff227819 */ /* 0x000fe4000001161d */
[----:B------:R-:W-:Y:S01]  /*e130*/  SHF.R.U64 R38, R30, 0x10, R31 ;  /* 0x000000101e267819 */ /* 0x000fe2000000121f */
[----:B------:R-:W-:Y:S01]  /*e140*/  HADD2.F32 R32, -RZ, R32.H0_H0 ;  /* 0x20000020ff207230 */ /* 0x000fe20000004100 */
[----:B------:R-:W-:Y:S01]  /*e150*/  SHF.R.U64 R37, R28, 0x10, R29 ;  /* 0x000000101c257819 */ /* 0x000fe2000000121d */
[----:B------:R-:W-:Y:S02]  /*e160*/  HADD2.F32 R34, -RZ, R34.H0_H0 ;  /* 0x20000022ff227230 */ /* 0x000fe40000004100 */
[----:B------:R-:W-:-:S02]  /*e170*/  HADD2.F32 R31, -RZ, R14.H0_H0 ;  /* 0x2000000eff1f7230 */ /* 0x000fc40000004100 */
        /* <DEDUP_REMOVED lines=8> */
[C---:B------:R-:W-:Y:S01]  /*e200*/  FFMA.FTZ R36, R29.reuse, R32, -R36 ;  /* 0x000000201d247223 */ /* 0x040fe20000010824 */
[----:B------:R-:W-:Y:S02]  /*e210*/  HADD2.F32 R28, -RZ, R6.H1_H1 ;  /* 0x30000006ff1c7230 */ /* 0x000fe40000004100 */
[----:B------:R-:W-:Y:S01]  /*e220*/  FFMA.FTZ R35, R29, R34, R35 ;  /* 0x000000221d237223 */ /* 0x000fe20000010023 */
[----:B------:R-:W-:Y:S02]  /*e230*/  HADD2.F32 R6, -RZ, R5.H0_H0 ;  /* 0x20000005ff067230 */ /* 0x000fe40000004100 */
[C---:B------:R-:W-:Y:S01]  /*e240*/  FMUL.FTZ R30, R4.reuse, R33 ;  /* 0x00000021041e7220 */ /* 0x040fe20000410000 */
[----:B------:R-:W-:Y:S01]  /*e250*/  FMUL.FTZ R32, R4, R31 ;  /* 0x0000001f04207220 */ /* 0x000fe20000410000 */
[----:B------:R-:W-:Y:S02]  /*e260*/  HADD2.F32 R29, -RZ, R13.H1_H1 ;  /* 0x3000000dff1d7230 */ /* 0x000fe40000004100 */
[----:B------:R-:W-:Y:S01]  /*e270*/  FMUL.FTZ R34, R28, R14 ;  /* 0x0000000e1c227220 */ /* 0x000fe20000410000 */
[----:B------:R-:W-:-:S02]  /*e280*/  HADD2.F32 R5, -RZ, R5.H1_H1 ;  /* 0x30000005ff057230 */ /* 0x000fc40000004100 */
[C---:B------:R-:W-:Y:S01]  /*e290*/  FFMA.FTZ R33, R7.reuse, R33, R32 ;  /* 0x0000002107217223 */ /* 0x040fe20000010020 */
[----:B------:R-:W-:Y:S02]  /*e2a0*/  HADD2.F32 R13, -RZ, R37.H0_H0 ;  /* 0x20000025ff0d7230 */ /* 0x000fe40000004100 */
[----:B------:R-:W-:Y:S01]  /*e2b0*/  FFMA.FTZ R30, R7, R31, -R30 ;  /* 0x0000001f071e7223 */ /* 0x000fe2000001081e */
[----:B------:R-:W-:Y:S02]  /*e2c0*/  HADD2.F32 R4, -RZ, R38.H0_H0 ;  /* 0x20000026ff047230 */ /* 0x000fe40000004100 */
[----:B------:R-:W-:Y:S01]  /*e2d0*/  FMUL.FTZ R32, R28, R29 ;  /* 0x0000001d1c207220 */ /* 0x000fe20000410000 */
[C---:B------:R-:W-:Y:S02]  /*e2e0*/  FMUL.FTZ R7, R5.reuse, R13 ;  /* 0x0000000d05077220 */ /* 0x040fe40000410000 */
        /* <DEDUP_REMOVED lines=10> */
.L_x_1482:
[----:B------:R-:W-:Y:S05]  /*e390*/  BSYNC B1 ;  /* 0x0000000000017941 */ /* 0x000fea0003800000 */
.L_x_1481:
[----:B------:R-:W-:Y:S04]  /*e3a0*/  BSSY B1, `(.L_x_1483) ;  /* 0x000002c000017945 */ /* 0x000fe80003800000 */
[----:B------:R-:W-:Y:S05]  /*e3b0*/  @P4 BRA `(.L_x_1484) ;  /* 0x0000000000a84947 */ /* 0x000fea0003800000 */
[----:B0123--:R-:W0:Y:S01]  /*e3c0*/  LDS.128 R4, [R60+0x16400] ;  /* 0x016400003c047984 */ /* 0x00fe220000000c00 */
[--C-:B------:R-:W-:Y:S02]  /*e3d0*/  SHF.R.U64 R32, R26, 0x10, R27.reuse ;  /* 0x000000101a207819 */ /* 0x100fe4000000121b */
[----:B------:R-:W-:Y:S01]  /*e3e0*/  SHF.R.U32.HI R26, RZ, 0x10, R27 ;  /* 0x00000010ff1a7819 */ /* 0x000fe2000001161b */
[----:B------:R-:W-:Y:S01]  /*e3f0*/  HADD2.F32 R27, -RZ, R11.H0_H0 ;  /* 0x2000000bff1b7230 */ /* 0x000fe20000004100 */
[--C-:B------:R-:W-:Y:S02]  /*e400*/  SHF.R.U32.HI R28, RZ, 0x10, R25.reuse ;  /* 0x00000010ff1c7819 */ /* 0x100fe40000011619 */
[----:B------:R-:W-:Y:S01]  /*e410*/  SHF.R.U64 R31, R24, 0x10, R25 ;  /* 0x00000010181f7819 */ /* 0x000fe20000001219 */
[----:B------:R-:W-:Y:S02]  /*e420*/  HADD2.F32 R26, -RZ, R26.H0_H0 ;  /* 0x2000001aff1a7230 */ /* 0x000fe40000004100 */
[----:B------:R-:W-:-:S02]  /*e430*/  HADD2.F32 R28, -RZ, R28.H0_H0 ;  /* 0x2000001cff1c7230 */ /* 0x000fc40000004100 */
[--C-:B------:R-:W-:Y:S02]  /*e440*/  HADD2.F32 R25, -RZ, R12.reuse.H0_H0 ;  /* 0x2000000cff197230 */ /* 0x100fe40000004100 */
[----:B------:R-:W-:Y:S02]  /*e450*/  HADD2.F32 R12, -RZ, R12.H1_H1 ;  /* 0x3000000cff0c7230 */ /* 0x000fe40000004100 */
[--C-:B0-----:R-:W-:Y:S02]  /*e460*/  HADD2.F32 R24, -RZ, R7.reuse.H1_H1 ;  /* 0x30000007ff187230 */ /* 0x101fe40000004100 */
[----:B------:R-:W-:Y:S02]  /*e470*/  HADD2.F32 R15, -RZ, R7.H0_H0 ;  /* 0x20000007ff0f7230 */ /* 0x000fe40000004100 */
[--C-:B------:R-:W-:Y:S02]  /*e480*/  HADD2.F32 R7, -RZ, R4.reuse.H0_H0 ;  /* 0x20000004ff077230 */ /* 0x100fe40000004100 */
[----:B------:R-:W-:Y:S01]  /*e490*/  FMUL.FTZ R30, R24, R28 ;  /* 0x0000001c181e7220 */ /* 0x000fe20000410000 */
[----:B------:R-:W-:-:S02]  /*e4a0*/  HADD2.F32 R4, -RZ, R4.H1_H1 ;  /* 0x30000004ff047230 */ /* 0x000fc40000004100 */
[-C--:B------:R-:W-:Y:S01]  /*e4b0*/  FMUL.FTZ R29, R24, R26.reuse ;  /* 0x0000001a181d7220 */ /* 0x080fe20000410000 */
[--C-:B------:R-:W-:Y:S02]  /*e4c0*/  HADD2.F32 R13, -RZ, R6.reuse.H0_H0 ;  /* 0x20000006ff0d7230 */ /* 0x100fe40000004100 */
[C---:B------:R-:W-:Y:S01]  /*e4d0*/  FFMA.FTZ R30, R15.reuse, R26, -R30 ;  /* 0x0000001a0f1e7223 */ /* 0x040fe2000001081e */
[----:B------:R-:W-:Y:S02]  /*e4e0*/  HADD2.F32 R14, -RZ, R6.H1_H1 ;  /* 0x30000006ff0e7230 */ /* 0x000fe40000004100 */
[----:B------:R-:W-:Y:S01]  /*e4f0*/  FFMA.FTZ R29, R15, R28, R29 ;  /* 0x0000001c0f1d7223 */ /* 0x000fe2000001001d */
[----:B------:R-:W-:Y:S02]  /*e500*/  HADD2.F32 R6, -RZ, R5.H0_H0 ;  /* 0x20000005ff067230 */ /* 0x000fe40000004100 */
[C---:B------:R-:W-:Y:S01]  /*e510*/  FMUL.FTZ R24, R4.reuse, R27 ;  /* 0x0000001b04187220 */ /* 0x040fe20000410000 */
[----:B------:R-:W-:Y:S01]  /*e520*/  FMUL.FTZ R26, R4, R25 ;  /* 0x00000019041a7220 */ /* 0x000fe20000410000 */
[----:B------:R-:W-:-:S02]  /*e530*/  HADD2.F32 R15, -RZ, R11.H1_H1 ;  /* 0x3000000bff0f7230 */ /* 0x000fc40000004100 */
[C---:B------:R-:W-:Y:S01]  /*e540*/  FMUL.FTZ R28, R14.reuse, R12 ;  /* 0x0000000c0e1c7220 */ /* 0x040fe20000410000 */
[----:B------:R-:W-:Y:S02]  /*e550*/  HADD2.F32 R5, -RZ, R5.H1_H1 ;  /* 0x30000005ff057230 */ /* 0x000fe40000004100 */
[C---:B------:R-:W-:Y:S01]  /*e560*/  FFMA.FTZ R27, R7.reuse, R27, R26 ;  /* 0x0000001b071b7223 */ /* 0x040fe2000001001a */
[----:B------:R-:W-:Y:S02]  /*e570*/  HADD2.F32 R11, -RZ, R31.H0_H0 ;  /* 0x2000001fff0b7230 */ /* 0x000fe40000004100 */
[----:B------:R-:W-:Y:S01]  /*e580*/  FFMA.FTZ R24, R7, R25, -R24 ;  /* 0x0000001907187223 */ /* 0x000fe20000010818 */
[----:B------:R-:W-:Y:S02]  /*e590*/  HADD2.F32 R4, -RZ, R32.H0_H0 ;  /* 0x20000020ff047230 */ /* 0x000fe40000004100 */
[----:B------:R-:W-:Y:S01]  /*e5a0*/  FMUL.FTZ R26, R14, R15 ;  /* 0x0000000f0e1a7220 */ /* 0x000fe20000410000 */
[----:B------:R-:W-:-:S02]  /*e5b0*/  FMUL.FTZ R7, R5, R11 ;  /* 0x0000000b05077220 */ /* 0x000fc40000410000 */
[----:B------:R-:W-:Y:S01]  /*e5c0*/  FMUL.FTZ R14, R5, R4 ;  /* 0x00000004050e7220 */ /* 0x000fe20000410000 */
[C---:B------:R-:W-:Y:S01]  /*e5d0*/  FFMA.FTZ R26, R13.reuse, R12, -R26 ;  /* 0x0000000c0d1a7223 */ /* 0x040fe2000001081a */
[----:B------:R-:W-:Y:S01]  /*e5e0*/  FFMA.FTZ R13, R13, R15, R28 ;  /* 0x0000000f0d0d7223 */ /* 0x000fe2000001001c */
[C---:B------:R-:W-:Y:S01]  /*e5f0*/  FFMA.FTZ R5, R6.reuse, R4, -R7 ;  /* 0x0000000406057223 */ /* 0x040fe20000010807 */
[----:B------:R-:W-:Y:S01]  /*e600*/  FFMA.FTZ R14, R6, R11, R14 ;  /* 0x0000000b060e7223 */ /* 0x000fe2000001000e */
[----:B------:R-:W-:Y:S02]  /*e610*/  F2FP.F16.F32.PACK_AB R7, R29, R30 ;  /* 0x0000001e1d07723e */ /* 0x000fe400000000ff */
[----:B------:R-:W-:Y:S02]  /*e620*/  F2FP.F16.F32.PACK_AB R6, R13, R26 ;  /* 0x0000001a0d06723e */ /* 0x000fe400000000ff */
[----:B------:R-:W-:Y:S02]  /*e630*/  F2FP.F16.F32.PACK_AB R4, R27, R24 ;  /* 0x000000181b04723e */ /* 0x000fe400000000ff */
[----:B------:R-:W-:-:S05]  /*e640*/  F2FP.F16.F32.PACK_AB R5, R14, R5 ;  /* 0x000000050e05723e */ /* 0x000fca00000000ff */
[----:B------:R4:W-:Y:S02]  /*e650*/  STS.128 [R60+0x16400], R4 ;  /* 0x016400043c007388 */ /* 0x0009e40000000c00 */
.L_x_1484:
[----:B------:R-:W-:Y:S05]  /*e660*/  BSYNC B1 ;  /* 0x0000000000017941 */ /* 0x000fea0003800000 */
.L_x_1483:
[----:B------:R-:W-:Y:S05]  /*e670*/  @P5 BRA `(.L_x_1474) ;  /* 0x0000003400845947 */ /* 0x000fea0003800000 */
[----:B01234-:R-:W0:Y:S01]  /*e680*/  LDS.128 R4, [R10+0xa000] ;  /* 0x00a000000a047984 */ /* 0x01fe220000000c00 */
[----:B------:R-:W-:Y:S01]  /*e690*/  SHF.R.U64 R26, R20, 0x10, R21 ;  /* 0x00000010141a7819 */ /* 0x000fe20000001215 */
[--C-:B------:R-:W-:Y:S01]  /*e6a0*/  HADD2.F32 R13, -RZ, R3.reuse.H0_H0 ;  /* 0x20000003ff0d7230 */ /* 0x100fe20000004100 */
[----:B------:R-:W-:Y:S01]  /*e6b0*/  SHF.R.U32.HI R20, RZ, 0x10, R9 ;  /* 0x00000010ff147819 */ /* 0x000fe20000011609 */
[----:B------:R-:W-:Y:S01]  /*e6c0*/  HADD2.F32 R15, -RZ, R0.H0_H0 ;  /* 0x20000000ff0f7230 */ /* 0x000fe20000004100 */
[----:B------:R-:W-:Y:S01]  /*e6d0*/  SHF.R.U32.HI R14, RZ, 0x10, R21 ;  /* 0x00000010ff0e7819 */ /* 0x000fe20000011615 */
[----:B------:R-:W-:Y:S01]  /*e6e0*/  HADD2.F32 R3, -RZ, R3.H1_H1 ;  /* 0x30000003ff037230 */ /* 0x000fe20000004100 */
        /* <DEDUP_REMOVED lines=12> */
[C---:B------:R-:W-:Y:S01]  /*e7b0*/  FMUL.FTZ R12, R4.reuse, R15 ;  /* 0x0000000f040c7220 */ /* 0x040fe20000410000 */
[--C-:B------:R-:W-:Y:S02]  /*e7c0*/  HADD2.F32 R6, -RZ, R5.reuse.H0_H0 ;  /* 0x20000005ff067230 */ /* 0x100fe40000004100 */
[----:B------:R-:W-:Y:S01]  /*e7d0*/  FFMA.FTZ R21, R11, R20, R21 ;  /* 0x000000140b157223 */ /* 0x000fe20000010015 */
[-C--:B------:R-:W-:Y:S01]  /*e7e0*/  FMUL.FTZ R14, R4, R13.reuse ;  /* 0x0000000d040e7220 */ /* 0x080fe20000410000 */
[----:B------:R-:W-:Y:S02]  /*e7f0*/  HADD2.F32 R5, -RZ, R5.H1_H1 ;  /* 0x30000005ff057230 */ /* 0x000fe40000004100 */
        /* <DEDUP_REMOVED lines=8> */
[C---:B------:R-:W-:Y:S01]  /*e880*/  FFMA.FTZ R14, R8.reuse, R11, R14 ;  /* 0x0000000b080e7223 */ /* 0x040fe2000001000e */
[-C--:B------:R-:W-:Y:S01]  /*e890*/  FMUL.FTZ R9, R5, R0.reuse ;  /* 0x0000000005097220 */ /* 0x080fe20000410000 */
[----:B------:R-:W-:Y:S01]  /*e8a0*/  FFMA.FTZ R13, R8, R3, -R13 ;  /* 0x00000003080d7223 */ /* 0x000fe2000001080d */
[C---:B------:R-:W-:Y:S01]  /*e8b0*/  FFMA.FTZ R5, R6.reuse, R0, -R7 ;  /* 0x0000000006057223 */ /* 0x040fe20000010807 */
[----:B------:R-:W-:Y:S01]  /*e8c0*/  F2FP.F16.F32.PACK_AB R7, R21, R24 ;  /* 0x000000181507723e */ /* 0x000fe200000000ff */
[----:B------:R-:W-:Y:S01]  /*e8d0*/  FFMA.FTZ R0, R6, R4, R9 ;  /* 0x0000000406007223 */ /* 0x000fe20000010009 */
[----:B------:R-:W-:-:S02]  /*e8e0*/  F2FP.F16.F32.PACK_AB R4, R15, R12 ;  /* 0x0000000c0f04723e */ /* 0x000fc400000000ff */
[----:B------:R-:W-:Y:S02]  /*e8f0*/  F2FP.F16.F32.PACK_AB R6, R14, R13 ;  /* 0x0000000d0e06723e */ /* 0x000fe400000000ff */
[----:B------:R-:W-:-:S05]  /*e900*/  F2FP.F16.F32.PACK_AB R5, R0, R5 ;  /* 0x000000050005723e */ /* 0x000fca00000000ff */
[----:B------:R0:W-:Y:S01]  /*e910*/  STS.128 [R10+0xa000], R4 ;  /* 0x00a000040a007388 */ /* 0x0001e20000000c00 */
[----:B------:R-:W-:Y:S05]  /*e920*/  BRA `(.L_x_1474) ;  /* 0x0000003000d87947 */ /* 0x000fea0003800000 */
.L_x_1447:
[----:B------:R-:W0:Y:S01]  /*e930*/  LDC R75, c[0x0][0x428] ;  /* 0x00010a00ff4b7b82 */ /* 0x000e220000000800 */
[-C--:B------:R-:W-:Y:S01]  /*e940*/  ISETP.GE.AND P0, PT, R162, R8.reuse, PT ;  /* 0x00000008a200720c */ /* 0x080fe20003f06270 */
[----:B------:R-:W-:Y:S01]  /*e950*/  BSSY B1, `(.L_x_1485) ;  /* 0x000003f000017945 */ /* 0x000fe20003800000 */
[----:B------:R-:W-:Y:S01]  /*e960*/  ISETP.GE.AND P1, PT, R185, R8, PT ;  /* 0x00000008b900720c */ /* 0x000fe20003f26270 */
[----:B------:R-:W-:Y:S01]  /*e970*/  IMAD.MOV.U32 R9, RZ, RZ, R61 ;  /* 0x000000ffff097224 */ /* 0x000fe200078e003d */
[----:B------:R-:W-:Y:S01]  /*e980*/  CS2R R40, SRZ ;  /* 0x0000000000287805 */ /* 0x000fe2000001ff00 */
[----:B------:R-:W-:Y:S01]  /*e990*/  IMAD.MOV.U32 R8, RZ, RZ, R74 ;  /* 0x000000ffff087224 */ /* 0x000fe200078e004a */
[----:B------:R-:W-:Y:S01]  /*e9a0*/  CS2R R4, SRZ ;  /* 0x0000000000047805 */ /* 0x000fe2000001ff00 */
[----:B------:R-:W-:Y:S01]  /*e9b0*/  IMAD.MOV.U32 R10, RZ, RZ, R72 ;  /* 0x000000ffff0a7224 */ /* 0x000fe200078e0048 */
[----:B------:R-:W-:Y:S01]  /*e9c0*/  CS2R R6, SRZ ;  /* 0x0000000000067805 */ /* 0x000fe2000001ff00 */
[----:B------:R-:W-:Y:S01]  /*e9d0*/  IMAD.MOV.U32 R11, RZ, RZ, R79 ;  /* 0x000000ffff0b7224 */ /* 0x000fe200078e004f */
        /* <DEDUP_REMOVED lines=20> */
[----:B0-----:R-:W-:Y:S06]  /*eb20*/  @P0 BRA `(.L_x_1486) ;  /* 0x0000000000840947 */ /* 0x001fec0003800000 */
[----:B------:R-:W-:Y:S01]  /*eb30*/  IADD3 R0, P3, R89, R70, RZ ;  /* 0x0000004659007210 */ /* 0x000fe20007f7e0ff */
[----:B------:R-:W-:Y:S01]  /*eb40*/  ULDC.64 UR4, c[0x0][0x3c8] ;  /* 0x0000f20000047ab9 */ /* 0x000fe20000000a00 */
[----:B------:R-:W-:Y:S01]  /*eb50*/  IADD3 R4, P2, R86, R71, RZ ;  /* 0x0000004756047210 */ /* 0x000fe20007f5e0ff */
[----:B------:R-:W-:Y:S01]  /*eb60*/  ULDC.64 UR6, c[0x0][0x3e0] ;  /* 0x0000f80000067ab9 */ /* 0x000fe20000000a00 */
[----:B------:R-:W-:Y:S01]  /*eb70*/  CS2R R32, SRZ ;  /* 0x0000000000207805 */ /* 0x000fe2000001ff00 */
[----:B------:R-:W-:Y:S01]  /*eb80*/  IMAD.X R3, R87, 0x1, R82, P3 ;  /* 0x0000000157037824 */ /* 0x000fe200018e0652 */
[----:B------:R-:W-:Y:S02]  /*eb90*/  IADD3.X R5, R84, R85, RZ, P2, !PT ;  /* 0x0000005554057210 */ /* 0x000fe400017fe4ff */
[----:B------:R-:W-:Y:S02]  /*eba0*/  CS2R R34, SRZ ;  /* 0x0000000000227805 */ /* 0x000fe4000001ff00 */
[----:B------:R-:W-:Y:S01]  /*ebb0*/  LEA R20, P2, R4, UR4, 0x1 ;  /* 0x0000000404147c11 */ /* 0x000fe2000f8408ff */
[----:B------:R-:W-:Y:S01]  /*ebc0*/  ULDC UR4, c[0x0][0x3d4] ;  /* 0x0000f50000047ab9 */ /* 0x000fe20000000800 */
[----:B------:R-:W-:-:S02]  /*ebd0*/  LEA R66, P3, R0, UR6, 0x1 ;  /* 0x0000000600427c11 */ /* 0x000fc4000f8608ff */
[----:B------:R-:W-:Y:S02]  /*ebe0*/  CS2R R36, SRZ ;  /* 0x0000000000247805 */ /* 0x000fe4000001ff00 */
[----:B------:R-:W-:Y:S02]  /*ebf0*/  LEA.HI.X R21, R4, UR5, R5, 0x1, P2 ;  /* 0x0000000504157c11 */ /* 0x000fe400090f0c05 */
[----:B------:R-:W-:Y:S02]  /*ec00*/  CS2R R38, SRZ ;  /* 0x0000000000267805 */ /* 0x000fe4000001ff00 */
[----:B------:R-:W-:Y:S02]  /*ec10*/  LEA.HI.X R67, R0, UR7, R3, 0x1, P3 ;  /* 0x0000000700437c11 */ /* 0x000fe400098f0c03 */
[----:B------:R-:W-:Y:S02]  /*ec20*/  CS2R R60, SRZ ;  /* 0x00000000003c7805 */ /* 0x000fe4000001ff00 */
[----:B------:R-:W-:-:S02]  /*ec30*/  ISETP.GE.AND P2, PT, R22, UR4, PT ;  /* 0x0000000416007c0c */ /* 0x000fc4000bf46270 */
[----:B------:R-:W-:Y:S02]  /*ec40*/  CS2R R62, SRZ ;  /* 0x00000000003e7805 */ /* 0x000fe4000001ff00 */
[----:B------:R-:W-:Y:S02]  /*ec50*/  ISETP.GE.AND P3, PT, R165, UR4, PT ;  /* 0x00000004a5007c0c */ /* 0x000fe4000bf66270 */
[----:B------:R-:W-:Y:S02]  /*ec60*/  CS2R R4, SRZ ;  /* 0x0000000000047805 */ /* 0x000fe4000001ff00 */
[----:B------:R-:W-:Y:S02]  /*ec70*/  ISETP.GE.AND P4, PT, R166, UR4, PT ;  /* 0x00000004a6007c0c */ /* 0x000fe4000bf86270 */
[----:B------:R-:W-:Y:S02]  /*ec80*/  CS2R R6, SRZ ;  /* 0x0000000000067805 */ /* 0x000fe4000001ff00 */
[----:B------:R-:W-:-:S02]  /*ec90*/  CS2R R24, SRZ ;  /* 0x0000000000187805 */ /* 0x000fc4000001ff00 */
[----:B------:R-:W-:Y:S02]  /*eca0*/  CS2R R26, SRZ ;  /* 0x00000000001a7805 */ /* 0x000fe4000001ff00 */
[----:B------:R-:W-:Y:S02]  /*ecb0*/  CS2R R28, SRZ ;  /* 0x00000000001c7805 */ /* 0x000fe4000001ff00 */
[----:B------:R-:W-:Y:S01]  /*ecc0*/  CS2R R30, SRZ ;  /* 0x00000000001e7805 */ /* 0x000fe2000001ff00 */
[----:B------:R-:W-:Y:S02]  /*ecd0*/  ULDC.64 UR8, c[0x0][0x208] ;  /* 0x0000820000087ab9 */ /* 0x000fe40000000a00 */
[----:B------:R0:W5:Y:S04]  /*ece0*/  @!P2 LDG.E.128 R32, desc[UR8][R20.64] ;  /* 0x000000081420a981 */ /* 0x000168000c1e1d00 */
[----:B------:R0:W5:Y:S04]  /*ecf0*/  @!P3 LDG.E.128 R36, desc[UR8][R20.64+0x40] ;  /* 0x000040081424b981 */ /* 0x000168000c1e1d00 */
[----:B------:R0:W5:Y:S04]  /*ed00*/  @!P4 LDG.E.128 R60, desc[UR8][R20.64+0x80] ;  /* 0x00008008143cc981 */ /* 0x000168000c1e1d00 */
[----:B------:R0:W5:Y:S04]  /*ed10*/  @!P2 LDG.E.128 R4, desc[UR8][R66.64] ;  /* 0x000000084204a981 */ /* 0x000168000c1e1d00 */
[----:B------:R0:W5:Y:S04]  /*ed20*/  @!P3 LDG.E.128 R24, desc[UR8][R66.64+0x40] ;  /* 0x000040084218b981 */ /* 0x000168000c1e1d00 */
[----:B------:R0:W5:Y:S02]  /*ed30*/  @!P4 LDG.E.128 R28, desc[UR8][R66.64+0x80] ;  /* 0x00008008421cc981 */ /* 0x000164000c1e1d00 */
.L_x_1486:
[----:B------:R-:W-:Y:S05]  /*ed40*/  BSYNC B1 ;  /* 0x0000000000017941 */ /* 0x000fea0003800000 */
.L_x_1485:
[----:B------:R-:W-:Y:S01]  /*ed50*/  BSSY B1, `(.L_x_1487) ;  /* 0x0000027000017945 */ /* 0x000fe20003800000 */
[----:B-----5:R-:W-:Y:S01]  /*ed60*/  IMAD.MOV.U32 R72, RZ, RZ, R4 ;  /* 0x000000ffff487224 */ /* 0x020fe200078e0004 */
[----:B0-----:R-:W-:Y:S01]  /*ed70*/  CS2R R66, SRZ ;  /* 0x0000000000427805 */ /* 0x001fe2000001ff00 */
[----:B------:R-:W-:Y:S02]  /*ed80*/  IMAD.MOV.U32 R73, RZ, RZ, R5 ;  /* 0x000000ffff497224 */ /* 0x000fe400078e0005 */
[----:B------:R-:W-:Y:S01]  /*ed90*/  IMAD.MOV.U32 R74, RZ, RZ, R6 ;  /* 0x000000ffff4a7224 */ /* 0x000fe200078e0006 */
[----:B------:R-:W-:Y:S06]  /*eda0*/  @P1 BRA `(.L_x_1488) ;  /* 0x0000000000841947 */ /* 0x000fec0003800000 */
[----:B------:R-:W-:Y:S01]  /*edb0*/  IADD3 R78, P2, P3, R71, R78, R86 ;  /* 0x0000004e474e7210 */ /* 0x000fe20007b5e056 */
[----:B------:R-:W-:Y:S01]  /*edc0*/  ULDC.64 UR4, c[0x0][0x3c8] ;  /* 0x0000f20000047ab9 */ /* 0x000fe20000000a00 */
[----:B------:R-:W-:Y:S01]  /*edd0*/  IADD3 R77, P4, P5, R70, R77, R89 ;  /* 0x0000004d464d7210 */ /* 0x000fe20007d9e059 */
[----:B------:R-:W-:Y:S01]  /*ede0*/  ULDC.64 UR6, c[0x0][0x3e0] ;  /* 0x0000f80000067ab9 */ /* 0x000fe20000000a00 */
[----:B------:R-:W-:Y:S02]  /*edf0*/  IADD3.X R3, R85, R76, R84, P2, P3 ;  /* 0x0000004c55037210 */ /* 0x000fe400017e6454 */
[----:B------:R-:W-:Y:S02]  /*ee00*/  CS2R R52, SRZ ;  /* 0x0000000000347805 */ /* 0x000fe4000001ff00 */
[----:B------:R-:W-:Y:S01]  /*ee10*/  LEA R20, P2, R78, UR4, 0x1 ;  /* 0x000000044e147c11 */ /* 0x000fe2000f8408ff */
[----:B------:R-:W-:Y:S01]  /*ee20*/  ULDC UR4, c[0x0][0x3d4] ;  /* 0x0000f50000047ab9 */ /* 0x000fe20000000800 */
[----:B------:R-:W-:-:S02]  /*ee30*/  IADD3.X R0, R82, R69, R87, P4, P5 ;  /* 0x0000004552007210 */ /* 0x000fc400027ea457 */
[----:B------:R-:W-:Y:S02]  /*ee40*/  CS2R R54, SRZ ;  /* 0x0000000000367805 */ /* 0x000fe4000001ff00 */
[C---:B------:R-:W-:Y:S02]  /*ee50*/  LEA R70, P3, R77.reuse, UR6, 0x1 ;  /* 0x000000064d467c11 */ /* 0x040fe4000f8608ff */
[----:B------:R-:W-:Y:S02]  /*ee60*/  CS2R R56, SRZ ;  /* 0x0000000000387805 */ /* 0x000fe4000001ff00 */
[----:B------:R-:W-:Y:S02]  /*ee70*/  LEA.HI.X R21, R78, UR5, R3, 0x1, P2 ;  /* 0x000000054e157c11 */ /* 0x000fe400090f0c03 */
[----:B------:R-:W-:Y:S02]  /*ee80*/  CS2R R58, SRZ ;  /* 0x00000000003a7805 */ /* 0x000fe4000001ff00 */
[----:B------:R-:W-:-:S02]  /*ee90*/  LEA.HI.X R71, R77, UR7, R0, 0x1, P3 ;  /* 0x000000074d477c11 */ /* 0x000fc400098f0c00 */
        /* <DEDUP_REMOVED lines=18> */
.L_x_1488:
[----:B------:R-:W-:Y:S05]  /*efc0*/  BSYNC B1 ;  /* 0x0000000000017941 */ /* 0x000fea0003800000 */
.L_x_1487:
[----:B------:R-:W-:Y:S01]  /*efd0*/  IMAD.MOV.U32 R0, RZ, RZ, R7 ;  /* 0x000000ffff007224 */ /* 0x000fe200078e0007 */
[----:B------:R-:W-:Y:S01]  /*efe0*/  MOV R3, R24 ;  /* 0x0000001800037202 */ /* 0x000fe20000000f00 */
[----:B0-----:R-:W-:Y:S01]  /*eff0*/  IMAD.MOV.U32 R20, RZ, RZ, R25 ;  /* 0x000000ffff147224 */ /* 0x001fe200078e0019 */
[----:B------:R-:W-:Y:S01]  /*f000*/  ISETP.NE.AND P2, PT, R75, 0x1, PT ;  /* 0x000000014b00780c */ /* 0x000fe20003f45270 */
        /* <DEDUP_REMOVED lines=11> */
[----:B------:R-:W-:Y:S01]  /*f0c0*/  MOV R3, R30 ;  /* 0x0000001e00037202 */ /* 0x000fe20000000f00 */
[----:B------:R-:W0:Y:S01]  /*f0d0*/  @P2 LDC R21, c[0x0][0x430] ;  /* 0x00010c00ff152b82 */ /* 0x000e220000000800 */
[----:B------:R-:W-:Y:S01]  /*f0e0*/  PRMT R89, R89, 0x5410, R74 ;  /* 0x0000541059597816 */ /* 0x000fe2000000004a */
[----:B-----5:R-:W-:Y:S01]  /*f0f0*/  IMAD.MOV.U32 R72, RZ, RZ, R43 ;  /* 0x000000ffff487224 */ /* 0x020fe200078e002b */
[----:B------:R-:W-:Y:S01]  /*f100*/  PRMT R75, R0, 0x5410, R20 ;  /* 0x00005410004b7816 */ /* 0x000fe20000000014 */
[----:B------:R-:W-:Y:S01]  /*f110*/  IMAD.MOV.U32 R20, RZ, RZ, R32 ;  /* 0x000000ffff147224 */ /* 0x000fe200078e0020 */
[----:B------:R-:W-:Y:S01]  /*f120*/  PRMT R76, R3, 0x7610, R76 ;  /* 0x00007610034c7816 */ /* 0x000fe2000000004c */
[----:B------:R-:W-:Y:S01]  /*f130*/  IMAD.MOV.U32 R3, RZ, RZ, R31 ;  /* 0x000000ffff037224 */ /* 0x000fe200078e001f */
[----:B------:R-:W-:Y:S01]  /*f140*/  PRMT R91, R91, 0x5410, R69 ;  /* 0x000054105b5b7816 */ /* 0x000fe20000000045 */
[----:B------:R-:W1:Y:S01]  /*f150*/  @P2 LDC R0, c[0x0][0x42c] ;  /* 0x00010b00ff002b82 */ /* 0x000e620000000800 */
[----:B------:R-:W-:Y:S01]  /*f160*/  PRMT R90, R20, 0x7610, R90 ;  /* 0x00007610145a7816 */ /* 0x000fe2000000005a */
[----:B------:R-:W-:Y:S01]  /*f170*/  IMAD.MOV.U32 R20, RZ, RZ, R35 ;  /* 0x000000ffff147224 */ /* 0x000fe200078e0023 */
[----:B------:R-:W-:Y:S01]  /*f180*/  PRMT R76, R76, 0x5410, R3 ;  /* 0x000054104c4c7816 */ /* 0x000fe20000000003 */
[----:B------:R-:W-:Y:S01]  /*f190*/  IMAD.MOV.U32 R3, RZ, RZ, R34 ;  /* 0x000000ffff037224 */ /* 0x000fe200078e0022 */
[----:B------:R-:W-:Y:S01]  /*f1a0*/  MOV R69, R36 ;  /* 0x0000002400457202 */ /* 0x000fe20000000f00 */
[----:B------:R-:W-:Y:S01]  /*f1b0*/  ULDC.64 UR4, c[0x0][0x3c8] ;  /* 0x0000f20000047ab9 */ /* 0x000fe20000000a00 */
[----:B------:R-:W-:Y:S01]  /*f1c0*/  PRMT R88, R88, 0x5410, R20 ;  /* 0x0000541058587816 */ /* 0x000fe20000000014 */
[----:B------:R-:W-:Y:S01]  /*f1d0*/  IMAD.MOV.U32 R20, RZ, RZ, R37 ;  /* 0x000000ffff147224 */ /* 0x000fe200078e0025 */
[----:B------:R-:W-:Y:S01]  /*f1e0*/  PRMT R89, R3, 0x7610, R89 ;  /* 0x0000761003597816 */ /* 0x000fe20000000059 */
[----:B------:R-:W-:Y:S01]  /*f1f0*/  IMAD R3, R169, 0x80, R162 ;  /* 0x00000080a9037824 */ /* 0x000fe200078e02a2 */
[----:B------:R-:W-:Y:S01]  /*f200*/  PRMT R83, R69, 0x7610, R83 ;  /* 0x0000761045537816 */ /* 0x000fe20000000053 */
[----:B------:R-:W-:Y:S01]  /*f210*/  IMAD.MOV.U32 R69, RZ, RZ, R38 ;  /* 0x000000ffff457224 */ /* 0x000fe200078e0026 */
[----:B------:R-:W-:Y:S01]  /*f220*/  ULDC.64 UR6, c[0x0][0x3e0] ;  /* 0x0000f80000067ab9 */ /* 0x000fe20000000a00 */
[----:B------:R-:W-:Y:S01]  /*f230*/  IMAD R3, R188, 0x40, R3 ;  /* 0x00000040bc037824 */ /* 0x000fe200078e0203 */
[----:B------:R-:W-:-:S02]  /*f240*/  PRMT R83, R83, 0x5410, R20 ;  /* 0x0000541053537816 */ /* 0x000fc40000000014 */
[----:B------:R-:W-:Y:S02]  /*f250*/  MOV R20, R60 ;  /* 0x0000003c00147202 */ /* 0x000fe40000000f00 */
[----:B------:R-:W-:Y:S01]  /*f260*/  PRMT R84, R69, 0x5410, R70 ;  /* 0x0000541045547816 */ /* 0x000fe20000000046 */
[----:B------:R-:W-:Y:S01]  /*f270*/  IMAD.MOV.U32 R69, RZ, RZ, R62 ;  /* 0x000000ffff457224 */ /* 0x000fe200078e003e */
[----:B------:R-:W-:Y:S01]  /*f280*/  PRMT R77, R20, 0x7610, R77 ;  /* 0x00007610144d7816 */ /* 0x000fe2000000004d */
[----:B------:R-:W-:Y:S02]  /*f290*/  IMAD.MOV.U32 R20, RZ, RZ, R61 ;  /* 0x000000ffff147224 */ /* 0x000fe400078e003d */
[----:B-1----:R-:W-:-:S03]  /*f2a0*/  @P2 IMAD.HI.U32 R0, R3, R0, RZ ;  /* 0x0000000003002227 */ /* 0x002fc600078e00ff */
[----:B------:R-:W-:Y:S01]  /*f2b0*/  PRMT R77, R77, 0x5410, R20 ;  /* 0x000054104d4d7816 */ /* 0x000fe20000000014 */
[----:B------:R-:W-:Y:S01]  /*f2c0*/  IMAD.MOV.U32 R70, RZ, RZ, R63 ;  /* 0x000000ffff467224 */ /* 0x000fe200078e003f */
[----:B0-----:R-:W-:Y:S01]  /*f2d0*/  @P2 SHF.R.U32.HI R3, RZ, R21, R0 ;  /* 0x00000015ff032219 */ /* 0x001fe20000011600 */
[----:B------:R-:W-:Y:S02]  /*f2e0*/  IMAD.MOV.U32 R0, RZ, RZ, R40 ;  /* 0x000000ffff007224 */ /* 0x000fe400078e0028 */
[----:B------:R-:W-:Y:S01]  /*f2f0*/  IMAD.MOV.U32 R20, RZ, RZ, R41 ;  /* 0x000000ffff147224 */ /* 0x000fe200078e0029 */
[----:B------:R-:W-:Y:S01]  /*f300*/  PRMT R78, R69, 0x5410, R70 ;  /* 0x00005410454e7816 */ /* 0x000fe20000000046 */
[----:B------:R-:W-:Y:S01]  /*f310*/  IMAD.WIDE.U32 R10, R3, R12, R10 ;  /* 0x0000000c030a7225 */ /* 0x000fe200078e000a */
[----:B------:R-:W-:Y:S02]  /*f320*/  SHF.R.S32.HI R21, RZ, 0x1f, R3 ;  /* 0x0000001fff157819 */ /* 0x000fe40000011403 */
[----:B------:R-:W-:-:S02]  /*f330*/  MOV R69, R42 ;  /* 0x0000002a00457202 */ /* 0x000fc40000000f00 */
[----:B------:R-:W-:Y:S01]  /*f340*/  PRMT R70, R0, 0x5410, R20 ;  /* 0x0000541000467816 */ /* 0x000fe20000000014 */
[----:B------:R-:W-:Y:S01]  /*f350*/  IMAD R0, R21, R14, RZ ;  /* 0x0000000e15007224 */ /* 0x000fe200078e02ff */
[----:B------:R-:W-:Y:S01]  /*f360*/  PRMT R71, R69, 0x5410, R72 ;  /* 0x0000541045477816 */ /* 0x000fe20000000048 */
[----:B------:R-:W-:Y:S02]  /*f370*/  IMAD R72, R21, R12, RZ ;  /* 0x0000000c15487224 */ /* 0x000fe400078e02ff */
[----:B------:R-:W-:-:S04]  /*f380*/  IMAD.WIDE.U32 R20, R3, R14, R8 ;  /* 0x0000000e03147225 */ /* 0x000fc800078e0008 */
[C---:B------:R-:W-:Y:S01]  /*f390*/  IMAD R9, R3.reuse, R15, R0 ;  /* 0x0000000f03097224 */ /* 0x040fe200078e0200 */
[----:B------:R-:W-:Y:S01]  /*f3a0*/  LEA R8, P2, R20, UR4, 0x1 ;  /* 0x0000000414087c11 */ /* 0x000fe2000f8408ff */
[----:B------:R-:W-:Y:S01]  /*f3b0*/  IMAD R3, R3, R13, R72 ;  /* 0x0000000d03037224 */ /* 0x000fe200078e0248 */
[----:B------:R-:W-:Y:S01]  /*f3c0*/  LEA R0, P3, R10, UR6, 0x1 ;  /* 0x000000060a007c11 */ /* 0x000fe2000f8608ff */
[----:B------:R-:W-:Y:S01]  /*f3d0*/  IMAD.IADD R9, R21, 0x1, R9 ;  /* 0x0000000115097824 */ /* 0x000fe200078e0209 */
[----:B------:R-:W-:Y:S01]  /*f3e0*/  UMOV UR4, 0xffffffff ;  /* 0xffffffff00047882 */ /* 0x000fe20000000000 */
[----:B------:R-:W-:Y:S02]  /*f3f0*/  IMAD.IADD R3, R11, 0x1, R3 ;  /* 0x000000010b037824 */ /* 0x000fe400078e0203 */
[----:B------:R-:W-:Y:S01]  /*f400*/  IMAD.MOV.U32 R12, RZ, RZ, R44 ;  /* 0x000000ffff0c7224 */ /* 0x000fe200078e002c */
[----:B------:R-:W-:Y:S01]  /*f410*/  LEA.HI.X R9, R20, UR5, R9, 0x1, P2 ;  /* 0x0000000514097c11 */ /* 0x000fe200090f0c09 */
[----:B------:R-:W-:Y:S01]  /*f420*/  IMAD.MOV.U32 R13, RZ, RZ, R45 ;  /* 0x000000ffff0d7224 */ /* 0x000fe200078e002d */
[----:B------:R-:W-:-:S02]  /*f430*/  LEA.HI.X R3, R10, UR7, R3, 0x1, P3 ;  /* 0x000000070a037c11 */ /* 0x000fc400098f0c03 */
[----:B------:R-:W-:Y:S02]  /*f440*/  LEA.HI R10, R184, R184, RZ, 0x1 ;  /* 0x000000b8b80a7211 */ /* 0x000fe400078f08ff */
[----:B------:R-:W-:Y:S01]  /*f450*/  PRMT R69, R12, 0x5410, R13 ;  /* 0x000054100c457816 */ /* 0x000fe2000000000d */
[----:B------:R-:W-:Y:S06]  /*f460*/  BRA.DIV UR4, `(.L_x_1489) ;  /* 0x00000176047c7947 */ /* 0x000fec000b800000 */
.L_x_1761:
[----:B------:R-:W-:-:S03]  /*f470*/  UMOV UR4, 0xffffffff ;  /* 0xffffffff00047882 */ /* 0x000fc60000000000 */
[----:B------:R-:W-:Y:S05]  /*f480*/  BRA.DIV UR4, `(.L_x_1490) ;  /* 0x00000176049c7947 */ /* 0x000fea000b800000 */
.L_x_1764:
[----:B------:R-:W-:-:S03]  /*f490*/  UMOV UR4, 0xffffffff ;  /* 0xffffffff00047882 */ /* 0x000fc60000000000 */
[----:B------:R-:W-:Y:S05]  /*f4a0*/  BRA.DIV UR4, `(.L_x_1491) ;  /* 0x0000017604bc7947 */ /* 0x000fea000b800000 */
.L_x_1767:
[----:B------:R-:W-:-:S03]  /*f4b0*/  UMOV UR4, 0xffffffff ;  /* 0xffffffff00047882 */ /* 0x000fc60000000000 */
[----:B------:R-:W-:Y:S05]  /*f4c0*/  BRA.DIV UR4, `(.L_x_1492) ;  /* 0x0000017604dc7947 */ /* 0x000fea000b800000 */
.L_x_1770:
[----:B------:R-:W-:-:S03]  /*f4d0*/  UMOV UR4, 0xffffffff ;  /* 0xffffffff00047882 */ /* 0x000fc60000000000 */
[----:B------:R-:W-:Y:S05]  /*f4e0*/  BRA.DIV UR4, `(.L_x_1493) ;  /* 0x0000017604fc7947 */ /* 0x000fea000b800000 */
.L_x_1773:
[----:B------:R-:W-:Y:S01]  /*f4f0*/  UMOV UR4, 0xffffffff ;  /* 0xffffffff00047882 */ /* 0x000fe20000000000 */
[----:B------:R-:W-:Y:S02]  /*f500*/  LOP3.LUT R9, R10, 0xfffffffe, RZ, 0xc0, !PT ;  /* 0xfffffffe0a097812 */ /* 0x000fe400078ec0ff */
[----:B------:R-:W-:Y:S05]  /*f510*/  BRA.DIV UR4, `(.L_x_1494) ;  /* 0x0000017a04187947 */ /* 0x000fea000b800000 */
.L_x_1776:
[----:B------:R-:W-:Y:S01]  /*f520*/  UMOV UR4, 0xffffffff ;  /* 0xffffffff00047882 */ /* 0x000fe20000000000 */
[----:B------:R-:W-:Y:S02]  /*f530*/  IADD3 R9, R184, -R9, RZ ;  /* 0x80000009b8097210 */ /* 0x000fe40007ffe0ff */
[----:B------:R-:W-:Y:S05]  /*f540*/  BRA.DIV UR4, `(.L_x_1495) ;  /* 0x0000017a04347947 */ /* 0x000fea000b800000 */
.L_x_1779:
[----:B------:R-:W-:Y:S01]  /*f550*/  UMOV UR4, 0xffffffff ;  /* 0xffffffff00047882 */ /* 0x000fe20000000000 */
[----:B------:R-:W-:Y:S02]  /*f560*/  SHF.L.U32 R9, R9, 0x1f, RZ ;  /* 0x0000001f09097819 */ /* 0x000fe400000006ff */
[----:B------:R-:W-:Y:S05]  /*f570*/  BRA.DIV UR4, `(.L_x_1496) ;  /* 0x0000017a04507947 */ /* 0x000fea000b800000 */
.L_x_1782:
[----:B------:R-:W0:Y:S01]  /*f580*/  SYNCS.PHASECHK.TRANS64.TRYWAIT P2, [R18+URZ+0x2a800], R9 ;  /* 0x02a80009120075a7 */ /* 0x000e22000804017f */
[----:B------:R-:W-:Y:S01]  /*f590*/  IMAD.MOV.U32 R0, RZ, RZ, R46 ;  /* 0x000000ffff007224 */ /* 0x000fe200078e002e */
[----:B------:R-:W-:Y:S01]  /*f5a0*/  MOV R12, R57 ;  /* 0x00000039000c7202 */ /* 0x000fe20000000f00 */
[----:B------:R-:W-:Y:S01]  /*f5b0*/  IMAD.MOV.U32 R3, RZ, RZ, R47 ;  /* 0x000000ffff037224 */ /* 0x000fe200078e002f */
[----:B------:R-:W-:Y:S01]  /*f5c0*/  BSSY B1, `(.L_x_1497) ;  /* 0x0000019000017945 */ /* 0x000fe20003800000 */
[----:B------:R-:W-:Y:S02]  /*f5d0*/  IMAD.MOV.U32 R8, RZ, RZ, R48 ;  /* 0x000000ffff087224 */ /* 0x000fe400078e0030 */
        /* <DEDUP_REMOVED lines=10> */
[----:B------:R-:W-:Y:S02]  /*f680*/  IMAD.MOV.U32 R10, RZ, RZ, R55 ;  /* 0x000000ffff0a7224 */ /* 0x000fe400078e0037 */
[----:B------:R-:W-:-:S03]  /*f690*/  IMAD.MOV.U32 R11, RZ, RZ, R56 ;  /* 0x000000ffff0b7224 */ /* 0x000fc600078e0038 */
[----:B------:R-:W-:Y:S01]  /*f6a0*/  PRMT R80, R8, 0x5410, R10 ;  /* 0x0000541008507816 */ /* 0x000fe2000000000a */
[----:B------:R-:W-:Y:S01]  /*f6b0*/  IMAD.MOV.U32 R8, RZ, RZ, R58 ;  /* 0x000000ffff087224 */ /* 0x000fe200078e003a */
[----:B------:R-:W-:Y:S01]  /*f6c0*/  PRMT R73, R11, 0x5410, R12 ;  /* 0x000054100b497816 */ /* 0x000fe2000000000c */
[----:B------:R-:W-:Y:S02]  /*f6d0*/  IMAD.MOV.U32 R10, RZ, RZ, R59 ;  /* 0x000000ffff0a7224 */ /* 0x000fe400078e003b */
[----:B------:R-:W-:Y:S02]  /*f6e0*/  IMAD.MOV.U32 R11, RZ, RZ, R64 ;  /* 0x000000ffff0b7224 */ /* 0x000fe400078e0040 */
[----:B------:R-:W-:Y:S01]  /*f6f0*/  IMAD.MOV.U32 R12, RZ, RZ, R65 ;  /* 0x000000ffff0c7224 */ /* 0x000fe200078e0041 */
[----:B------:R-:W-:Y:S01]  /*f700*/  PRMT R74, R8, 0x5410, R10 ;  /* 0x00005410084a7816 */ /* 0x000fe2000000000a */
[----:B------:R-:W-:Y:S01]  /*f710*/  IMAD.MOV.U32 R8, RZ, RZ, R66 ;  /* 0x000000ffff087224 */ /* 0x000fe200078e0042 */
[----:B------:R-:W-:-:S02]  /*f720*/  MOV R10, R67 ;  /* 0x00000043000a7202 */ /* 0x000fc40000000f00 */
[----:B------:R-:W-:Y:S01]  /*f730*/  PRMT R20, R11, 0x5410, R12 ;  /* 0x000054100b147816 */ /* 0x000fe2000000000c */
[----:B0-----:R-:W-:Y:S06]  /*f740*/  @!P2 BRA `(.L_x_1498) ;  /* 0x000001780004a947 */ /* 0x001fec0003800000 */
.L_x_1783:
[----:B------:R-:W-:Y:S05]  /*f750*/  BSYNC B1 ;  /* 0x0000000000017941 */ /* 0x000fea0003800000 */
.L_x_1497:
        /* <DEDUP_REMOVED lines=10> */
[--C-:B------:R-:W-:Y:S01]  /*f800*/  HADD2.F32 R93, -RZ, R91.reuse.H0_H0 ;  /* 0x2000005bff5d7230 */ /* 0x100fe20000004100 */
[----:B------:R-:W-:Y:S01]  /*f810*/  LOP3.LUT R8, R174, 0x38, R22, 0xf8, !PT ;  /* 0x00000038ae087812 */ /* 0x000fe200078ef816 */
[----:B------:R-:W-:Y:S01]  /*f820*/  HADD2.F32 R92, -RZ, R91.H1_H1 ;  /* 0x3000005bff5c7230 */ /* 0x000fe20000004100 */
[----:B------:R-:W-:Y:S01]  /*f830*/  SHF.R.S32.HI R13, RZ, 0x1f, R10 ;  /* 0x0000001fff0d7819 */ /* 0x000fe2000001140a */
[----:B------:R-:W-:Y:S01]  /*f840*/  IMAD.SHL.U32 R11, R10, 0x8, RZ ;  /* 0x000000080a0b7824 */ /* 0x000fe200078e00ff */
[-C--:B0-----:R-:W-:Y:S01]  /*f850*/  LOP3.LUT R9, R8, R175.reuse, RZ, 0x3c, !PT ;  /* 0x000000af08097212 */ /* 0x081fe200078e3cff */
[--C-:B------:R-:W-:Y:S01]  /*f860*/  HADD2.F32 R91, -RZ, R90.reuse.H1_H1 ;  /* 0x3000005aff5b7230 */ /* 0x100fe20000004100 */
[----:B------:R-:W-:Y:S01]  /*f870*/  LEA.HI R13, R13, R10, RZ, 0x3 ;  /* 0x0000000a0d0d7211 */ /* 0x000fe200078f18ff */
[----:B------:R-:W-:Y:S01]  /*f880*/  HADD2.F32 R90, -RZ, R90.H0_H0 ;  /* 0x2000005aff5a7230 */ /* 0x000fe20000004100 */
[----:B------:R-:W-:Y:S01]  /*f890*/  LOP3.LUT R8, R174, 0x38, R11, 0xf8, !PT ;  /* 0x00000038ae087812 */ /* 0x000fe200078ef80b */
[----:B------:R-:W-:Y:S01]  /*f8a0*/  IMAD.IADD R9, R176, 0x1, R9 ;  /* 0x00000001b0097824 */ /* 0x000fe200078e0209 */
[----:B------:R-:W-:Y:S01]  /*f8b0*/  SHF.R.U64 R104, R32, 0x10, R33 ;  /* 0x0000001020687819 */ /* 0x000fe20000001221 */
[----:B------:R-:W-:Y:S01]  /*f8c0*/  IMAD.SHL.U32 R13, R13, 0x400, RZ ;  /* 0x000004000d0d7824 */ /* 0x000fe200078e00ff */
[----:B------:R-:W-:Y:S01]  /*f8d0*/  LOP3.LUT R12, R8, R175, RZ, 0x3c, !PT ;  /* 0x000000af080c7212 */ /* 0x000fe200078e3cff */
[----:B------:R-:W-:Y:S01]  /*f8e0*/  IMAD R86, R9, 0x2, R18 ;  /* 0x0000000209567824 */ /* 0x000fe200078e0212 */
[----:B------:R-:W-:-:S02]  /*f8f0*/  SHF.R.U32.HI R94, RZ, 0x10, R5 ;  /* 0x00000010ff5e7819 */ /* 0x000fc40000011605 */
[----:B------:R-:W-:Y:S02]  /*f900*/  LOP3.LUT R13, R13, 0x7fffe000, RZ, 0xc0, !PT ;  /* 0x7fffe0000d0d7812 */ /* 0x000fe400078ec0ff */
[----:B------:R-:W0:Y:S01]  /*f910*/  LDS.128 R8, [R86+0xc400] ;  /* 0x00c4000056087984 */ /* 0x000e220000000c00 */
[----:B------:R-:W-:Y:S01]  /*f920*/  SHF.R.U64 R101, R4, 0x10, R5 ;  /* 0x0000001004657819 */ /* 0x000fe20000001205 */
[----:B------:R-:W-:Y:S01]  /*f930*/  HADD2.F32 R94, -RZ, R94.H0_H0 ;  /* 0x2000005eff5e7230 */ /* 0x000fe20000004100 */
[----:B------:R-:W-:Y:S02]  /*f940*/  IADD3 R13, R12, R13, R176 ;  /* 0x0000000d0c0d7210 */ /* 0x000fe40007ffe0b0 */
[----:B------:R-:W-:Y:S02]  /*f950*/  SHF.R.U32.HI R95, RZ, 0x10, R33 ;  /* 0x00000010ff5f7819 */ /* 0x000fe40000011621 */
[----:B------:R-:W-:Y:S01]  /*f960*/  SHF.R.U64 R103, R34, 0x10, R35 ;  /* 0x0000001022677819 */ /* 0x000fe20000001223 */
[----:B------:R-:W-:Y:S01]  /*f970*/  IMAD R87, R13, 0x2, R18 ;  /* 0x000000020d577824 */ /* 0x000fe200078e0212 */
[----:B------:R-:W-:-:S02]  /*f980*/  SHF.R.U64 R99, R6, 0x10, R7 ;  /* 0x0000001006637819 */ /* 0x000fc40000001207 */
[----:B------:R-:W-:Y:S02]  /*f990*/  SHF.R.U32.HI R102, RZ, 0x10, R35 ;  /* 0x00000010ff667819 */ /* 0x000fe40000011623 */
[----:B------:R-:W1:Y:S01]  /*f9a0*/  LDS.128 R12, [R87+0xc400] ;  /* 0x00c40000570c7984 */ /* 0x000e620000000c00 */
[----:B------:R-:W-:Y:S01]  /*f9b0*/  SHF.R.U32.HI R97, RZ, 0x10, R7 ;  /* 0x00000010ff617819 */ /* 0x000fe20000011607 */
[--C-:B0-----:R-:W-:Y:S02]  /*f9c0*/  HADD2.F32 R5, -RZ, R9.reuse.H0_H0 ;  /* 0x20000009ff057230 */ /* 0x101fe40000004100 */
[----:B------:R-:W-:Y:S02]  /*f9d0*/  HADD2.F32 R9, -RZ, R9.H1_H1 ;  /* 0x30000009ff097230 */ /* 0x000fe40000004100 */
[----:B------:R-:W-:Y:S02]  /*f9e0*/  HADD2.F32 R4, -RZ, R8.H0_H0 ;  /* 0x20000008ff047230 */ /* 0x000fe40000004100 */
[----:B------:R-:W-:-:S02]  /*f9f0*/  HADD2.F32 R6, -RZ, R10.H0_H0 ;  /* 0x2000000aff067230 */ /* 0x000fc40000004100 */
[--C-:B------:R-:W-:Y:S02]  /*fa00*/  HADD2.F32 R7, -RZ, R11.reuse.H0_H0 ;  /* 0x2000000bff077230 */ /* 0x100fe40000004100 */
[----:B------:R-:W-:Y:S02]  /*fa10*/  HADD2.F32 R11, -RZ, R11.H1_H1 ;  /* 0x3000000bff0b7230 */ /* 0x000fe40000004100 */
[----:B------:R-:W-:Y:S02]  /*fa20*/  HADD2.F32 R8, -RZ, R8.H1_H1 ;  /* 0x30000008ff087230 */ /* 0x000fe40000004100 */
[--C-:B-1----:R-:W-:Y:S02]  /*fa30*/  HADD2.F32 R32, -RZ, R13.reuse.H0_H0 ;  /* 0x2000000dff207230 */ /* 0x102fe40000004100 */
[----:B------:R-:W-:Y:S02]  /*fa40*/  HADD2.F32 R33, -RZ, R13.H1_H1 ;  /* 0x3000000dff217230 */ /* 0x000fe40000004100 */
[----:B------:R-:W-:-:S02]  /*fa50*/  HADD2.F32 R13, -RZ, R12.H0_H0 ;  /* 0x2000000cff0d7230 */ /* 0x000fc40000004100 */
[CC--:B------:R-:W-:Y:S01]  /*fa60*/  FMUL.FTZ R96, R32.reuse, R93.reuse ;  /* 0x0000005d20607220 */ /* 0x0c0fe20000410000 */
[-C--:B------:R-:W-:Y:S01]  /*fa70*/  FMUL.FTZ R98, R32, R92.reuse ;  /* 0x0000005c20627220 */ /* 0x080fe20000410000 */
[----:B------:R-:W-:Y:S02]  /*fa80*/  HADD2.F32 R32, -RZ, R95.H0_H0 ;  /* 0x2000005fff207230 */ /* 0x000fe40000004100 */
[----:B------:R-:W-:Y:S01]  /*fa90*/  FFMA.FTZ R96, R5, R92, -R96 ;  /* 0x0000005c05607223 */ /* 0x000fe20000010860 */
[----:B------:R-:W-:Y:S01]  /*faa0*/  FMUL.FTZ R92, R33, R94 ;  /* 0x0000005e215c7220 */ /* 0x000fe20000410000 */
[----:B------:R-:W-:Y:S01]  /*fab0*/  FFMA.FTZ R98, R5, R93, R98 ;  /* 0x0000005d05627223 */ /* 0x000fe20000010062 */
[-C--:B------:R-:W-:Y:S01]  /*fac0*/  FMUL.FTZ R100, R33, R32.reuse ;  /* 0x0000002021647220 */ /* 0x080fe20000410000 */
[----:B------:R-:W-:Y:S01]  /*fad0*/  FMUL.FTZ R33, R13, R91 ;  /* 0x0000005b0d217220 */ /* 0x000fe20000410000 */
[----:B------:R-:W-:Y:S01]  /*fae0*/  FFMA.FTZ R93, R9, R32, -R92 ;  /* 0x00000020095d7223 */ /* 0x000fe2000001085c */
[----:B------:R-:W-:Y:S01]  /*faf0*/  FMUL.FTZ R32, R13, R90 ;  /* 0x0000005a0d207220 */ /* 0x000fe20000410000 */
[----:B------:R-:W-:-:S02]  /*fb00*/  HADD2.F32 R34, -RZ, R14.H0_H0 ;  /* 0x2000000eff227230 */ /* 0x000fc40000004100 */
[C---:B------:R-:W-:Y:S01]  /*fb10*/  FFMA.FTZ R33, R4.reuse, R90, -R33 ;  /* 0x0000005a04217223 */ /* 0x040fe20000010821 */
[--C-:B------:R-:W-:Y:S02]  /*fb20*/  HADD2.F32 R5, -RZ, R89.reuse.H1_H1 ;  /* 0x30000059ff057230 */ /* 0x100fe40000004100 */
[----:B------:R-:W-:Y:S01]  /*fb30*/  FFMA.FTZ R91, R4, R91, R32 ;  /* 0x0000005b045b7223 */ /* 0x000fe20000010020 */
[----:B------:R-:W-:Y:S02]  /*fb40*/  HADD2.F32 R89, -RZ, R89.H0_H0 ;  /* 0x20000059ff597230 */ /* 0x000fe40000004100 */
[----:B------:R-:W-:Y:S01]  /*fb50*/  FFMA.FTZ R95, R9, R94, R100 ;  /* 0x0000005e095f7223 */ /* 0x000fe20000010064 */
[----:B------:R-:W-:Y:S02]  /*fb60*/  HADD2.F32 R4, -RZ, R88.H1_H1 ;  /* 0x30000058ff047230 */ /* 0x000fe40000004100 */
[----:B------:R-:W-:Y:S01]  /*fb70*/  FMUL.FTZ R9, R34, R5 ;  /* 0x0000000522097220 */ /* 0x000fe20000410000 */
[----:B------:R-:W-:-:S02]  /*fb80*/  HADD2.F32 R35, -RZ, R15.H0_H0 ;  /* 0x2000000fff237230 */ /* 0x000fc40000004100 */
[-C--:B------:R-:W-:Y:S01]  /*fb90*/  FMUL.FTZ R13, R34, R89.reuse ;  /* 0x00000059220d7220 */ /* 0x080fe20000410000 */
[----:B------:R-:W-:Y:S02]  /*fba0*/  HADD2.F32 R88, -RZ, R88.H0_H0 ;  /* 0x20000058ff587230 */ /* 0x000fe40000004100 */
[----:B------:R-:W-:Y:S01]  /*fbb0*/  FFMA.FTZ R89, R6, R89, -R9 ;  /* 0x0000005906597223 */ /* 0x000fe20000010809 */
[----:B------:R-:W-:Y:S02]  /*fbc0*/  HADD2.F32 R15, -RZ, R15.H1_H1 ;  /* 0x3000000fff0f7230 */ /* 0x000fe40000004100 */
[C---:B------:R-:W-:Y:S01]  /*fbd0*/  FMUL.FTZ R9, R35.reuse, R4 ;  /* 0x0000000423097220 */ /* 0x040fe20000410000 */
[----:B------:R-:W-:Y:S02]  /*fbe0*/  HADD2.F32 R34, -RZ, R97.H0_H0 ;  /* 0x20000061ff227230 */ /* 0x000fe40000004100 */
[----:B------:R-:W-:Y:S01]  /*fbf0*/  FMUL.FTZ R90, R35, R88 ;  /* 0x00000058235a7220 */ /* 0x000fe20000410000 */
[----:B------:R-:W-:-:S02]  /*fc00*/  HADD2.F32 R32, -RZ, R102.H0_H0 ;  /* 0x20000066ff207230 */ /* 0x000fc40000004100 */
[----:B------:R-:W-:Y:S01]  /*fc10*/  FFMA.FTZ R35, R6, R5, R13 ;  /* 0x0000000506237223 */ /* 0x000fe2000001000d */
[C---:B------:R-:W-:Y:S01]  /*fc20*/  FFMA.FTZ R88, R7.reuse, R88, R9 ;  /* 0x0000005807587223 */ /* 0x040fe20000010009 */
[----:B------:R-:W-:Y:S01]  /*fc30*/  FFMA.FTZ R90, R7, R4, -R90 ;  /* 0x00000004075a7223 */ /* 0x000fe2000001085a */
[----:B------:R-:W-:Y:S02]  /*fc40*/  HADD2.F32 R12, -RZ, R12.H1_H1 ;  /* 0x3000000cff0c7230 */ /* 0x000fe40000004100 */
[C---:B------:R-:W-:Y:S01]  /*fc50*/  FMUL.FTZ R6, R15.reuse, R34 ;  /* 0x000000220f067220 */ /* 0x040fe20000410000 */
[----:B------:R-:W-:Y:S02]  /*fc60*/  HADD2.F32 R14, -RZ, R14.H1_H1 ;  /* 0x3000000eff0e7230 */ /* 0x000fe40000004100 */
[-C--:B------:R-:W-:Y:S01]  /*fc70*/  FMUL.FTZ R4, R15, R32.reuse ;  /* 0x000000200f047220 */ /* 0x080fe20000410000 */
[----:B------:R-:W-:Y:S02]  /*fc80*/  HADD2.F32 R9, -RZ, R101.H0_H0 ;  /* 0x20000065ff097230 */ /* 0x000fe40000004100 */
[----:B------:R-:W-:Y:S01]  /*fc90*/  FFMA.FTZ R97, R11, R32, -R6 ;  /* 0x000000200b617223 */ /* 0x000fe20000010806 */
[----:B------:R-:W-:-:S02]  /*fca0*/  HADD2.F32 R13, -RZ, R99.H0_H0 ;  /* 0x20000063ff0d7230 */ /* 0x000fc40000004100 */
[----:B------:R-:W-:Y:S01]  /*fcb0*/  FFMA.FTZ R99, R11, R34, R4 ;  /* 0x000000220b637223 */ /* 0x000fe20000010004 */
[----:B------:R-:W-:Y:S02]  /*fcc0*/  HADD2.F32 R5, -RZ, R104.H0_H0 ;  /* 0x20000068ff057230 */ /* 0x000fe40000004100 */
[----:B------:R-:W-:Y:S01]  /*fcd0*/  FMUL.FTZ R11, R12, R9 ;  /* 0x000000090c0b7220 */ /* 0x000fe20000410000 */
[----:B------:R-:W-:Y:S02]  /*fce0*/  HADD2.F32 R7, -RZ, R103.H0_H0 ;  /* 0x20000067ff077230 */ /* 0x000fe40000004100 */
[----:B------:R-:W-:Y:S01]  /*fcf0*/  FMUL.FTZ R15, R14, R13 ;  /* 0x0000000d0e0f7220 */ /* 0x000fe20000410000 */
[----:B------:R-:W-:Y:S02]  /*fd00*/  HADD2.F32 R10, -RZ, R10.H1_H1 ;  /* 0x3000000aff0a7230 */ /* 0x000fe40000004100 */
[-C--:B------:R-:W-:Y:S01]  /*fd10*/  FMUL.FTZ R12, R12, R5.reuse ;  /* 0x000000050c0c7220 */ /* 0x080fe20000410000 */
[----:B------:R-:W-:Y:S01]  /*fd20*/  FFMA.FTZ R4, R8, R5, -R11 ;  /* 0x0000000508047223 */ /* 0x000fe2000001080b */
[-C--:B------:R-:W-:Y:S01]  /*fd30*/  FMUL.FTZ R14, R14, R7.reuse ;  /* 0x000000070e0e7220 */ /* 0x080fe20000410000 */
[----:B------:R-:W-:Y:S01]  /*fd40*/  F2FP.F16.F32.PACK_AB R5, R93, R96 ;  /* 0x000000605d05723e */ /* 0x000fe200000000ff */
[----:B------:R-:W-:Y:S01]  /*fd50*/  FFMA.FTZ R6, R10, R7, -R15 ;  /* 0x000000070a067223 */ /* 0x000fe2000001080f */
[----:B------:R-:W-:Y:S01]  /*fd60*/  FFMA.FTZ R8, R8, R9, R12 ;  /* 0x0000000908087223 */ /* 0x000fe2000001000c */
[----:B------:R-:W-:Y:S01]  /*fd70*/  FFMA.FTZ R10, R10, R13, R14 ;  /* 0x0000000d0a0a7223 */ /* 0x000fe2000001000e */
[----:B------:R-:W-:-:S02]  /*fd80*/  F2FP.F16.F32.PACK_AB R7, R97, R90 ;  /* 0x0000005a6107723e */ /* 0x000fc400000000ff */
[----:B------:R-:W-:Y:S02]  /*fd90*/  F2FP.F16.F32.PACK_AB R4, R4, R33 ;  /* 0x000000210404723e */ /* 0x000fe400000000ff */
[----:B------:R-:W-:Y:S02]  /*fda0*/  F2FP.F16.F32.PACK_AB R6, R6, R89 ;  /* 0x000000590606723e */ /* 0x000fe400000000ff */
[----:B------:R-:W-:Y:S02]  /*fdb0*/  F2FP.F16.F32.PACK_AB R11, R99, R88 ;  /* 0x00000058630b723e */ /* 0x000fe400000000ff */
[----:B------:R-:W-:Y:S01]  /*fdc0*/  F2FP.F16.F32.PACK_AB R9, R95, R98 ;  /* 0x000000625f09723e */ /* 0x000fe200000000ff */
[----:B------:R1:W-:Y:S01]  /*fdd0*/  STS.128 [R86+0xc400], R4 ;  /* 0x00c4000456007388 */ /* 0x0003e20000000c00 */
[----:B------:R-:W-:Y:S02]  /*fde0*/  F2FP.F16.F32.PACK_AB R8, R8, R91 ;  /* 0x0000005b0808723e */ /* 0x000fe400000000ff */
[----:B------:R-:W-:-:S05]  /*fdf0*/  F2FP.F16.F32.PACK_AB R10, R10, R35 ;  /* 0x000000230a0a723e */ /* 0x000fca00000000ff */
[----:B------:R1:W-:Y:S02]  /*fe00*/  STS.128 [R87+0xc400], R8 ;  /* 0x00c4000857007388 */ /* 0x0003e40000000c00 */
.L_x_1502:
[----:B------:R-:W-:Y:S05]  /*fe10*/  BSYNC B2 ;  /* 0x0000000000027941 */ /* 0x000fea0003800000 */
.L_x_1501:
[----:B------:R-:W-:Y:S04]  /*fe20*/  BSSY B2, `(.L_x_1503) ;  /* 0x0000060000027945 */ /* 0x000fe80003800000 */
[----:B------:R-:W-:Y:S05]  /*fe30*/  @P2 BRA `(.L_x_1504) ;  /* 0x0000000400782947 */ /* 0x000fea0003800000 */
[----:B-1----:R-:W-:Y:S01]  /*fe40*/  LEA.HI R4, R85, R189, RZ, 0x1d ;  /* 0x000000bd55047211 */ /* 0x002fe200078fe8ff */
[----:B------:R-:W-:Y:S01]  /*fe50*/  HADD2.F32 R34, -RZ, R83.H1_H1 ;  /* 0x30000053ff227230 */ /* 0x000fe20000004100 */
[----:B------:R-:W-:Y:S02]  /*fe60*/  SHF.R.U64 R89, R24, 0x10, R25 ;  /* 0x0000001018597819 */ /* 0x000fe40000001219 */
[----:B------:R-:W-:Y:S02]  /*fe70*/  SHF.R.S32.HI R7, RZ, 0x1f, R4 ;  /* 0x0000001fff077819 */ /* 0x000fe40000011404 */
[----:B------:R-:W-:Y:S02]  /*fe80*/  SHF.L.U32 R5, R4, 0x3, RZ ;  /* 0x0000000304057819 */ /* 0x000fe400000006ff */
[----:B------:R-:W-:Y:S02]  /*fe90*/  LEA.HI R7, R7, R4, RZ, 0x3 ;  /* 0x0000000407077211 */ /* 0x000fe400078f18ff */
[----:B------:R-:W-:-:S02]  /*fea0*/  LOP3.LUT R4, R174, 0x38, R5, 0xf8, !PT ;  /* 0x00000038ae047812 */ /* 0x000fc400078ef805 */
[----:B------:R-:W-:Y:S01]  /*feb0*/  SHF.R.U32.HI R33, RZ, 0x10, R25 ;  /* 0x00000010ff217819 */ /* 0x000fe20000011619 */
[----:B------:R-:W-:Y:S01]  /*fec0*/  IMAD.SHL.U32 R7, R7, 0x400, RZ ;  /* 0x0000040007077824 */ /* 0x000fe200078e00ff */
[----:B------:R-:W-:Y:S02]  /*fed0*/  LOP3.LUT R8, R4, R175, RZ, 0x3c, !PT ;  /* 0x000000af04087212 */ /* 0x000fe400078e3cff */
[----:B------:R-:W-:Y:S01]  /*fee0*/  SHF.R.U64 R91, R38, 0x10, R39 ;  /* 0x00000010265b7819 */ /* 0x000fe20000001227 */
[----:B------:R-:W-:Y:S01]  /*fef0*/  HADD2.F32 R38, -RZ, R81.H1_H1 ;  /* 0x30000051ff267230 */ /* 0x000fe20000004100 */
[----:B0-----:R-:W-:Y:S01]  /*ff00*/  LOP3.LUT R9, R7, 0x7fffe000, RZ, 0xc0, !PT ;  /* 0x7fffe00007097812 */ /* 0x001fe200078ec0ff */
[----:B------:R-:W-:Y:S01]  /*ff10*/  HADD2.F32 R33, -RZ, R33.H0_H0 ;  /* 0x20000021ff217230 */ /* 0x000fe20000004100 */
[----:B------:R-:W0:Y:S01]  /*ff20*/  LDS.128 R4, [R199] ;  /* 0x00000000c7047984 */ /* 0x000e220000000c00 */
[----:B------:R-:W-:Y:S02]  /*ff30*/  SHF.R.U64 R92, R36, 0x10, R37 ;  /* 0x00000010245c7819 */ /* 0x000fe40000001225 */
[----:B------:R-:W-:-:S02]  /*ff40*/  IADD3 R9, R8, R9, R176 ;  /* 0x0000000908097210 */ /* 0x000fc40007ffe0b0 */
[----:B------:R-:W-:Y:S02]  /*ff50*/  SHF.R.U32.HI R37, RZ, 0x10, R37 ;  /* 0x00000010ff257819 */ /* 0x000fe40000011625 */
[----:B------:R-:W-:Y:S01]  /*ff60*/  SHF.R.U64 R87, R26, 0x10, R27 ;  /* 0x000000101a577819 */ /* 0x000fe2000000121b */
[----:B------:R-:W-:Y:S01]  /*ff70*/  IMAD R12, R9, 0x2, R18 ;  /* 0x00000002090c7824 */ /* 0x000fe200078e0212 */
[----:B------:R-:W-:Y:S02]  /*ff80*/  SHF.R.U32.HI R90, RZ, 0x10, R39 ;  /* 0x00000010ff5a7819 */ /* 0x000fe40000011627 */
[----:B------:R-:W-:Y:S02]  /*ff90*/  SHF.R.U32.HI R39, RZ, 0x10, R27 ;  /* 0x00000010ff277819 */ /* 0x000fe4000001161b */
[----:B------:R-:W1:Y:S01]  /*ffa0*/  LDS.128 R8, [R12+0xc400] ;  /* 0x00c400000c087984 */ /* 0x000e620000000c00 */
[--C-:B0-----:R-:W-:Y:S02]  /*ffb0*/  HADD2.F32 R13, -RZ, R5.reuse.H0_H0 ;  /* 0x20000005ff0d7230 */ /* 0x101fe40000004100 */
[----:B------:R-:W-:-:S02]  /*ffc0*/  HADD2.F32 R14, -RZ, R5.H1_H1 ;  /* 0x30000005ff0e7230 */ /* 0x000fc40000004100 */
[----:B------:R-:W-:Y:S02]  /*ffd0*/  HADD2.F32 R5, -RZ, R4.H0_H0 ;  /* 0x20000004ff057230 */ /* 0x000fe40000004100 */
[----:B------:R-:W-:Y:S02]  /*ffe0*/  HADD2.F32 R15, -RZ, R6.H0_H0 ;  /* 0x20000006ff0f7230 */ /* 0x000fe40000004100 */
[--C-:B------:R-:W-:Y:S02]  /*fff0*/  HADD2.F32 R24, -RZ, R7.reuse.H0_H0 ;  /* 0x20000007ff187230 */ /* 0x100fe40000004100 */
[----:B------:R-:W-:Y:S02]  /*10000*/  HADD2.F32 R7, -RZ, R7.H1_H1 ;  /* 0x30000007ff077230 */ /* 0x000fe40000004100 */
[----:B------:R-:W-:Y:S02]  /*10010*/  HADD2.F32 R4, -RZ, R4.H1_H1 ;  /* 0x30000004ff047230 */ /* 0x000fe40000004100 */
[----:B-1----:R-:W-:-:S02]  /*10020*/  HADD2.F32 R25, -RZ, R9.H0_H0 ;  /* 0x20000009ff197230 */ /* 0x002fc40000004100 */
[----:B------:R-:W-:Y:S02]  /*10030*/  HADD2.F32 R26, -RZ, R9.H1_H1 ;  /* 0x30000009ff1a7230 */ /* 0x000fe40000004100 */
[----:B------:R-:W-:Y:S02]  /*10040*/  HADD2.F32 R9, -RZ, R8.H0_H0 ;  /* 0x20000008ff097230 */ /* 0x000fe40000004100 */
[C---:B------:R-:W-:Y:S01]  /*10050*/  FMUL.FTZ R36, R25.reuse, R38 ;  /* 0x0000002619247220 */ /* 0x040fe20000410000 */
[-C--:B------:R-:W-:Y:S01]  /*10060*/  FMUL.FTZ R86, R25, R34.reuse ;  /* 0x0000002219567220 */ /* 0x080fe20000410000 */
[----:B------:R-:W-:Y:S02]  /*10070*/  HADD2.F32 R25, -RZ, R37.H0_H0 ;  /* 0x20000025ff197230 */ /* 0x000fe40000004100 */
[----:B------:R-:W-:Y:S01]  /*10080*/  FMUL.FTZ R37, R26, R33 ;  /* 0x000000211a257220 */ /* 0x000fe20000410000 */
[----:B------:R-:W-:Y:S01]  /*10090*/  FFMA.FTZ R35, R13, R34, -R36 ;  /* 0x000000220d237223 */ /* 0x000fe20000010824 */
[----:B------:R-:W-:-:S02]  /*100a0*/  HADD2.F32 R36, -RZ, R81.H0_H0 ;  /* 0x20000051ff247230 */ /* 0x000fc40000004100 */
[----:B------:R-:W-:Y:S01]  /*100b0*/  FFMA.FTZ R86, R13, R38, R86 ;  /* 0x000000260d567223 */ /* 0x000fe20000010056 */
[----:B------:R-:W-:Y:S02]  /*100c0*/  HADD2.F32 R34, -RZ, R83.H0_H0 ;  /* 0x20000053ff227230 */ /* 0x000fe40000004100 */
[-C--:B------:R-:W-:Y:S01]  /*100d0*/  FMUL.FTZ R13, R26, R25.reuse ;  /* 0x000000191a0d7220 */ /* 0x080fe20000410000 */
[----:B------:R-:W-:Y:S02]  /*100e0*/  HADD2.F32 R27, -RZ, R10.H0_H0 ;  /* 0x2000000aff1b7230 */ /* 0x000fe40000004100 */
[C---:B------:R-:W-:Y:S01]  /*100f0*/  FMUL.FTZ R38, R9.reuse, R36 ;  /* 0x0000002409267220 */ /* 0x040fe20000410000 */
[----:B------:R-:W-:Y:S02]  /*10100*/  HADD2.F32 R26, -RZ, R82.H0_H0 ;  /* 0x20000052ff1a7230 */ /* 0x000fe40000004100 */
[----:B------:R-:W-:Y:S01]  /*10110*/  FMUL.FTZ R9, R9, R34 ;  /* 0x0000002209097220 */ /* 0x000fe20000410000 */
[C---:B------:R-:W-:Y:S01]  /*10120*/  FFMA.FTZ R88, R14.reuse, R25, -R37 ;  /* 0x000000190e587223 */ /* 0x040fe20000010825 */
[----:B------:R-:W-:Y:S01]  /*10130*/  FFMA.FTZ R33, R14, R33, R13 ;  /* 0x000000210e217223 */ /* 0x000fe2000001000d */
[----:B------:R-:W-:-:S02]  /*10140*/  HADD2.F32 R14, -RZ, R84.H0_H0 ;  /* 0x20000054ff0e7230 */ /* 0x000fc40000004100 */
[C---:B------:R-:W-:Y:S01]  /*10150*/  FFMA.FTZ R36, R5.reuse, R36, R9 ;  /* 0x0000002405247223 */ /* 0x040fe20000010009 */
[--C-:B------:R-:W-:Y:S02]  /*10160*/  HADD2.F32 R32, -RZ, R11.reuse.H0_H0 ;  /* 0x2000000bff207230 */ /* 0x100fe40000004100 */
[----:B------:R-:W-:Y:S01]  /*10170*/  FFMA.FTZ R38, R5, R34, -R38 ;  /* 0x0000002205267223 */ /* 0x000fe20000010826 */
[----:B------:R-:W-:Y:S02]  /*10180*/  HADD2.F32 R9, -RZ, R82.H1_H1 ;  /* 0x30000052ff097230 */ /* 0x000fe40000004100 */
[C---:B------:R-:W-:Y:S01]  /*10190*/  FMUL.FTZ R34, R27.reuse, R26 ;  /* 0x0000001a1b227220 */ /* 0x040fe20000410000 */
[----:B------:R-:W-:Y:S02]  /*101a0*/  HADD2.F32 R5, -RZ, R84.H1_H1 ;  /* 0x30000054ff057230 */ /* 0x000fe40000004100 */
[----:B------:R-:W-:Y:S01]  /*101b0*/  FMUL.FTZ R82, R27, R14 ;  /* 0x0000000e1b527220 */ /* 0x000fe20000410000 */
[----:B------:R-:W-:-:S02]  /*101c0*/  HADD2.F32 R11, -RZ, R11.H1_H1 ;  /* 0x3000000bff0b7230 */ /* 0x000fc40000004100 */
[C---:B------:R-:W-:Y:S01]  /*101d0*/  FFMA.FTZ R27, R15.reuse, R14, -R34 ;  /* 0x0000000e0f1b7223 */ /* 0x040fe20000010822 */
[C---:B------:R-:W-:Y:S01]  /*101e0*/  FMUL.FTZ R13, R32.reuse, R9 ;  /* 0x00000009200d7220 */ /* 0x040fe20000410000 */
[----:B------:R-:W-:Y:S02]  /*101f0*/  HADD2.F32 R34, -RZ, R39.H0_H0 ;  /* 0x20000027ff227230 */ /* 0x000fe40000004100 */
[-C--:B------:R-:W-:Y:S01]  /*10200*/  FMUL.FTZ R32, R32, R5.reuse ;  /* 0x0000000520207220 */ /* 0x080fe20000410000 */
[----:B------:R-:W-:Y:S02]  /*10210*/  HADD2.F32 R14, -RZ, R90.H0_H0 ;  /* 0x2000005aff0e7230 */ /* 0x000fe40000004100 */
[----:B------:R-:W-:Y:S01]  /*10220*/  FFMA.FTZ R82, R15, R26, R82 ;  /* 0x0000001a0f527223 */ /* 0x000fe20000010052 */
[C---:B------:R-:W-:Y:S01]  /*10230*/  FFMA.FTZ R26, R24.reuse, R5, -R13 ;  /* 0x00000005181a7223 */ /* 0x040fe2000001080d */
[----:B------:R-:W-:Y:S01]  /*10240*/  FFMA.FTZ R32, R24, R9, R32 ;  /* 0x0000000918207223 */ /* 0x000fe20000010020 */
[C---:B------:R-:W-:Y:S01]  /*10250*/  FMUL.FTZ R84, R11.reuse, R34 ;  /* 0x000000220b547220 */ /* 0x040fe20000410000 */
[----:B------:R-:W-:Y:S01]  /*10260*/  FMUL.FTZ R24, R11, R14 ;  /* 0x0000000e0b187220 */ /* 0x000fe20000410000 */
[----:B------:R-:W-:-:S02]  /*10270*/  HADD2.F32 R8, -RZ, R8.H1_H1 ;  /* 0x30000008ff087230 */ /* 0x000fc40000004100 */
[----:B------:R-:W-:Y:S02]  /*10280*/  HADD2.F32 R10, -RZ, R10.H1_H1 ;  /* 0x3000000aff0a7230 */ /* 0x000fe40000004100 */
[C---:B------:R-:W-:Y:S01]  /*10290*/  FFMA.FTZ R39, R7.reuse, R14, -R84 ;  /* 0x0000000e07277223 */ /* 0x040fe20000010854 */
[----:B------:R-:W-:Y:S02]  /*102a0*/  HADD2.F32 R11, -RZ, R89.H0_H0 ;  /* 0x20000059ff0b7230 */ /* 0x000fe40000004100 */
[----:B------:R-:W-:Y:S01]  /*102b0*/  FFMA.FTZ R81, R7, R34, R24 ;  /* 0x0000002207517223 */ /* 0x000fe20000010018 */
[----:B------:R-:W-:Y:S02]  /*102c0*/  HADD2.F32 R13, -RZ, R87.H0_H0 ;  /* 0x20000057ff0d7230 */ /* 0x000fe40000004100 */
[----:B------:R-:W-:Y:S02]  /*102d0*/  HADD2.F32 R5, -RZ, R92.H0_H0 ;  /* 0x2000005cff057230 */ /* 0x000fe40000004100 */
[----:B------:R-:W-:Y:S01]  /*102e0*/  FMUL.FTZ R7, R8, R11 ;  /* 0x0000000b08077220 */ /* 0x000fe20000410000 */
[----:B------:R-:W-:-:S02]  /*102f0*/  HADD2.F32 R9, -RZ, R91.H0_H0 ;  /* 0x2000005bff097230 */ /* 0x000fc40000004100 */
        /* <DEDUP_REMOVED lines=18> */
.L_x_1504:
[----:B------:R-:W-:Y:S05]  /*10420*/  BSYNC B2 ;  /* 0x0000000000027941 */ /* 0x000fea0003800000 */
.L_x_1503:
[----:B------:R-:W-:Y:S05]  /*10430*/  @P3 BRA `(.L_x_1500) ;  /* 0x0000000400783947 */ /* 0x000fea0003800000 */
[----:B------:R-:W-:Y:S02]  /*10440*/  LEA.HI R85, R85, R197, RZ, 0x1d ;  /* 0x000000c555557211 */ /* 0x000fe400078fe8ff */
[----:B------:R-:W-:Y:S02]  /*10450*/  SHF.R.U64 R38, R28, 0x10, R29 ;  /* 0x000000101c267819 */ /* 0x000fe4000000121d */
[----:B-12---:R-:W-:Y:S01]  /*10460*/  SHF.R.S32.HI R4, RZ, 0x1f, R85 ;  /* 0x0000001fff047819 */ /* 0x006fe20000011455 */
[----:B------:R-:W-:Y:S01]  /*10470*/  IMAD.SHL.U32 R5, R85, 0x8, RZ ;  /* 0x0000000855057824 */ /* 0x000fe200078e00ff */
[----:B------:R-:W-:Y:S01]  /*10480*/  SHF.R.U32.HI R28, RZ, 0x10, R29 ;  /* 0x00000010ff1c7819 */ /* 0x000fe2000001161d */
[----:B------:R-:W-:Y:S01]  /*10490*/  HADD2.F32 R29, -RZ, R77.H1_H1 ;  /* 0x3000004dff1d7230 */ /* 0x000fe20000004100 */
[----:B------:R-:W-:Y:S02]  /*104a0*/  LEA.HI R85, R4, R85, RZ, 0x3 ;  /* 0x0000005504557211 */ /* 0x000fe400078f18ff */
[----:B------:R-:W-:-:S02]  /*104b0*/  LOP3.LUT R4, R174, 0x38, R5, 0xf8, !PT ;  /* 0x00000038ae047812 */ /* 0x000fc400078ef805 */
[--C-:B------:R-:W-:Y:S01]  /*104c0*/  SHF.R.U64 R37, R30, 0x10, R31.reuse ;  /* 0x000000101e257819 */ /* 0x100fe2000000121f */
[----:B------:R-:W-:Y:S01]  /*104d0*/  IMAD.SHL.U32 R85, R85, 0x400, RZ ;  /* 0x0000040055557824 */ /* 0x000fe200078e00ff */
[----:B------:R-:W-:Y:S01]  /*104e0*/  LOP3.LUT R8, R4, R175, RZ, 0x3c, !PT ;  /* 0x000000af04087212 */ /* 0x000fe200078e3cff */
[----:B------:R-:W-:Y:S01]  /*104f0*/  HADD2.F32 R30, -RZ, R28.H0_H0 ;  /* 0x2000001cff1e7230 */ /* 0x000fe20000004100 */
[----:B------:R-:W1:Y:S01]  /*10500*/  LDS.128 R4, [R196] ;  /* 0x00000000c4047984 */ /* 0x000e620000000c00 */
[----:B------:R-:W-:Y:S01]  /*10510*/  SHF.R.U32.HI R36, RZ, 0x10, R31 ;  /* 0x00000010ff247819 */ /* 0x000fe2000001161f */
[--C-:B------:R-:W-:Y:S01]  /*10520*/  HADD2.F32 R31, -RZ, R75.reuse.H1_H1 ;  /* 0x3000004bff1f7230 */ /* 0x100fe20000004100 */
[----:B------:R-:W-:Y:S01]  /*10530*/  LOP3.LUT R85, R85, 0x7fffe000, RZ, 0xc0, !PT ;  /* 0x7fffe00055557812 */ /* 0x000fe200078ec0ff */
[----:B------:R-:W-:Y:S01]  /*10540*/  HADD2.F32 R28, -RZ, R75.H0_H0 ;  /* 0x2000004bff1c7230 */ /* 0x000fe20000004100 */
[----:B------:R-:W-:Y:S02]  /*10550*/  SHF.R.U64 R81, R60, 0x10, R61 ;  /* 0x000000103c517819 */ /* 0x000fe4000000123d */
[----:B------:R-:W-:-:S02]  /*10560*/  IADD3 R85, R8, R85, R176 ;  /* 0x0000005508557210 */ /* 0x000fc40007ffe0b0 */
[----:B------:R-:W-:Y:S02]  /*10570*/  SHF.R.U32.HI R60, RZ, 0x10, R61 ;  /* 0x00000010ff3c7819 */ /* 0x000fe4000001163d */
[--C-:B------:R-:W-:Y:S01]  /*10580*/  SHF.R.U64 R39, R62, 0x10, R63.reuse ;  /* 0x000000103e277819 */ /* 0x100fe2000000123f */
[----:B------:R-:W-:Y:S01]  /*10590*/  IMAD R85, R85, 0x2, R18 ;  /* 0x0000000255557824 */ /* 0x000fe200078e0212 */
[----:B------:R-:W-:-:S04]  /*105a0*/  SHF.R.U32.HI R62, RZ, 0x10, R63 ;  /* 0x00000010ff3e7819 */ /* 0x000fc8000001163f */
[----:B0-----:R-:W0:Y:S01]  /*105b0*/  LDS.128 R8, [R85+0xc400] ;  /* 0x00c4000055087984 */ /* 0x001e220000000c00 */
[--C-:B-1----:R-:W-:Y:S02]  /*105c0*/  HADD2.F32 R12, -RZ, R5.reuse.H0_H0 ;  /* 0x20000005ff0c7230 */ /* 0x102fe40000004100 */
[----:B------:R-:W-:Y:S02]  /*105d0*/  HADD2.F32 R13, -RZ, R5.H1_H1 ;  /* 0x30000005ff0d7230 */ /* 0x000fe40000004100 */
[----:B------:R-:W-:Y:S02]  /*105e0*/  HADD2.F32 R5, -RZ, R4.H0_H0 ;  /* 0x20000004ff057230 */ /* 0x000fe40000004100 */
[----:B------:R-:W-:Y:S02]  /*105f0*/  HADD2.F32 R14, -RZ, R6.H0_H0 ;  /* 0x20000006ff0e7230 */ /* 0x000fe40000004100 */
[--C-:B------:R-:W-:Y:S02]  /*10600*/  HADD2.F32 R15, -RZ, R7.reuse.H0_H0 ;  /* 0x20000007ff0f7230 */ /* 0x100fe40000004100 */
[----:B------:R-:W-:-:S02]  /*10610*/  HADD2.F32 R7, -RZ, R7.H1_H1 ;  /* 0x30000007ff077230 */ /* 0x000fc40000004100 */
[----:B------:R-:W-:Y:S02]  /*10620*/  HADD2.F32 R4, -RZ, R4.H1_H1 ;  /* 0x30000004ff047230 */ /* 0x000fe40000004100 */
[----:B------:R-:W-:Y:S02]  /*10630*/  HADD2.F32 R6, -RZ, R6.H1_H1 ;  /* 0x30000006ff067230 */ /* 0x000fe40000004100 */
[--C-:B0-----:R-:W-:Y:S02]  /*10640*/  HADD2.F32 R24, -RZ, R9.reuse.H0_H0 ;  /* 0x20000009ff187230 */ /* 0x101fe40000004100 */
        /* <DEDUP_REMOVED lines=8> */
[----:B------:R-:W-:Y:S02]  /*106d0*/  HADD2.F32 R12, -RZ, R77.H0_H0 ;  /* 0x2000004dff0c7230 */ /* 0x000fe40000004100 */
[-C--:B------:R-:W-:Y:S01]  /*106e0*/  FMUL.FTZ R34, R25, R24.reuse ;  /* 0x0000001819227220 */ /* 0x080fe20000410000 */
[----:B------:R-:W-:Y:S01]  /*106f0*/  FFMA.FTZ R32, R13, R24, -R32 ;  /* 0x000000180d207223 */ /* 0x000fe20000010820 */
[----:B------:R-:W-:Y:S02]  /*10700*/  HADD2.F32 R26, -RZ, R10.H0_H0 ;  /* 0x2000000aff1a7230 */ /* 0x000fe40000004100 */
[----:B------:R-:W-:Y:S01]  /*10710*/  FMUL.FTZ R24, R9, R28 ;  /* 0x0000001c09187220 */ /* 0x000fe20000410000 */
[----:B------:R-:W-:-:S02]  /*10720*/  HADD2.F32 R25, -RZ, R76.H0_H0 ;  /* 0x2000004cff197230 */ /* 0x000fc40000004100 */
[-C--:B------:R-:W-:Y:S01]  /*10730*/  FMUL.FTZ R31, R9, R12.reuse ;  /* 0x0000000c091f7220 */ /* 0x080fe20000410000 */
[----:B------:R-:W-:Y:S02]  /*10740*/  HADD2.F32 R9, -RZ, R78.H0_H0 ;  /* 0x2000004eff097230 */ /* 0x000fe40000004100 */
[C---:B------:R-:W-:Y:S01]  /*10750*/  FFMA.FTZ R29, R5.reuse, R12, -R24 ;  /* 0x0000000c051d7223 */ /* 0x040fe20000010818 */
[--C-:B------:R-:W-:Y:S02]  /*10760*/  HADD2.F32 R27, -RZ, R11.reuse.H0_H0 ;  /* 0x2000000bff1b7230 */ /* 0x100fe40000004100 */
[----:B------:R-:W-:Y:S01]  /*10770*/  FFMA.FTZ R31, R5, R28, R31 ;  /* 0x0000001c051f7223 */ /* 0x000fe2000001001f */
[----:B------:R-:W-:Y:S02]  /*10780*/  HADD2.F32 R11, -RZ, R11.H1_H1 ;  /* 0x3000000bff0b7230 */ /* 0x000fe40000004100 */
[----:B------:R-:W-:Y:S01]  /*10790*/  FFMA.FTZ R34, R13, R30, R34 ;  /* 0x0000001e0d227223 */ /* 0x000fe20000010022 */
[----:B------:R-:W-:Y:S01]  /*107a0*/  FMUL.FTZ R5, R26, R25 ;  /* 0x000000191a057220 */ /* 0x000fe20000410000 */
[----:B------:R-:W-:-:S02]  /*107b0*/  HADD2.F32 R76, -RZ, R76.H1_H1 ;  /* 0x3000004cff4c7230 */ /* 0x000fc40000004100 */
[-C--:B------:R-:W-:Y:S01]  /*107c0*/  FMUL.FTZ R13, R26, R9.reuse ;  /* 0x000000091a0d7220 */ /* 0x080fe20000410000 */
[----:B------:R-:W-:Y:S02]  /*107d0*/  HADD2.F32 R24, -RZ, R36.H0_H0 ;  /* 0x20000024ff187230 */ /* 0x000fe40000004100 */
[C---:B------:R-:W-:Y:S01]  /*107e0*/  FFMA.FTZ R26, R14.reuse, R9, -R5 ;  /* 0x000000090e1a7223 */ /* 0x040fe20000010805 */
[----:B------:R-:W-:Y:S02]  /*107f0*/  HADD2.F32 R12, -RZ, R62.H0_H0 ;  /* 0x2000003eff0c7230 */ /* 0x000fe40000004100 */
[----:B------:R-:W-:Y:S01]  /*10800*/  FMUL.FTZ R28, R27, R76 ;  /* 0x0000004c1b1c7220 */ /* 0x000fe20000410000 */
[----:B------:R-:W-:Y:S02]  /*10810*/  HADD2.F32 R78, -RZ, R78.H1_H1 ;  /* 0x3000004eff4e7230 */ /* 0x000fe40000004100 */
[----:B------:R-:W-:Y:S01]  /*10820*/  FFMA.FTZ R14, R14, R25, R13 ;  /* 0x000000190e0e7223 */ /* 0x000fe2000001000d */
[C---:B------:R-:W-:Y:S01]  /*10830*/  FMUL.FTZ R30, R11.reuse, R24 ;  /* 0x000000180b1e7220 */ /* 0x040fe20000410000 */
[----:B------:R-:W-:Y:S01]  /*10840*/  FMUL.FTZ R36, R11, R12 ;  /* 0x0000000c0b247220 */ /* 0x000fe20000410000 */
[----:B------:R-:W-:-:S02]  /*10850*/  HADD2.F32 R8, -RZ, R8.H1_H1 ;  /* 0x30000008ff087230 */ /* 0x000fc40000004100 */
[-C--:B------:R-:W-:Y:S01]  /*10860*/  FMUL.FTZ R27, R27, R78.reuse ;  /* 0x0000004e1b1b7220 */ /* 0x080fe20000410000 */
[----:B------:R-:W-:Y:S02]  /*10870*/  HADD2.F32 R10, -RZ, R10.H1_H1 ;  /* 0x3000000aff0a7230 */ /* 0x000fe40000004100 */
[C---:B------:R-:W-:Y:S01]  /*10880*/  FFMA.FTZ R28, R15.reuse, R78, -R28 ;  /* 0x0000004e0f1c7223 */ /* 0x040fe2000001081c */
[----:B------:R-:W-:Y:S02]  /*10890*/  HADD2.F32 R11, -RZ, R38.H0_H0 ;  /* 0x20000026ff0b7230 */ /* 0x000fe40000004100 */
[----:B------:R-:W-:Y:S01]  /*108a0*/  FFMA.FTZ R27, R15, R76, R27 ;  /* 0x0000004c0f1b7223 */ /* 0x000fe2000001001b */
[----:B------:R-:W-:Y:S02]  /*108b0*/  HADD2.F32 R13, -RZ, R37.H0_H0 ;  /* 0x20000025ff0d7230 */ /* 0x000fe40000004100 */
[----:B------:R-:W-:Y:S01]  /*108c0*/  FFMA.FTZ R25, R7, R12, -R30 ;  /* 0x0000000c07197223 */ /* 0x000fe2000001081e */
[----:B------:R-:W-:-:S02]  /*108d0*/  HADD2.F32 R5, -RZ, R81.H0_H0 ;  /* 0x20000051ff057230 */ /* 0x000fc40000004100 */
[----:B------:R-:W-:Y:S01]  /*108e0*/  FFMA.FTZ R36, R7, R24, R36 ;  /* 0x0000001807247223 */ /* 0x000fe20000010024 */
[----:B------:R-:W-:Y:S02]  /*108f0*/  HADD2.F32 R9, -RZ, R39.H0_H0 ;  /* 0x20000027ff097230 */ /* 0x000fe40000004100 */
[----:B------:R-:W-:Y:S01]  /*10900*/  FMUL.FTZ R7, R8, R11 ;  /* 0x0000000b08077220 */ /* 0x000fe20000410000 */
[----:B------:R-:W-:Y:S01]  /*10910*/  FMUL.FTZ R15, R10, R13 ;  /* 0x0000000d0a0f7220 */ /* 0x000fe20000410000 */
[----:B------:R-:W-:Y:S01]  /*10920*/  FMUL.FTZ R12, R8, R5 ;  /* 0x00000005080c7220 */ /* 0x000fe20000410000 */
        /* <DEDUP_REMOVED lines=15> */
.L_x_1500:
[----:B------:R-:W-:Y:S05]  /*10a20*/  BSYNC B1 ;  /* 0x0000000000017941 */ /* 0x000fea0003800000 */
.L_x_1499:
[----:B------:R-:W-:Y:S05]  /*10a30*/  @P1 BRA `(.L_x_1474) ;  /* 0x0000001000941947 */ /* 0x000fea0003800000 */
[----:B--2---:R-:W2:Y:S01]  /*10a40*/  LDC R12, c[0x0][0x3d4] ;  /* 0x0000f500ff0c7b82 */ /* 0x004ea20000000800 */
[----:B------:R-:W-:Y:S01]  /*10a50*/  BSSY B1, `(.L_x_1505) ;  /* 0x0000063000017945 */ /* 0x000fe20003800000 */
[-C--:B--2---:R-:W-:Y:S02]  /*10a60*/  ISETP.GE.AND P0, PT, R22, R12.reuse, PT ;  /* 0x0000000c1600720c */ /* 0x084fe40003f06270 */
[-C--:B------:R-:W-:Y:S02]  /*10a70*/  ISETP.GE.AND P1, PT, R165, R12.reuse, PT ;  /* 0x0000000ca500720c */ /* 0x080fe40003f26270 */
[----:B------:R-:W-:-:S09]  /*10a80*/  ISETP.GE.AND P2, PT, R166, R12, PT ;  /* 0x0000000ca600720c */ /* 0x000fd20003f46270 */
[----:B------:R-:W-:Y:S05]  /*10a90*/  @P0 BRA `(.L_x_1506) ;  /* 0x0000000400780947 */ /* 0x000fea0003800000 */
[----:B-1-3--:R-:W-:Y:S01]  /*10aa0*/  LEA.HI R4, R12, R188, RZ, 0x1d ;  /* 0x000000bc0c047211 */ /* 0x00afe200078fe8ff */
[----:B------:R-:W-:Y:S01]  /*10ab0*/  HADD2.F32 R31, -RZ, R79.H1_H1 ;  /* 0x3000004fff1f7230 */ /* 0x000fe20000004100 */
[----:B------:R-:W-:Y:S01]  /*10ac0*/  SHF.R.U32.HI R30, RZ, 0x10, R41 ;  /* 0x00000010ff1e7819 */ /* 0x000fe20000011629 */
[--C-:B------:R-:W-:Y:S01]  /*10ad0*/  HADD2.F32 R33, -RZ, R70.reuse.H1_H1 ;  /* 0x30000046ff217230 */ /* 0x100fe20000004100 */
[----:B------:R-:W-:Y:S01]  /*10ae0*/  SHF.R.S32.HI R7, RZ, 0x1f, R4 ;  /* 0x0000001fff077819 */ /* 0x000fe20000011404 */
[----:B------:R-:W-:Y:S01]  /*10af0*/  HADD2.F32 R70, -RZ, R70.H0_H0 ;  /* 0x20000046ff467230 */ /* 0x000fe20000004100 */
[----:B------:R-:W-:Y:S01]  /*10b00*/  SHF.L.U32 R5, R4, 0x3, RZ ;  /* 0x0000000304057819 */ /* 0x000fe200000006ff */
[----:B------:R-:W-:Y:S01]  /*10b10*/  HADD2.F32 R30, -RZ, R30.H0_H0 ;  /* 0x2000001eff1e7230 */ /* 0x000fe20000004100 */
[----:B------:R-:W-:Y:S02]  /*10b20*/  LEA.HI R7, R7, R4, RZ, 0x3 ;  /* 0x0000000407077211 */ /* 0x000fe400078f18ff */
[----:B------:R-:W-:-:S02]  /*10b30*/  LOP3.LUT R5, R172, 0x38, R5, 0xf8, !PT ;  /* 0x00000038ac057812 */ /* 0x000fc400078ef805 */
[--C-:B------:R-:W-:Y:S01]  /*10b40*/  SHF.R.U64 R60, R52, 0x10, R53.reuse ;  /* 0x00000010343c7819 */ /* 0x100fe20000001235 */
[----:B------:R-:W-:Y:S01]  /*10b50*/  IMAD.SHL.U32 R7, R7, 0x400, RZ ;  /* 0x0000040007077824 */ /* 0x000fe200078e00ff */
[----:B------:R-:W-:Y:S02]  /*10b60*/  LOP3.LUT R8, R5, R200, RZ, 0x3c, !PT ;  /* 0x000000c805087212 */ /* 0x000fe400078e3cff */
[----:B------:R-:W-:Y:S02]  /*10b70*/  SHF.R.U32.HI R53, RZ, 0x10, R53 ;  /* 0x00000010ff357819 */ /* 0x000fe40000011635 */
[----:B0-----:R-:W-:Y:S02]  /*10b80*/  LOP3.LUT R9, R7, 0x7fffe000, RZ, 0xc0, !PT ;  /* 0x7fffe00007097812 */ /* 0x001fe400078ec0ff */
[----:B------:R-:W0:Y:S01]  /*10b90*/  LDS.128 R4, [R198] ;  /* 0x00000000c6047984 */ /* 0x000e220000000c00 */
[----:B------:R-:W-:Y:S02]  /*10ba0*/  SHF.R.U64 R52, R40, 0x10, R41 ;  /* 0x0000001028347819 */ /* 0x000fe40000001229 */
[----:B------:R-:W-:-:S02]  /*10bb0*/  IADD3 R9, R8, R9, R177 ;  /* 0x0000000908097210 */ /* 0x000fc40007ffe0b1 */
[----:B------:R-:W-:Y:S02]  /*10bc0*/  SHF.R.U64 R41, R54, 0x10, R55 ;  /* 0x0000001036297819 */ /* 0x000fe40000001237 */
        /* <DEDUP_REMOVED lines=19> */
[C---:B------:R-:W-:Y:S01]  /*10d00*/  FFMA.FTZ R35, R14.reuse, R31, -R35 ;  /* 0x0000001f0e237223 */ /* 0x040fe20000010823 */
[----:B------:R-:W-:Y:S01]  /*10d10*/  FFMA.FTZ R37, R14, R33, R37 ;  /* 0x000000210e257223 */ /* 0x000fe20000010025 */
[----:B------:R-:W-:-:S02]  /*10d20*/  HADD2.F32 R14, -RZ, R79.H0_H0 ;  /* 0x2000004fff0e7230 */ /* 0x000fc40000004100 */
[-C--:B------:R-:W-:Y:S01]  /*10d30*/  FMUL.FTZ R34, R27, R26.reuse ;  /* 0x0000001a1b227220 */ /* 0x080fe20000410000 */
[----:B------:R-:W-:Y:S01]  /*10d40*/  FFMA.FTZ R32, R15, R26, -R32 ;  /* 0x0000001a0f207223 */ /* 0x000fe20000010820 */
[----:B------:R-:W-:Y:S01]  /*10d50*/  FMUL.FTZ R26, R9, R70 ;  /* 0x00000046091a7220 */ /* 0x000fe20000410000 */
[----:B------:R-:W-:Y:S02]  /*10d60*/  HADD2.F32 R28, -RZ, R10.H0_H0 ;  /* 0x2000000aff1c7230 */ /* 0x000fe40000004100 */
[----:B------:R-:W-:Y:S01]  /*10d70*/  FFMA.FTZ R34, R15, R30, R34 ;  /* 0x0000001e0f227223 */ /* 0x000fe20000010022 */
[-C--:B------:R-:W-:Y:S01]  /*10d80*/  FMUL.FTZ R31, R9, R14.reuse ;  /* 0x0000000e091f7220 */ /* 0x080fe20000410000 */
[----:B------:R-:W-:Y:S01]  /*10d90*/  FFMA.FTZ R30, R5, R14, -R26 ;  /* 0x0000000e051e7223 */ /* 0x000fe2000001081a */
[----:B------:R-:W-:Y:S02]  /*10da0*/  HADD2.F32 R29, -RZ, R11.H0_H0 ;  /* 0x2000000bff1d7230 */ /* 0x000fe40000004100 */
[----:B------:R-:W-:-:S02]  /*10db0*/  HADD2.F32 R27, -RZ, R71.H0_H0 ;  /* 0x20000047ff1b7230 */ /* 0x000fc40000004100 */
[----:B------:R-:W-:Y:S01]  /*10dc0*/  FFMA.FTZ R31, R5, R70, R31 ;  /* 0x00000046051f7223 */ /* 0x000fe2000001001f */
[--C-:B------:R-:W-:Y:S02]  /*10dd0*/  HADD2.F32 R9, -RZ, R80.reuse.H0_H0 ;  /* 0x20000050ff097230 */ /* 0x100fe40000004100 */
[----:B------:R-:W-:Y:S02]  /*10de0*/  HADD2.F32 R26, -RZ, R71.H1_H1 ;  /* 0x30000047ff1a7230 */ /* 0x000fe40000004100 */
[C---:B------:R-:W-:Y:S01]  /*10df0*/  FMUL.FTZ R5, R28.reuse, R27 ;  /* 0x0000001b1c057220 */ /* 0x040fe20000410000 */
[----:B------:R-:W-:Y:S02]  /*10e00*/  HADD2.F32 R80, -RZ, R80.H1_H1 ;  /* 0x30000050ff507230 */ /* 0x000fe40000004100 */
[----:B------:R-:W-:Y:S01]  /*10e10*/  FMUL.FTZ R15, R28, R9 ;  /* 0x000000091c0f7220 */ /* 0x000fe20000410000 */
[----:B------:R-:W-:Y:S02]  /*10e20*/  HADD2.F32 R11, -RZ, R11.H1_H1 ;  /* 0x3000000bff0b7230 */ /* 0x000fe40000004100 */
[----:B------:R-:W-:Y:S01]  /*10e30*/  FMUL.FTZ R36, R29, R26 ;  /* 0x0000001a1d247220 */ /* 0x000fe20000410000 */
[----:B------:R-:W-:-:S02]  /*10e40*/  HADD2.F32 R28, -RZ, R42.H0_H0 ;  /* 0x2000002aff1c7230 */ /* 0x000fc40000004100 */
[----:B------:R-:W-:Y:S01]  /*10e50*/  FMUL.FTZ R29, R29, R80 ;  /* 0x000000501d1d7220 */ /* 0x000fe20000410000 */
[----:B------:R-:W-:Y:S02]  /*10e60*/  HADD2.F32 R14, -RZ, R54.H0_H0 ;  /* 0x20000036ff0e7230 */ /* 0x000fe40000004100 */
[C---:B------:R-:W-:Y:S01]  /*10e70*/  FFMA.FTZ R33, R24.reuse, R9, -R5 ;  /* 0x0000000918217223 */ /* 0x040fe20000010805 */
[----:B------:R-:W-:Y:S01]  /*10e80*/  FFMA.FTZ R24, R24, R27, R15 ;  /* 0x0000001b18187223 */ /* 0x000fe2000001000f */
[----:B------:R-:W-:Y:S01]  /*10e90*/  FFMA.FTZ R29, R25, R26, R29 ;  /* 0x0000001a191d7223 */ /* 0x000fe2000001001d */
[C---:B------:R-:W-:Y:S01]  /*10ea0*/  FMUL.FTZ R38, R11.reuse, R28 ;  /* 0x0000001c0b267220 */ /* 0x040fe20000410000 */
[----:B------:R-:W-:Y:S01]  /*10eb0*/  FMUL.FTZ R26, R11, R14 ;  /* 0x0000000e0b1a7220 */ /* 0x000fe20000410000 */
[----:B------:R-:W-:Y:S02]  /*10ec0*/  HADD2.F32 R8, -RZ, R8.H1_H1 ;  /* 0x30000008ff087230 */ /* 0x000fe40000004100 */
[----:B------:R-:W-:Y:S01]  /*10ed0*/  FFMA.FTZ R36, R25, R80, -R36 ;  /* 0x0000005019247223 */ /* 0x000fe20000010824 */
[----:B------:R-:W-:-:S02]  /*10ee0*/  HADD2.F32 R10, -RZ, R10.H1_H1 ;  /* 0x3000000aff0a7230 */ /* 0x000fc40000004100 */
[C---:B------:R-:W-:Y:S01]  /*10ef0*/  FFMA.FTZ R39, R7.reuse, R14, -R38 ;  /* 0x0000000e07277223 */ /* 0x040fe20000010826 */
[----:B------:R-:W-:Y:S02]  /*10f00*/  HADD2.F32 R11, -RZ, R52.H0_H0 ;  /* 0x20000034ff0b7230 */ /* 0x000fe40000004100 */
[----:B------:R-:W-:Y:S01]  /*10f10*/  FFMA.FTZ R26, R7, R28, R26 ;  /* 0x0000001c071a7223 */ /* 0x000fe2000001001a */
[----:B------:R-:W-:Y:S02]  /*10f20*/  HADD2.F32 R15, -RZ, R40.H0_H0 ;  /* 0x20000028ff0f7230 */ /* 0x000fe40000004100 */
[----:B------:R-:W-:Y:S02]  /*10f30*/  HADD2.F32 R5, -RZ, R60.H0_H0 ;  /* 0x2000003cff057230 */ /* 0x000fe40000004100 */
[----:B------:R-:W-:Y:S01]  /*10f40*/  FMUL.FTZ R7, R8, R11 ;  /* 0x0000000b08077220 */ /* 0x000fe20000410000 */
[----:B------:R-:W-:Y:S02]  /*10f50*/  HADD2.F32 R9, -RZ, R41.H0_H0 ;  /* 0x20000029ff097230 */ /* 0x000fe40000004100 */
[----:B------:R-:W-:Y:S01]  /*10f60*/  FMUL.FTZ R27, R10, R15 ;  /* 0x0000000f0a1b7220 */ /* 0x000fe20000410000 */
[----:B------:R-:W-:-:S02]  /*10f70*/  HADD2.F32 R6, -RZ, R6.H1_H1 ;  /* 0x30000006ff067230 */ /* 0x000fc40000004100 */
[-C--:B------:R-:W-:Y:S01]  /*10f80*/  FMUL.FTZ R8, R8, R5.reuse ;  /* 0x0000000508087220 */ /* 0x080fe20000410000 */
[----:B------:R-:W-:Y:S01]  /*10f90*/  FFMA.FTZ R25, R4, R5, -R7 ;  /* 0x0000000504197223 */ /* 0x000fe20000010807 */
[-C--:B------:R-:W-:Y:S01]  /*10fa0*/  FMUL.FTZ R14, R10, R9.reuse ;  /* 0x000000090a0e7220 */ /* 0x080fe20000410000 */
[----:B------:R-:W-:Y:S01]  /*10fb0*/  F2FP.F16.F32.PACK_AB R7, R39, R36 ;  /* 0x000000242707723e */ /* 0x000fe200000000ff */
[----:B------:R-:W-:Y:S01]  /*10fc0*/  FFMA.FTZ R10, R6, R9, -R27 ;  /* 0x00000009060a7223 */ /* 0x000fe2000001081b */
[----:B------:R-:W-:Y:S01]  /*10fd0*/  FFMA.FTZ R8, R4, R11, R8 ;  /* 0x0000000b04087223 */ /* 0x000fe20000010008 */
[----:B------:R-:W-:Y:S01]  /*10fe0*/  FFMA.FTZ R15, R6, R15, R14 ;  /* 0x0000000f060f7223 */ /* 0x000fe2000001000e */
[----:B------:R-:W-:Y:S02]  /*10ff0*/  F2FP.F16.F32.PACK_AB R5, R32, R35 ;  /* 0x000000232005723e */ /* 0x000fe400000000ff */
[----:B------:R-:W-:Y:S02]  /*11000*/  F2FP.F16.F32.PACK_AB R4, R25, R30 ;  /* 0x0000001e1904723e */ /* 0x000fe400000000ff */
[----:B------:R-:W-:-:S02]  /*11010*/  F2FP.F16.F32.PACK_AB R6, R10, R33 ;  /* 0x000000210a06723e */ /* 0x000fc400000000ff */
[----:B------:R-:W-:Y:S02]  /*11020*/  F2FP.F16.F32.PACK_AB R11, R26, R29 ;  /* 0x0000001d1a0b723e */ /* 0x000fe400000000ff */
[----:B------:R-:W-:Y:S01]  /*11030*/  F2FP.F16.F32.PACK_AB R9, R34, R37 ;  /* 0x000000252209723e */ /* 0x000fe200000000ff */
[----:B------:R2:W-:Y:S01]  /*11040*/  STS.128 [R198], R4 ;  /* 0x00000004c6007388 */ /* 0x0005e20000000c00 */
[----:B------:R-:W-:Y:S02]  /*11050*/  F2FP.F16.F32.PACK_AB R8, R8, R31 ;  /* 0x0000001f0808723e */ /* 0x000fe400000000ff */
[----:B------:R-:W-:-:S05]  /*11060*/  F2FP.F16.F32.PACK_AB R10, R15, R24 ;  /* 0x000000180f0a723e */ /* 0x000fca00000000ff */
[----:B------:R2:W-:Y:S02]  /*11070*/  STS.128 [R13+0xc400], R8 ;  /* 0x00c400080d007388 */ /* 0x0005e40000000c00 */
.L_x_1506:
[----:B------:R-:W-:Y:S05]  /*11080*/  BSYNC B1 ;  /* 0x0000000000017941 */ /* 0x000fea0003800000 */
.L_x_1505:
[----:B------:R-:W-:Y:S04]  /*11090*/  BSSY B1, `(.L_x_1507) ;  /* 0x0000060000017945 */ /* 0x000fe80003800000 */
[----:B------:R-:W-:Y:S05]  /*110a0*/  @P1 BRA `(.L_x_1508) ;  /* 0x0000000400781947 */ /* 0x000fea0003800000 */
[----:B-123--:R-:W-:Y:S01]  /*110b0*/  LEA.HI R4, R12, R189, RZ, 0x1d ;  /* 0x000000bd0c047211 */ /* 0x00efe200078fe8ff */
[----:B------:R-:W-:Y:S01]  /*110c0*/  HADD2.F32 R31, -RZ, R73.H1_H1 ;  /* 0x30000049ff1f7230 */ /* 0x000fe20000004100 */
[----:B------:R-:W-:Y:S01]  /*110d0*/  SHF.R.U32.HI R32, RZ, 0x10, R45 ;  /* 0x00000010ff207819 */ /* 0x000fe2000001162d */
[--C-:B------:R-:W-:Y:S01]  /*110e0*/  HADD2.F32 R33, -RZ, R69.reuse.H1_H1 ;  /* 0x30000045ff217230 */ /* 0x100fe20000004100 */
[----:B------:R-:W-:Y:S01]  /*110f0*/  SHF.R.S32.HI R7, RZ, 0x1f, R4 ;  /* 0x0000001fff077819 */ /* 0x000fe20000011404 */
[----:B------:R-:W-:Y:S01]  /*11100*/  IMAD.SHL.U32 R5, R4, 0x8, RZ ;  /* 0x0000000804057824 */ /* 0x000fe200078e00ff */
[----:B------:R-:W-:Y:S01]  /*11110*/  SHF.R.U64 R42, R56, 0x10, R57 ;  /* 0x00000010382a7819 */ /* 0x000fe20000001239 */
[----:B------:R-:W-:Y:S01]  /*11120*/  HADD2.F32 R32, -RZ, R32.H0_H0 ;  /* 0x20000020ff207230 */ /* 0x000fe20000004100 */
[----:B------:R-:W-:Y:S01]  /*11130*/  LEA.HI R7, R7, R4, RZ, 0x3 ;  /* 0x0000000407077211 */ /* 0x000fe200078f18ff */
[----:B------:R-:W-:Y:S01]  /*11140*/  HADD2.F32 R30, -RZ, R69.H0_H0 ;  /* 0x20000045ff1e7230 */ /* 0x000fe20000004100 */
[----:B------:R-:W-:-:S02]  /*11150*/  LOP3.LUT R5, R172, 0x38, R5, 0xf8, !PT ;  /* 0x00000038ac057812 */ /* 0x000fc400078ef805 */
[----:B------:R-:W-:Y:S01]  /*11160*/  SHF.R.U32.HI R56, RZ, 0x10, R57 ;  /* 0x00000010ff387819 */ /* 0x000fe20000011639 */
[----:B------:R-:W-:Y:S01]  /*11170*/  IMAD.SHL.U32 R7, R7, 0x400, RZ ;  /* 0x0000040007077824 */ /* 0x000fe200078e00ff */
[----:B------:R-:W-:Y:S02]  /*11180*/  LOP3.LUT R8, R5, R200, RZ, 0x3c, !PT ;  /* 0x000000c805087212 */ /* 0x000fe400078e3cff */
[----:B------:R-:W-:Y:S02]  /*11190*/  SHF.R.U64 R41, R58, 0x10, R59 ;  /* 0x000000103a297819 */ /* 0x000fe4000000123b */
[----:B0-----:R-:W-:Y:S02]  /*111a0*/  LOP3.LUT R9, R7, 0x7fffe000, RZ, 0xc0, !PT ;  /* 0x7fffe00007097812 */ /* 0x001fe400078ec0ff */
[----:B------:R-:W0:Y:S01]  /*111b0*/  LDS.128 R4, [R195] ;  /* 0x00000000c3047984 */ /* 0x000e220000000c00 */
[----:B------:R-:W-:Y:S02]  /*111c0*/  SHF.R.U64 R39, R46, 0x10, R47 ;  /* 0x000000102e277819 */ /* 0x000fe4000000122f */
[----:B------:R-:W-:-:S02]  /*111d0*/  IADD3 R9, R8, R9, R177 ;  /* 0x0000000908097210 */ /* 0x000fc40007ffe0b1 */
[----:B------:R-:W-:Y:S02]  /*111e0*/  SHF.R.U32.HI R58, RZ, 0x10, R59 ;  /* 0x00000010ff3a7819 */ /* 0x000fe4000001163b */
[----:B------:R-:W-:Y:S01]  /*111f0*/  SHF.R.U32.HI R46, RZ, 0x10, R47 ;  /* 0x00000010ff2e7819 */ /* 0x000fe2000001162f */
[----:B------:R-:W-:Y:S01]  /*11200*/  IMAD R13, R9, 0x2, R18 ;  /* 0x00000002090d7824 */ /* 0x000fe200078e0212 */
[----:B------:R-:W-:-:S04]  /*11210*/  SHF.R.U64 R40, R44, 0x10, R45 ;  /* 0x000000102c287819 */ /* 0x000fc8000000122d */
[----:B------:R-:W1:Y:S01]  /*11220*/  LDS.128 R8, [R13+0xc400] ;  /* 0x00c400000d087984 */ /* 0x000e620000000c00 */
[--C-:B0-----:R-:W-:Y:S02]  /*11230*/  HADD2.F32 R14, -RZ, R5.reuse.H0_H0 ;  /* 0x20000005ff0e7230 */ /* 0x101fe40000004100 */
[----:B------:R-:W-:Y:S02]  /*11240*/  HADD2.F32 R15, -RZ, R5.H1_H1 ;  /* 0x30000005ff0f7230 */ /* 0x000fe40000004100 */
[----:B------:R-:W-:Y:S02]  /*11250*/  HADD2.F32 R5, -RZ, R4.H0_H0 ;  /* 0x20000004ff057230 */ /* 0x000fe40000004100 */
[----:B------:R-:W-:Y:S02]  /*11260*/  HADD2.F32 R24, -RZ, R6.H0_H0 ;  /* 0x20000006ff187230 */ /* 0x000fe40000004100 */
[--C-:B------:R-:W-:Y:S02]  /*11270*/  HADD2.F32 R25, -RZ, R7.reuse.H0_H0 ;  /* 0x20000007ff197230 */ /* 0x100fe40000004100 */
[----:B------:R-:W-:-:S02]  /*11280*/  HADD2.F32 R7, -RZ, R7.H1_H1 ;  /* 0x30000007ff077230 */ /* 0x000fc40000004100 */
[----:B------:R-:W-:Y:S02]  /*11290*/  HADD2.F32 R4, -RZ, R4.H1_H1 ;  /* 0x30000004ff047230 */ /* 0x000fe40000004100 */
        /* <DEDUP_REMOVED lines=45> */
[----:B------:R-:W-:Y:S02]  /*11570*/  HADD2.F32 R6, -RZ, R6.H1_H1 ;  /* 0x30000006ff067230 */ /* 0x000fe40000004100 */
        /* <DEDUP_REMOVED lines=17> */
.L_x_1508:
[----:B------:R-:W-:Y:S05]  /*11690*/  BSYNC B1 ;  /* 0x0000000000017941 */ /* 0x000fea0003800000 */
.L_x_1507:
[----:B------:R-:W-:Y:S05]  /*116a0*/  @P2 BRA `(.L_x_1474) ;  /* 0x0000000400782947 */ /* 0x000fea0003800000 */
[----:B------:R-:W-:Y:S01]  /*116b0*/  LEA.HI R12, R12, R197, RZ, 0x1d ;  /* 0x000000c50c0c7211 */ /* 0x000fe200078fe8ff */
[----:B------:R-:W-:Y:S01]  /*116c0*/  HADD2.F32 R32, -RZ, R0.H1_H1 ;  /* 0x30000000ff207230 */ /* 0x000fe20000004100 */
[----:B------:R-:W-:Y:S01]  /*116d0*/  SHF.R.U64 R38, R64, 0x10, R65 ;  /* 0x0000001040267819 */ /* 0x000fe20000001241 */
[--C-:B------:R-:W-:Y:S01]  /*116e0*/  HADD2.F32 R30, -RZ, R20.reuse.H1_H1 ;  /* 0x30000014ff1e7230 */ /* 0x100fe20000004100 */
[----:B-1234-:R-:W-:Y:S01]  /*116f0*/  SHF.R.S32.HI R7, RZ, 0x1f, R12 ;  /* 0x0000001fff077819 */ /* 0x01efe2000001140c */
[----:B------:R-:W-:Y:S01]  /*11700*/  HADD2.F32 R20, -RZ, R20.H0_H0 ;  /* 0x20000014ff147230 */ /* 0x000fe20000004100 */
[----:B------:R-:W-:Y:S02]  /*11710*/  SHF.L.U32 R5, R12, 0x3, RZ ;  /* 0x000000030c057819 */ /* 0x000fe400000006ff */
[----:B------:R-:W-:Y:S02]  /*11720*/  LEA.HI R7, R7, R12, RZ, 0x3 ;  /* 0x0000000c07077211 */ /* 0x000fe400078f18ff */
[----:B------:R-:W-:-:S02]  /*11730*/  LOP3.LUT R5, R172, 0x38, R5, 0xf8, !PT ;  /* 0x00000038ac057812 */ /* 0x000fc400078ef805 */
[----:B------:R-:W-:Y:S01]  /*11740*/  SHF.R.U32.HI R64, RZ, 0x10, R65 ;  /* 0x00000010ff407819 */ /* 0x000fe20000011641 */
[----:B------:R-:W-:Y:S01]  /*11750*/  IMAD.SHL.U32 R7, R7, 0x400, RZ ;  /* 0x0000040007077824 */ /* 0x000fe200078e00ff */
[----:B------:R-:W-:Y:S02]  /*11760*/  LOP3.LUT R8, R5, R200, RZ, 0x3c, !PT ;  /* 0x000000c805087212 */ /* 0x000fe400078e3cff */
[----:B------:R-:W-:Y:S02]  /*11770*/  SHF.R.U32.HI R29, RZ, 0x10, R49 ;  /* 0x00000010ff1d7819 */ /* 0x000fe40000011631 */
[----:B0-----:R-:W-:Y:S02]  /*11780*/  LOP3.LUT R9, R7, 0x7fffe000, RZ, 0xc0, !PT ;  /* 0x7fffe00007097812 */ /* 0x001fe400078ec0ff */
[----:B------:R-:W0:Y:S01]  /*11790*/  LDS.128 R4, [R192] ;  /* 0x00000000c0047984 */ /* 0x000e220000000c00 */
[----:B------:R-:W-:Y:S01]  /*117a0*/  HADD2.F32 R29, -RZ, R29.H0_H0 ;  /* 0x2000001dff1d7230 */ /* 0x000fe20000004100 */
[----:B------:R-:W-:-:S02]  /*117b0*/  IADD3 R9, R8, R9, R177 ;  /* 0x0000000908097210 */ /* 0x000fc40007ffe0b1 */
[----:B------:R-:W-:Y:S02]  /*117c0*/  SHF.R.U64 R37, R66, 0x10, R67 ;  /* 0x0000001042257819 */ /* 0x000fe40000001243 */
[----:B------:R-:W-:Y:S01]  /*117d0*/  SHF.R.U64 R33, R50, 0x10, R51 ;  /* 0x0000001032217819 */ /* 0x000fe20000001233 */
[----:B------:R-:W-:Y:S01]  /*117e0*/  IMAD R12, R9, 0x2, R18 ;  /* 0x00000002090c7824 */ /* 0x000fe200078e0212 */
[----:B------:R-:W-:Y:S02]  /*117f0*/  SHF.R.U32.HI R66, RZ, 0x10, R67 ;  /* 0x00000010ff427819 */ /* 0x000fe40000011643 */
[----:B------:R-:W-:Y:S02]  /*11800*/  SHF.R.U32.HI R50, RZ, 0x10, R51 ;  /* 0x00000010ff327819 */ /* 0x000fe40000011633 */
[----:B------:R-:W1:Y:S01]  /*11810*/  LDS.128 R8, [R12+0xc400] ;  /* 0x00c400000c087984 */ /* 0x000e620000000c00 */
[----:B------:R-:W-:Y:S01]  /*11820*/  SHF.R.U64 R35, R48, 0x10, R49 ;  /* 0x0000001030237819 */ /* 0x000fe20000001231 */
[----:B0-----:R-:W-:-:S02]  /*11830*/  HADD2.F32 R13, -RZ, R5.H0_H0 ;  /* 0x20000005ff0d7230 */ /* 0x001fc40000004100 */
[----:B------:R-:W-:Y:S02]  /*11840*/  HADD2.F32 R14, -RZ, R5.H1_H1 ;  /* 0x30000005ff0e7230 */ /* 0x000fe40000004100 */
[----:B------:R-:W-:Y:S02]  /*11850*/  HADD2.F32 R5, -RZ, R4.H0_H0 ;  /* 0x20000004ff057230 */ /* 0x000fe40000004100 */
[----:B------:R-:W-:Y:S02]  /*11860*/  HADD2.F32 R15, -RZ, R6.H0_H0 ;  /* 0x20000006ff0f7230 */ /* 0x000fe40000004100 */
[--C-:B------:R-:W-:Y:S02]  /*11870*/  HADD2.F32 R24, -RZ, R7.reuse.H0_H0 ;  /* 0x20000007ff187230 */ /* 0x100fe40000004100 */
        /* <DEDUP_REMOVED lines=11> */
[-C--:B------:R-:W-:Y:S01]  /*11930*/  FMUL.FTZ R13, R26, R25.reuse ;  /* 0x000000191a0d7220 */ /* 0x080fe20000410000 */
[----:B------:R-:W-:Y:S02]  /*11940*/  HADD2.F32 R27, -RZ, R10.H0_H0 ;  /* 0x2000000aff1b7230 */ /* 0x000fe40000004100 */
[C---:B------:R-:W-:Y:S01]  /*11950*/  FFMA.FTZ R31, R14.reuse, R25, -R31 ;  /* 0x000000190e1f7223 */ /* 0x040fe2000001081f */
[C---:B------:R-:W-:Y:S01]  /*11960*/  FMUL.FTZ R0, R9.reuse, R30 ;  /* 0x0000001e09007220 */ /* 0x040fe20000410000 */
[----:B------:R-:W-:Y:S02]  /*11970*/  HADD2.F32 R26, -RZ, R3.H0_H0 ;  /* 0x20000003ff1a7230 */ /* 0x000fe40000004100 */
[-C--:B------:R-:W-:Y:S01]  /*11980*/  FMUL.FTZ R9, R9, R20.reuse ;  /* 0x0000001409097220 */ /* 0x080fe20000410000 */
[----:B------:R-:W-:Y:S02]  /*11990*/  HADD2.F32 R28, -RZ, R11.H0_H0 ;  /* 0x2000000bff1c7230 */ /* 0x000fe40000004100 */
[----:B------:R-:W-:Y:S01]  /*119a0*/  FFMA.FTZ R20, R5, R20, -R0 ;  /* 0x0000001405147223 */ /* 0x000fe20000010800 */
[----:B------:R-:W-:Y:S01]  /*119b0*/  FFMA.FTZ R29, R14, R29, R13 ;  /* 0x0000001d0e1d7223 */ /* 0x000fe2000001000d */
[----:B------:R-:W-:-:S02]  /*119c0*/  HADD2.F32 R0, -RZ, R21.H0_H0 ;  /* 0x20000015ff007230 */ /* 0x000fc40000004100 */
[----:B------:R-:W-:Y:S01]  /*119d0*/  FMUL.FTZ R14, R27, R26 ;  /* 0x0000001a1b0e7220 */ /* 0x000fe20000410000 */
[----:B------:R-:W-:Y:S02]  /*119e0*/  HADD2.F32 R3, -RZ, R3.H1_H1 ;  /* 0x30000003ff037230 */ /* 0x000fe40000004100 */
[----:B------:R-:W-:Y:S01]  /*119f0*/  FFMA.FTZ R30, R5, R30, R9 ;  /* 0x0000001e051e7223 */ /* 0x000fe20000010009 */
[----:B------:R-:W-:Y:S02]  /*11a00*/  HADD2.F32 R21, -RZ, R21.H1_H1 ;  /* 0x30000015ff157230 */ /* 0x000fe40000004100 */
[-C--:B------:R-:W-:Y:S01]  /*11a10*/  FMUL.FTZ R32, R27, R0.reuse ;  /* 0x000000001b207220 */ /* 0x080fe20000410000 */
[----:B------:R-:W-:Y:S01]  /*11a20*/  FFMA.FTZ R25, R15, R0, -R14 ;  /* 0x000000000f197223 */ /* 0x000fe2000001080e */
[C---:B------:R-:W-:Y:S01]  /*11a30*/  FMUL.FTZ R5, R28.reuse, R3 ;  /* 0x000000031c057220 */ /* 0x040fe20000410000 */
[----:B------:R-:W-:Y:S02]  /*11a40*/  HADD2.F32 R11, -RZ, R11.H1_H1 ;  /* 0x3000000bff0b7230 */ /* 0x000fe40000004100 */
[----:B------:R-:W-:Y:S01]  /*11a50*/  FMUL.FTZ R28, R28, R21 ;  /* 0x000000151c1c7220 */ /* 0x000fe20000410000 */
[----:B------:R-:W-:-:S02]  /*11a60*/  HADD2.F32 R14, -RZ, R50.H0_H0 ;  /* 0x20000032ff0e7230 */ /* 0x000fc40000004100 */
[----:B------:R-:W-:Y:S01]  /*11a70*/  FFMA.FTZ R32, R15, R26, R32 ;  /* 0x0000001a0f207223 */ /* 0x000fe20000010020 */
[----:B------:R-:W-:Y:S02]  /*11a80*/  HADD2.F32 R0, -RZ, R66.H0_H0 ;  /* 0x20000042ff007230 */ /* 0x000fe40000004100 */
[C---:B------:R-:W-:Y:S01]  /*11a90*/  FFMA.FTZ R21, R24.reuse, R21, -R5 ;  /* 0x0000001518157223 */ /* 0x040fe20000010805 */
[----:B------:R-:W-:Y:S01]  /*11aa0*/  FFMA.FTZ R28, R24, R3, R28 ;  /* 0x00000003181c7223 */ /* 0x000fe2000001001c */
[C---:B------:R-:W-:Y:S01]  /*11ab0*/  FMUL.FTZ R26, R11.reuse, R14 ;  /* 0x0000000e0b1a7220 */ /* 0x040fe20000410000 */
[----:B------:R-:W-:Y:S02]  /*11ac0*/  HADD2.F32 R8, -RZ, R8.H1_H1 ;  /* 0x30000008ff087230 */ /* 0x000fe40000004100 */
[-C--:B------:R-:W-:Y:S01]  /*11ad0*/  FMUL.FTZ R24, R11, R0.reuse ;  /* 0x000000000b187220 */ /* 0x080fe20000410000 */
[----:B------:R-:W-:Y:S02]  /*11ae0*/  HADD2.F32 R10, -RZ, R10.H1_H1 ;  /* 0x3000000aff0a7230 */ /* 0x000fe40000004100 */
[----:B------:R-:W-:Y:S01]  /*11af0*/  FFMA.FTZ R26, R7, R0, -R26 ;  /* 0x00000000071a7223 */ /* 0x000fe2000001081a */
[----:B------:R-:W-:-:S02]  /*11b00*/  HADD2.F32 R9, -RZ, R35.H0_H0 ;  /* 0x20000023ff097230 */ /* 0x000fc40000004100 */
[----:B------:R-:W-:Y:S01]  /*11b10*/  FFMA.FTZ R27, R7, R14, R24 ;  /* 0x0000000e071b7223 */ /* 0x000fe20000010018 */
[----:B------:R-:W-:Y:S02]  /*11b20*/  HADD2.F32 R11, -RZ, R33.H0_H0 ;  /* 0x20000021ff0b7230 */ /* 0x000fe40000004100 */
[----:B------:R-:W-:Y:S02]  /*11b30*/  HADD2.F32 R3, -RZ, R38.H0_H0 ;  /* 0x20000026ff037230 */ /* 0x000fe40000004100 */
[----:B------:R-:W-:Y:S01]  /*11b40*/  FMUL.FTZ R7, R8, R9 ;  /* 0x0000000908077220 */ /* 0x000fe20000410000 */
[----:B------:R-:W-:Y:S02]  /*11b50*/  HADD2.F32 R5, -RZ, R37.H0_H0 ;  /* 0x20000025ff057230 */ /* 0x000fe40000004100 */
[----:B------:R-:W-:Y:S01]  /*11b60*/  FMUL.FTZ R15, R10, R11 ;  /* 0x0000000b0a0f7220 */ /* 0x000fe20000410000 */
[----:B------:R-:W-:Y:S02]  /*11b70*/  HADD2.F32 R4, -RZ, R4.H1_H1 ;  /* 0x30000004ff047230 */ /* 0x000fe40000004100 */
[----:B------:R-:W-:Y:S01]  /*11b80*/  FMUL.FTZ R8, R8, R3 ;  /* 0x0000000308087220 */ /* 0x000fe20000410000 */
[----:B------:R-:W-:-:S02]  /*11b90*/  HADD2.F32 R6, -RZ, R6.H1_H1 ;  /* 0x30000006ff067230 */ /* 0x000fc40000004100 */
        /* <DEDUP_REMOVED lines=15> */
.L_x_1474:
[----:B------:R-:W-:Y:S05]  /*11c90*/  BSYNC B0 ;  /* 0x0000000000007941 */ /* 0x000fea0003800000 */
.L_x_1446:
        /* <DEDUP_REMOVED lines=8> */
.L_x_1444:
[----:B------:R-:W-:-:S06]  /*11d20*/  ULOP3.LUT UR4, UR60, 0x1, URZ, 0xfc, !UPT ;  /* 0x000000013c047892 */ /* 0x000fcc000f8efc3f */
[----:B------:R-:W-:-:S05]  /*11d30*/  IMAD.U32 R0, RZ, RZ, UR4 ;  /* 0x00000004ff007e24 */ /* 0x000fca000f8e00ff */
[----:B------:R-:W-:-:S13]  /*11d40*/  ISETP.NE.AND P0, PT, R0, 0x3, PT ;  /* 0x000000030000780c */ /* 0x000fda0003f05270 */
[----:B------:R-:W-:Y:S05]  /*11d50*/  @!P0 BRA `(.L_x_1509) ;  /* 0x0000000000048947 */ /* 0x000fea0003800000 */
[----:B------:R-:W-:Y:S01]  /*11d60*/  BPT.TRAP 0x1 ;  /* 0x000000040000795c */ /* 0x000fe20000300000 */
.L_x_1509:
[----:B01----:R-:W-:Y:S01]  /*11d70*/  IMAD R3, R160, 0x8, R18 ;  /* 0x00000008a0037824 */ /* 0x003fe200078e0212 */
[----:B------:R-:W-:-:S04]  /*11d80*/  SHF.L.U32 R0, R161, 0x1f, RZ ;  /* 0x0000001fa1007819 */ /* 0x000fc800000006ff */
[----:B------:R0:W1:Y:S01]  /*11d90*/  SYNCS.PHASECHK.TRANS64.TRYWAIT P2, [R3+URZ+0x2a830], R0 ;  /* 0x02a83000030075a7 */ /* 0x000062000804017f */
[----:B------:R-:W-:Y:S05]  /*11da0*/  @!P0 BRA `(.L_x_1510) ;  /* 0x0000000000048947 */ /* 0x000fea0003800000 */
[----:B------:R-:W-:Y:S01]  /*11db0*/  BPT.TRAP 0x1 ;  /* 0x000000040000795c */ /* 0x000fe20000300000 */
.L_x_1510:
[----:B--234-:R-:W2:Y:S02]  /*11dc0*/  S2R R4, SR_TID.X ;  /* 0x0000000000047919 */ /* 0x01cea40000002100 */
[----:B--2---:R-:W-:-:S04]  /*11dd0*/  LOP3.LUT R4, R4, 0x7f, RZ, 0xc0, !PT ;  /* 0x0000007f04047812 */ /* 0x004fc800078ec0ff */
[----:B------:R-:W-:Y:S01]  /*11de0*/  ISETP.NE.AND P1, PT, R4, RZ, PT ;  /* 0x000000ff0400720c */ /* 0x000fe20003f25270 */
[----:B-1----:R-:W-:-:S12]  /*11df0*/  @P2 BRA `(.L_x_1511) ;  /* 0x0000000000082947 */ /* 0x002fd80003800000 */
[----:B------:R-:W1:Y:S02]  /*11e00*/  SYNCS.PHASECHK.TRANS64.TRYWAIT P2, [R3+URZ+0x2a830], R0 ;  /* 0x02a83000030075a7 */ /* 0x000e64000804017f */
[----:B-1----:R-:W-:Y:S05]  /*11e10*/  @!P2 BRA `(.L_x_1512) ;  /* 0x000001500064a947 */ /* 0x002fea0003800000 */
.L_x_1511:
[----:B------:R-:W-:Y:S05]  /*11e20*/  WARPSYNC.ALL ;  /* 0x0000000000007948 */ /* 0x000fea0003800000 */
[----:B01----:R-:W-:Y:S01]  /*11e30*/  VIADD R0, R18, 0x18400 ;  /* 0x0001840012007836 */ /* 0x003fe20000000000 */
[----:B------:R-:W-:Y:S01]  /*11e40*/  R2UR UR4, R68 ;  /* 0x00000000440472ca */ /* 0x000fe200000e0000 */
[----:B------:R-:W-:Y:S01]  /*11e50*/  UMOV UR9, 0x40000040 ;  /* 0x4000004000097882 */ /* 0x000fe20000000000 */
[----:B------:R-:W-:Y:S01]  /*11e60*/  MOV R5, 0x40000040 ;  /* 0x4000004000057802 */ /* 0x000fe20000000f00 */
[----:B------:R-:W-:Y:S01]  /*11e70*/  WARPGROUP.ARRIVE ;  /* 0x00000000000079c5 */ /* 0x000fe20000000000 */
[----:B------:R-:W-:Y:S01]  /*11e80*/  SHF.R.U32.HI R0, RZ, 0x4, R0 ;  /* 0x00000004ff007819 */ /* 0x000fe20000011600 */
[----:B------:R-:W-:Y:S01]  /*11e90*/  IMAD.MOV.U32 R7, RZ, RZ, 0x40000040 ;  /* 0x40000040ff077424 */ /* 0x000fe200078e00ff */
[----:B------:R-:W-:Y:S01]  /*11ea0*/  R2UR UR11, R5 ;  /* 0x00000000050b72ca */ /* 0x000fe200000e0000 */
[----:B------:R-:W-:Y:S01]  /*11eb0*/  IMAD.U32 R11, RZ, RZ, UR9 ;  /* 0x00000009ff0b7e24 */ /* 0x000fe2000f8e00ff */
[----:B------:R-:W-:Y:S01]  /*11ec0*/  LOP3.LUT R0, R0, 0x3fff, RZ, 0xc0, !PT ;  /* 0x00003fff00007812 */ /* 0x000fe200078ec0ff */
[----:B------:R-:W-:Y:S01]  /*11ed0*/  UMOV UR53, 0x40000040 ;  /* 0x4000004000357882 */ /* 0x000fe20000000000 */
[----:B------:R-:W-:Y:S01]  /*11ee0*/  UMOV UR49, 0x40000040 ;  /* 0x4000004000317882 */ /* 0x000fe20000000000 */
[----:B------:R-:W-:Y:S01]  /*11ef0*/  UMOV UR45, 0x40000040 ;  /* 0x40000040002d7882 */ /* 0x000fe20000000000 */
[----:B------:R-:W-:Y:S01]  /*11f00*/  LOP3.LUT R8, R0, 0x10000, RZ, 0xfc, !PT ;  /* 0x0001000000087812 */ /* 0x000fe200078efcff */
[----:B------:R-:W-:Y:S01]  /*11f10*/  ULOP3.LUT UR4, UR4, 0x10000, URZ, 0xfc, !UPT ;  /* 0x0001000004047892 */ /* 0x000fe2000f8efc3f */
[----:B------:R-:W0:Y:S03]  /*11f20*/  LDC.64 R12, c[0x0][0x9e0] ;  /* 0x00027800ff0c7b82 */ /* 0x000e260000000a00 */
[----:B------:R-:W-:Y:S01]  /*11f30*/  IMAD R4, R160, 0x900, R8 ;  /* 0x00000900a0047824 */ /* 0x000fe200078e0208 */
[----:B------:R-:W-:-:S02]  /*11f40*/  UIADD3 UR5, UR4, 0x2, URZ ;  /* 0x0000000204057890 */ /* 0x000fc4000fffe03f */
[----:B------:R-:W-:Y:S01]  /*11f50*/  UMOV UR8, UR4 ;  /* 0x0000000400087c82 */ /* 0x000fe20008000000 */
[C---:B------:R-:W-:Y:S01]  /*11f60*/  VIADD R6, R4.reuse, 0x2 ;  /* 0x0000000204067836 */ /* 0x040fe20000000000 */
[----:B------:R-:W-:Y:S01]  /*11f70*/  R2UR UR10, R4 ;  /* 0x00000000040a72ca */ /* 0x000fe200000e0000 */
[----:B------:R-:W-:-:S05]  /*11f80*/  IMAD.U32 R10, RZ, RZ, UR8 ;  /* 0x00000008ff0a7e24 */ /* 0x000fca000f8e00ff */
[----:B------:R1:W-:Y:S07]  /*11f90*/  STL.64 [R1+0x38], R10 ;  /* 0x0000380a01007387 */ /* 0x0003ee0000100a00 */
[----:B------:R-:W-:Y:S01]  /*11fa0*/  HGMMA.64x96x16.F32 R24, gdesc[UR8], RZ, !UPT, gsb0 ;  /* 0x01600000081879f0 */ /* 0x000fe2000c0008ff */
[----:B------:R-:W-:Y:S01]  /*11fb0*/  R2UR UR10, R6 ;  /* 0x00000000060a72ca */ /* 0x000fe200000e0000 */
[----:B------:R-:W-:Y:S01]  /*11fc0*/  UMOV UR8, UR5 ;  /* 0x0000000500087c82 */ /* 0x000fe20008000000 */
[----:B------:R-:W-:Y:S01]  /*11fd0*/  R2UR UR11, R7 ;  /* 0x00000000070b72ca */ /* 0x000fe200000e0000 */
[----:B------:R-:W-:Y:S01]  /*11fe0*/  UMOV UR9, 0x40000040 ;  /* 0x4000004000097882 */ /* 0x000fe20000000000 */
[----:B------:R-:W-:Y:S01]  /*11ff0*/  VIADD R6, R4, 0x4 ;  /* 0x0000000404067836 */ /* 0x000fe20000000000 */
[----:B------:R-:W-:Y:S01]  /*12000*/  UIADD3 UR5, UR4, 0x4, URZ ;  /* 0x0000000404057890 */ /* 0x000fe2000fffe03f */
[----:B------:R-:W-:Y:S01]  /*12010*/  IMAD.MOV.U32 R7, RZ, RZ, 0x40000040 ;  /* 0x40000040ff077424 */ /* 0x000fe200078e00ff */
[----:B-1----:R-:W-:Y:S01]  /*12020*/  MOV R11, UR9 ;  /* 0x00000009000b7c02 */ /* 0x002fe20008000f00 */
[----:B------:R-:W-:-:S05]  /*12030*/  IMAD.U32 R10, RZ, RZ, UR8 ;  /* 0x00000008ff0a7e24 */ /* 0x000fca000f8e00ff */
[----:B------:R1:W-:Y:S01]  /*12040*/  STL.64 [R1+0x30], R10 ;  /* 0x0000300a01007387 */ /* 0x0003e20000100a00 */
[----:B------:R-:W-:Y:S02]  /*12050*/  WARPGROUP.DEPBAR.LE gsb0, 0x0 ;  /* 0x00008000000079c5 */ /* 0x000fe40000010000 */
[----:B------:R-:W-:-:S06]  /*12060*/  WARPGROUP.ARRIVE ;  /* 0x00000000000079c5 */ /* 0x000fcc0000000000 */
[----:B------:R-:W-:Y:S01]  /*12070*/  HGMMA.64x96x16.F32 R24, gdesc[UR8], R24, gsb0 ;  /* 0x01600000081879f0 */ /* 0x000fe20008000818 */
[----:B------:R-:W-:Y:S01]  /*12080*/  R2UR UR10, R6 ;  /* 0x00000000060a72ca */ /* 0x000fe200000e0000 */
[----:B------:R-:W-:Y:S01]  /*12090*/  UMOV UR8, UR5 ;  /* 0x0000000500087c82 */ /* 0x000fe20008000000 */
[----:B------:R-:W-:Y:S01]  /*120a0*/  R2UR UR11, R7 ;  /* 0x00000000070b72ca */ /* 0x000fe200000e0000 */
[----:B------:R-:W-:Y:S01]  /*120b0*/  UMOV UR9, 0x40000040 ;  /* 0x4000004000097882 */ /* 0x000fe20000000000 */
[----:B------:R-:W-:Y:S01]  /*120c0*/  VIADD R6, R4, 0x6 ;  /* 0x0000000604067836 */ /* 0x000fe20000000000 */
[----:B------:R-:W-:Y:S01]  /*120d0*/  MOV R7, 0x40000040 ;  /* 0x4000004000077802 */ /* 0x000fe20000000f00 */
[----:B------:R-:W-:Y:S01]  /*120e0*/  UIADD3 UR5, UR4, 0x6, URZ ;  /* 0x0000000604057890 */ /* 0x000fe2000fffe03f */
[----:B-1----:R-:W-:Y:S02]  /*120f0*/  IMAD.U32 R10, RZ, RZ, UR8 ;  /* 0x00000008ff0a7e24 */ /* 0x002fe4000f8e00ff */
        /* <DEDUP_REMOVED lines=10> */
[----:B------:R-:W-:Y:S01]  /*121a0*/  UIADD3 UR5, UR4, 0x400, URZ ;  /* 0x0000040004057890 */ /* 0x000fe2000fffe03f */
[----:B------:R-:W-:Y:S02]  /*121b0*/  IMAD.MOV.U32 R7, RZ, RZ, 0x40000040 ;  /* 0x40000040ff077424 */ /* 0x000fe400078e00ff */
        /* <DEDUP_REMOVED lines=27> */
[----:B------:R-:W-:Y:S01]  /*12370*/  IMAD.U32 R11, RZ, RZ, UR9 ;  /* 0x00000009ff0b7e24 */ /* 0x000fe2000f8e00ff */
[----:B------:R-:W-:-:S02]  /*12380*/  UIADD3 UR52, UR4, 0x406, URZ ;  /* 0x0000040604347890 */ /* 0x000fc4000fffe03f */
[----:B------:R-:W-:Y:S02]  /*12390*/  UIADD3 UR48, UR4, 0x800, URZ ;  /* 0x0000080004307890 */ /* 0x000fe4000fffe03f */
[----:B------:R1:W-:Y:S04]  /*123a0*/  STL.64 [R1+0x10], R10 ;  /* 0x0000100a01007387 */ /* 0x0003e80000100a00 */
[----:B------:R-:W2:Y:S01]  /*123b0*/  LDL.LU R14, [R1] ;  /* 0x00000000010e7983 */ /* 0x000ea20000300800 */
[----:B------:R-:W-:Y:S02]  /*123c0*/  WARPGROUP.DEPBAR.LE gsb0, 0x0 ;  /* 0x00008000000079c5 */ /* 0x000fe40000010000 */
[----:B------:R-:W-:-:S06]  /*123d0*/  WARPGROUP.ARRIVE ;  /* 0x00000000000079c5 */ /* 0x000fcc0000000000 */
[----:B------:R-:W-:Y:S01]  /*123e0*/  HGMMA.64x96x16.F32 R24, gdesc[UR8], R24, gsb0 ;  /* 0x01600000081879f0 */ /* 0x000fe20008000818 */
[----:B------:R-:W-:Y:S01]  /*123f0*/  R2UR UR10, R6 ;  /* 0x00000000060a72ca */ /* 0x000fe200000e0000 */
[----:B------:R-:W-:Y:S01]  /*12400*/  UMOV UR8, UR5 ;  /* 0x0000000500087c82 */ /* 0x000fe20008000000 */
[----:B------:R-:W-:Y:S01]  /*12410*/  R2UR UR11, R7 ;  /* 0x00000000070b72ca */ /* 0x000fe200000e0000 */
[----:B------:R-:W-:Y:S01]  /*12420*/  UMOV UR9, 0x40000040 ;  /* 0x4000004000097882 */ /* 0x000fe20000000000 */
[----:B------:R-:W-:Y:S02]  /*12430*/  VIADD R6, R4, 0x306 ;  /* 0x0000030604067836 */ /* 0x000fe40000000000 */
[----:B------:R-:W-:Y:S01]  /*12440*/  IMAD.MOV.U32 R7, RZ, RZ, 0x40000040 ;  /* 0x40000040ff077424 */ /* 0x000fe200078e00ff */
[----:B------:R-:W-:Y:S02]  /*12450*/  UIADD3 UR44, UR4, 0x802, URZ ;  /* 0x00000802042c7890 */ /* 0x000fe4000fffe03f */
[----:B------:R-:W-:Y:S01]  /*12460*/  UIADD3 UR40, UR4, 0x804, URZ ;  /* 0x0000080404287890 */ /* 0x000fe2000fffe03f */
[----:B------:R-:W-:-:S02]  /*12470*/  WARPGROUP.DEPBAR.LE gsb0, 0x0 ;  /* 0x00008000000079c5 */ /* 0x000fc40000010000 */
[----:B------:R-:W-:Y:S01]  /*12480*/  WARPGROUP.ARRIVE ;  /* 0x00000000000079c5 */ /* 0x000fe20000000000 */
[----:B------:R-:W-:Y:S01]  /*12490*/  UMOV UR41, 0x40000040 ;  /* 0x4000004000297882 */ /* 0x000fe20000000000 */
[----:B------:R-:W-:Y:S01]  /*124a0*/  MOV R5, 0x40000040 ;  /* 0x4000004000057802 */ /* 0x000fe20000000f00 */
[----:B------:R-:W-:Y:S01]  /*124b0*/  UIADD3 UR36, UR4, 0x806, URZ ;  /* 0x0000080604247890 */ /* 0x000fe2000fffe03f */
[----:B------:R-:W-:Y:S02]  /*124c0*/  UMOV UR37, 0x40000040 ;  /* 0x4000004000257882 */ /* 0x000fe40000000000 */
[----:B------:R-:W-:Y:S01]  /*124d0*/  HGMMA.64x96x16.F32 R24, gdesc[UR8], R24, gsb0 ;  /* 0x01600000081879f0 */ /* 0x000fe20008000818 */
[----:B------:R-:W-:Y:S01]  /*124e0*/  R2UR UR54, R6 ;  /* 0x00000000063672ca */ /* 0x000fe200000e0000 */
[----:B-1----:R-:W-:Y:S01]  /*124f0*/  IMAD.U32 R10, RZ, RZ, UR8 ;  /* 0x00000008ff0a7e24 */ /* 0x002fe2000f8e00ff */
[----:B------:R-:W-:Y:S01]  /*12500*/  R2UR UR55, R7 ;  /* 0x00000000073772ca */ /* 0x000fe200000e0000 */
[----:B------:R-:W-:Y:S01]  /*12510*/  VIADD R6, R4, 0x600 ;  /* 0x0000060004067836 */ /* 0x000fe20000000000 */
[----:B------:R-:W-:Y:S01]  /*12520*/  MOV R7, 0x40000040 ;  /* 0x4000004000077802 */ /* 0x000fe20000000f00 */
[----:B------:R-:W-:Y:S01]  /*12530*/  IMAD.U32 R11, RZ, RZ, UR9 ;  /* 0x00000009ff0b7e24 */ /* 0x000fe2000f8e00ff */
[----:B------:R-:W-:Y:S01]  /*12540*/  R2UR UR39, R5 ;  /* 0x00000000052772ca */ /* 0x000fe200000e0000 */
[----:B------:R-:W-:Y:S01]  /*12550*/  @!P1 VIADD R0, R3, 0x2a840 ;  /* 0x0002a84003009836 */ /* 0x000fe20000000000 */
[----:B------:R-:W-:Y:S01]  /*12560*/  R2UR UR50, R6 ;  /* 0x00000000063272ca */ /* 0x000fe200000e0000 */
[----:B------:R-:W-:Y:S01]  /*12570*/  ULDC UR4, c[0x0][0x9dc] ;  /* 0x0002770000047ab9 */ /* 0x000fe20000000800 */
[----:B------:R-:W-:-:S02]  /*12580*/  WARPGROUP.DEPBAR.LE gsb0, 0x0 ;  /* 0x00008000000079c5 */ /* 0x000fc40000010000 */
[----:B------:R-:W-:-:S06]  /*12590*/  WARPGROUP.ARRIVE ;  /* 0x00000000000079c5 */ /* 0x000fcc0000000000 */
[----:B------:R-:W-:Y:S01]  /*125a0*/  HGMMA.64x96x16.F32 R24, gdesc[UR52], R24, gsb0 ;  /* 0x01600000341879f0 */ /* 0x000fe20008000818 */
[----:B------:R-:W-:Y:S01]  /*125b0*/  R2UR UR51, R7 ;  /* 0x00000000073372ca */ /* 0x000fe200000e0000 */
[----:B------:R-:W-:Y:S02]  /*125c0*/  VIADD R6, R4, 0x602 ;  /* 0x0000060204067836 */ /* 0x000fe40000000000 */
[----:B------:R-:W-:-:S03]  /*125d0*/  IMAD.MOV.U32 R7, RZ, RZ, 0x40000040 ;  /* 0x40000040ff077424 */ /* 0x000fc600078e00ff */
[----:B------:R-:W-:Y:S02]  /*125e0*/  R2UR UR46, R6 ;  /* 0x00000000062e72ca */ /* 0x000fe400000e0000 */
[----:B------:R-:W-:Y:S01]  /*125f0*/  R2UR UR47, R7 ;  /* 0x00000000072f72ca */ /* 0x000fe200000e0000 */
[----:B------:R-:W-:Y:S02]  /*12600*/  WARPGROUP.DEPBAR.LE gsb0, 0x0 ;  /* 0x00008000000079c5 */ /* 0x000fe40000010000 */
[----:B------:R-:W-:-:S06]  /*12610*/  WARPGROUP.ARRIVE ;  /* 0x00000000000079c5 */ /* 0x000fcc0000000000 */
[----:B------:R-:W-:Y:S01]  /*12620*/  HGMMA.64x96x16.F32 R24, gdesc[UR48], R24, gsb0 ;  /* 0x01600000301879f0 */ /* 0x000fe20008000818 */
[----:B------:R-:W-:Y:S02]  /*12630*/  VIADD R6, R4, 0x604 ;  /* 0x0000060404067836 */ /* 0x000fe40000000000 */
[----:B------:R-:W-:-:S03]  /*12640*/  IMAD.MOV.U32 R7, RZ, RZ, 0x40000040 ;  /* 0x40000040ff077424 */ /* 0x000fc600078e00ff */
[----:B------:R-:W-:Y:S02]  /*12650*/  R2UR UR42, R6 ;  /* 0x00000000062a72ca */ /* 0x000fe400000e0000 */
[----:B------:R-:W-:Y:S01]  /*12660*/  R2UR UR43, R7 ;  /* 0x00000000072b72ca */ /* 0x000fe200000e0000 */
[----:B------:R-:W-:Y:S02]  /*12670*/  WARPGROUP.DEPBAR.LE gsb0, 0x0 ;  /* 0x00008000000079c5 */ /* 0x000fe40000010000 */
[----:B------:R-:W-:-:S06]  /*12680*/  WARPGROUP.ARRIVE ;  /* 0x00000000000079c5 */ /* 0x000fcc0000000000 */
[----:B------:R-:W-:Y:S01]  /*12690*/  HGMMA.64x96x16.F32 R24, gdesc[UR44], R24, gsb0 ;  /* 0x016000002c1879f0 */ /* 0x000fe20008000818 */
[----:B------:R-:W-:-:S05]  /*126a0*/  VIADD R4, R4, 0x606 ;  /* 0x0000060604047836 */ /* 0x000fca0000000000 */
[----:B------:R-:W-:Y:S01]  /*126b0*/  R2UR UR38, R4 ;  /* 0x00000000042672ca */ /* 0x000fe200000e0000 */
[----:B------:R-:W-:Y:S02]  /*126c0*/  WARPGROUP.DEPBAR.LE gsb0, 0x0 ;  /* 0x00008000000079c5 */ /* 0x000fe40000010000 */
[----:B------:R-:W-:-:S06]  /*126d0*/  WARPGROUP.ARRIVE ;  /* 0x00000000000079c5 */ /* 0x000fcc0000000000 */
[----:B------:R-:W-:Y:S01]  /*126e0*/  HGMMA.64x96x16.F32 R24, gdesc[UR40], R24, gsb0 ;  /* 0x01600000281879f0 */ /* 0x000fe20008000818 */
[----:B0-----:R-:W-:Y:S01]  /*126f0*/  ISETP.GE.AND P2, PT, R13, 0x1, PT ;  /* 0x000000010d00780c */ /* 0x001fe20003f46270 */
[----:B------:R-:W-:Y:S01]  /*12700*/  IMAD.MOV.U32 R5, RZ, RZ, -0x60 ;  /* 0xffffffa0ff057424 */ /* 0x000fe200078e00ff */
[----:B--2---:R-:W-:-:S03]  /*12710*/  LOP3.LUT R14, R14, 0xffefffff, RZ, 0xc0, !PT ;  /* 0xffefffff0e0e7812 */ /* 0x004fc600078ec0ff */
[----:B------:R-:W-:Y:S01]  /*12720*/  IMAD R74, R2, R5, 0x60 ;  /* 0x00000060024a7424 */ /* 0x000fe200078e0205 */
[----:B------:R0:W-:Y:S01]  /*12730*/  STL.64 [R1+0x8], R10 ;  /* 0x0000080a01007387 */ /* 0x0001e20000100a00 */
[----:B------:R-:W-:Y:S02]  /*12740*/  WARPGROUP.DEPBAR.LE gsb0, 0x0 ;  /* 0x00008000000079c5 */ /* 0x000fe40000010000 */
[----:B------:R-:W-:-:S06]  /*12750*/  WARPGROUP.ARRIVE ;  /* 0x00000000000079c5 */ /* 0x000fcc0000000000 */
[----:B------:R-:W-:Y:S01]  /*12760*/  HGMMA.64x96x16.F32 R24, gdesc[UR36], R24, gsb0 ;  /* 0x01600000241879f0 */ /* 0x000fe20008000818 */
[----:B------:R-:W-:Y:S01]  /*12770*/  @P2 LOP3.LUT R14, R14, 0x100000, RZ, 0xfc, !PT ;  /* 0x001000000e0e2812 */ /* 0x000fe200078efcff */
[----:B------:R-:W-:Y:S01]  /*12780*/  IMAD.IADD R3, R163, 0x1, R74 ;  /* 0x00000001a3037824 */ /* 0x000fe200078e024a */
[----:B------:R-:W-:-:S03]  /*12790*/  @!P1 PRMT R0, RZ, 0x654, R0 ;  /* 0x00000654ff009816 */ /* 0x000fc60000000000 */
[----:B------:R1:W-:Y:S01]  /*127a0*/  STL [R1], R14 ;  /* 0x0000000e01007387 */ /* 0x0003e20000100800 */
[----:B------:R-:W-:Y:S02]  /*127b0*/  IMAD.U32 R9, RZ, RZ, UR4 ;  /* 0x00000004ff097e24 */ /* 0x000fe4000f8e00ff */
[----:B0-----:R-:W-:Y:S02]  /*127c0*/  IMAD R10, R169, 0x80, R179 ;  /* 0x00000080a90a7824 */ /* 0x001fe400078e02b3 */
[C-C-:B------:R-:W-:Y:S02]  /*127d0*/  IMAD R7, R173.reuse, -0x2, R3.reuse ;  /* 0xfffffffead077824 */ /* 0x140fe400078e0203 */
[----:B------:R-:W-:Y:S01]  /*127e0*/  IMAD R76, R173, -0x2, R74 ;  /* 0xfffffffead4c7824 */ /* 0x000fe200078e024a */
[----:B------:R-:W-:Y:S02]  /*127f0*/  WARPGROUP.DEPBAR.LE gsb0, 0x0 ;  /* 0x00008000000079c5 */ /* 0x000fe40000010000 */
[----:B------:R0:W-:Y:S02]  /*12800*/  @!P1 SYNCS.ARRIVE.TRANS64.RED.A1T0 RZ, [R0+URZ], RZ ;  /* 0x000000ff00ff99a7 */ /* 0x0001e4000810043f */
[----:B0-----:R-:W-:-:S05]  /*12810*/  IADD3 R0, -R164, 0x1, R3 ;  /* 0x00000001a4007810 */ /* 0x001fca0007ffe103 */
[----:B------:R-:W-:Y:S01]  /*12820*/  IMAD R5, R173, -0x2, R0 ;  /* 0xfffffffead057824 */ /* 0x000fe200078e0200 */
[----:B------:R-:W-:-:S03]  /*12830*/  LOP3.LUT R0, RZ, R9, RZ, 0x33, !PT ;  /* 0x00000009ff007212 */ /* 0x000fc600078e33ff */
[C---:B------:R-:W-:Y:S01]  /*12840*/  IMAD.IADD R11, R5.reuse, 0x1, R12 ;  /* 0x00000001050b7824 */ /* 0x040fe200078e020c */
[----:B------:R-:W-:-:S04]  /*12850*/  IADD3 R15, R5, R0, RZ ;  /* 0x00000000050f7210 */ /* 0x000fc80007ffe0ff */
[----:B------:R-:W-:Y:S01]  /*12860*/  VIADDMNMX R72, R10, R11, R7, PT ;  /* 0x0000000b0a487246 */ /* 0x000fe20003800107 */
[----:B------:R-:W-:Y:S01]  /*12870*/  IMAD.IADD R3, R15, 0x1, R10 ;  /* 0x000000010f037824 */ /* 0x000fe200078e020a */
[----:B-1----:R-:W-:Y:S06]  /*12880*/  @!P2 BRA `(.L_x_1513) ;  /* 0x00000000004ca947 */ /* 0x002fec0003800000 */
        /* <DEDUP_REMOVED lines=11> */
.L_x_1515:
[----:B------:R-:W-:-:S13]  /*12940*/  ISETP.NE.AND P2, PT, R13, 0x1, PT ;  /* 0x000000010d00780c */ /* 0x000fda0003f45270 */
[----:B------:R-:W0:Y:S02]  /*12950*/  @P2 LDC.64 R4, c[0x0][0x9e8] ;  /* 0x00027a00ff042b82 */ /* 0x000e240000000a00 */
[----:B0-----:R-:W-:-:S05]  /*12960*/  @P2 IMAD.HI.U32 R4, R0, R4, RZ ;  /* 0x0000000400042227 */ /* 0x001fca00078e00ff */
[----:B------:R-:W-:-:S07]  /*12970*/  @P2 SHF.R.U32.HI R0, RZ, R5, R4 ;  /* 0x00000005ff002219 */ /* 0x000fce0000011604 */
.L_x_1516:
[----:B------:R-:W-:Y:S05]  /*12980*/  BSYNC B0 ;  /* 0x0000000000007941 */ /* 0x000fea0003800000 */
.L_x_1514:
[----:B------:R-:W-:-:S05]  /*12990*/  IMAD R0, R0, R13, R76 ;  /* 0x0000000d00007224 */ /* 0x000fca00078e024c */
[----:B------:R-:W-:Y:S02]  /*129a0*/  VIMNMX R3, R3, R0, !PT ;  /* 0x0000000003037248 */ /* 0x000fe40007fe0100 */
[----:B------:R-:W-:-:S07]  /*129b0*/  VIADDMNMX R72, R0, R13, R72, PT ;  /* 0x0000000d00487246 */ /* 0x000fce0003800148 */
.L_x_1513:
[----:B------:R-:W-:Y:S01]  /*129c0*/  ISETP.GE.AND P3, PT, R74, 0x9, PT ;  /* 0x000000094a00780c */ /* 0x000fe20003f66270 */
[----:B------:R-:W-:Y:S01]  /*129d0*/  VIADD R96, R10, 0x8 ;  /* 0x000000080a607836 */ /* 0x000fe20000000000 */
[----:B------:R-:W-:Y:S02]  /*129e0*/  ISETP.GE.AND P2, PT, R74, 0x2, PT ;  /* 0x000000024a00780c */ /* 0x000fe40003f46270 */
[----:B------:R-:W-:Y:S02]  /*129f0*/  P2R R5, PR, RZ, 0x8 ;  /* 0x00000008ff057803 */ /* 0x000fe40000000000 */
[C---:B------:R-:W-:Y:S02]  /*12a00*/  ISETP.GT.AND P3, PT, R3.reuse, 0x8, !P3 ;  /* 0x000000080300780c */ /* 0x040fe40005f64270 */
[----:B------:R-:W-:Y:S02]  /*12a10*/  ISETP.GT.AND P4, PT, R3, 0x1, !P2 ;  /* 0x000000010300780c */ /* 0x000fe40005784270 */
[----:B------:R-:W-:-:S02]  /*12a20*/  ISETP.LT.OR P3, PT, R72, 0x9, P3 ;  /* 0x000000094800780c */ /* 0x000fc40001f61670 */
[----:B------:R-:W-:Y:S02]  /*12a30*/  ISETP.GE.AND P5, PT, R74, 0xa, PT ;  /* 0x0000000a4a00780c */ /* 0x000fe40003fa6270 */
[----:B------:R-:W-:Y:S02]  /*12a40*/  FSEL R100, R28, -INF , !P3 ;  /* 0xff8000001c647808 */ /* 0x000fe40005800000 */
[C---:B------:R-:W-:Y:S02]  /*12a50*/  ISETP.LT.OR P4, PT, R72.reuse, 0x2, P4 ;  /* 0x000000024800780c */ /* 0x040fe40002781670 */
[----:B------:R-:W-:Y:S02]  /*12a60*/  ISETP.GT.AND P3, PT, R3, 0x9, !P5 ;  /* 0x000000090300780c */ /* 0x000fe40006f64270 */
[----:B------:R-:W-:Y:S02]  /*12a70*/  FSEL R102, R25, -INF , !P4 ;  /* 0xff80000019667808 */ /* 0x000fe40006000000 */
        /* <DEDUP_REMOVED lines=13> */
[C---:B------:R-:W-:Y:S02]  /*12b50*/  ISETP.GT.AND P3, PT, R3.reuse, 0x18, !P4 ;  /* 0x000000180300780c */ /* 0x040fe40006764270 */
        /* <DEDUP_REMOVED lines=74> */
[C---:B------:R-:W-:Y:S02]  /*13000*/  ISETP.GE.AND P3, PT, R74.reuse, 0x52, PT ;  /* 0x000000524a00780c */ /* 0x040fe40003f66270 */
[----:B------:R-:W-:Y:S02]  /*13010*/  ISETP.GE.AND P6, PT, R74, 0x1, PT ;  /* 0x000000014a00780c */ /* 0x000fe40003fc6270 */
[----:B------:R-:W-:-:S02]  /*13020*/  ISETP.GT.AND P4, PT, R3, 0x51, !P3 ;  /* 0x000000510300780c */ /* 0x000fc40005f84270 */
[----:B------:R-:W-:Y:S02]  /*13030*/  VIADDMNMX R96, R96, R11, R7, PT ;  /* 0x0000000b60607246 */ /* 0x000fe40003800107 */
[----:B------:R-:W-:Y:S02]  /*13040*/  ISETP.LT.OR P4, PT, R72, 0x52, P4 ;  /* 0x000000524800780c */ /* 0x000fe40002781670 */
[----:B------:R-:W-:Y:S02]  /*13050*/  IADD3 R25, R15, 0x8, R10 ;  /* 0x000000080f197810 */ /* 0x000fe40007ffe00a */
[----:B------:R-:W-:Y:S02]  /*13060*/  FSEL R28, R65, -INF , !P4 ;  /* 0xff800000411c7808 */ /* 0x000fe40006000000 */
[----:B------:R-:W-:-:S04]  /*13070*/  ISETP.GE.AND P4, PT, R74, 0x59, PT ;  /* 0x000000594a00780c */ /* 0x000fc80003f86270 */
[----:B------:R-:W-:-:S04]  /*13080*/  ISETP.GT.AND P5, PT, R3, 0x58, !P4 ;  /* 0x000000580300780c */ /* 0x000fc800067a4270 */
[----:B------:R-:W-:-:S04]  /*13090*/  ISETP.LT.OR P5, PT, R72, 0x59, P5 ;  /* 0x000000594800780c */ /* 0x000fc80002fa1670 */
[----:B------:R-:W-:Y:S02]  /*130a0*/  FSEL R68, R68, -INF , !P5 ;  /* 0xff80000044447808 */ /* 0x000fe40006800000 */
[----:B------:R-:W-:-:S04]  /*130b0*/  ISETP.GT.AND P5, PT, R3, RZ, !P6 ;  /* 0x000000ff0300720c */ /* 0x000fc800077a4270 */
[----:B------:R-:W-:-:S04]  /*130c0*/  ISETP.LT.OR P5, PT, R72, 0x1, P5 ;  /* 0x000000014800780c */ /* 0x000fc80002fa1670 */
[----:B------:R-:W-:Y:S02]  /*130d0*/  FSEL R156, R24, -INF , !P5 ;  /* 0xff800000189c7808 */ /* 0x000fe40006800000 */
[----:B------:R-:W-:-:S04]  /*130e0*/  ISETP.GE.AND P5, PT, R74, 0x5a, PT ;  /* 0x0000005a4a00780c */ /* 0x000fc80003fa6270 */
[----:B------:R-:W-:Y:S02]  /*130f0*/  P2R R65, PR, RZ, 0x20 ;  /* 0x00000020ff417803 */ /* 0x000fe40000000000 */
[----:B------:R-:W-:-:S04]  /*13100*/  ISETP.GT.AND P5, PT, R3, 0x59, !P5 ;  /* 0x000000590300780c */ /* 0x000fc80006fa4270 */
[----:B------:R-:W-:-:S04]  /*13110*/  ISETP.LT.OR P5, PT, R72, 0x5a, P5 ;  /* 0x0000005a4800780c */ /* 0x000fc80002fa1670 */
[----:B------:R-:W-:Y:S02]  /*13120*/  FSEL R24, R69, -INF , !P5 ;  /* 0xff80000045187808 */ /* 0x000fe40006800000 */
[----:B------:R-:W-:-:S13]  /*13130*/  ISETP.GE.AND P5, PT, R13, 0x1, PT ;  /* 0x000000010d00780c */ /* 0x000fda0003fa6270 */
        /* <DEDUP_REMOVED lines=13> */
.L_x_1519:
[----:B------:R-:W-:-:S13]  /*13210*/  ISETP.NE.AND P5, PT, R13, 0x1, PT ;  /* 0x000000010d00780c */ /* 0x000fda0003fa5270 */
[----:B------:R-:W0:Y:S02]  /*13220*/  @P5 LDC.64 R32, c[0x0][0x9e8] ;  /* 0x00027a00ff205b82 */ /* 0x000e240000000a00 */
[----:B0-----:R-:W-:-:S05]  /*13230*/  @P5 IMAD.HI.U32 R32, R3, R32, RZ ;  /* 0x0000002003205227 */ /* 0x001fca00078e00ff */
[----:B------:R-:W-:-:S07]  /*13240*/  @P5 SHF.R.U32.HI R3, RZ, R33, R32 ;  /* 0x00000021ff035219 */ /* 0x000fce0000011620 */
.L_x_1520:
[----:B------:R-:W-:Y:S05]  /*13250*/  BSYNC B0 ;  /* 0x0000000000007941 */ /* 0x000fea0003800000 */
.L_x_1518:
[----:B------:R-:W-:-:S05]  /*13260*/  IMAD R32, R3, R13, R76 ;  /* 0x0000000d03207224 */ /* 0x000fca00078e024c */
[----:B------:R-:W-:Y:S02]  /*13270*/  VIMNMX R25, R25, R32, !PT ;  /* 0x0000002019197248 */ /* 0x000fe40007fe0100 */
[----:B------:R-:W-:-:S07]  /*13280*/  VIADDMNMX R96, R32, R13, R96, PT ;  /* 0x0000000d20607246 */ /* 0x000fce0003800160 */
.L_x_1517:
[----:B------:R-:W-:Y:S01]  /*13290*/  ISETP.GT.AND P2, PT, R25, 0x1, !P2 ;  /* 0x000000011900780c */ /* 0x000fe20005744270 */
[----:B------:R-:W-:Y:S01]  /*132a0*/  ULDC UR4, c[0x0][0x988] ;  /* 0x0002620000047ab9 */ /* 0x000fe20000000800 */
[----:B------:R-:W-:Y:S01]  /*132b0*/  ISETP.NE.AND P5, PT, R36, RZ, PT ;  /* 0x000000ff2400720c */ /* 0x000fe20003fa5270 */
[----:B------:R-:W-:Y:S01]  /*132c0*/  IMAD.U32 R7, RZ, RZ, UR4 ;  /* 0x00000004ff077e24 */ /* 0x000fe2000f8e00ff */
        /* <DEDUP_REMOVED lines=51> */
[----:B------:R-:W-:-:S02]  /*13600*/  ISETP.GT.AND P6, PT, R25, RZ, !P6 ;  /* 0x000000ff1900720c */ /* 0x000fc400077c4270 */
[----:B------:R-:W-:Y:S02]  /*13610*/  ISETP.GT.AND P2, PT, R25, 0x21, !P2 ;  /* 0x000000211900780c */ /* 0x000fe40005744270 */
[----:B------:R-:W-:Y:S02]  /*13620*/  FMNMX.FTZ R3, R68, R3, !PT ;  /* 0x0000000344037209 */ /* 0x000fe40007810000 */
[C---:B------:R-:W-:Y:S02]  /*13630*/  ISETP.LT.OR P2, PT, R96.reuse, 0x22, P2 ;  /* 0x000000226000780c */ /* 0x040fe40001741670 */
[----:B------:R-:W-:Y:S02]  /*13640*/  ISETP.LT.OR P6, PT, R96, 0x1, P6 ;  /* 0x000000016000780c */ /* 0x000fe400037c1670 */
[----:B------:R-:W-:Y:S02]  /*13650*/  FSEL R74, R43, -INF , !P2 ;  /* 0xff8000002b4a7808 */ /* 0x000fe40005000000 */
[----:B------:R-:W-:-:S02]  /*13660*/  ISETP.NE.AND P2, PT, R41, RZ, PT ;  /* 0x000000ff2900720c */ /* 0x000fc40003f45270 */
[----:B------:R-:W-:Y:S02]  /*13670*/  FMNMX.FTZ R5, R24, R3, !PT ;  /* 0x0000000318057209 */ /* 0x000fe40007810000 */
[----:B------:R-:W-:Y:S02]  /*13680*/  ISETP.GT.AND P2, PT, R25, 0x28, !P2 ;  /* 0x000000281900780c */ /* 0x000fe40005744270 */
[----:B------:R-:W-:Y:S02]  /*13690*/  FSEL R27, R26, -INF , !P6 ;  /* 0xff8000001a1b7808 */ /* 0x000fe40007000000 */
[----:B------:R-:W-:Y:S01]  /*136a0*/  ISETP.LT.OR P2, PT, R96, 0x29, P2 ;  /* 0x000000296000780c */ /* 0x000fe20001741670 */
[----:B------:R-:W0:Y:S01]  /*136b0*/  SHFL.BFLY PT, R26, R5, 0x2, 0x1f ;  /* 0x0c401f00051a7f89 */ /* 0x000e2200000e0000 */
[----:B------:R-:W-:Y:S02]  /*136c0*/  ISETP.NE.AND P5, PT, R57, RZ, PT ;  /* 0x000000ff3900720c */ /* 0x000fe40003fa5270 */
[----:B------:R-:W-:-:S02]  /*136d0*/  FSEL R46, R46, -INF , !P2 ;  /* 0xff8000002e2e7808 */ /* 0x000fc40005000000 */
[----:B------:R-:W-:Y:S02]  /*136e0*/  ISETP.NE.AND P2, PT, R78, RZ, PT ;  /* 0x000000ff4e00720c */ /* 0x000fe40003f45270 */
[----:B------:R-:W-:Y:S02]  /*136f0*/  ISETP.NE.AND P6, PT, R61, RZ, PT ;  /* 0x000000ff3d00720c */ /* 0x000fe40003fc5270 */
[C---:B------:R-:W-:Y:S02]  /*13700*/  ISETP.GT.AND P2, PT, R25.reuse, 0x29, !P2 ;  /* 0x000000291900780c */ /* 0x040fe40005744270 */
[C---:B------:R-:W-:Y:S02]  /*13710*/  ISETP.GT.AND P3, PT, R25.reuse, 0x51, !P3 ;  /* 0x000000511900780c */ /* 0x040fe40005f64270 */
[----:B------:R-:W-:Y:S02]  /*13720*/  ISETP.LT.OR P2, PT, R96, 0x2a, P2 ;  /* 0x0000002a6000780c */ /* 0x000fe40001741670 */
[----:B------:R-:W-:-:S02]  /*13730*/  ISETP.GT.AND P4, PT, R25, 0x58, !P4 ;  /* 0x000000581900780c */ /* 0x000fc40006784270 */
[----:B------:R-:W-:Y:S02]  /*13740*/  FSEL R76, R47, -INF , !P2 ;  /* 0xff8000002f4c7808 */ /* 0x000fe40005000000 */
[----:B------:R-:W-:Y:S02]  /*13750*/  ISETP.NE.AND P2, PT, R45, RZ, PT ;  /* 0x000000ff2d00720c */ /* 0x000fe40003f45270 */
[C---:B------:R-:W-:Y:S02]  /*13760*/  ISETP.LT.OR P3, PT, R96.reuse, 0x52, P3 ;  /* 0x000000526000780c */ /* 0x040fe40001f61670 */
[----:B------:R-:W-:Y:S02]  /*13770*/  ISETP.GT.AND P2, PT, R25, 0x30, !P2 ;  /* 0x000000301900780c */ /* 0x000fe40005744270 */
[----:B0-----:R-:W-:Y:S02]  /*13780*/  FMNMX.FTZ R11, R5, R26, !PT ;  /* 0x0000001a050b7209 */ /* 0x001fe40007810000 */
[----:B------:R-:W-:-:S02]  /*13790*/  ISETP.LT.OR P2, PT, R96, 0x31, P2 ;  /* 0x000000316000780c */ /* 0x000fc40001741670 */
[----:B------:R-:W-:Y:S01]  /*137a0*/  FMNMX.FTZ R5, R27, R32, !PT ;  /* 0x000000201b057209 */ /* 0x000fe20007810000 */
[----:B------:R-:W0:Y:S01]  /*137b0*/  SHFL.BFLY PT, R26, R11, 0x1, 0x1f ;  /* 0x0c201f000b1a7f89 */ /* 0x000e2200000e0000 */
[----:B------:R-:W-:Y:S02]  /*137c0*/  FSEL R50, R50, -INF , !P2 ;  /* 0xff80000032327808 */ /* 0x000fe40005000000 */
[----:B------:R-:W-:Y:S02]  /*137d0*/  ISETP.NE.AND P2, PT, R79, RZ, PT ;  /* 0x000000ff4f00720c */ /* 0x000fe40003f45270 */
[----:B------:R-:W-:Y:S02]  /*137e0*/  FMNMX.FTZ R5, R30, R5, !PT ;  /* 0x000000051e057209 */ /* 0x000fe40007810000 */
[----:B------:R-:W-:Y:S02]  /*137f0*/  ISETP.GT.AND P2, PT, R25, 0x31, !P2 ;  /* 0x000000311900780c */ /* 0x000fe40005744270 */
[----:B------:R-:W-:-:S02]  /*13800*/  FMNMX.FTZ R5, R36, R5, !PT ;  /* 0x0000000524057209 */ /* 0x000fc40007810000 */
[C---:B------:R-:W-:Y:S02]  /*13810*/  ISETP.LT.OR P2, PT, R96.reuse, 0x32, P2 ;  /* 0x000000326000780c */ /* 0x040fe40001741670 */
[----:B------:R-:W-:Y:S02]  /*13820*/  ISETP.LT.OR P4, PT, R96, 0x59, P4 ;  /* 0x000000596000780c */ /* 0x000fe40002781670 */
[----:B------:R-:W-:Y:S02]  /*13830*/  FSEL R78, R51, -INF , !P2 ;  /* 0xff800000334e7808 */ /* 0x000fe40005000000 */
[----:B------:R-:W-:Y:S02]  /*13840*/  ISETP.NE.AND P2, PT, R49, RZ, PT ;  /* 0x000000ff3100720c */ /* 0x000fe40003f45270 */
[----:B------:R-:W-:Y:S02]  /*13850*/  FSEL R70, R70, -INF , !P4 ;  /* 0xff80000046467808 */ /* 0x000fe40006000000 */
[----:B------:R-:W-:-:S02]  /*13860*/  ISETP.GT.AND P2, PT, R25, 0x38, !P2 ;  /* 0x000000381900780c */ /* 0x000fc40005744270 */
[----:B0-----:R-:W-:Y:S02]  /*13870*/  FMNMX.FTZ R3, R11, R26, !PT ;  /* 0x0000001a0b037209 */ /* 0x001fe40007810000 */
[----:B------:R-:W-:Y:S02]  /*13880*/  ISETP.LT.OR P2, PT, R96, 0x39, P2 ;  /* 0x000000396000780c */ /* 0x000fe40001741670 */
[----:B------:R-:W-:Y:S01]  /*13890*/  FMNMX.FTZ R11, R34, R5, !PT ;  /* 0x00000005220b7209 */ /* 0x000fe20007810000 */
[----:B------:R-:W-:Y:S01]  /*138a0*/  FMUL.FTZ R15, R3, R7 ;  /* 0x00000007030f7220 */ /* 0x000fe20000410000 */
        /* <DEDUP_REMOVED lines=16> */
[----:B------:R-:W-:Y:S02]  /*139b0*/  ISETP.GT.AND P2, PT, R25, 0x48, !P5 ;  /* 0x000000481900780c */ /* 0x000fe40006f44270 */
[----:B------:R-:W-:Y:S02]  /*139c0*/  ISETP.NE.AND P5, PT, R83, RZ, PT ;  /* 0x000000ff5300720c */ /* 0x000fe40003fa5270 */
[----:B------:R-:W-:-:S04]  /*139d0*/  ISETP.LT.OR P2, PT, R96, 0x49, P2 ;  /* 0x000000496000780c */ /* 0x000fc80001741670 */
[----:B------:R-:W-:Y:S02]  /*139e0*/  FSEL R62, R62, -INF , !P2 ;  /* 0xff8000003e3e7808 */ /* 0x000fe40005000000 */
[----:B------:R-:W-:-:S04]  /*139f0*/  FSETP.NEU.FTZ.AND P2, PT, R3, -INF , PT ;  /* 0xff8000000300780b */ /* 0x000fc80003f5d000 */
[----:B------:R-:W-:Y:S02]  /*13a00*/  FSEL R31, R15, RZ, P2 ;  /* 0x000000ff0f1f7208 */ /* 0x000fe40001000000 */
[----:B------:R-:W-:Y:S02]  /*13a10*/  FMNMX.FTZ R15, R42, R11, !PT ;  /* 0x0000000b2a0f7209 */ /* 0x000fe40007810000 */
[----:B------:R-:W-:Y:S01]  /*13a20*/  ISETP.GT.AND P2, PT, R25, 0x49, !P5 ;  /* 0x000000491900780c */ /* 0x000fe20006f44270 */
[--C-:B------:R-:W-:Y:S01]  /*13a30*/  FFMA.FTZ R21, R102, R7, -R31.reuse ;  /* 0x0000000766157223 */ /* 0x100fe2000001081f */
[----:B------:R-:W-:Y:S01]  /*13a40*/  FMNMX.FTZ R15, R74, R15, !PT ;  /* 0x0000000f4a0f7209 */ /* 0x000fe20007810000 */
[--C-:B------:R-:W-:Y:S01]  /*13a50*/  FFMA.FTZ R148, R86, R7, -R31.reuse ;  /* 0x0000000756947223 */ /* 0x100fe2000001081f */
[----:B------:R-:W-:Y:S01]  /*13a60*/  ISETP.LT.OR P2, PT, R96, 0x4a, P2 ;  /* 0x0000004a6000780c */ /* 0x000fe20001741670 */
[----:B------:R0:W-:Y:S01]  /*13a70*/  MUFU.EX2 R5, R21 ;  /* 0x0000001500057308 */ /* 0x0001e20000000800 */
[----:B------:R-:W-:Y:S01]  /*13a80*/  FMNMX.FTZ R15, R46, R15, !PT ;  /* 0x0000000f2e0f7209 */ /* 0x000fe20007810000 */
[-CC-:B------:R-:W-:Y:S01]  /*13a90*/  FFMA.FTZ R33, R0, R7.reuse, -R31.reuse ;  /* 0x0000000700217223 */ /* 0x180fe2000001081f */
[----:B------:R-:W-:Y:S01]  /*13aa0*/  FSEL R26, R63, -INF , !P2 ;  /* 0xff8000003f1a7808 */ /* 0x000fe20005000000 */
[--C-:B------:R-:W-:Y:S01]  /*13ab0*/  FFMA.FTZ R4, R4, R7, -R31.reuse ;  /* 0x0000000704047223 */ /* 0x100fe2000001081f */
[----:B------:R-:W-:Y:S01]  /*13ac0*/  FMNMX.FTZ R15, R76, R15, !PT ;  /* 0x0000000f4c0f7209 */ /* 0x000fe20007810000 */
[--C-:B------:R-:W-:Y:S01]  /*13ad0*/  FFMA.FTZ R156, R156, R7, -R31.reuse ;  /* 0x000000079c9c7223 */ /* 0x100fe2000001081f */
[----:B------:R-:W-:Y:S01]  /*13ae0*/  ISETP.GT.AND P2, PT, R25, 0x50, !P6 ;  /* 0x000000501900780c */ /* 0x000fe20007744270 */
[----:B------:R-:W-:Y:S01]  /*13af0*/  MUFU.EX2 R35, R4 ;  /* 0x0000000400237308 */ /* 0x000fe20000000800 */
[----:B0-----:R-:W-:Y:S01]  /*13b00*/  FMNMX.FTZ R21, R50, R15, !PT ;  /* 0x0000000f32157209 */ /* 0x001fe20007810000 */
[-CC-:B------:R-:W-:Y:S01]  /*13b10*/  FFMA.FTZ R158, R100, R7.reuse, -R31.reuse ;  /* 0x00000007649e7223 */ /* 0x180fe2000001081f */
[----:B------:R-:W-:Y:S01]  /*13b20*/  ISETP.LT.OR P2, PT, R96, 0x51, P2 ;  /* 0x000000516000780c */ /* 0x000fe20001741670 */
[--C-:B------:R-:W-:Y:S01]  /*13b30*/  FFMA.FTZ R98, R98, R7, -R31.reuse ;  /* 0x0000000762627223 */ /* 0x100fe2000001081f */
[----:B------:R-:W-:Y:S01]  /*13b40*/  FMNMX.FTZ R21, R78, R21, !PT ;  /* 0x000000154e157209 */ /* 0x000fe20007810000 */
[--C-:B------:R-:W-:Y:S01]  /*13b50*/  FFMA.FTZ R152, R94, R7, -R31.reuse ;  /* 0x000000075e987223 */ /* 0x100fe2000001081f */
[----:B------:R-:W-:Y:S01]  /*13b60*/  ISETP.NE.AND P5, PT, R65, RZ, PT ;  /* 0x000000ff4100720c */ /* 0x000fe20003fa5270 */
[----:B------:R-:W0:Y:S01]  /*13b70*/  MUFU.EX2 R156, R156 ;  /* 0x0000009c009c7308 */ /* 0x000e220000000800 */
[----:B------:R-:W-:Y:S01]  /*13b80*/  FMNMX.FTZ R21, R54, R21, !PT ;  /* 0x0000001536157209 */ /* 0x000fe20007810000 */
[-CC-:B------:R-:W-:Y:S01]  /*13b90*/  FFMA.FTZ R92, R92, R7.reuse, -R31.reuse ;  /* 0x000000075c5c7223 */ /* 0x180fe2000001081f */
[----:B------:R-:W-:Y:S01]  /*13ba0*/  FSEL R66, R66, -INF , !P2 ;  /* 0xff80000042427808 */ /* 0x000fe20005000000 */
[--C-:B------:R-:W-:Y:S01]  /*13bb0*/  FFMA.FTZ R154, R90, R7, -R31.reuse ;  /* 0x000000075a9a7223 */ /* 0x100fe2000001081f */
[----:B------:R-:W-:Y:S01]  /*13bc0*/  FMNMX.FTZ R21, R80, R21, !PT ;  /* 0x0000001550157209 */ /* 0x000fe20007810000 */
[-CC-:B------:R-:W-:Y:S01]  /*13bd0*/  FFMA.FTZ R88, R88, R7.reuse, -R31.reuse ;  /* 0x0000000758587223 */ /* 0x180fe2000001081f */
[----:B------:R-:W-:Y:S01]  /*13be0*/  ISETP.GT.AND P5, PT, R25, 0x59, !P5 ;  /* 0x000000591900780c */ /* 0x000fe20006fa4270 */
[--C-:B------:R-:W-:Y:S01]  /*13bf0*/  FFMA.FTZ R25, R84, R7, -R31.reuse ;  /* 0x0000000754197223 */ /* 0x100fe2000001081f */
[----:B------:R-:W-:Y:S01]  /*13c00*/  FMNMX.FTZ R29, R58, R21, !PT ;  /* 0x000000153a1d7209 */ /* 0x000fe20007810000 */
[-CC-:B------:R-:W-:Y:S01]  /*13c10*/  FFMA.FTZ R44, R44, R7.reuse, -R31.reuse ;  /* 0x000000072c2c7223 */ /* 0x180fe2000001081f */
[----:B------:R-:W-:Y:S01]  /*13c20*/  FSEL R86, R67, -INF , !P3 ;  /* 0xff80000043567808 */ /* 0x000fe20005800000 */
[--C-:B------:R-:W-:Y:S01]  /*13c30*/  FFMA.FTZ R48, R48, R7, -R31.reuse ;  /* 0x0000000730307223 */ /* 0x100fe2000001081f */
[----:B------:R-:W-:Y:S01]  /*13c40*/  FMNMX.FTZ R29, R82, R29, !PT ;  /* 0x0000001d521d7209 */ /* 0x000fe20007810000 */
[-CC-:B------:R-:W-:Y:S01]  /*13c50*/  FFMA.FTZ R52, R52, R7.reuse, -R31.reuse ;  /* 0x0000000734347223 */ /* 0x180fe2000001081f */
        /* <DEDUP_REMOVED lines=14> */
[----:B------:R-:W-:Y:S01]  /*13d40*/  FMNMX.FTZ R29, R86, R29, !PT ;  /* 0x0000001d561d7209 */ /* 0x000fe20007810000 */
[----:B------:R-:W1:Y:S01]  /*13d50*/  MUFU.EX2 R158, R158 ;  /* 0x0000009e009e7308 */ /* 0x000e620000000800 */
[----:B0-----:R-:W-:Y:S01]  /*13d60*/  FADD.FTZ R45, R156, R5 ;  /* 0x000000059c2d7221 */ /* 0x001fe20000010000 */
[----:B------:R-:W-:-:S02]  /*13d70*/  F2FP.F16.F32.PACK_AB R156, R5, R156 ;  /* 0x0000009c059c723e */ /* 0x000fc400000000ff */
[----:B------:R-:W-:Y:S02]  /*13d80*/  FMNMX.FTZ R29, R70, R29, !PT ;  /* 0x0000001d461d7209 */ /* 0x000fe40007810000 */
[----:B------:R-:W-:Y:S02]  /*13d90*/  ISETP.GE.AND P6, PT, R13, 0x1, PT ;  /* 0x000000010d00780c */ /* 0x000fe40003fc6270 */
[----:B------:R-:W-:Y:S01]  /*13da0*/  FMNMX.FTZ R29, R84, R29, !PT ;  /* 0x0000001d541d7209 */ /* 0x000fe20007810000 */
[----:B------:R-:W0:Y:S04]  /*13db0*/  MUFU.EX2 R11, R98 ;  /* 0x00000062000b7308 */ /* 0x000e280000000800 */
[----:B------:R-:W2:Y:S04]  /*13dc0*/  SHFL.BFLY PT, R0, R29, 0x2, 0x1f ;  /* 0x0c401f001d007f89 */ /* 0x000ea800000e0000 */
[----:B------:R-:W3:Y:S08]  /*13dd0*/  MUFU.EX2 R152, R152 ;  /* 0x0000009800987308 */ /* 0x000ef00000000800 */
[----:B------:R-:W4:Y:S08]  /*13de0*/  MUFU.EX2 R15, R92 ;  /* 0x0000005c000f7308 */ /* 0x000f300000000800 */
[----:B------:R-:W4:Y:S01]  /*13df0*/  MUFU.EX2 R154, R154 ;  /* 0x0000009a009a7308 */ /* 0x000f220000000800 */
[----:B--2---:R-:W-:-:S07]  /*13e00*/  FMNMX.FTZ R0, R29, R0, !PT ;  /* 0x000000001d007209 */ /* 0x004fce0007810000 */
[----:B------:R-:W2:Y:S01]  /*13e10*/  MUFU.EX2 R21, R88 ;  /* 0x0000005800157308 */ /* 0x000ea20000000800 */
[----:B------:R-:W1:Y:S07]  /*13e20*/  SHFL.BFLY PT, R29, R0, 0x1, 0x1f ;  /* 0x0c201f00001d7f89 */ /* 0x000e6e00000e0000 */
[----:B------:R-:W2:Y:S08]  /*13e30*/  MUFU.EX2 R148, R148 ;  /* 0x0000009400947308 */ /* 0x000eb00000000800 */
[----:B------:R-:W-:Y:S08]  /*13e40*/  MUFU.EX2 R25, R25 ;  /* 0x0000001900197308 */ /* 0x000ff00000000800 */
[----:B------:R-:W-:Y:S01]  /*13e50*/  MUFU.EX2 R44, R44 ;  /* 0x0000002c002c7308 */ /* 0x000fe20000000800 */
[----:B-1----:R-:W-:-:S04]  /*13e60*/  FMNMX.FTZ R4, R0, R29, !PT ;  /* 0x0000001d00047209 */ /* 0x002fc80007810000 */
[C---:B------:R-:W-:Y:S01]  /*13e70*/  FSETP.NEU.FTZ.AND P2, PT, R4.reuse, -INF , PT ;  /* 0xff8000000400780b */ /* 0x040fe20003f5d000 */
[----:B------:R-:W-:Y:S02]  /*13e80*/  FMUL.FTZ R0, R4, R7 ;  /* 0x0000000704007220 */ /* 0x000fe40000410000 */
[----:B------:R1:W-:Y:S03]  /*13e90*/  MUFU.EX2 R37, R6 ;  /* 0x0000000600257308 */ /* 0x0003e60000000800 */
[----:B------:R-:W-:Y:S01]  /*13ea0*/  FSEL R31, R0, RZ, P2 ;  /* 0x000000ff001f7208 */ /* 0x000fe20001000000 */
[----:B------:R-:W-:Y:S01]  /*13eb0*/  FADD.FTZ R0, R158, R45 ;  /* 0x0000002d9e007221 */ /* 0x000fe20000010000 */
[----:B0-----:R-:W-:-:S03]  /*13ec0*/  F2FP.F16.F32.PACK_AB R158, R11, R158 ;  /* 0x0000009e0b9e723e */ /* 0x001fc600000000ff */
[-CC-:B------:R-:W-:Y:S01]  /*13ed0*/  FFMA.FTZ R27, R27, R7.reuse, -R31.reuse ;  /* 0x000000071b1b7223 */ /* 0x180fe2000001081f */
[-CC-:B------:R-:W-:Y:S01]  /*13ee0*/  FFMA.FTZ R32, R32, R7.reuse, -R31.reuse ;  /* 0x0000000720207223 */ /* 0x180fe2000001081f */
[-CC-:B------:R-:W-:Y:S01]  /*13ef0*/  FFMA.FTZ R30, R30, R7.reuse, -R31.reuse ;  /* 0x000000071e1e7223 */ /* 0x180fe2000001081f */
[-CC-:B------:R-:W-:Y:S01]  /*13f00*/  FFMA.FTZ R36, R36, R7.reuse, -R31.reuse ;  /* 0x0000000724247223 */ /* 0x180fe2000001081f */
[-CC-:B------:R-:W-:Y:S01]  /*13f10*/  FFMA.FTZ R34, R34, R7.reuse, -R31.reuse ;  /* 0x0000000722227223 */ /* 0x180fe2000001081f */
[-CC-:B------:R-:W-:Y:S01]  /*13f20*/  FFMA.FTZ R40, R40, R7.reuse, -R31.reuse ;  /* 0x0000000728287223 */ /* 0x180fe2000001081f */
[----:B------:R-:W-:Y:S01]  /*13f30*/  MUFU.EX2 R27, R27 ;  /* 0x0000001b001b7308 */ /* 0x000fe20000000800 */
[----:B------:R-:W-:Y:S01]  /*13f40*/  FADD.FTZ R45, R11, R0 ;  /* 0x000000000b2d7221 */ /* 0x000fe20000010000 */
[-CC-:B------:R-:W-:Y:S01]  /*13f50*/  FFMA.FTZ R38, R38, R7.reuse, -R31.reuse ;  /* 0x0000000726267223 */ /* 0x180fe2000001081f */
[-CC-:B------:R-:W-:Y:S01]  /*13f60*/  FFMA.FTZ R72, R72, R7.reuse, -R31.reuse ;  /* 0x0000000748487223 */ /* 0x180fe2000001081f */
[-C--:B------:R-:W-:Y:S01]  /*13f70*/  FFMA.FTZ R42, R42, R7.reuse, -R31 ;  /* 0x000000072a2a7223 */ /* 0x080fe2000001081f */
[----:B---3--:R-:W-:Y:S01]  /*13f80*/  FADD.FTZ R0, R152, R45 ;  /* 0x0000002d98007221 */ /* 0x008fe20000010000 */
        /* <DEDUP_REMOVED lines=11> */
[----:B--2---:R-:W-:Y:S01]  /*14040*/  FADD.FTZ R47, R21, R6 ;  /* 0x00000006152f7221 */ /* 0x004fe20000010000 */
[-CC-:B------:R-:W-:Y:S01]  /*14050*/  FFMA.FTZ R58, R58, R7.reuse, -R31.reuse ;  /* 0x000000073a3a7223 */ /* 0x180fe2000001081f */
[-CC-:B------:R-:W-:Y:S01]  /*14060*/  FFMA.FTZ R82, R82, R7.reuse, -R31.reuse ;  /* 0x0000000752527223 */ /* 0x180fe2000001081f */
[-C--:B------:R-:W-:Y:S01]  /*14070*/  FFMA.FTZ R62, R62, R7.reuse, -R31 ;  /* 0x000000073e3e7223 */ /* 0x080fe2000001081f */
[----:B------:R-:W-:Y:S01]  /*14080*/  FADD.FTZ R6, R148, R47 ;  /* 0x0000002f94067221 */ /* 0x000fe20000010000 */
[-CC-:B------:R-:W-:Y:S01]  /*14090*/  FFMA.FTZ R26, R26, R7.reuse, -R31.reuse ;  /* 0x000000071a1a7223 */ /* 0x180fe2000001081f */
[-CC-:B------:R-:W-:Y:S01]  /*140a0*/  FFMA.FTZ R66, R66, R7.reuse, -R31.reuse ;  /* 0x0000000742427223 */ /* 0x180fe2000001081f */
[----:B------:R-:W2:Y:S01]  /*140b0*/  MUFU.EX2 R159, R36 ;  /* 0x00000024009f7308 */ /* 0x000ea20000000800 */
[----:B0-----:R-:W-:Y:S01]  /*140c0*/  FADD.FTZ R45, R27, R32 ;  /* 0x000000201b2d7221 */ /* 0x001fe20000010000 */
[----:B------:R-:W-:Y:S01]  /*140d0*/  FADD.FTZ R47, R25, R6 ;  /* 0x00000006192f7221 */ /* 0x000fe20000010000 */
[-CC-:B------:R-:W-:Y:S01]  /*140e0*/  FFMA.FTZ R86, R86, R7.reuse, -R31.reuse ;  /* 0x0000000756567223 */ /* 0x180fe2000001081f */
[-CC-:B------:R-:W-:Y:S01]  /*140f0*/  FFMA.FTZ R70, R70, R7.reuse, -R31.reuse ;  /* 0x0000000746467223 */ /* 0x180fe2000001081f */
[----:B------:R-:W-:Y:S01]  /*14100*/  FFMA.FTZ R31, R84, R7, -R31 ;  /* 0x00000007541f7223 */ /* 0x000fe2000001081f */
[----:B------:R-:W-:Y:S01]  /*14110*/  FADD.FTZ R6, R44, R47 ;  /* 0x0000002f2c067221 */ /* 0x000fe20000010000 */
[----:B------:R-:W-:Y:S01]  /*14120*/  F2FP.F16.F32.PACK_AB R152, R15, R152 ;  /* 0x000000980f98723e */ /* 0x000fe200000000ff */
[----:B------:R-:W0:Y:S01]  /*14130*/  MUFU.EX2 R34, R34 ;  /* 0x0000002200227308 */ /* 0x000e220000000800 */
[----:B-1----:R-:W-:Y:S01]  /*14140*/  FADD.FTZ R0, R30, R45 ;  /* 0x0000002d1e007221 */ /* 0x002fe20000010000 */
[----:B------:R-:W-:-:S02]  /*14150*/  F2FP.F16.F32.PACK_AB R154, R21, R154 ;  /* 0x0000009a159a723e */ /* 0x000fc400000000ff */
[----:B------:R-:W-:Y:S02]  /*14160*/  F2FP.F16.F32.PACK_AB R148, R25, R148 ;  /* 0x000000941994723e */ /* 0x000fe400000000ff */
[----:B------:R-:W-:Y:S02]  /*14170*/  F2FP.F16.F32.PACK_AB R157, R32, R27 ;  /* 0x0000001b209d723e */ /* 0x000fe400000000ff */
        /* <DEDUP_REMOVED lines=27> */
[----:B0-----:R-:W-:Y:S01]  /*14330*/  FADD.FTZ R6, R48, R47 ;  /* 0x0000002f30067221 */ /* 0x001fe20000010000 */
[----:B------:R-:W-:-:S03]  /*14340*/  F2FP.F16.F32.PACK_AB R144, R35, R48 ;  /* 0x000000302390723e */ /* 0x000fc600000000ff */
[----:B------:R-:W-:-:S03]  /*14350*/  FADD.FTZ R47, R35, R6 ;  /* 0x00000006232f7221 */ /* 0x000fc60000010000 */
[----:B------:R-:W0:Y:S01]  /*14360*/  MUFU.EX2 R52, R52 ;  /* 0x0000003400347308 */ /* 0x000e220000000800 */
[----:B-1----:R-:W-:-:S07]  /*14370*/  FADD.FTZ R0, R50, R45 ;  /* 0x0000002d32007221 */ /* 0x002fce0000010000 */
[----:B------:R-:W1:Y:S01]  /*14380*/  MUFU.EX2 R54, R54 ;  /* 0x0000003600367308 */ /* 0x000e620000000800 */
[C---:B--2---:R-:W-:Y:S01]  /*14390*/  FADD.FTZ R5, R145.reuse, R0 ;  /* 0x0000000091057221 */ /* 0x044fe20000010000 */
[----:B------:R-:W-:-:S06]  /*143a0*/  F2FP.F16.F32.PACK_AB R145, R145, R50 ;  /* 0x000000329191723e */ /* 0x000fcc00000000ff */
[----:B-----5:R-:W2:Y:S01]  /*143b0*/  MUFU.EX2 R147, R80 ;  /* 0x0000005000937308 */ /* 0x020ea20000000800 */
        /* <DEDUP_REMOVED lines=18> */
[----:B------:R0:W3:Y:S01]  /*144e0*/  MUFU.EX2 R41, R20 ;  /* 0x0000001400297308 */ /* 0x0000e20000000800 */
[----:B-1----:R-:W-:-:S07]  /*144f0*/  FADD.FTZ R6, R60, R11 ;  /* 0x0000000b3c067221 */ /* 0x002fce0000010000 */
[----:B------:R-:W1:Y:S01]  /*14500*/  MUFU.EX2 R143, R26 ;  /* 0x0000001a008f7308 */ /* 0x000e620000000800 */
[----:B--2---:R-:W-:Y:S01]  /*14510*/  FADD.FTZ R0, R62, R5 ;  /* 0x000000053e007221 */ /* 0x004fe20000010000 */
[----:B0-----:R-:W-:-:S05]  /*14520*/  IADD3 R20, R163, -R164, RZ ;  /* 0x800000a4a3147210 */ /* 0x001fca0007ffe0ff */
[----:B------:R-:W-:Y:S01]  /*14530*/  IMAD R15, R169, 0x80, R20 ;  /* 0x00000080a90f7824 */ /* 0x000fe200078e0214 */
[----:B------:R-:W0:Y:S01]  /*14540*/  MUFU.EX2 R64, R64 ;  /* 0x0000004000407308 */ /* 0x000e220000000800 */
[C---:B---3--:R-:W-:Y:S01]  /*14550*/  FADD.FTZ R11, R41.reuse, R6 ;  /* 0x00000006290b7221 */ /* 0x048fe20000010000 */
[----:B------:R-:W-:Y:S01]  /*14560*/  F2FP.F16.F32.PACK_AB R142, R41, R60 ;  /* 0x0000003c298e723e */ /* 0x000fe200000000ff */
[----:B------:R-:W-:-:S05]  /*14570*/  IMAD.IADD R12, R15, 0x1, R12 ;  /* 0x000000010f0c7824 */ /* 0x000fca00078e020c */
        /* <DEDUP_REMOVED lines=14> */
[----:B--2---:R-:W-:Y:S01]  /*14660*/  FADD.FTZ R6, R68, R11 ;  /* 0x0000000b44067221 */ /* 0x004fe20000010000 */
[----:B------:R-:W-:-:S06]  /*14670*/  VIADD R11, R2, 0xfffffffe ;  /* 0xfffffffe020b7836 */ /* 0x000fcc0000000000 */
[----:B------:R-:W2:Y:S01]  /*14680*/  MUFU.EX2 R31, R31 ;  /* 0x0000001f001f7308 */ /* 0x000ea20000000800 */
[----:B-1----:R-:W-:Y:S01]  /*14690*/  FADD.FTZ R0, R70, R5 ;  /* 0x0000000546007221 */ /* 0x002fe20000010000 */
[C---:B0-----:R-:W-:Y:S01]  /*146a0*/  FADD.FTZ R6, R29.reuse, R6 ;  /* 0x000000061d067221 */ /* 0x041fe20000010000 */
[----:B------:R-:W-:Y:S02]  /*146b0*/  F2FP.F16.F32.PACK_AB R138, R29, R68 ;  /* 0x000000441d8a723e */ /* 0x000fe400000000ff */
[C---:B--2---:R-:W-:Y:S01]  /*146c0*/  FADD.FTZ R5, R31.reuse, R0 ;  /* 0x000000001f057221 */ /* 0x044fe20000010000 */
[----:B------:R-:W-:Y:S01]  /*146d0*/  F2FP.F16.F32.PACK_AB R139, R31, R70 ;  /* 0x000000461f8b723e */ /* 0x000fe200000000ff */
        /* <DEDUP_REMOVED lines=12> */
.L_x_1523:
[----:B------:R-:W-:-:S13]  /*147a0*/  ISETP.NE.AND P2, PT, R13, 0x1, PT ;  /* 0x000000010d00780c */ /* 0x000fda0003f45270 */
[----:B------:R-:W0:Y:S02]  /*147b0*/  @P2 LDC.64 R14, c[0x0][0x9e8] ;  /* 0x00027a00ff0e2b82 */ /* 0x000e240000000a00 */
[----:B0-----:R-:W-:-:S05]  /*147c0*/  @P2 IMAD.HI.U32 R2, R0, R14, RZ ;  /* 0x0000000e00022227 */ /* 0x001fca00078e00ff */
[----:B------:R-:W-:-:S07]  /*147d0*/  @P2 SHF.R.U32.HI R0, RZ, R15, R2 ;  /* 0x0000000fff002219 */ /* 0x000fce0000011602 */
.L_x_1524:
[----:B------:R-:W-:Y:S05]  /*147e0*/  BSYNC B0 ;  /* 0x0000000000007941 */ /* 0x000fea0003800000 */
.L_x_1522:
[----:B------:R-:W-:-:S05]  /*147f0*/  IMAD R13, R0, R13, R13 ;  /* 0x0000000d000d7224 */ /* 0x000fca00078e020d */
[----:B------:R-:W-:-:S07]  /*14800*/  VIMNMX R12, R12, R13, PT ;  /* 0x0000000d0c0c7248 */ /* 0x000fce0003fe0100 */
.L_x_1521:
[----:B------:R-:W-:Y:S01]  /*14810*/  IMAD.HI R12, R12, 0x2aaaaaab, RZ ;  /* 0x2aaaaaab0c0c7827 */ /* 0x000fe200078e02ff */
[----:B------:R-:W-:Y:S01]  /*14820*/  ULDC UR46, c[0x0][0x9e4] ;  /* 0x00027900002e7ab9 */ /* 0x000fe20000000800 */
[----:B------:R-:W-:Y:S01]  /*14830*/  ULDC UR39, c[0x0][0x9e4] ;  /* 0x0002790000277ab9 */ /* 0x000fe20000000800 */
[----:B------:R-:W-:Y:S01]  /*14840*/  ULDC UR47, c[0x0][0x9dc] ;  /* 0x00027700002f7ab9 */ /* 0x000fe20000000800 */
[----:B------:R-:W-:Y:S01]  /*14850*/  ULDC UR51, c[0x0][0x9dc] ;  /* 0x0002770000337ab9 */ /* 0x000fe20000000800 */
[----:B------:R-:W-:Y:S01]  /*14860*/  SHF.R.U32.HI R13, RZ, 0x1f, R12 ;  /* 0x0000001fff0d7819 */ /* 0x000fe2000001160c */
[----:B------:R-:W-:Y:S01]  /*14870*/  ULDC UR38, c[0x0][0x988] ;  /* 0x0002620000267ab9 */ /* 0x000fe20000000800 */
[----:B------:R-:W-:Y:S01]  /*14880*/  ULDC UR43, c[0x0][0x988] ;  /* 0x00026200002b7ab9 */ /* 0x000fe20000000800 */
[----:B------:R-:W-:Y:S01]  /*14890*/  ULDC UR42, c[0x0][0x988] ;  /* 0x00026200002a7ab9 */ /* 0x000fe20000000800 */
[----:B------:R-:W-:Y:S01]  /*148a0*/  LEA.HI.SX32 R13, R12, R13, 0x1c ;  /* 0x0000000d0c0d7211 */ /* 0x000fe200078fe2ff */
[----:B------:R-:W-:Y:S01]  /*148b0*/  ULDC UR54, c[0x0][0x9e0] ;  /* 0x0002780000367ab9 */ /* 0x000fe20000000800 */
[----:B------:R-:W-:Y:S01]  /*148c0*/  ULDC UR50, c[0x0][0x9e0] ;  /* 0x0002780000327ab9 */ /* 0x000fe20000000800 */
[----:B------:R-:W-:Y:S01]  /*148d0*/  BSSY B1, `(.L_x_1525) ;  /* 0x0000338000017945 */ /* 0x000fe20003800000 */
[----:B------:R-:W-:Y:S01]  /*148e0*/  VIMNMX R21, R168, R13, !PT ;  /* 0x0000000da8157248 */ /* 0x000fe20007fe0100 */
[----:B------:R-:W-:Y:S01]  /*148f0*/  IMAD.MOV.U32 R0, RZ, RZ, 0x3f800000 ;  /* 0x3f800000ff007424 */ /* 0x000fe200078e00ff */
[----:B------:R-:W-:-:S02]  /*14900*/  MOV R2, 0x3f800000 ;  /* 0x3f80000000027802 */ /* 0x000fc40000000f00 */
[----:B------:R-:W-:Y:S02]  /*14910*/  CS2R R86, SRZ ;  /* 0x0000000000567805 */ /* 0x000fe4000001ff00 */
[----:B------:R-:W-:Y:S02]  /*14920*/  ISETP.GE.AND P2, PT, R11, R21, PT ;  /* 0x000000150b00720c */ /* 0x000fe40003f46270 */
        /* <DEDUP_REMOVED lines=31> */
[----:B------:R-:W-:Y:S06]  /*14b20*/  @!P2 BRA `(.L_x_1526) ;  /* 0x000000300048a947 */ /* 0x000fec0003800000 */
[----:B------:R-:W-:Y:S01]  /*14b30*/  IMAD.IADD R170, R10, 0x1, R20 ;  /* 0x000000010aaa7824 */ /* 0x000fe200078e0214 */
[----:B------:R-:W-:Y:S01]  /*14b40*/  BSSY B0, `(.L_x_1527) ;  /* 0x000030c000007945 */ /* 0x000fe20003800000 */
[----:B------:R-:W-:Y:S02]  /*14b50*/  IMAD.MOV.U32 R2, RZ, RZ, 0x3f800000 ;  /* 0x3f800000ff027424 */ /* 0x000fe400078e00ff */
[----:B------:R-:W-:Y:S02]  /*14b60*/  IMAD.MOV.U32 R87, RZ, RZ, RZ ;  /* 0x000000ffff577224 */ /* 0x000fe400078e00ff */
[----:B------:R-:W-:-:S07]  /*14b70*/  VIADD R171, R170, 0x8 ;  /* 0x00000008aaab7836 */ /* 0x000fce0000000000 */
.L_x_1546:
[----:B------:R-:W-:-:S04]  /*14b80*/  IADD3 R193, R160, 0x1, RZ ;  /* 0x00000001a0c17810 */ /* 0x000fc80007ffe0ff */
[----:B------:R-:W-:-:S04]  /*14b90*/  ISETP.NE.AND P2, PT, R193, 0x2, PT ;  /* 0x00000002c100780c */ /* 0x000fc80003f45270 */
[----:B------:R-:W-:Y:S02]  /*14ba0*/  SEL R194, RZ, 0x1, P2 ;  /* 0x00000001ffc27807 */ /* 0x000fe40001000000 */
[----:B------:R-:W-:Y:S02]  /*14bb0*/  SEL R193, R193, RZ, P2 ;  /* 0x000000ffc1c17207 */ /* 0x000fe40001000000 */
[----:B------:R-:W-:Y:S01]  /*14bc0*/  LOP3.LUT R194, R161, R194, RZ, 0x3c, !PT ;  /* 0x000000c2a1c27212 */ /* 0x000fe200078e3cff */
[----:B------:R-:W-:Y:S06]  /*14bd0*/  @!P0 BRA `(.L_x_1528) ;  /* 0x0000000000048947 */ /* 0x000fec0003800000 */
[----:B------:R-:W-:Y:S01]  /*14be0*/  BPT.TRAP 0x1 ;  /* 0x000000040000795c */ /* 0x000fe20000300000 */
.L_x_1528:
[----:B------:R-:W-:Y:S01]  /*14bf0*/  IMAD R7, R193, 0x8, R18 ;  /* 0x00000008c1077824 */ /* 0x000fe200078e0212 */
[----:B------:R-:W-:-:S04]  /*14c00*/  SHF.L.U32 R14, R194, 0x1f, RZ ;  /* 0x0000001fc20e7819 */ /* 0x000fc800000006ff */
[----:B------:R0:W1:Y:S01]  /*14c10*/  SYNCS.PHASECHK.TRANS64.TRYWAIT P2, [R7+URZ+0x2a830], R14 ;  /* 0x02a8300e070075a7 */ /* 0x000062000804017f */
[----:B------:R-:W-:Y:S05]  /*14c20*/  @!P0 BRA `(.L_x_1529) ;  /* 0x0000000000048947 */ /* 0x000fea0003800000 */
[----:B------:R-:W-:Y:S01]  /*14c30*/  BPT.TRAP 0x1 ;  /* 0x000000040000795c */ /* 0x000fe20000300000 */
.L_x_1529:
[----:B------:R-:W-:Y:S01]  /*14c40*/  BSSY B2, `(.L_x_1530) ;  /* 0x0000006000027945 */ /* 0x000fe20003800000 */
[----:B------:R-:W-:Y:S02]  /*14c50*/  IMAD R12, R193, 0x900, R8 ;  /* 0x00000900c10c7824 */ /* 0x000fe400078e0208 */
[----:B------:R-:W-:Y:S01]  /*14c60*/  IMAD.MOV.U32 R13, RZ, RZ, 0x40000040 ;  /* 0x40000040ff0d7424 */ /* 0x000fe200078e00ff */
[----:B-1----:R-:W-:Y:S06]  /*14c70*/  @P2 BRA `(.L_x_1531) ;  /* 0x0000000000082947 */ /* 0x002fec0003800000 */
[----:B------:R-:W1:Y:S02]  /*14c80*/  SYNCS.PHASECHK.TRANS64.TRYWAIT P2, [R7+URZ+0x2a830], R14 ;  /* 0x02a8300e070075a7 */ /* 0x000e64000804017f */
[----:B-1----:R-:W-:Y:S05]  /*14c90*/  @!P2 BRA `(.L_x_1532) ;  /* 0x0000012000d8a947 */ /* 0x002fea0003800000 */
.L_x_1531:
[----:B------:R-:W-:Y:S05]  /*14ca0*/  BSYNC B2 ;  /* 0x0000000000027941 */ /* 0x000fea0003800000 */
.L_x_1530:
[----:B------:R-:W2:Y:S04]  /*14cb0*/  LDL.64 R88, [R1+0x38] ;  /* 0x0000380001587983 */ /* 0x000ea80000100a00 */
[----:B------:R-:W3:Y:S04]  /*14cc0*/  LDL.64 R214, [R1+0x30] ;  /* 0x0000300001d67983 */ /* 0x000ee80000100a00 */
[----:B------:R-:W4:Y:S01]  /*14cd0*/  LDL.64 R212, [R1+0x28] ;  /* 0x0000280001d47983 */ /* 0x000f220000100a00 */
[----:B------:R-:W-:-:S03]  /*14ce0*/  R2UR UR6, R12 ;  /* 0x000000000c0672ca */ /* 0x000fc600000e0000 */
[----:B------:R-:W5:Y:S01]  /*14cf0*/  LDL.64 R210, [R1+0x20] ;  /* 0x0000200001d27983 */ /* 0x000f620000100a00 */
[----:B------:R-:W-:Y:S01]  /*14d00*/  R2UR UR7, R13 ;  /* 0x000000000d0772ca */ /* 0x000fe200000e0000 */
[----:B01----:R-:W-:Y:S02]  /*14d10*/  VIADD R14, R12, 0x2 ;  /* 0x000000020c0e7836 */ /* 0x003fe40000000000 */
[----:B------:R-:W-:Y:S01]  /*14d20*/  IMAD.MOV.U32 R15, RZ, RZ, 0x40000040 ;  /* 0x40000040ff0f7424 */ /* 0x000fe200078e00ff */
[----:B------:R-:W5:Y:S04]  /*14d30*/  LDL.64 R208, [R1+0x18] ;  /* 0x0000180001d07983 */ /* 0x000f680000100a00 */
[----:B------:R-:W5:Y:S04]  /*14d40*/  LDL.64 R206, [R1+0x10] ;  /* 0x0000100001ce7983 */ /* 0x000f680000100a00 */
[----:B------:R-:W5:Y:S01]  /*14d50*/  LDL.64 R204, [R1+0x8] ;  /* 0x0000080001cc7983 */ /* 0x000f620000100a00 */
[----:B--2---:R-:W-:-:S02]  /*14d60*/  R2UR UR4, R88 ;  /* 0x00000000580472ca */ /* 0x004fc400000e0000 */
[----:B------:R-:W-:Y:S02]  /*14d70*/  R2UR UR5, R89 ;  /* 0x00000000590572ca */ /* 0x000fe400000e0000 */
[----:B------:R-:W-:-:S11]  /*14d80*/  WARPGROUP.ARRIVE ;  /* 0x00000000000079c5 */ /* 0x000fd60000000000 */
[----:B------:R-:W-:Y:S01]  /*14d90*/  HGMMA.64x96x16.F32 R88, gdesc[UR4], RZ, !UPT, gsb0 ;  /* 0x01600000045879f0 */ /* 0x000fe2000c0008ff */
[----:B------:R-:W-:Y:S02]  /*14da0*/  R2UR UR6, R14 ;  /* 0x000000000e0672ca */ /* 0x000fe400000e0000 */
[----:B------:R-:W-:Y:S02]  /*14db0*/  R2UR UR7, R15 ;  /* 0x000000000f0772ca */ /* 0x000fe400000e0000 */
[----:B---3--:R-:W-:Y:S02]  /*14dc0*/  R2UR UR4, R214 ;  /* 0x00000000d60472ca */ /* 0x008fe400000e0000 */
[----:B------:R-:W-:Y:S01]  /*14dd0*/  R2UR UR5, R215 ;  /* 0x00000000d70572ca */ /* 0x000fe200000e0000 */
[----:B------:R-:W-:Y:S01]  /*14de0*/  VIADD R14, R12, 0x4 ;  /* 0x000000040c0e7836 */ /* 0x000fe20000000000 */
[----:B------:R-:W-:Y:S01]  /*14df0*/  MOV R15, 0x40000040 ;  /* 0x40000040000f7802 */ /* 0x000fe20000000f00 */
[----:B------:R-:W-:-:S02]  /*14e00*/  WARPGROUP.DEPBAR.LE gsb0, 0x0 ;  /* 0x00008000000079c5 */ /* 0x000fc40000010000 */
[----:B------:R-:W-:-:S08]  /*14e10*/  WARPGROUP.ARRIVE ;  /* 0x00000000000079c5 */ /* 0x000fd00000000000 */
[----:B------:R-:W-:Y:S01]  /*14e20*/  HGMMA.64x96x16.F32 R88, gdesc[UR4], R88, gsb0 ;  /* 0x01600000045879f0 */ /* 0x000fe20008000858 */
[----:B------:R-:W-:Y:S02]  /*14e30*/  R2UR UR6, R14 ;  /* 0x000000000e0672ca */ /* 0x000fe400000e0000 */
[----:B------:R-:W-:Y:S02]  /*14e40*/  R2UR UR7, R15 ;  /* 0x000000000f0772ca */ /* 0x000fe400000e0000 */
[----:B----4-:R-:W-:Y:S02]  /*14e50*/  R2UR UR4, R212 ;  /* 0x00000000d40472ca */ /* 0x010fe400000e0000 */
[----:B------:R-:W-:Y:S01]  /*14e60*/  R2UR UR5, R213 ;  /* 0x00000000d50572ca */ /* 0x000fe200000e0000 */
[----:B------:R-:W-:Y:S02]  /*14e70*/  VIADD R14, R12, 0x6 ;  /* 0x000000060c0e7836 */ /* 0x000fe40000000000 */
[----:B------:R-:W-:Y:S01]  /*14e80*/  IMAD.MOV.U32 R15, RZ, RZ, 0x40000040 ;  /* 0x40000040ff0f7424 */ /* 0x000fe200078e00ff */
[----:B------:R-:W-:-:S02]  /*14e90*/  WARPGROUP.DEPBAR.LE gsb0, 0x0 ;  /* 0x00008000000079c5 */ /* 0x000fc40000010000 */
[----:B------:R-:W-:-:S07]  /*14ea0*/  WARPGROUP.ARRIVE ;  /* 0x00000000000079c5 */ /* 0x000fce0000000000 */
[----:B------:R-:W-:Y:S01]  /*14eb0*/  HGMMA.64x96x16.F32 R88, gdesc[UR4], R88, gsb0 ;  /* 0x01600000045879f0 */ /* 0x000fe20008000858 */
[----:B------:R-:W-:Y:S02]  /*14ec0*/  R2UR UR6, R14 ;  /* 0x000000000e0672ca */ /* 0x000fe400000e0000 */
[----:B------:R-:W-:Y:S02]  /*14ed0*/  R2UR UR7, R15 ;  /* 0x000000000f0772ca */ /* 0x000fe400000e0000 */
[----:B-----5:R-:W-:Y:S02]  /*14ee0*/  R2UR UR4, R210 ;  /* 0x00000000d20472ca */ /* 0x020fe400000e0000 */
        /* <DEDUP_REMOVED lines=8> */
[----:B------:R-:W-:Y:S02]  /*14f70*/  R2UR UR4, R208 ;  /* 0x00000000d00472ca */ /* 0x000fe400000e0000 */
        /* <DEDUP_REMOVED lines=8> */
[----:B------:R-:W-:Y:S02]  /*15000*/  R2UR UR4, R206 ;  /* 0x00000000ce0472ca */ /* 0x000fe400000e0000 */
        /* <DEDUP_REMOVED lines=16> */
[----:B------:R-:W-:Y:S01]  /*15110*/  R2UR UR7, R15 ;  /* 0x000000000f0772ca */ /* 0x000fe200000e0000 */
[----:B------:R-:W-:Y:S01]  /*15120*/  UMOV UR4, UR52 ;  /* 0x0000003400047c82 */ /* 0x000fe20008000000 */
[----:B------:R-:W-:Y:S01]  /*15130*/  UMOV UR5, UR53 ;  /* 0x0000003500057c82 */ /* 0x000fe20008000000 */
[----:B------:R-:W-:Y:S01]  /*15140*/  VIADD R14, R12, 0x600 ;  /* 0x000006000c0e7836 */ /* 0x000fe20000000000 */
[----:B------:R-:W-:Y:S01]  /*15150*/  MOV R15, 0x40000040 ;  /* 0x40000040000f7802 */ /* 0x000fe20000000f00 */
[----:B------:R-:W-:Y:S02]  /*15160*/  WARPGROUP.DEPBAR.LE gsb0, 0x0 ;  /* 0x00008000000079c5 */ /* 0x000fe40000010000 */
[----:B------:R-:W-:-:S06]  /*15170*/  WARPGROUP.ARRIVE ;  /* 0x00000000000079c5 */ /* 0x000fcc0000000000 */
[----:B------:R-:W-:Y:S01]  /*15180*/  HGMMA.64x96x16.F32 R88, gdesc[UR4], R88, gsb0 ;  /* 0x01600000045879f0 */ /* 0x000fe20008000858 */
[----:B------:R-:W-:Y:S02]  /*15190*/  R2UR UR6, R14 ;  /* 0x000000000e0672ca */ /* 0x000fe400000e0000 */
[----:B------:R-:W-:Y:S01]  /*151a0*/  R2UR UR7, R15 ;  /* 0x000000000f0772ca */ /* 0x000fe200000e0000 */
[----:B------:R-:W-:Y:S01]  /*151b0*/  UMOV UR4, UR48 ;  /* 0x0000003000047c82 */ /* 0x000fe20008000000 */
[----:B------:R-:W-:Y:S01]  /*151c0*/  UMOV UR5, UR49 ;  /* 0x0000003100057c82 */ /* 0x000fe20008000000 */
[----:B------:R-:W-:Y:S02]  /*151d0*/  VIADD R14, R12, 0x602 ;  /* 0x000006020c0e7836 */ /* 0x000fe40000000000 */
[----:B------:R-:W-:Y:S01]  /*151e0*/  IMAD.MOV.U32 R15, RZ, RZ, 0x40000040 ;  /* 0x40000040ff0f7424 */ /* 0x000fe200078e00ff */
        /* <DEDUP_REMOVED lines=25> */
[----:B------:R-:W-:Y:S02]  /*15380*/  WARPGROUP.DEPBAR.LE gsb0, 0x0 ;  /* 0x00008000000079c5 */ /* 0x000fe40000010000 */
[----:B------:R-:W-:-:S08]  /*15390*/  WARPGROUP.ARRIVE ;  /* 0x00000000000079c5 */ /* 0x000fd00000000000 */
[----:B------:R-:W-:Y:S01]  /*153a0*/  HGMMA.64x96x16.F32 R88, gdesc[UR4], R88, gsb0 ;  /* 0x01600000045879f0 */ /* 0x000fe20008000858 */
        /* <DEDUP_REMOVED lines=67> */
.L_x_1533:
[----:B------:R-:W-:Y:S01]  /*157e0*/  SHF.L.U32 R9, R161, 0x1f, RZ ;  /* 0x0000001fa1097819 */ /* 0x000fe200000006ff */
[----:B------:R-:W-:-:S04]  /*157f0*/  IMAD R14, R160, 0x8, R18 ;  /* 0x00000008a00e7824 */ /* 0x000fc800078e0212 */
[----:B------:R0:W1:Y:S01]  /*15800*/  SYNCS.PHASECHK.TRANS64.TRYWAIT P2, [R14+URZ+0x2a850], R9 ;  /* 0x02a850090e0075a7 */ /* 0x000062000804017f */
[----:B------:R-:W-:Y:S05]  /*15810*/  @!P0 BRA `(.L_x_1534) ;  /* 0x0000000000048947 */ /* 0x000fea0003800000 */
[----:B------:R-:W-:Y:S01]  /*15820*/  BPT.TRAP 0x1 ;  /* 0x000000040000795c */ /* 0x000fe20000300000 */
.L_x_1534:
[----:B------:R-:W-:Y:S01]  /*15830*/  VIADD R0, R18, 0x400 ;  /* 0x0000040012007836 */ /* 0x000fe20000000000 */
[----:B------:R-:W-:Y:S04]  /*15840*/  BSSY B2, `(.L_x_1535) ;  /* 0x0000008000027945 */ /* 0x000fe80003800000 */
[----:B------:R-:W-:-:S04]  /*15850*/  SHF.R.U32.HI R0, RZ, 0x4, R0 ;  /* 0x00000004ff007819 */ /* 0x000fc80000011600 */
[----:B------:R-:W-:-:S04]  /*15860*/  LOP3.LUT R0, R0, 0x3fff, RZ, 0xc0, !PT ;  /* 0x00003fff00007812 */ /* 0x000fc800078ec0ff */
[----:B------:R-:W-:-:S05]  /*15870*/  LOP3.LUT R13, R0, 0x3000000, RZ, 0xfc, !PT ;  /* 0x03000000000d7812 */ /* 0x000fca00078efcff */
[----:B------:R-:W-:Y:S01]  /*15880*/  IMAD R0, R160, 0x600, R13 ;  /* 0x00000600a0007824 */ /* 0x000fe200078e020d */
[----:B-1----:R-:W-:Y:S06]  /*15890*/  @P2 BRA `(.L_x_1536) ;  /* 0x0000000000082947 */ /* 0x002fec0003800000 */
[----:B------:R-:W1:Y:S02]  /*158a0*/  SYNCS.PHASECHK.TRANS64.TRYWAIT P2, [R14+URZ+0x2a850], R9 ;  /* 0x02a850090e0075a7 */ /* 0x000e64000804017f */
[----:B-1----:R-:W-:Y:S05]  /*158b0*/  @!P2 BRA `(.L_x_1537) ;  /* 0x0000011400e4a947 */ /* 0x002fea0003800000 */
.L_x_1536:
[----:B------:R-:W-:Y:S05]  /*158c0*/  BSYNC B2 ;  /* 0x0000000000027941 */ /* 0x000fea0003800000 */
.L_x_1535:
[----:B------:R-:W-:Y:S01]  /*158d0*/  IMAD.MOV.U32 R12, RZ, RZ, R0 ;  /* 0x000000ffff0c7224 */ /* 0x000fe200078e0000 */
[----:B------:R-:W2:Y:S01]  /*158e0*/  LDL R160, [R1] ;  /* 0x0000000001a07983 */ /* 0x000ea20000100800 */
[----:B------:R-:W-:Y:S01]  /*158f0*/  IMAD.MOV.U32 R13, RZ, RZ, 0x40000040 ;  /* 0x40000040ff0d7424 */ /* 0x000fe200078e00ff */
[----:B------:R-:W-:Y:S01]  /*15900*/  WARPGROUP.ARRIVE ;  /* 0x00000000000079c5 */ /* 0x000fe20000000000 */
[----:B------:R-:W-:Y:S01]  /*15910*/  @!P1 VIADD R7, R7, 0x2a840 ;  /* 0x0002a84007079836 */ /* 0x000fe20000000000 */
[----:B------:R-:W-:Y:S01]  /*15920*/  R2UR UR6, R12 ;  /* 0x000000000c0672ca */ /* 0x000fe200000e0000 */
[----:B------:R-:W-:Y:S01]  /*15930*/  VIADD R12, R0, 0x80 ;  /* 0x00000080000c7836 */ /* 0x000fe20000000000 */
[----:B------:R-:W-:Y:S02]  /*15940*/  R2UR UR7, R13 ;  /* 0x000000000d0772ca */ /* 0x000fe400000e0000 */
[----:B------:R-:W-:Y:S02]  /*15950*/  MOV R13, 0x40000040 ;  /* 0x40000040000d7802 */ /* 0x000fe40000000f00 */
[----:B------:R-:W-:-:S09]  /*15960*/  @!P1 PRMT R7, RZ, 0x654, R7 ;  /* 0x00000654ff079816 */ /* 0x000fd20000000007 */
        /* <DEDUP_REMOVED lines=12> */
[----:B--2---:R-:W-:Y:S01]  /*15a30*/  LOP3.LUT P2, RZ, R160, 0x100000, RZ, 0xc0, !PT ;  /* 0x00100000a0ff7812 */ /* 0x004fe2000784c0ff */
[----:B------:R-:W-:Y:S02]  /*15a40*/  WARPGROUP.DEPBAR.LE gsb0, 0x0 ;  /* 0x00008000000079c5 */ /* 0x000fe40000010000 */
[----:B------:R-:W-:Y:S01]  /*15a50*/  WARPGROUP.ARRIVE ;  /* 0x00000000000079c5 */ /* 0x000fe20000000000 */
[----:B------:R-:W-:-:S07]  /*15a60*/  IMAD R154, R11, -0x60, RZ ;  /* 0xffffffa00b9a7824 */ /* 0x000fce00078e02ff */
[----:B------:R-:W-:Y:S01]  /*15a70*/  HGMMA.64x128x16.F32 R24, R148, gdesc[UR4].tnspB, R24, gsb0 ;  /* 0x41e0000494187df0 */ /* 0x000fe20008000818 */
[----:B------:R-:W-:Y:S01]  /*15a80*/  R2UR UR6, R12 ;  /* 0x000000000c0672ca */ /* 0x000fe200000e0000 */
[----:B------:R-:W-:Y:S01]  /*15a90*/  VIADD R12, R0, 0x200 ;  /* 0x00000200000c7836 */ /* 0x000fe20000000000 */
[----:B------:R-:W-:Y:S02]  /*15aa0*/  R2UR UR7, R13 ;  /* 0x000000000d0772ca */ /* 0x000fe400000e0000 */
[----:B------:R-:W-:Y:S02]  /*15ab0*/  MOV R13, 0x40000040 ;  /* 0x40000040000d7802 */ /* 0x000fe40000000f00 */
[----:B01----:R-:W-:Y:S01]  /*15ac0*/  IADD3 R9, R154, 0x1, R163 ;  /* 0x000000019a097810 */ /* 0x003fe20007ffe0a3 */
[----:B------:R-:W-:Y:S02]  /*15ad0*/  WARPGROUP.DEPBAR.LE gsb0, 0x0 ;  /* 0x00008000000079c5 */ /* 0x000fe40000010000 */
[----:B------:R-:W-:-:S06]  /*15ae0*/  WARPGROUP.ARRIVE ;  /* 0x00000000000079c5 */ /* 0x000fcc0000000000 */
[----:B------:R-:W-:Y:S01]  /*15af0*/  HGMMA.64x128x16.F32 R24, R144, gdesc[UR4].tnspB, R24, gsb0 ;  /* 0x41e0000490187df0 */ /* 0x000fe20008000818 */
[----:B------:R-:W-:Y:S01]  /*15b00*/  R2UR UR6, R12 ;  /* 0x000000000c0672ca */ /* 0x000fe200000e0000 */
[----:B------:R-:W-:Y:S01]  /*15b10*/  VIADD R12, R0, 0x280 ;  /* 0x00000280000c7836 */ /* 0x000fe20000000000 */
[----:B------:R-:W-:Y:S01]  /*15b20*/  R2UR UR7, R13 ;  /* 0x000000000d0772ca */ /* 0x000fe200000e0000 */
[----:B------:R-:W-:Y:S02]  /*15b30*/  IMAD.MOV.U32 R13, RZ, RZ, 0x40000040 ;  /* 0x40000040ff0d7424 */ /* 0x000fe400078e00ff */
[----:B------:R-:W-:Y:S02]  /*15b40*/  IMAD.IADD R0, R9, 0x1, -R164 ;  /* 0x0000000109007824 */ /* 0x000fe400078e0aa4 */
[----:B------:R-:W-:Y:S02]  /*15b50*/  IMAD.U32 R9, RZ, RZ, UR47 ;  /* 0x0000002fff097e24 */ /* 0x000fe4000f8e00ff */
[----:B------:R-:W-:-:S03]  /*15b60*/  IMAD R0, R173, -0x2, R0 ;  /* 0xfffffffead007824 */ /* 0x000fc600078e0200 */
[----:B------:R-:W-:-:S05]  /*15b70*/  LOP3.LUT R15, RZ, R9, RZ, 0x33, !PT ;  /* 0x00000009ff0f7212 */ /* 0x000fca00078e33ff */
[----:B------:R-:W-:Y:S01]  /*15b80*/  IMAD.IADD R15, R15, 0x1, R0 ;  /* 0x000000010f0f7824 */ /* 0x000fe200078e0200 */
[----:B------:R-:W-:Y:S02]  /*15b90*/  WARPGROUP.DEPBAR.LE gsb0, 0x0 ;  /* 0x00008000000079c5 */ /* 0x000fe40000010000 */
[----:B------:R-:W-:-:S06]  /*15ba0*/  WARPGROUP.ARRIVE ;  /* 0x00000000000079c5 */ /* 0x000fcc0000000000 */
[----:B------:R-:W-:Y:S01]  /*15bb0*/  HGMMA.64x128x16.F32 R24, R140, gdesc[UR4].tnspB, R24, gsb0 ;  /* 0x41e000048c187df0 */ /* 0x000fe20008000818 */
[----:B------:R-:W-:Y:S02]  /*15bc0*/  R2UR UR6, R12 ;  /* 0x000000000c0672ca */ /* 0x000fe400000e0000 */
[----:B------:R-:W-:Y:S01]  /*15bd0*/  R2UR UR7, R13 ;  /* 0x000000000d0772ca */ /* 0x000fe200000e0000 */
[----:B------:R-:W-:Y:S02]  /*15be0*/  WARPGROUP.DEPBAR.LE gsb0, 0x0 ;  /* 0x00008000000079c5 */ /* 0x000fe40000010000 */
[----:B------:R-:W-:-:S10]  /*15bf0*/  WARPGROUP.ARRIVE ;  /* 0x00000000000079c5 */ /* 0x000fd40000000000 */
[----:B------:R-:W-:Y:S03]  /*15c00*/  HGMMA.64x128x16.F32 R24, R136, gdesc[UR4].tnspB, R24, gsb0 ;  /* 0x41e0000488187df0 */ /* 0x000fe60008000818 */
[----:B------:R-:W-:Y:S02]  /*15c10*/  WARPGROUP.DEPBAR.LE gsb0, 0x0 ;  /* 0x00008000000079c5 */ /* 0x000fe40000010000 */
[----:B------:R-:W-:Y:S01]  /*15c20*/  IADD3 R137, R0, UR54, RZ ;  /* 0x0000003600897c10 */ /* 0x000fe2000fffe0ff */
[----:B------:R0:W-:Y:S01]  /*15c30*/  @!P1 SYNCS.ARRIVE.TRANS64.RED.A1T0 RZ, [R7+URZ], RZ ;  /* 0x000000ff07ff99a7 */ /* 0x0001e2000810043f */
[----:B------:R-:W-:-:S03]  /*15c40*/  IMAD.IADD R139, R10, 0x1, R15 ;  /* 0x000000010a8b7824 */ /* 0x000fc600078e020f */
[----:B------:R-:W-:Y:S02]  /*15c50*/  IMAD.IADD R141, R10, 0x1, R137 ;  /* 0x000000010a8d7824 */ /* 0x000fe400078e0289 */
[----:B0-----:R-:W-:Y:S01]  /*15c60*/  IMAD R7, R173, -0x2, R154 ;  /* 0xfffffffead077824 */ /* 0x001fe200078e029a */
[----:B------:R-:W-:Y:S06]  /*15c70*/  @!P2 BRA `(.L_x_1538) ;  /* 0x000000000054a947 */ /* 0x000fec0003800000 */
[----:B------:R-:W-:Y:S01]  /*15c80*/  IMAD.IADD R0, R10, 0x1, R20 ;  /* 0x000000010a007824 */ /* 0x000fe200078e0214 */
[----:B------:R-:W-:Y:S04]  /*15c90*/  BSSY B2, `(.L_x_1539) ;  /* 0x0000010000027945 */ /* 0x000fe80003800000 */
[----:B------:R-:W-:-:S13]  /*15ca0*/  ISETP.GT.AND P2, PT, R0, -0x1, PT ;  /* 0xffffffff0000780c */ /* 0x000fda0003f44270 */
[----:B------:R-:W-:Y:S05]  /*15cb0*/  @P2 BRA `(.L_x_1540) ;  /* 0x0000000000202947 */ /* 0x000fea0003800000 */
[----:B------:R-:W-:Y:S01]  /*15cc0*/  IMAD.U32 R2, RZ, RZ, UR46 ;  /* 0x0000002eff027e24 */ /* 0x000fe2000f8e00ff */
[----:B------:R-:W-:-:S04]  /*15cd0*/  LOP3.LUT R143, RZ, R0, RZ, 0x33, !PT ;  /* 0x00000000ff8f7212 */ /* 0x000fc800078e33ff */
[----:B------:R-:W-:-:S13]  /*15ce0*/  ISETP.NE.AND P2, PT, R2, 0x1, PT ;  /* 0x000000010200780c */ /* 0x000fda0003f45270 */
[----:B------:R-:W0:Y:S02]  /*15cf0*/  @P2 LDC.64 R12, c[0x0][0x9e8] ;  /* 0x00027a00ff0c2b82 */ /* 0x000e240000000a00 */
[----:B0-----:R-:W-:-:S05]  /*15d00*/  @P2 IMAD.HI.U32 R12, R143, R12, RZ ;  /* 0x0000000c8f0c2227 */ /* 0x001fca00078e00ff */
[----:B------:R-:W-:-:S04]  /*15d10*/  @P2 SHF.R.U32.HI R143, RZ, R13, R12 ;  /* 0x0000000dff8f2219 */ /* 0x000fc8000001160c */
[----:B------:R-:W-:Y:S01]  /*15d20*/  LOP3.LUT R0, RZ, R143, RZ, 0x33, !PT ;  /* 0x0000008fff007212 */ /* 0x000fe200078e33ff */
[----:B------:R-:W-:Y:S06]  /*15d30*/  BRA `(.L_x_1541) ;  /* 0x0000000000147947 */ /* 0x000fec0003800000 */
.L_x_1540:
[----:B------:R-:W-:-:S04]  /*15d40*/  MOV R2, UR46 ;  /* 0x0000002e00027c02 */ /* 0x000fc80008000f00 */
[----:B------:R-:W-:-:S13]  /*15d50*/  ISETP.NE.AND P2, PT, R2, 0x1, PT ;  /* 0x000000010200780c */ /* 0x000fda0003f45270 */
[----:B------:R-:W0:Y:S02]  /*15d60*/  @P2 LDC.64 R12, c[0x0][0x9e8] ;  /* 0x00027a00ff0c2b82 */ /* 0x000e240000000a00 */
[----:B0-----:R-:W-:-:S05]  /*15d70*/  @P2 IMAD.HI.U32 R12, R0, R12, RZ ;  /* 0x0000000c000c2227 */ /* 0x001fca00078e00ff */
[----:B------:R-:W-:-:S07]  /*15d80*/  @P2 SHF.R.U32.HI R0, RZ, R13, R12 ;  /* 0x0000000dff002219 */ /* 0x000fce000001160c */
.L_x_1541:
[----:B------:R-:W-:Y:S05]  /*15d90*/  BSYNC B2 ;  /* 0x0000000000027941 */ /* 0x000fea0003800000 */
.L_x_1539:
[----:B------:R-:W-:-:S05]  /*15da0*/  IMAD R0, R0, R2, R7 ;  /* 0x0000000200007224 */ /* 0x000fca00078e0207 */
[----:B------:R-:W-:Y:S02]  /*15db0*/  VIADDMNMX R141, R0, R2, R141, PT ;  /* 0x00000002008d7246 */ /* 0x000fe4000380018d */
[----:B------:R-:W-:-:S07]  /*15dc0*/  VIMNMX R139, R139, R0, !PT ;  /* 0x000000008b8b7248 */ /* 0x000fce0007fe0100 */
.L_x_1538:
        /* <DEDUP_REMOVED lines=98> */
[----:B------:R-:W-:Y:S02]  /*163f0*/  ISETP.GE.AND P4, PT, R154, 0x52, PT ;  /* 0x000000529a00780c */ /* 0x000fe40003f86270 */
[--C-:B------:R-:W-:Y:S02]  /*16400*/  IADD3 R97, R137, 0x8, R10.reuse ;  /* 0x0000000889617810 */ /* 0x100fe40007ffe00a */
[----:B------:R-:W-:Y:S02]  /*16410*/  ISETP.GT.AND P5, PT, R139, 0x51, !P4 ;  /* 0x000000518b00780c */ /* 0x000fe400067a4270 */
[----:B------:R-:W-:-:S02]  /*16420*/  IADD3 R101, R15, 0x8, R10 ;  /* 0x000000080f657810 */ /* 0x000fc40007ffe00a */
        /* <DEDUP_REMOVED lines=16> */
[----:B------:R-:W-:-:S13]  /*16530*/  LOP3.LUT P6, RZ, R160, 0x100000, RZ, 0xc0, !PT ;  /* 0x00100000a0ff7812 */ /* 0x000fda00078cc0ff */
[----:B------:R-:W-:Y:S05]  /*16540*/  @!P6 BRA `(.L_x_1542) ;  /* 0x000000000058e947 */ /* 0x000fea0003800000 */
[----:B------:R-:W-:Y:S01]  /*16550*/  ISETP.GT.AND P6, PT, R171, -0x1, PT ;  /* 0xffffffffab00780c */ /* 0x000fe20003fc4270 */
[----:B------:R-:W-:-:S12]  /*16560*/  BSSY B2, `(.L_x_1543) ;  /* 0x0000011000027945 */ /* 0x000fd80003800000 */
[----:B------:R-:W-:Y:S05]  /*16570*/  @P6 BRA `(.L_x_1544) ;  /* 0x0000000000246947 */ /* 0x000fea0003800000 */
[----:B------:R-:W-:Y:S02]  /*16580*/  IMAD.U32 R133, RZ, RZ, UR46 ;  /* 0x0000002eff857e24 */ /* 0x000fe4000f8e00ff */
[----:B------:R-:W-:-:S03]  /*16590*/  VIADD R15, R170, 0x8 ;  /* 0x00000008aa0f7836 */ /* 0x000fc60000000000 */
[----:B------:R-:W-:Y:S02]  /*165a0*/  ISETP.NE.AND P6, PT, R133, 0x1, PT ;  /* 0x000000018500780c */ /* 0x000fe40003fc5270 */
[----:B------:R-:W-:-:S11]  /*165b0*/  LOP3.LUT R15, RZ, R15, RZ, 0x33, !PT ;  /* 0x0000000fff0f7212 */ /* 0x000fd600078e33ff */
[----:B------:R-:W0:Y:S02]  /*165c0*/  @P6 LDC.64 R12, c[0x0][0x9e8] ;  /* 0x00027a00ff0c6b82 */ /* 0x000e240000000a00 */
[----:B0-----:R-:W-:-:S05]  /*165d0*/  @P6 IMAD.HI.U32 R12, R15, R12, RZ ;  /* 0x0000000c0f0c6227 */ /* 0x001fca00078e00ff */
[----:B------:R-:W-:-:S04]  /*165e0*/  @P6 SHF.R.U32.HI R15, RZ, R13, R12 ;  /* 0x0000000dff0f6219 */ /* 0x000fc8000001160c */
[----:B------:R-:W-:Y:S01]  /*165f0*/  LOP3.LUT R12, RZ, R15, RZ, 0x33, !PT ;  /* 0x0000000fff0c7212 */ /* 0x000fe200078e33ff */
[----:B------:R-:W-:Y:S06]  /*16600*/  BRA `(.L_x_1545) ;  /* 0x0000000000187947 */ /* 0x000fec0003800000 */
.L_x_1544:
[----:B------:R-:W-:-:S05]  /*16610*/  IMAD.U32 R133, RZ, RZ, UR46 ;  /* 0x0000002eff857e24 */ /* 0x000fca000f8e00ff */
[----:B------:R-:W-:-:S13]  /*16620*/  ISETP.NE.AND P6, PT, R133, 0x1, PT ;  /* 0x000000018500780c */ /* 0x000fda0003fc5270 */
[----:B------:R-:W0:Y:S02]  /*16630*/  @P6 LDC.64 R12, c[0x0][0x9e8] ;  /* 0x00027a00ff0c6b82 */ /* 0x000e240000000a00 */
[----:B0-----:R-:W-:-:S04]  /*16640*/  @P6 IMAD.HI.U32 R154, R171, R12, RZ ;  /* 0x0000000cab9a6227 */ /* 0x001fc800078e00ff */
[----:B------:R-:W-:Y:S01]  /*16650*/  IMAD.MOV.U32 R12, RZ, RZ, R171 ;  /* 0x000000ffff0c7224 */ /* 0x000fe200078e00ab */
[----:B------:R-:W-:-:S07]  /*16660*/  @P6 SHF.R.U32.HI R12, RZ, R13, R154 ;  /* 0x0000000dff0c6219 */ /* 0x000fce000001169a */
.L_x_1545:
[----:B------:R-:W-:Y:S05]  /*16670*/  BSYNC B2 ;  /* 0x0000000000027941 */ /* 0x000fea0003800000 */
.L_x_1543:
[----:B------:R-:W-:-:S05]  /*16680*/  IMAD R12, R12, R133, R7 ;  /* 0x000000850c0c7224 */ /* 0x000fca00078e0207 */
[----:B------:R-:W-:Y:S02]  /*16690*/  VIADDMNMX R97, R12, R133, R97, PT ;  /* 0x000000850c617246 */ /* 0x000fe40003800161 */
[----:B------:R-:W-:-:S07]  /*166a0*/  VIMNMX R101, R101, R12, !PT ;  /* 0x0000000c65657248 */ /* 0x000fce0007fe0100 */
.L_x_1542:
[C---:B------:R-:W-:Y:S02]  /*166b0*/  ISETP.GT.AND P2, PT, R101.reuse, 0x1, !P2 ;  /* 0x000000016500780c */ /* 0x040fe40005744270 */
[----:B------:R-:W-:Y:S02]  /*166c0*/  ISETP.GT.AND P3, PT, R101, 0x8, !P3 ;  /* 0x000000086500780c */ /* 0x000fe40005f64270 */
        /* <DEDUP_REMOVED lines=65> */
[----:B------:R-:W-:Y:S01]  /*16ae0*/  FMNMX.FTZ R13, R88, R7, !PT ;  /* 0x00000007580d7209 */ /* 0x000fe20007810000 */
[----:B------:R-:W-:Y:S01]  /*16af0*/  IMAD.U32 R7, RZ, RZ, UR43 ;  /* 0x0000002bff077e24 */ /* 0x000fe2000f8e00ff */
[----:B------:R-:W-:Y:S02]  /*16b00*/  ISETP.LT.OR P2, PT, R97, 0x31, P2 ;  /* 0x000000316100780c */ /* 0x000fe40001741670 */
[----:B------:R-:W-:Y:S01]  /*16b10*/  ISETP.NE.AND P6, PT, R159, RZ, PT ;  /* 0x000000ff9f00720c */ /* 0x000fe20003fc5270 */
[----:B------:R-:W0:Y:S01]  /*16b20*/  SHFL.BFLY PT, R12, R13, 0x2, 0x1f ;  /* 0x0c401f000d0c7f89 */ /* 0x000e2200000e0000 */
[----:B------:R-:W-:Y:S02]  /*16b30*/  FSEL R114, R114, -INF , !P2 ;  /* 0xff80000072727808 */ /* 0x000fe40005000000 */
[----:B------:R-:W-:-:S02]  /*16b40*/  ISETP.NE.AND P2, PT, R149, RZ, PT ;  /* 0x000000ff9500720c */ /* 0x000fc40003f45270 */
[----:B------:R-:W-:Y:S01]  /*16b50*/  ISETP.NE.AND P3, PT, R161, RZ, PT ;  /* 0x000000ffa100720c */ /* 0x000fe20003f65270 */
[----:B------:R-:W-:Y:S01]  /*16b60*/  IMAD.MOV.U32 R161, RZ, RZ, R194 ;  /* 0x000000ffffa17224 */ /* 0x000fe200078e00c2 */
[C---:B------:R-:W-:Y:S02]  /*16b70*/  ISETP.GT.AND P2, PT, R101.reuse, 0x31, !P2 ;  /* 0x000000316500780c */ /* 0x040fe40005744270 */
[----:B------:R-:W-:Y:S02]  /*16b80*/  ISETP.GT.AND P4, PT, R101, 0x51, !P4 ;  /* 0x000000516500780c */ /* 0x000fe40006784270 */
[----:B------:R-:W-:Y:S02]  /*16b90*/  ISETP.LT.OR P2, PT, R97, 0x32, P2 ;  /* 0x000000326100780c */ /* 0x000fe40001741670 */
[----:B------:R-:W-:Y:S02]  /*16ba0*/  ISETP.GT.AND P5, PT, R101, 0x58, !P5 ;  /* 0x000000586500780c */ /* 0x000fe40006fa4270 */
[----:B------:R-:W-:-:S02]  /*16bb0*/  FSEL R208, R115, -INF , !P2 ;  /* 0xff80000073d07808 */ /* 0x000fc40005000000 */
[----:B------:R-:W-:Y:S02]  /*16bc0*/  ISETP.NE.AND P2, PT, R113, RZ, PT ;  /* 0x000000ff7100720c */ /* 0x000fe40003f45270 */
[----:B------:R-:W-:Y:S02]  /*16bd0*/  ISETP.LT.OR P4, PT, R97, 0x52, P4 ;  /* 0x000000526100780c */ /* 0x000fe40002781670 */
[----:B------:R-:W-:Y:S02]  /*16be0*/  ISETP.GT.AND P2, PT, R101, 0x38, !P2 ;  /* 0x000000386500780c */ /* 0x000fe40005744270 */
[C---:B------:R-:W-:Y:S02]  /*16bf0*/  ISETP.LT.OR P5, PT, R97.reuse, 0x59, P5 ;  /* 0x000000596100780c */ /* 0x040fe40002fa1670 */
[----:B------:R-:W-:Y:S02]  /*16c00*/  ISETP.LT.OR P2, PT, R97, 0x39, P2 ;  /* 0x000000396100780c */ /* 0x000fe40001741670 */
[----:B0-----:R-:W-:-:S02]  /*16c10*/  FMNMX.FTZ R15, R13, R12, !PT ;  /* 0x0000000c0d0f7209 */ /* 0x001fc40007810000 */
[----:B------:R-:W-:Y:S02]  /*16c20*/  FSEL R118, R118, -INF , !P2 ;  /* 0xff80000076767808 */ /* 0x000fe40005000000 */
[----:B------:R-:W-:Y:S01]  /*16c30*/  ISETP.NE.AND P2, PT, R151, RZ, PT ;  /* 0x000000ff9700720c */ /* 0x000fe20003f45270 */
[----:B------:R-:W0:Y:S01]  /*16c40*/  SHFL.BFLY PT, R12, R15, 0x1, 0x1f ;  /* 0x0c201f000f0c7f89 */ /* 0x000e2200000e0000 */
[----:B------:R-:W-:Y:S02]  /*16c50*/  @!P1 IADD3 R14, R14, 0x2a860, RZ ;  /* 0x0002a8600e0e9810 */ /* 0x000fe40007ffe0ff */
[----:B------:R-:W-:-:S04]  /*16c60*/  ISETP.GT.AND P2, PT, R101, 0x39, !P2 ;  /* 0x000000396500780c */ /* 0x000fc80005744270 */
[----:B------:R-:W-:-:S04]  /*16c70*/  ISETP.LT.OR P2, PT, R97, 0x3a, P2 ;  /* 0x0000003a6100780c */ /* 0x000fc80001741670 */
[----:B------:R-:W-:Y:S02]  /*16c80*/  FSEL R210, R119, -INF , !P2 ;  /* 0xff80000077d27808 */ /* 0x000fe40005000000 */
[----:B------:R-:W-:-:S04]  /*16c90*/  ISETP.NE.AND P2, PT, R117, RZ, PT ;  /* 0x000000ff7500720c */ /* 0x000fc80003f45270 */
[----:B------:R-:W-:-:S04]  /*16ca0*/  ISETP.GT.AND P2, PT, R101, 0x40, !P2 ;  /* 0x000000406500780c */ /* 0x000fc80005744270 */
[----:B------:R-:W-:Y:S02]  /*16cb0*/  ISETP.LT.OR P2, PT, R97, 0x41, P2 ;  /* 0x000000416100780c */ /* 0x000fe40001741670 */
[----:B0-----:R-:W-:Y:S02]  /*16cc0*/  FMNMX.FTZ R12, R15, R12, !PT ;  /* 0x0000000c0f0c7209 */ /* 0x001fe40007810000 */
[----:B------:R-:W-:Y:S02]  /*16cd0*/  FSEL R122, R122, -INF , !P2 ;  /* 0xff8000007a7a7808 */ /* 0x000fe40005000000 */
[----:B------:R-:W-:Y:S01]  /*16ce0*/  ISETP.NE.AND P2, PT, R153, RZ, PT ;  /* 0x000000ff9900720c */ /* 0x000fe20003f45270 */
[----:B------:R-:W-:-:S03]  /*16cf0*/  FMUL.FTZ R99, R12, R7 ;  /* 0x000000070c637220 */ /* 0x000fc60000410000 */
        /* <DEDUP_REMOVED lines=11> */
[----:B------:R-:W-:-:S04]  /*16db0*/  ISETP.GT.AND P2, PT, R101, 0x50, !P3 ;  /* 0x000000506500780c */ /* 0x000fc80005f44270 */
        /* <DEDUP_REMOVED lines=15> */
[-CC-:B------:R-:W-:Y:S01]  /*16eb0*/  FFMA.FTZ R0, R92, R7.reuse, -R99.reuse ;  /* 0x000000075c007223 */ /* 0x180fe20000010863 */
[----:B------:R-:W-:Y:S01]  /*16ec0*/  FSEL R108, R131, -INF , !P4 ;  /* 0xff800000836c7808 */ /* 0x000fe20006000000 */
[--C-:B------:R-:W-:Y:S01]  /*16ed0*/  FFMA.FTZ R92, R2, R7, -R99.reuse ;  /* 0x00000007025c7223 */ /* 0x100fe20000010863 */
[----:B------:R-:W-:Y:S01]  /*16ee0*/  FMNMX.FTZ R89, R156, R15, !PT ;  /* 0x0000000f9c597209 */ /* 0x000fe20007810000 */
[-CC-:B------:R-:W-:Y:S01]  /*16ef0*/  FFMA.FTZ R2, R96, R7.reuse, -R99.reuse ;  /* 0x0000000760027223 */ /* 0x180fe20000010863 */
[--C-:B------:R-:W-:Y:S01]  /*16f00*/  FFMA.FTZ R96, R136, R7, -R99.reuse ;  /* 0x0000000788607223 */ /* 0x100fe20000010863 */
[----:B------:R-:W-:Y:S01]  /*16f10*/  FSEL R136, R134, -INF , !P5 ;  /* 0xff80000086887808 */ /* 0x000fe20006800000 */
[----:B------:R0:W-:Y:S01]  /*16f20*/  MUFU.EX2 R15, R0 ;  /* 0x00000000000f7308 */ /* 0x0001e20000000800 */
        /* <DEDUP_REMOVED lines=9> */
[-CC-:B0-----:R-:W-:Y:S01]  /*16fc0*/  FFMA.FTZ R0, R100, R7.reuse, -R99.reuse ;  /* 0x0000000764007223 */ /* 0x181fe20000010863 */
[-CC-:B------:R-:W-:Y:S01]  /*16fd0*/  FFMA.FTZ R100, R138, R7.reuse, -R99.reuse ;  /* 0x000000078a647223 */ /* 0x180fe20000010863 */
[----:B------:R-:W-:Y:S01]  /*16fe0*/  FSEL R138, R135, -INF , !P3 ;  /* 0xff800000878a7808 */ /* 0x000fe20005800000 */
[--C-:B------:R-:W-:Y:S01]  /*16ff0*/  FFMA.FTZ R105, R148, R7, -R99.reuse ;  /* 0x0000000794697223 */ /* 0x100fe20000010863 */
[----:B------:R-:W-:Y:S01]  /*17000*/  FMNMX.FTZ R91, R160, R89, !PT ;  /* 0x00000059a05b7209 */ /* 0x000fe20007810000 */
[-CC-:B------:R-:W-:Y:S01]  /*17010*/  FFMA.FTZ R142, R124, R7.reuse, -R99.reuse ;  /* 0x000000077c8e7223 */ /* 0x180fe20000010863 */
[----:B------:R0:W-:Y:S01]  /*17020*/  MUFU.EX2 R89, R2 ;  /* 0x0000000200597308 */ /* 0x0001e20000000800 */
[--C-:B------:R-:W-:Y:S01]  /*17030*/  FFMA.FTZ R109, R128, R7, -R99.reuse ;  /* 0x00000007806d7223 */ /* 0x100fe20000010863 */
[----:B------:R-:W-:Y:S01]  /*17040*/  FMNMX.FTZ R91, R106, R91, !PT ;  /* 0x0000005b6a5b7209 */ /* 0x000fe20007810000 */
[-CC-:B------:R-:W-:Y:S01]  /*17050*/  FFMA.FTZ R112, R152, R7.reuse, -R99.reuse ;  /* 0x0000000798707223 */ /* 0x180fe20000010863 */
[----:B------:R-:W-:-:S02]  /*17060*/  FFMA.FTZ R111, R132, R7, -R99 ;  /* 0x00000007846f7223 */ /* 0x000fc40000010863 */
[----:B------:R-:W-:Y:S02]  /*17070*/  FMNMX.FTZ R91, R204, R91, !PT ;  /* 0x0000005bcc5b7209 */ /* 0x000fe40007810000 */
[----:B------:R-:W-:Y:S01]  /*17080*/  MUFU.EX2 R90, R90 ;  /* 0x0000005a005a7308 */ /* 0x000fe20000000800 */
[--C-:B0-----:R-:W-:Y:S01]  /*17090*/  FFMA.FTZ R2, R104, R7, -R99.reuse ;  /* 0x0000000768027223 */ /* 0x101fe20000010863 */
[----:B------:R-:W-:Y:S01]  /*170a0*/  FMNMX.FTZ R91, R110, R91, !PT ;  /* 0x0000005b6e5b7209 */ /* 0x000fe20007810000 */
[-CC-:B------:R-:W-:Y:S01]  /*170b0*/  FFMA.FTZ R104, R140, R7.reuse, -R99.reuse ;  /* 0x000000078c687223 */ /* 0x180fe20000010863 */
[----:B------:R-:W-:Y:S02]  /*170c0*/  FFMA.FTZ R140, R120, R7, -R99 ;  /* 0x00000007788c7223 */ /* 0x000fe40000010863 */
        /* <DEDUP_REMOVED lines=10> */
[----:B------:R-:W0:Y:S02]  /*17170*/  MUFU.EX2 R96, R96 ;  /* 0x0000006000607308 */ /* 0x000e240000000800 */
[----:B------:R-:W-:-:S04]  /*17180*/  FMNMX.FTZ R103, R126, R103, !PT ;  /* 0x000000677e677209 */ /* 0x000fc80007810000 */
[----:B------:R-:W-:Y:S02]  /*17190*/  FMNMX.FTZ R103, R214, R103, !PT ;  /* 0x00000067d6677209 */ /* 0x000fe40007810000 */
[----:B------:R-:W-:Y:S02]  /*171a0*/  MUFU.EX2 R100, R100 ;  /* 0x0000006400647308 */ /* 0x000fe40000000800 */
[----:B------:R-:W-:-:S04]  /*171b0*/  FMNMX.FTZ R103, R130, R103, !PT ;  /* 0x0000006782677209 */ /* 0x000fc80007810000 */
[----:B------:R-:W-:Y:S02]  /*171c0*/  FMNMX.FTZ R103, R108, R103, !PT ;  /* 0x000000676c677209 */ /* 0x000fe40007810000 */
[----:B------:R-:W1:Y:S01]  /*171d0*/  MUFU.EX2 R104, R104 ;  /* 0x0000006800687308 */ /* 0x000e620000000800 */
[----:B0-----:R-:W-:Y:S02]  /*171e0*/  F2FP.F16.F32.PACK_AB R152, R96, R89 ;  /* 0x000000596098723e */ /* 0x001fe400000000ff */
[----:B------:R-:W-:-:S04]  /*171f0*/  FMNMX.FTZ R103, R136, R103, !PT ;  /* 0x0000006788677209 */ /* 0x000fc80007810000 */
[----:B------:R-:W-:Y:S01]  /*17200*/  FMNMX.FTZ R0, R138, R103, !PT ;  /* 0x000000678a007209 */ /* 0x000fe20007810000 */
[-CC-:B------:R-:W-:Y:S01]  /*17210*/  FFMA.FTZ R103, R116, R7.reuse, -R99.reuse ;  /* 0x0000000774677223 */ /* 0x180fe20000010863 */
[----:B------:R-:W-:Y:S01]  /*17220*/  FFMA.FTZ R116, R88, R7, -R99 ;  /* 0x0000000758747223 */ /* 0x000fe20000010863 */
[----:B------:R-:W-:Y:S02]  /*17230*/  MUFU.EX2 R101, R101 ;  /* 0x0000006500657308 */ /* 0x000fe40000000800 */
[----:B------:R-:W0:Y:S01]  /*17240*/  SHFL.BFLY PT, R107, R0, 0x2, 0x1f ;  /* 0x0c401f00006b7f89 */ /* 0x000e2200000e0000 */
[----:B-1----:R-:W-:-:S05]  /*17250*/  F2FP.F16.F32.PACK_AB R148, R104, R93 ;  /* 0x0000005d6894723e */ /* 0x002fca00000000ff */
[----:B------:R-:W1:Y:S08]  /*17260*/  MUFU.EX2 R134, R134 ;  /* 0x0000008600867308 */ /* 0x000e700000000800 */
[----:B------:R-:W-:Y:S08]  /*17270*/  MUFU.EX2 R97, R97 ;  /* 0x0000006100617308 */ /* 0x000ff00000000800 */
[----:B------:R-:W-:Y:S01]  /*17280*/  MUFU.EX2 R144, R144 ;  /* 0x0000009000907308 */ /* 0x000fe20000000800 */
[----:B0-----:R-:W-:Y:S01]  /*17290*/  FMNMX.FTZ R2, R0, R107, !PT ;  /* 0x0000006b00027209 */ /* 0x001fe20007810000 */
[----:B------:R-:W-:Y:S01]  /*172a0*/  FFMA.FTZ R107, R150, R7, -R99 ;  /* 0x00000007966b7223 */ /* 0x000fe20000010863 */
[----:B------:R-:W-:-:S02]  /*172b0*/  FSEL R0, R12, RZ, P2 ;  /* 0x000000ff0c007208 */ /* 0x000fc40001000000 */
[----:B------:R-:W-:Y:S01]  /*172c0*/  @!P1 PRMT R99, RZ, 0x654, R14 ;  /* 0x00000654ff639816 */ /* 0x000fe2000000000e */
[----:B------:R-:W0:Y:S02]  /*172d0*/  SHFL.BFLY PT, R113, R2, 0x1, 0x1f ;  /* 0x0c201f0002717f89 */ /* 0x000e2400000e0000 */
[----:B------:R-:W-:Y:S01]  /*172e0*/  MUFU.EX2 R103, R103 ;  /* 0x0000006700677308 */ /* 0x000fe20000000800 */
[----:B------:R-:W-:Y:S01]  /*172f0*/  FADD.FTZ R0, -R0, R3 ;  /* 0x0000000300007221 */ /* 0x000fe20000010100 */
[----:B------:R2:W-:Y:S01]  /*17300*/  @!P1 SYNCS.ARRIVE.TRANS64.RED.A1T0 RZ, [R99+URZ], RZ ;  /* 0x000000ff63ff99a7 */ /* 0x0005e2000810043f */
[----:B-1----:R-:W-:Y:S02]  /*17310*/  F2FP.F16.F32.PACK_AB R150, R134, R101 ;  /* 0x000000658696723e */ /* 0x002fe400000000ff */
[----:B------:R-:W-:-:S03]  /*17320*/  FMUL.FTZ R0, R0, R7 ;  /* 0x0000000700007220 */ /* 0x000fc60000410000 */
[----:B------:R-:W-:Y:S08]  /*17330*/  MUFU.EX2 R146, R146 ;  /* 0x0000009200927308 */ /* 0x000ff00000000800 */
[----:B------:R-:W1:Y:S01]  /*17340*/  MUFU.EX2 R0, R0 ;  /* 0x0000000000007308 */ /* 0x000e620000000800 */
[----:B0-----:R-:W-:-:S07]  /*17350*/  FMNMX.FTZ R88, R2, R113, !PT ;  /* 0x0000007102587209 */ /* 0x001fce0007810000 */
[----:B------:R-:W-:Y:S01]  /*17360*/  MUFU.EX2 R140, R140 ;  /* 0x0000008c008c7308 */ /* 0x000fe20000000800 */
[C---:B------:R-:W-:Y:S01]  /*17370*/  FSETP.NEU.FTZ.AND P2, PT, R88.reuse, -INF , PT ;  /* 0xff8000005800780b */ /* 0x040fe20003f5d000 */
[----:B------:R-:W-:-:S06]  /*17380*/  FMUL.FTZ R3, R88, R7 ;  /* 0x0000000758037220 */ /* 0x000fcc0000410000 */
[----:B------:R-:W-:Y:S01]  /*17390*/  MUFU.EX2 R105, R105 ;  /* 0x0000006900697308 */ /* 0x000fe20000000800 */
[----:B------:R-:W-:-:S05]  /*173a0*/  FSEL R3, R3, RZ, P2 ;  /* 0x000000ff03037208 */ /* 0x000fca0001000000 */
[-CC-:B------:R-:W-:Y:S01]  /*173b0*/  FFMA.FTZ R157, R95, R7.reuse, -R3.reuse ;  /* 0x000000075f9d7223 */ /* 0x180fe20000010803 */
[----:B------:R-:W-:Y:S01]  /*173c0*/  FSEL R95, R88, RZ, P2 ;  /* 0x000000ff585f7208 */ /* 0x000fe20001000000 */
[-CC-:B------:R-:W-:Y:S01]  /*173d0*/  FFMA.FTZ R120, R154, R7.reuse, -R3.reuse ;  /* 0x000000079a787223 */ /* 0x180fe20000010803 */
[-CC-:B------:R-:W-:Y:S01]  /*173e0*/  FFMA.FTZ R159, R94, R7.reuse, -R3.reuse ;  /* 0x000000075e9f7223 */ /* 0x180fe20000010803 */
[-CC-:B------:R-:W-:Y:S01]  /*173f0*/  FFMA.FTZ R94, R156, R7.reuse, -R3.reuse ;  /* 0x000000079c5e7223 */ /* 0x180fe20000010803 */
[-C--:B------:R-:W-:Y:S01]  /*17400*/  FFMA.FTZ R153, R98, R7.reuse, -R3 ;  /* 0x0000000762997223 */ /* 0x080fe20000010803 */
[----:B------:R-:W-:Y:S01]  /*17410*/  FADD.FTZ R2, -R95, R4 ;  /* 0x000000045f027221 */ /* 0x000fe20000010100 */
[----:B------:R-:W-:Y:S01]  /*17420*/  MUFU.EX2 R157, R157 ;  /* 0x0000009d009d7308 */ /* 0x000fe20000000800 */
[----:B-1----:R-:W-:Y:S01]  /*17430*/  FFMA.FTZ R95, R0, R6, R13 ;  /* 0x00000006005f7223 */ /* 0x002fe2000001000d */
[-CC-:B------:R-:W-:Y:S01]  /*17440*/  FFMA.FTZ R98, R158, R7.reuse, -R3.reuse ;  /* 0x000000079e627223 */ /* 0x180fe20000010803 */
[-C--:B------:R-:W-:Y:S01]  /*17450*/  FMUL.FTZ R2, R2, R7.reuse ;  /* 0x0000000702027220 */ /* 0x080fe20000410000 */
[-C--:B------:R-:W-:Y:S01]  /*17460*/  FFMA.FTZ R155, R102, R7.reuse, -R3 ;  /* 0x00000007669b7223 */ /* 0x080fe20000010803 */
[----:B------:R-:W-:Y:S01]  /*17470*/  FADD.FTZ R6, R90, R95 ;  /* 0x0000005f5a067221 */ /* 0x000fe20000010000 */
[-CC-:B------:R-:W-:Y:S01]  /*17480*/  FFMA.FTZ R102, R160, R7.reuse, -R3.reuse ;  /* 0x00000007a0667223 */ /* 0x180fe20000010803 */
[-CC-:B------:R-:W-:Y:S01]  /*17490*/  FFMA.FTZ R145, R114, R7.reuse, -R3.reuse ;  /* 0x0000000772917223 */ /* 0x180fe20000010803 */
[----:B------:R-:W-:Y:S01]  /*174a0*/  MUFU.EX2 R120, R120 ;  /* 0x0000007800787308 */ /* 0x000fe20000000800 */
[----:B------:R-:W-:Y:S01]  /*174b0*/  FADD.FTZ R95, R15, R6 ;  /* 0x000000060f5f7221 */ /* 0x000fe20000010000 */
[-CC-:B------:R-:W-:Y:S01]  /*174c0*/  FFMA.FTZ R149, R106, R7.reuse, -R3.reuse ;  /* 0x000000076a957223 */ /* 0x180fe20000010803 */
[-CC-:B------:R-:W-:Y:S01]  /*174d0*/  FFMA.FTZ R106, R204, R7.reuse, -R3.reuse ;  /* 0x00000007cc6a7223 */ /* 0x180fe20000010803 */
[-C--:B------:R-:W-:Y:S01]  /*174e0*/  FFMA.FTZ R147, R118, R7.reuse, -R3 ;  /* 0x0000000776937223 */ /* 0x080fe20000010803 */
[----:B------:R-:W-:Y:S01]  /*174f0*/  FADD.FTZ R6, R92, R95 ;  /* 0x0000005f5c067221 */ /* 0x000fe20000010000 */
[-CC-:B------:R-:W-:Y:S01]  /*17500*/  FFMA.FTZ R151, R110, R7.reuse, -R3.reuse ;  /* 0x000000076e977223 */ /* 0x180fe20000010803 */
[-CC-:B------:R-:W-:Y:S01]  /*17510*/  FFMA.FTZ R206, R206, R7.reuse, -R3.reuse ;  /* 0x00000007cece7223 */ /* 0x180fe20000010803 */
[----:B------:R-:W0:Y:S01]  /*17520*/  MUFU.EX2 R2, R2 ;  /* 0x0000000200027308 */ /* 0x000e220000000800 */
[----:B------:R-:W-:Y:S01]  /*17530*/  FADD.FTZ R95, R89, R6 ;  /* 0x00000006595f7221 */ /* 0x000fe20000010000 */
[-CC-:B------:R-:W-:Y:S01]  /*17540*/  FFMA.FTZ R110, R208, R7.reuse, -R3.reuse ;  /* 0x00000007d06e7223 */ /* 0x180fe20000010803 */
[-CC-:B------:R-:W-:Y:S01]  /*17550*/  FFMA.FTZ R141, R122, R7.reuse, -R3.reuse ;  /* 0x000000077a8d7223 */ /* 0x180fe20000010803 */
[----:B------:R-:W-:Y:S01]  /*17560*/  FFMA.FTZ R14, R212, R7, -R3 ;  /* 0x00000007d40e7223 */ /* 0x000fe20000010803 */
[----:B------:R-:W-:Y:S01]  /*17570*/  FADD.FTZ R114, R96, R95 ;  /* 0x0000005f60727221 */ /* 0x000fe20000010000 */
[----:B------:R-:W-:Y:S01]  /*17580*/  F2FP.F16.F32.PACK_AB R156, R90, R13 ;  /* 0x0000000d5a9c723e */ /* 0x000fe200000000ff */
[-CC-:B------:R-:W-:Y:S01]  /*17590*/  FFMA.FTZ R143, R126, R7.reuse, -R3.reuse ;  /* 0x000000077e8f7223 */ /* 0x180fe20000010803 */
[----:B------:R-:W1:Y:S01]  /*175a0*/  MUFU.EX2 R159, R159 ;  /* 0x0000009f009f7308 */ /* 0x000e620000000800 */
[----:B------:R-:W-:Y:S01]  /*175b0*/  FADD.FTZ R95, R91, R114 ;  /* 0x000000725b5f7221 */ /* 0x000fe20000010000 */
[-CC-:B------:R-:W-:Y:S01]  /*175c0*/  FFMA.FTZ R114, R210, R7.reuse, -R3.reuse ;  /* 0x00000007d2727223 */ /* 0x180fe20000010803 */
[-CC-:B------:R-:W-:Y:S01]  /*175d0*/  FFMA.FTZ R214, R214, R7.reuse, -R3.reuse ;  /* 0x00000007d6d67223 */ /* 0x180fe20000010803 */
[-C--:B------:R-:W-:Y:S01]  /*175e0*/  FFMA.FTZ R130, R130, R7.reuse, -R3 ;  /* 0x0000000782827223 */ /* 0x080fe20000010803 */
[----:B------:R-:W-:Y:S01]  /*175f0*/  FADD.FTZ R118, R100, R95 ;  /* 0x0000005f64767221 */ /* 0x000fe20000010000 */
[----:B------:R-:W-:Y:S01]  /*17600*/  FFMA.FTZ R108, R108, R7, -R3 ;  /* 0x000000076c6c7223 */ /* 0x000fe20000010803 */
[----:B------:R-:W-:Y:S01]  /*17610*/  F2FP.F16.F32.PACK_AB R158, R92, R15 ;  /* 0x0000000f5c9e723e */ /* 0x000fe200000000ff */
[----:B------:R-:W3:Y:S01]  /*17620*/  MUFU.EX2 R94, R94 ;  /* 0x0000005e005e7308 */ /* 0x000ee20000000800 */
[----:B0-----:R-:W-:Y:S01]  /*17630*/  FFMA.FTZ R5, R2, R5, R157 ;  /* 0x0000000502057223 */ /* 0x001fe2000001009d */
[----:B------:R-:W-:Y:S01]  /*17640*/  FADD.FTZ R95, R93, R118 ;  /* 0x000000765d5f7221 */ /* 0x000fe20000010000 */
[C---:B------:R-:W-:Y:S01]  /*17650*/  ISETP.GT.AND P2, PT, R11.reuse, R21, PT ;  /* 0x000000150b00720c */ /* 0x040fe20003f44270 */
[----:B------:R-:W-:-:S02]  /*17660*/  VIADD R11, R11, 0xffffffff ;  /* 0xffffffff0b0b7836 */ /* 0x000fc40000000000 */
[----:B------:R-:W-:Y:S01]  /*17670*/  FADD.FTZ R6, R120, R5 ;  /* 0x0000000578067221 */ /* 0x000fe20000010000 */
[----:B------:R-:W-:Y:S01]  /*17680*/  FADD.FTZ R118, R104, R95 ;  /* 0x0000005f68767221 */ /* 0x000fe20000010000 */
[----:B------:R-:W-:Y:S01]  /*17690*/  F2FP.F16.F32.PACK_AB R154, R100, R91 ;  /* 0x0000005b649a723e */ /* 0x000fe200000000ff */
[----:B------:R-:W0:Y:S01]  /*176a0*/  MUFU.EX2 R153, R153 ;  /* 0x0000009900997308 */ /* 0x000e220000000800 */
[----:B-1----:R-:W-:Y:S01]  /*176b0*/  FADD.FTZ R5, R159, R6 ;  /* 0x000000069f057221 */ /* 0x002fe20000010000 */
[----:B------:R-:W-:Y:S01]  /*176c0*/  FADD.FTZ R95, R101, R118 ;  /* 0x00000076655f7221 */ /* 0x000fe20000010000 */
[----:B------:R-:W-:Y:S01]  /*176d0*/  F2FP.F16.F32.PACK_AB R157, R120, R157 ;  /* 0x0000009d789d723e */ /* 0x000fe200000000ff */
[----:B------:R-:W-:Y:S02]  /*176e0*/  IMAD.MOV.U32 R160, RZ, RZ, R193 ;  /* 0x000000ffffa07224 */ /* 0x000fe400078e00c1 */
[----:B------:R-:W-:Y:S02]  /*176f0*/  FADD.FTZ R118, R134, R95 ;  /* 0x0000005f86767221 */ /* 0x000fe40000010000 */
[----:B------:R-:W1:Y:S01]  /*17700*/  MUFU.EX2 R98, R98 ;  /* 0x0000006200627308 */ /* 0x000e620000000800 */
[C---:B---3--:R-:W-:Y:S01]  /*17710*/  FADD.FTZ R6, R94.reuse, R5 ;  /* 0x000000055e067221 */ /* 0x048fe20000010000 */
[----:B------:R-:W-:Y:S01]  /*17720*/  FADD.FTZ R95, R97, R118 ;  /* 0x00000076615f7221 */ /* 0x000fe20000010000 */
[----:B------:R-:W-:-:S03]  /*17730*/  F2FP.F16.F32.PACK_AB R159, R94, R159 ;  /* 0x0000009f5e9f723e */ /* 0x000fc600000000ff */
[C---:B------:R-:W-:Y:S01]  /*17740*/  FADD.FTZ R118, R144.reuse, R95 ;  /* 0x0000005f90767221 */ /* 0x040fe20000010000 */
[----:B------:R-:W-:Y:S01]  /*17750*/  F2FP.F16.F32.PACK_AB R144, R144, R97 ;  /* 0x000000619090723e */ /* 0x000fe200000000ff */
[----:B------:R-:W3:Y:S01]  /*17760*/  MUFU.EX2 R155, R155 ;  /* 0x0000009b009b7308 */ /* 0x000ee20000000800 */
[----:B0-----:R-:W-:Y:S01]  /*17770*/  FADD.FTZ R5, R153, R6 ;  /* 0x0000000699057221 */ /* 0x001fe20000010000 */
[----:B--2---:R-:W-:-:S04]  /*17780*/  FADD.FTZ R99, R103, R118 ;  /* 0x0000007667637221 */ /* 0x004fc80000010000 */
[C---:B------:R-:W-:Y:S01]  /*17790*/  FADD.FTZ R99, R146.reuse, R99 ;  /* 0x0000006392637221 */ /* 0x040fe20000010000 */
[----:B------:R-:W-:Y:S01]  /*177a0*/  F2FP.F16.F32.PACK_AB R146, R146, R103 ;  /* 0x000000679292723e */ /* 0x000fe200000000ff */
[----:B------:R-:W0:Y:S01]  /*177b0*/  MUFU.EX2 R102, R102 ;  /* 0x0000006600667308 */ /* 0x000e220000000800 */
[----:B-1----:R-:W-:Y:S01]  /*177c0*/  FADD.FTZ R6, R98, R5 ;  /* 0x0000000562067221 */ /* 0x002fe20000010000 */
[----:B------:R-:W-:Y:S01]  /*177d0*/  FADD.FTZ R118, R140, R99 ;  /* 0x000000638c767221 */ /* 0x000fe20000010000 */
[C---:B------:R-:W-:Y:S02]  /*177e0*/  F2FP.F16.F32.PACK_AB R140, R105.reuse, R140 ;  /* 0x0000008c698c723e */ /* 0x040fe400000000ff */
[----:B------:R-:W-:Y:S01]  /*177f0*/  F2FP.F16.F32.PACK_AB R153, R98, R153 ;  /* 0x000000996299723e */ /* 0x000fe200000000ff */
[----:B------:R-:W-:Y:S02]  /*17800*/  FADD.FTZ R15, R105, R118 ;  /* 0x00000076690f7221 */ /* 0x000fe40000010000 */
[----:B------:R-:W1:Y:S01]  /*17810*/  MUFU.EX2 R149, R149 ;  /* 0x0000009500957308 */ /* 0x000e620000000800 */
[----:B---3--:R-:W-:-:S07]  /*17820*/  FADD.FTZ R5, R155, R6 ;  /* 0x000000069b057221 */ /* 0x008fce0000010000 */
[----:B------:R-:W2:Y:S01]  /*17830*/  MUFU.EX2 R106, R106 ;  /* 0x0000006a006a7308 */ /* 0x000ea20000000800 */
[C---:B0-----:R-:W-:Y:S01]  /*17840*/  FADD.FTZ R6, R102.reuse, R5 ;  /* 0x0000000566067221 */ /* 0x041fe20000010000 */
[----:B------:R-:W-:-:S06]  /*17850*/  F2FP.F16.F32.PACK_AB R155, R102, R155 ;  /* 0x0000009b669b723e */ /* 0x000fcc00000000ff */
[----:B------:R-:W0:Y:S01]  /*17860*/  MUFU.EX2 R151, R151 ;  /* 0x0000009700977308 */ /* 0x000e220000000800 */
[----:B-1----:R-:W-:-:S07]  /*17870*/  FADD.FTZ R5, R149, R6 ;  /* 0x0000000695057221 */ /* 0x002fce0000010000 */
[----:B------:R-:W1:Y:S01]  /*17880*/  MUFU.EX2 R4, R206 ;  /* 0x000000ce00047308 */ /* 0x000e620000000800 */
[----:B--2---:R-:W-:Y:S01]  /*17890*/  FADD.FTZ R6, R106, R5 ;  /* 0x000000056a067221 */ /* 0x004fe20000010000 */
[-CC-:B------:R-:W-:Y:S01]  /*178a0*/  FFMA.FTZ R5, R136, R7.reuse, -R3.reuse ;  /* 0x0000000788057223 */ /* 0x180fe20000010803 */
[----:B------:R-:W-:Y:S01]  /*178b0*/  FFMA.FTZ R3, R138, R7, -R3 ;  /* 0x000000078a037223 */ /* 0x000fe20000010803 */
[----:B------:R-:W-:-:S04]  /*178c0*/  F2FP.F16.F32.PACK_AB R149, R106, R149 ;  /* 0x000000956a95723e */ /* 0x000fc800000000ff */
[----:B------:R-:W2:Y:S01]  /*178d0*/  MUFU.EX2 R145, R145 ;  /* 0x0000009100917308 */ /* 0x000ea20000000800 */
[----:B0-----:R-:W-:-:S07]  /*178e0*/  FADD.FTZ R95, R151, R6 ;  /* 0x00000006975f7221 */ /* 0x001fce0000010000 */
[----:B------:R-:W0:Y:S01]  /*178f0*/  MUFU.EX2 R110, R110 ;  /* 0x0000006e006e7308 */ /* 0x000e220000000800 */
[C---:B-1----:R-:W-:Y:S01]  /*17900*/  FADD.FTZ R6, R4.reuse, R95 ;  /* 0x0000005f04067221 */ /* 0x042fe20000010000 */
[----:B------:R-:W-:Y:S01]  /*17910*/  F2FP.F16.F32.PACK_AB R151, R4, R151 ;  /* 0x000000970497723e */ /* 0x000fe200000000ff */
[----:B------:R-:W-:-:S05]  /*17920*/  IMAD.MOV.U32 R4, RZ, RZ, R88 ;  /* 0x000000ffff047224 */ /* 0x000fca00078e0058 */
        /* <DEDUP_REMOVED lines=39> */
[C---:B0-----:R-:W-:Y:S01]  /*17ba0*/  FADD.FTZ R5, R3.reuse, R13 ;  /* 0x0000000d03057221 */ /* 0x041fe20000010000 */
[----:B------:R-:W-:Y:S01]  /*17bb0*/  F2FP.F16.F32.PACK_AB R139, R3, R92 ;  /* 0x0000005c038b723e */ /* 0x000fe200000000ff */
[----:B------:R-:W-:Y:S02]  /*17bc0*/  IMAD.MOV.U32 R3, RZ, RZ, R12 ;  /* 0x000000ffff037224 */ /* 0x000fe400078e000c */
[C---:B-1----:R-:W-:Y:S01]  /*17bd0*/  FADD.FTZ R6, R116.reuse, R15 ;  /* 0x0000000f74067221 */ /* 0x042fe20000010000 */
[----:B------:R-:W-:Y:S01]  /*17be0*/  F2FP.F16.F32.PACK_AB R138, R116, R111 ;  /* 0x0000006f748a723e */ /* 0x000fe200000000ff */
[----:B------:R-:W-:Y:S06]  /*17bf0*/  @P2 BRA `(.L_x_1546) ;  /* 0xffffffcc00e02947 */ /* 0x000fec000383ffff */
[----:B------:R-:W-:Y:S05]  /*17c00*/  BSYNC B0 ;  /* 0x0000000000007941 */ /* 0x000fea0003800000 */
.L_x_1527:
[----:B------:R-:W-:Y:S01]  /*17c10*/  MOV R4, R88 ;  /* 0x0000005800047202 */ /* 0x000fe20000000f00 */
[----:B------:R-:W-:Y:S02]  /*17c20*/  IMAD.MOV.U32 R3, RZ, RZ, R12 ;  /* 0x000000ffff037224 */ /* 0x000fe400078e000c */
[----:B------:R-:W-:Y:S02]  /*17c30*/  IMAD.MOV.U32 R160, RZ, RZ, R193 ;  /* 0x000000ffffa07224 */ /* 0x000fe400078e00c1 */
[----:B------:R-:W-:-:S07]  /*17c40*/  IMAD.MOV.U32 R161, RZ, RZ, R194 ;  /* 0x000000ffffa17224 */ /* 0x000fce00078e00c2 */
.L_x_1526:
[----:B------:R-:W-:Y:S05]  /*17c50*/  BSYNC B1 ;  /* 0x0000000000017941 */ /* 0x000fea0003800000 */
.L_x_1525:
[----:B------:R-:W0:Y:S01]  /*17c60*/  LDC R10, c[0x0][0x9e4] ;  /* 0x00027900ff0a7b82 */ /* 0x000e220000000800 */
[----:B------:R-:W-:-:S05]  /*17c70*/  IADD3 R12, R163, 0x80, -R164 ;  /* 0x00000080a30c7810 */ /* 0x000fca0007ffe8a4 */
[----:B------:R-:W-:-:S04]  /*17c80*/  IMAD R12, R169, 0x80, R12 ;  /* 0x00000080a90c7824 */ /* 0x000fc800078e020c */
[----:B------:R-:W-:Y:S01]  /*17c90*/  IMAD.IADD R9, R12, 0x1, -R9 ;  /* 0x000000010c097824 */ /* 0x000fe200078e0a09 */
[----:B0-----:R-:W-:-:S13]  /*17ca0*/  ISETP.GE.AND P2, PT, R10, 0x1, PT ;  /* 0x000000010a00780c */ /* 0x001fda0003f46270 */
[----:B------:R-:W-:Y:S05]  /*17cb0*/  @!P2 BRA `(.L_x_1547) ;  /* 0x000000000044a947 */ /* 0x000fea0003800000 */
        /* <DEDUP_REMOVED lines=10> */
.L_x_1549:
[----:B------:R-:W-:-:S13]  /*17d60*/  ISETP.NE.AND P2, PT, R10, 0x1, PT ;  /* 0x000000010a00780c */ /* 0x000fda0003f45270 */
[----:B------:R-:W0:Y:S02]  /*17d70*/  @P2 LDC.64 R14, c[0x0][0x9e8] ;  /* 0x00027a00ff0e2b82 */ /* 0x000e240000000a00 */
[----:B0-----:R-:W-:-:S05]  /*17d80*/  @P2 IMAD.HI.U32 R14, R12, R14, RZ ;  /* 0x0000000e0c0e2227 */ /* 0x001fca00078e00ff */
[----:B------:R-:W-:-:S07]  /*17d90*/  @P2 SHF.R.U32.HI R12, RZ, R15, R14 ;  /* 0x0000000fff0c2219 */ /* 0x000fce000001160e */
.L_x_1550:
[----:B------:R-:W-:Y:S05]  /*17da0*/  BSYNC B0 ;  /* 0x0000000000007941 */ /* 0x000fea0003800000 */
.L_x_1548:
[----:B------:R-:W-:-:S05]  /*17db0*/  IMAD R12, R12, R10, RZ ;  /* 0x0000000a0c0c7224 */ /* 0x000fca00078e02ff */
[----:B------:R-:W-:-:S07]  /*17dc0*/  VIMNMX R9, R9, R12, !PT ;  /* 0x0000000c09097248 */ /* 0x000fce0007fe0100 */
.L_x_1547:
[----:B------:R-:W-:Y:S01]  /*17dd0*/  IADD3 R9, R9, 0x5f, RZ ;  /* 0x0000005f09097810 */ /* 0x000fe20007ffe0ff */
[----:B------:R-:W-:Y:S04]  /*17de0*/  BSSY B0, `(.L_x_1551) ;  /* 0x0000202000007945 */ /* 0x000fe80003800000 */
[----:B------:R-:W-:-:S05]  /*17df0*/  IMAD.HI R9, R9, 0x2aaaaaab, RZ ;  /* 0x2aaaaaab09097827 */ /* 0x000fca00078e02ff */
[----:B------:R-:W-:-:S04]  /*17e00*/  SHF.R.U32.HI R12, RZ, 0x1f, R9 ;  /* 0x0000001fff0c7819 */ /* 0x000fc80000011609 */
[----:B------:R-:W-:-:S04]  /*17e10*/  LEA.HI.SX32 R9, R9, R12, 0x1c ;  /* 0x0000000c09097211 */ /* 0x000fc800078fe2ff */
[----:B------:R-:W-:-:S04]  /*17e20*/  VIMNMX R20, R168, R9, !PT ;  /* 0x00000009a8147248 */ /* 0x000fc80007fe0100 */
[----:B------:R-:W-:-:S13]  /*17e30*/  ISETP.GE.AND P2, PT, R11, R20, PT ;  /* 0x000000140b00720c */ /* 0x000fda0003f46270 */
[----:B------:R-:W-:Y:S05]  /*17e40*/  @!P2 BRA `(.L_x_1552) ;  /* 0x0000001c00eca947 */ /* 0x000fea0003800000 */
[----:B------:R-:W-:Y:S01]  /*17e50*/  BSSY B1, `(.L_x_1552) ;  /* 0x00001fa000017945 */ /* 0x000fe20003800000 */
[----:B------:R-:W-:Y:S02]  /*17e60*/  IMAD.MOV.U32 R9, RZ, RZ, R4 ;  /* 0x000000ffff097224 */ /* 0x000fe400078e0004 */
[----:B------:R-:W-:Y:S02]  /*17e70*/  IMAD.MOV.U32 R21, RZ, RZ, R3 ;  /* 0x000000ffff157224 */ /* 0x000fe400078e0003 */
[----:B------:R-:W-:Y:S02]  /*17e80*/  IMAD.MOV.U32 R170, RZ, RZ, R161 ;  /* 0x000000ffffaa7224 */ /* 0x000fe400078e00a1 */
[----:B------:R-:W-:-:S07]  /*17e90*/  IMAD.MOV.U32 R171, RZ, RZ, R160 ;  /* 0x000000ffffab7224 */ /* 0x000fce00078e00a0 */
.L_x_1563:
[----:B------:R-:W-:-:S05]  /*17ea0*/  VIADD R160, R171, 0x1 ;  /* 0x00000001aba07836 */ /* 0x000fca0000000000 */
[----:B------:R-:W-:-:S04]  /*17eb0*/  ISETP.NE.AND P2, PT, R160, 0x2, PT ;  /* 0x00000002a000780c */ /* 0x000fc80003f45270 */
[----:B------:R-:W-:Y:S02]  /*17ec0*/  SEL R161, RZ, 0x1, P2 ;  /* 0x00000001ffa17807 */ /* 0x000fe40001000000 */
[----:B------:R-:W-:Y:S02]  /*17ed0*/  SEL R160, R160, RZ, P2 ;  /* 0x000000ffa0a07207 */ /* 0x000fe40001000000 */
[----:B------:R-:W-:Y:S01]  /*17ee0*/  LOP3.LUT R161, R170, R161, RZ, 0x3c, !PT ;  /* 0x000000a1aaa17212 */ /* 0x000fe200078e3cff */
[----:B------:R-:W-:Y:S06]  /*17ef0*/  @!P0 BRA `(.L_x_1553) ;  /* 0x0000000000048947 */ /* 0x000fec0003800000 */
[----:B------:R-:W-:Y:S01]  /*17f00*/  BPT.TRAP 0x1 ;  /* 0x000000040000795c */ /* 0x000fe20000300000 */
.L_x_1553:
[----:B------:R-:W-:Y:S02]  /*17f10*/  LEA R3, R160, R18, 0x3 ;  /* 0x00000012a0037211 */ /* 0x000fe400078e18ff */
[----:B------:R-:W-:-:S04]  /*17f20*/  SHF.L.U32 R4, R161, 0x1f, RZ ;  /* 0x0000001fa1047819 */ /* 0x000fc800000006ff */
[----:B------:R0:W1:Y:S01]  /*17f30*/  SYNCS.PHASECHK.TRANS64.TRYWAIT P2, [R3+URZ+0x2a830], R4 ;  /* 0x02a83004030075a7 */ /* 0x000062000804017f */
[----:B------:R-:W-:Y:S05]  /*17f40*/  @!P0 BRA `(.L_x_1554) ;  /* 0x0000000000048947 */ /* 0x000fea0003800000 */
[----:B------:R-:W-:Y:S01]  /*17f50*/  BPT.TRAP 0x1 ;  /* 0x000000040000795c */ /* 0x000fe20000300000 */
.L_x_1554:
[----:B------:R-:W-:Y:S01]  /*17f60*/  BSSY B2, `(.L_x_1555) ;  /* 0x0000006000027945 */ /* 0x000fe20003800000 */
[----:B------:R-:W-:Y:S02]  /*17f70*/  IMAD R12, R160, 0x900, R8 ;  /* 0x00000900a00c7824 */ /* 0x000fe400078e0208 */
[----:B------:R-:W-:Y:S01]  /*17f80*/  IMAD.MOV.U32 R13, RZ, RZ, 0x40000040 ;  /* 0x40000040ff0d7424 */ /* 0x000fe200078e00ff */
[----:B-1----:R-:W-:Y:S06]  /*17f90*/  @P2 BRA `(.L_x_1556) ;  /* 0x0000000000082947 */ /* 0x002fec0003800000 */
[----:B------:R-:W1:Y:S02]  /*17fa0*/  SYNCS.PHASECHK.TRANS64.TRYWAIT P2, [R3+URZ+0x2a830], R4 ;  /* 0x02a83004030075a7 */ /* 0x000e64000804017f */
[----:B-1----:R-:W-:Y:S05]  /*17fb0*/  @!P2 BRA `(.L_x_1557) ;  /* 0x000000f00038a947 */ /* 0x002fea0003800000 */
.L_x_1556:
[----:B------:R-:W-:Y:S05]  /*17fc0*/  BSYNC B2 ;  /* 0x0000000000027941 */ /* 0x000fea0003800000 */
.L_x_1555:
[----:B------:R-:W2:Y:S04]  /*17fd0*/  LDL.64 R88, [R1+0x38] ;  /* 0x0000380001587983 */ /* 0x000ea80000100a00 */
[----:B------:R-:W3:Y:S04]  /*17fe0*/  LDL.64 R214, [R1+0x30] ;  /* 0x0000300001d67983 */ /* 0x000ee80000100a00 */
[----:B------:R-:W4:Y:S01]  /*17ff0*/  LDL.64 R212, [R1+0x28] ;  /* 0x0000280001d47983 */ /* 0x000f220000100a00 */
[----:B------:R-:W-:-:S03]  /*18000*/  R2UR UR6, R12 ;  /* 0x000000000c0672ca */ /* 0x000fc600000e0000 */
[----:B------:R-:W5:Y:S01]  /*18010*/  LDL.64 R210, [R1+0x20] ;  /* 0x0000200001d27983 */ /* 0x000f620000100a00 */
[----:B------:R-:W-:Y:S01]  /*18020*/  R2UR UR7, R13 ;  /* 0x000000000d0772ca */ /* 0x000fe200000e0000 */
[----:B------:R-:W-:Y:S02]  /*18030*/  VIADD R14, R12, 0x2 ;  /* 0x000000020c0e7836 */ /* 0x000fe40000000000 */
        /* <DEDUP_REMOVED lines=172> */
.L_x_1558:
[----:B01----:R-:W-:Y:S02]  /*18b00*/  SHF.L.U32 R3, R170, 0x1f, RZ ;  /* 0x0000001faa037819 */ /* 0x003fe400000006ff */
[----:B------:R-:W-:-:S04]  /*18b10*/  LEA R170, R171, R18, 0x3 ;  /* 0x00000012abaa7211 */ /* 0x000fc800078e18ff */
[----:B------:R0:W1:Y:S01]  /*18b20*/  SYNCS.PHASECHK.TRANS64.TRYWAIT P2, [R170+URZ+0x2a850], R3 ;  /* 0x02a85003aa0075a7 */ /* 0x000062000804017f */
[----:B------:R-:W-:Y:S05]  /*18b30*/  @!P0 BRA `(.L_x_1559) ;  /* 0x0000000000048947 */ /* 0x000fea0003800000 */
[----:B------:R-:W-:Y:S01]  /*18b40*/  BPT.TRAP 0x1 ;  /* 0x000000040000795c */ /* 0x000fe20000300000 */
.L_x_1559:
[----:B------:R-:W-:Y:S04]  /*18b50*/  BSSY B2, `(.L_x_1560) ;  /* 0x0000004000027945 */ /* 0x000fe80003800000 */
[----:B-1----:R-:W-:Y:S05]  /*18b60*/  @P2 BRA `(.L_x_1561) ;  /* 0x0000000000082947 */ /* 0x002fea0003800000 */
[----:B------:R-:W1:Y:S02]  /*18b70*/  SYNCS.PHASECHK.TRANS64.TRYWAIT P2, [R170+URZ+0x2a850], R3 ;  /* 0x02a85003aa0075a7 */ /* 0x000e64000804017f */
[----:B-1----:R-:W-:Y:S05]  /*18b80*/  @!P2 BRA `(.L_x_1562) ;  /* 0x000000e40058a947 */ /* 0x002fea0003800000 */
.L_x_1561:
[----:B------:R-:W-:Y:S05]  /*18b90*/  BSYNC B2 ;  /* 0x0000000000027941 */ /* 0x000fea0003800000 */
.L_x_1560:
[----:B------:R-:W-:Y:S01]  /*18ba0*/  VIADD R0, R18, 0x400 ;  /* 0x0000040012007836 */ /* 0x000fe20000000000 */
[----:B------:R-:W-:Y:S01]  /*18bb0*/  WARPGROUP.ARRIVE ;  /* 0x00000000000079c5 */ /* 0x000fe20000000000 */
[----:B------:R-:W-:Y:S01]  /*18bc0*/  IMAD.MOV.U32 R13, RZ, RZ, 0x40000040 ;  /* 0x40000040ff0d7424 */ /* 0x000fe200078e00ff */
[----:B------:R-:W-:Y:S01]  /*18bd0*/  FMNMX.FTZ R4, R90, R9, !PT ;  /* 0x000000095a047209 */ /* 0x000fe20007810000 */
[----:B01----:R-:W-:Y:S01]  /*18be0*/  IMAD.MOV.U32 R3, RZ, RZ, 0x40000040 ;  /* 0x40000040ff037424 */ /* 0x003fe200078e00ff */
[----:B------:R-:W-:Y:S01]  /*18bf0*/  SHF.R.U32.HI R0, RZ, 0x4, R0 ;  /* 0x00000004ff007819 */ /* 0x000fe20000011600 */
[----:B------:R-:W-:Y:S01]  /*18c00*/  IMAD.MOV.U32 R15, RZ, RZ, 0x40000040 ;  /* 0x40000040ff0f7424 */ /* 0x000fe200078e00ff */
[----:B------:R-:W-:Y:S01]  /*18c10*/  R2UR UR7, R13 ;  /* 0x000000000d0772ca */ /* 0x000fe200000e0000 */
[----:B------:R-:W-:Y:S01]  /*18c20*/  @!P1 VIADD R170, R170, 0x2a860 ;  /* 0x0002a860aaaa9836 */ /* 0x000fe20000000000 */
[----:B------:R-:W-:Y:S02]  /*18c30*/  LOP3.LUT R0, R0, 0x3fff, RZ, 0xc0, !PT ;  /* 0x00003fff00007812 */ /* 0x000fe400078ec0ff */
[C---:B------:R-:W-:Y:S01]  /*18c40*/  ISETP.GT.AND P2, PT, R11.reuse, R20, PT ;  /* 0x000000140b00720c */ /* 0x040fe20003f44270 */
[----:B------:R-:W-:Y:S01]  /*18c50*/  VIADD R11, R11, 0xffffffff ;  /* 0xffffffff0b0b7836 */ /* 0x000fe20000000000 */
[----:B------:R-:W-:-:S02]  /*18c60*/  LOP3.LUT R0, R0, 0x3000000, RZ, 0xfc, !PT ;  /* 0x0300000000007812 */ /* 0x000fc400078efcff */
[----:B------:R-:W-:-:S03]  /*18c70*/  @!P1 PRMT R170, RZ, 0x654, R170 ;  /* 0x00000654ffaa9816 */ /* 0x000fc600000000aa */
[----:B------:R-:W-:Y:S01]  /*18c80*/  IMAD R12, R171, 0x600, R0 ;  /* 0x00000600ab0c7824 */ /* 0x000fe200078e0200 */
[----:B------:R-:W-:Y:S01]  /*18c90*/  FMNMX.FTZ R0, R88, R21, !PT ;  /* 0x0000001558007209 */ /* 0x000fe20007810000 */
[----:B------:R-:W-:Y:S02]  /*18ca0*/  IMAD.MOV.U32 R171, RZ, RZ, R160 ;  /* 0x000000ffffab7224 */ /* 0x000fe400078e00a0 */
[C---:B------:R-:W-:Y:S01]  /*18cb0*/  VIADD R2, R12.reuse, 0x80 ;  /* 0x000000800c027836 */ /* 0x040fe20000000000 */
[----:B------:R-:W-:Y:S02]  /*18cc0*/  R2UR UR6, R12 ;  /* 0x000000000c0672ca */ /* 0x000fe400000e0000 */
[----:B------:R-:W-:-:S04]  /*18cd0*/  FMNMX.FTZ R7, R89, R0, !PT ;  /* 0x0000000059077209 */ /* 0x000fc80007810000 */
[----:B------:R-:W-:-:S07]  /*18ce0*/  FMNMX.FTZ R0, R92, R7, !PT ;  /* 0x000000075c007209 */ /* 0x000fce0007810000 */
[----:B------:R-:W-:Y:S01]  /*18cf0*/  HGMMA.64x128x16.F32 R24, R156, gdesc[UR4].tnspB, R24, gsb0 ;  /* 0x41e000049c187df0 */ /* 0x000fe20008000818 */
[----:B------:R-:W-:Y:S01]  /*18d00*/  R2UR UR6, R2 ;  /* 0x00000000020672ca */ /* 0x000fe200000e0000 */
[----:B------:R-:W-:Y:S01]  /*18d10*/  VIADD R2, R12, 0x100 ;  /* 0x000001000c027836 */ /* 0x000fe20000000000 */
[----:B------:R-:W-:Y:S02]  /*18d20*/  R2UR UR7, R3 ;  /* 0x00000000030772ca */ /* 0x000fe400000e0000 */
        /* <DEDUP_REMOVED lines=20> */
[----:B------:R-:W-:Y:S02]  /*18e70*/  MOV R3, 0x40000040 ;  /* 0x4000004000037802 */ /* 0x000fe40000000f00 */
[----:B------:R-:W-:-:S05]  /*18e80*/  FMNMX.FTZ R0, R133, R0, !PT ;  /* 0x0000000085007209 */ /* 0x000fca0007810000 */
[----:B------:R-:W0:Y:S02]  /*18e90*/  SHFL.BFLY PT, R7, R0, 0x2, 0x1f ;  /* 0x0c401f0000077f89 */ /* 0x000e2400000e0000 */
[----:B0-----:R-:W-:Y:S01]  /*18ea0*/  FMNMX.FTZ R13, R0, R7, !PT ;  /* 0x00000007000d7209 */ /* 0x001fe20007810000 */
[----:B------:R-:W-:Y:S01]  /*18eb0*/  IMAD.U32 R7, RZ, RZ, UR42 ;  /* 0x0000002aff077e24 */ /* 0x000fe2000f8e00ff */
[----:B------:R-:W-:Y:S02]  /*18ec0*/  WARPGROUP.DEPBAR.LE gsb0, 0x0 ;  /* 0x00008000000079c5 */ /* 0x000fe40000010000 */
[----:B------:R-:W-:-:S06]  /*18ed0*/  WARPGROUP.ARRIVE ;  /* 0x00000000000079c5 */ /* 0x000fcc0000000000 */
[----:B------:R-:W-:Y:S01]  /*18ee0*/  HGMMA.64x128x16.F32 R24, R152, gdesc[UR4].tnspB, R24, gsb0 ;  /* 0x41e0000498187df0 */ /* 0x000fe20008000818 */
[----:B------:R-:W-:Y:S02]  /*18ef0*/  R2UR UR6, R2 ;  /* 0x00000000020672ca */ /* 0x000fe400000e0000 */
[----:B------:R-:W-:Y:S01]  /*18f00*/  R2UR UR7, R3 ;  /* 0x00000000030772ca */ /* 0x000fe200000e0000 */
[----:B------:R-:W0:Y:S02]  /*18f10*/  SHFL.BFLY PT, R2, R13, 0x1, 0x1f ;  /* 0x0c201f000d027f89 */ /* 0x000e2400000e0000 */
[----:B0-----:R-:W-:Y:S02]  /*18f20*/  FMNMX.FTZ R3, R13, R2, !PT ;  /* 0x000000020d037209 */ /* 0x001fe40007810000 */
[----:B------:R-:W-:-:S03]  /*18f30*/  FMNMX.FTZ R13, R91, R4, !PT ;  /* 0x000000045b0d7209 */ /* 0x000fc60007810000 */
[----:B------:R-:W-:Y:S01]  /*18f40*/  FADD.FTZ R2, -R3, R21 ;  /* 0x0000001503027221 */ /* 0x000fe20000010100 */
[----:B------:R-:W-:-:S03]  /*18f50*/  FMNMX.FTZ R4, R94, R13, !PT ;  /* 0x0000000d5e047209 */ /* 0x000fc60007810000 */
[-C--:B------:R-:W-:Y:S01]  /*18f60*/  FMUL.FTZ R14, R2, R7.reuse ;  /* 0x00000007020e7220 */ /* 0x080fe20000410000 */
[----:B------:R-:W-:Y:S01]  /*18f70*/  FMNMX.FTZ R13, R95, R4, !PT ;  /* 0x000000045f0d7209 */ /* 0x000fe20007810000 */
[----:B------:R-:W-:Y:S02]  /*18f80*/  FMUL.FTZ R2, R3, R7 ;  /* 0x0000000703027220 */ /* 0x000fe40000410000 */
[----:B------:R0:W-:Y:S01]  /*18f90*/  MUFU.EX2 R0, R14 ;  /* 0x0000000e00007308 */ /* 0x0001e20000000800 */
        /* <DEDUP_REMOVED lines=8> */
[----:B0-----:R-:W-:Y:S01]  /*19020*/  VIADD R14, R12, 0x180 ;  /* 0x000001800c0e7836 */ /* 0x001fe20000000000 */
[----:B------:R-:W-:Y:S01]  /*19030*/  FMNMX.FTZ R4, R102, R13, !PT ;  /* 0x0000000d66047209 */ /* 0x000fe20007810000 */
[-CC-:B------:R-:W-:Y:S01]  /*19040*/  FFMA.FTZ R101, R113, R7.reuse, -R2.reuse ;  /* 0x0000000771657223 */ /* 0x180fe20000010802 */
[-CC-:B------:R-:W-:Y:S01]  /*19050*/  FFMA.FTZ R105, R105, R7.reuse, -R2.reuse ;  /* 0x0000000769697223 */ /* 0x180fe20000010802 */
[-CC-:B------:R-:W-:Y:S01]  /*19060*/  FFMA.FTZ R88, R120, R7.reuse, -R2.reuse ;  /* 0x0000000778587223 */ /* 0x180fe20000010802 */
[----:B------:R-:W-:Y:S01]  /*19070*/  FMNMX.FTZ R13, R103, R4, !PT ;  /* 0x00000004670d7209 */ /* 0x000fe20007810000 */
[-CC-:B------:R-:W-:Y:S01]  /*19080*/  FFMA.FTZ R113, R121, R7.reuse, -R2.reuse ;  /* 0x0000000779717223 */ /* 0x180fe20000010802 */
[-CC-:B------:R-:W-:Y:S01]  /*19090*/  FFMA.FTZ R92, R124, R7.reuse, -R2.reuse ;  /* 0x000000077c5c7223 */ /* 0x180fe20000010802 */
[----:B------:R-:W-:Y:S01]  /*190a0*/  FFMA.FTZ R133, R133, R7, -R2 ;  /* 0x0000000785857223 */ /* 0x000fe20000010802 */
[----:B------:R-:W-:Y:S01]  /*190b0*/  FMNMX.FTZ R4, R106, R13, !PT ;  /* 0x0000000d6a047209 */ /* 0x000fe20007810000 */
[----:B------:R-:W0:Y:S03]  /*190c0*/  MUFU.EX2 R21, R21 ;  /* 0x0000001500157308 */ /* 0x000e260000000800 */
[----:B------:R-:W-:-:S04]  /*190d0*/  FMNMX.FTZ R13, R107, R4, !PT ;  /* 0x000000046b0d7209 */ /* 0x000fc80007810000 */
[----:B------:R-:W-:Y:S01]  /*190e0*/  FMNMX.FTZ R4, R110, R13, !PT ;  /* 0x0000000d6e047209 */ /* 0x000fe20007810000 */
[----:B------:R-:W1:Y:S03]  /*190f0*/  MUFU.EX2 R156, R156 ;  /* 0x0000009c009c7308 */ /* 0x000e660000000800 */
[----:B------:R-:W-:-:S04]  /*19100*/  FMNMX.FTZ R13, R111, R4, !PT ;  /* 0x000000046f0d7209 */ /* 0x000fc80007810000 */
[----:B------:R-:W-:Y:S01]  /*19110*/  FMNMX.FTZ R4, R114, R13, !PT ;  /* 0x0000000d72047209 */ /* 0x000fe20007810000 */
[----:B------:R-:W2:Y:S03]  /*19120*/  MUFU.EX2 R158, R158 ;  /* 0x0000009e009e7308 */ /* 0x000ea60000000800 */
[----:B------:R-:W-:-:S04]  /*19130*/  FMNMX.FTZ R13, R115, R4, !PT ;  /* 0x00000004730d7209 */ /* 0x000fc80007810000 */
[----:B------:R-:W-:Y:S01]  /*19140*/  FMNMX.FTZ R4, R118, R13, !PT ;  /* 0x0000000d76047209 */ /* 0x000fe20007810000 */
[----:B------:R-:W3:Y:S03]  /*19150*/  MUFU.EX2 R89, R89 ;  /* 0x0000005900597308 */ /* 0x000ee60000000800 */
        /* <DEDUP_REMOVED lines=13> */
[----:B------:R-:W4:Y:S01]  /*19230*/  SHFL.BFLY PT, R13, R4, 0x2, 0x1f ;  /* 0x0c401f00040d7f89 */ /* 0x000f2200000e0000 */
[----:B------:R-:W-:Y:S08]  /*19240*/  MUFU.EX2 R88, R88 ;  /* 0x0000005800587308 */ /* 0x000ff00000000800 */
[----:B------:R-:W-:Y:S08]  /*19250*/  MUFU.EX2 R113, R113 ;  /* 0x0000007100717308 */ /* 0x000ff00000000800 */
[----:B------:R-:W-:Y:S01]  /*19260*/  MUFU.EX2 R92, R92 ;  /* 0x0000005c005c7308 */ /* 0x000fe20000000800 */
[----:B------:R-:W-:-:S02]  /*19270*/  WARPGROUP.DEPBAR.LE gsb0, 0x0 ;  /* 0x00008000000079c5 */ /* 0x000fc40000010000 */
[----:B------:R-:W-:Y:S01]  /*19280*/  WARPGROUP.ARRIVE ;  /* 0x00000000000079c5 */ /* 0x000fe20000000000 */
[-CC-:B------:R-:W-:Y:S01]  /*19290*/  FFMA.FTZ R152, R96, R7.reuse, -R2.reuse ;  /* 0x0000000760987223 */ /* 0x180fe20000010802 */
[-CC-:B------:R-:W-:Y:S01]  /*192a0*/  FFMA.FTZ R154, R100, R7.reuse, -R2.reuse ;  /* 0x00000007649a7223 */ /* 0x180fe20000010802 */
[----:B------:R-:W-:Y:S01]  /*192b0*/  FFMA.FTZ R96, R132, R7, -R2 ;  /* 0x0000000784607223 */ /* 0x000fe20000010802 */
[----:B----4-:R-:W-:Y:S02]  /*192c0*/  FMNMX.FTZ R13, R4, R13, !PT ;  /* 0x0000000d040d7209 */ /* 0x010fe40007810000 */
[----:B------:R-:W-:Y:S01]  /*192d0*/  HGMMA.64x128x16.F32 R24, R148, gdesc[UR4].tnspB, R24, gsb0 ;  /* 0x41e0000494187df0 */ /* 0x000fe20008000818 */
[----:B------:R-:W-:Y:S01]  /*192e0*/  R2UR UR6, R14 ;  /* 0x000000000e0672ca */ /* 0x000fe200000e0000 */
[C---:B------:R-:W-:Y:S01]  /*192f0*/  VIADD R14, R12.reuse, 0x200 ;  /* 0x000002000c0e7836 */ /* 0x040fe20000000000 */
[----:B------:R-:W-:Y:S01]  /*19300*/  R2UR UR7, R15 ;  /* 0x000000000f0772ca */ /* 0x000fe200000e0000 */
[----:B------:R-:W-:Y:S01]  /*19310*/  IMAD.MOV.U32 R15, RZ, RZ, 0x40000040 ;  /* 0x40000040ff0f7424 */ /* 0x000fe200078e00ff */
[----:B------:R-:W4:Y:S01]  /*19320*/  SHFL.BFLY PT, R4, R13, 0x1, 0x1f ;  /* 0x0c201f000d047f89 */ /* 0x000f2200000e0000 */
[----:B------:R-:W-:Y:S01]  /*19330*/  IADD3 R12, R12, 0x280, RZ ;  /* 0x000002800c0c7810 */ /* 0x000fe20007ffe0ff */
[----:B------:R-:W-:Y:S08]  /*19340*/  MUFU.EX2 R152, R152 ;  /* 0x0000009800987308 */ /* 0x000ff00000000800 */
[----:B------:R-:W-:Y:S08]  /*19350*/  MUFU.EX2 R154, R154 ;  /* 0x0000009a009a7308 */ /* 0x000ff00000000800 */
[----:B------:R-:W-:Y:S01]  /*19360*/  MUFU.EX2 R96, R96 ;  /* 0x0000006000607308 */ /* 0x000fe20000000800 */
[----:B----4-:R-:W-:Y:S01]  /*19370*/  FMNMX.FTZ R4, R13, R4, !PT ;  /* 0x000000040d047209 */ /* 0x010fe20007810000 */
[----:B------:R-:W-:-:S04]  /*19380*/  IMAD.MOV.U32 R13, RZ, RZ, 0x40000040 ;  /* 0x40000040ff0d7424 */ /* 0x000fc800078e00ff */
[----:B------:R-:W-:-:S04]  /*19390*/  FMUL.FTZ R100, R4, R7 ;  /* 0x0000000704647220 */ /* 0x000fc80000410000 */
[-CC-:B------:R-:W-:Y:S01]  /*193a0*/  FFMA.FTZ R157, R90, R7.reuse, -R100.reuse ;  /* 0x000000075a9d7223 */ /* 0x180fe20000010864 */
[-CC-:B------:R-:W-:Y:S01]  /*193b0*/  FFMA.FTZ R90, R91, R7.reuse, -R100.reuse ;  /* 0x000000075b5a7223 */ /* 0x180fe20000010864 */
[-CC-:B------:R-:W-:Y:S01]  /*193c0*/  FFMA.FTZ R159, R94, R7.reuse, -R100.reuse ;  /* 0x000000075e9f7223 */ /* 0x180fe20000010864 */
[-CC-:B------:R-:W-:Y:S01]  /*193d0*/  FFMA.FTZ R94, R95, R7.reuse, -R100.reuse ;  /* 0x000000075f5e7223 */ /* 0x180fe20000010864 */
[-CC-:B------:R-:W-:Y:S01]  /*193e0*/  FFMA.FTZ R153, R98, R7.reuse, -R100.reuse ;  /* 0x0000000762997223 */ /* 0x180fe20000010864 */
[-CC-:B------:R-:W-:Y:S01]  /*193f0*/  FFMA.FTZ R98, R99, R7.reuse, -R100.reuse ;  /* 0x0000000763627223 */ /* 0x180fe20000010864 */
[----:B------:R-:W-:Y:S01]  /*19400*/  MUFU.EX2 R157, R157 ;  /* 0x0000009d009d7308 */ /* 0x000fe20000000800 */
[----:B0-----:R-:W-:Y:S01]  /*19410*/  FFMA.FTZ R95, R0, R6, R21 ;  /* 0x00000006005f7223 */ /* 0x001fe20000010015 */
[-CC-:B------:R-:W-:Y:S01]  /*19420*/  FFMA.FTZ R155, R102, R7.reuse, -R100.reuse ;  /* 0x00000007669b7223 */ /* 0x180fe20000010864 */
[-CC-:B------:R-:W-:Y:S01]  /*19430*/  FFMA.FTZ R102, R103, R7.reuse, -R100.reuse ;  /* 0x0000000767667223 */ /* 0x180fe20000010864 */
[-CC-:B------:R-:W-:Y:S01]  /*19440*/  FFMA.FTZ R115, R115, R7.reuse, -R100.reuse ;  /* 0x0000000773737223 */ /* 0x180fe20000010864 */
[C---:B-1----:R-:W-:Y:S01]  /*19450*/  FADD.FTZ R95, R156.reuse, R95 ;  /* 0x0000005f9c5f7221 */ /* 0x042fe20000010000 */
[--C-:B------:R-:W-:Y:S01]  /*19460*/  FFMA.FTZ R6, R119, R7, -R100.reuse ;  /* 0x0000000777067223 */ /* 0x100fe20000010864 */
[----:B------:R-:W-:Y:S01]  /*19470*/  F2FP.F16.F32.PACK_AB R156, R156, R21 ;  /* 0x000000159c9c723e */ /* 0x000fe200000000ff */
        /* <DEDUP_REMOVED lines=22> */
[----:B--2---:R-:W-:Y:S01]  /*195e0*/  FADD.FTZ R110, R158, R95 ;  /* 0x0000005f9e6e7221 */ /* 0x004fe20000010000 */
[-C--:B------:R-:W-:Y:S01]  /*195f0*/  FFMA.FTZ R149, R106, R7.reuse, -R100 ;  /* 0x000000076a957223 */ /* 0x080fe20000010864 */
[----:B------:R-:W-:Y:S01]  /*19600*/  HGMMA.64x128x16.F32 R24, R144, gdesc[UR4].tnspB, R24, gsb0 ;  /* 0x41e0000490187df0 */ /* 0x000fe20008000818 */
[----:B------:R-:W-:Y:S01]  /*19610*/  R2UR UR6, R14 ;  /* 0x000000000e0672ca */ /* 0x000fe200000e0000 */
[-CC-:B------:R-:W-:Y:S01]  /*19620*/  FFMA.FTZ R14, R128, R7.reuse, -R2.reuse ;  /* 0x00000007800e7223 */ /* 0x180fe20000010802 */
[----:B------:R-:W-:Y:S01]  /*19630*/  R2UR UR7, R15 ;  /* 0x000000000f0772ca */ /* 0x000fe200000e0000 */
[-C--:B------:R-:W-:Y:S01]  /*19640*/  FFMA.FTZ R15, R125, R7.reuse, -R2 ;  /* 0x000000077d0f7223 */ /* 0x080fe20000010802 */
[-CC-:B------:R-:W-:Y:S01]  /*19650*/  FFMA.FTZ R104, R107, R7.reuse, -R100.reuse ;  /* 0x000000076b687223 */ /* 0x180fe20000010864 */
[----:B------:R-:W-:Y:S01]  /*19660*/  MUFU.EX2 R148, R148 ;  /* 0x0000009400947308 */ /* 0x000fe20000000800 */
[----:B------:R-:W-:Y:S01]  /*19670*/  FFMA.FTZ R106, R111, R7, -R100 ;  /* 0x000000076f6a7223 */ /* 0x000fe20000010864 */
[----:B---3--:R-:W-:-:S06]  /*19680*/  F2FP.F16.F32.PACK_AB R158, R89, R158 ;  /* 0x0000009e599e723e */ /* 0x008fcc00000000ff */
        /* <DEDUP_REMOVED lines=13> */
[-CC-:B------:R-:W-:Y:S01]  /*19760*/  FFMA.FTZ R146, R116, R7.reuse, -R2.reuse ;  /* 0x0000000774927223 */ /* 0x180fe20000010802 */
[----:B------:R-:W-:Y:S01]  /*19770*/  FFMA.FTZ R117, R129, R7, -R2 ;  /* 0x0000000781757223 */ /* 0x000fe20000010802 */
[----:B------:R-:W-:Y:S01]  /*19780*/  HGMMA.64x128x16.F32 R24, R140, gdesc[UR4].tnspB, R24, gsb0 ;  /* 0x41e000048c187df0 */ /* 0x000fe20008000818 */
[----:B------:R-:W-:Y:S01]  /*19790*/  R2UR UR6, R12 ;  /* 0x000000000c0672ca */ /* 0x000fe200000e0000 */
[----:B------:R-:W-:Y:S01]  /*197a0*/  FADD.FTZ R2, -R4, R9 ;  /* 0x0000000904027221 */ /* 0x000fe20000010100 */
[----:B------:R-:W-:Y:S01]  /*197b0*/  R2UR UR7, R13 ;  /* 0x000000000d0772ca */ /* 0x000fe200000e0000 */
[----:B------:R-:W-:-:S02]  /*197c0*/  @!P1 IMAD R13, R160, 0x8, R18 ;  /* 0x00000008a00d9824 */ /* 0x000fc400078e0212 */
[-CC-:B------:R-:W-:Y:S01]  /*197d0*/  FFMA.FTZ R12, R114, R7.reuse, -R100.reuse ;  /* 0x00000007720c7223 */ /* 0x180fe20000010864 */
[-C--:B------:R-:W-:Y:S01]  /*197e0*/  FMUL.FTZ R2, R2, R7.reuse ;  /* 0x0000000702027220 */ /* 0x080fe20000410000 */
[----:B------:R-:W-:Y:S01]  /*197f0*/  MUFU.EX2 R145, R145 ;  /* 0x0000009100917308 */ /* 0x000fe20000000800 */
[----:B------:R-:W-:Y:S02]  /*19800*/  @!P1 VIADD R13, R13, 0x2a840 ;  /* 0x0002a8400d0d9836 */ /* 0x000fe40000000000 */
[----:B------:R-:W-:-:S03]  /*19810*/  FFMA.FTZ R147, R118, R7, -R100 ;  /* 0x0000000776937223 */ /* 0x000fc60000010864 */
[----:B------:R-:W-:Y:S02]  /*19820*/  @!P1 PRMT R91, RZ, 0x654, R13 ;  /* 0x00000654ff5b9816 */ /* 0x000fe4000000000d */
[----:B------:R-:W0:Y:S08]  /*19830*/  MUFU.EX2 R2, R2 ;  /* 0x0000000200027308 */ /* 0x000e300000000800 */
[----:B------:R-:W-:Y:S08]  /*19840*/  MUFU.EX2 R144, R144 ;  /* 0x0000009000907308 */ /* 0x000ff00000000800 */
[----:B------:R-:W-:Y:S01]  /*19850*/  MUFU.EX2 R12, R12 ;  /* 0x0000000c000c7308 */ /* 0x000fe20000000800 */
[----:B0-----:R-:W-:Y:S01]  /*19860*/  FFMA.FTZ R5, R2, R5, R157 ;  /* 0x0000000502057223 */ /* 0x001fe2000001009d */
[----:B------:R-:W-:-:S03]  /*19870*/  F2FP.F16.F32.PACK_AB R157, R90, R157 ;  /* 0x0000009d5a9d723e */ /* 0x000fc600000000ff */
[----:B------:R-:W-:-:S03]  /*19880*/  FADD.FTZ R108, R90, R5 ;  /* 0x000000055a6c7221 */ /* 0x000fc60000010000 */
[----:B------:R-:W-:Y:S01]  /*19890*/  MUFU.EX2 R13, R115 ;  /* 0x00000073000d7308 */ /* 0x000fe20000000800 */
[----:B------:R-:W-:Y:S01]  /*198a0*/  FADD.FTZ R5, R159, R108 ;  /* 0x0000006c9f057221 */ /* 0x000fe20000010000 */
[----:B------:R-:W-:Y:S01]  /*198b0*/  FFMA.FTZ R108, R123, R7, -R100 ;  /* 0x000000077b6c7223 */ /* 0x000fe20000010864 */
[----:B------:R-:W-:-:S05]  /*198c0*/  F2FP.F16.F32.PACK_AB R159, R94, R159 ;  /* 0x0000009f5e9f723e */ /* 0x000fca00000000ff */
[----:B------:R-:W-:Y:S08]  /*198d0*/  MUFU.EX2 R146, R146 ;  /* 0x0000009200927308 */ /* 0x000ff00000000800 */
[----:B------:R-:W-:Y:S08]  /*198e0*/  MUFU.EX2 R147, R147 ;  /* 0x0000009300937308 */ /* 0x000ff00000000800 */
[----:B------:R-:W-:Y:S08]  /*198f0*/  MUFU.EX2 R109, R109 ;  /* 0x0000006d006d7308 */ /* 0x000ff00000000800 */
[----:B------:R-:W-:Y:S08]  /*19900*/  MUFU.EX2 R108, R108 ;  /* 0x0000006c006c7308 */ /* 0x000ff00000000800 */
[----:B------:R-:W-:Y:S08]  /*19910*/  MUFU.EX2 R117, R117 ;  /* 0x0000007500757308 */ /* 0x000ff00000000800 */
[----:B------:R-:W0:Y:S01]  /*19920*/  MUFU.EX2 R9, R133 ;  /* 0x0000008500097308 */ /* 0x000e220000000800 */
[----:B------:R-:W-:-:S02]  /*19930*/  WARPGROUP.DEPBAR.LE gsb0, 0x0 ;  /* 0x00008000000079c5 */ /* 0x000fc40000010000 */
[----:B------:R-:W-:Y:S01]  /*19940*/  WARPGROUP.ARRIVE ;  /* 0x00000000000079c5 */ /* 0x000fe20000000000 */
[-CC-:B------:R-:W-:Y:S01]  /*19950*/  FFMA.FTZ R141, R122, R7.reuse, -R100.reuse ;  /* 0x000000077a8d7223 */ /* 0x180fe20000010864 */
[----:B------:R-:W-:Y:S01]  /*19960*/  FFMA.FTZ R100, R135, R7, -R100 ;  /* 0x0000000787647223 */ /* 0x000fe20000010864 */
[----:B------:R-:W-:Y:S02]  /*19970*/  F2FP.F16.F32.PACK_AB R140, R113, R88 ;  /* 0x00000058718c723e */ /* 0x000fe400000000ff */
[----:B------:R-:W-:Y:S01]  /*19980*/  F2FP.F16.F32.PACK_AB R142, R15, R92 ;  /* 0x0000005c0f8e723e */ /* 0x000fe200000000ff */
[----:B------:R-:W-:Y:S01]  /*19990*/  HGMMA.64x128x16.F32 R24, R136, gdesc[UR4].tnspB, R24, gsb0 ;  /* 0x41e0000488187df0 */ /* 0x000fe20008000818 */
[----:B------:R-:W-:Y:S01]  /*199a0*/  MUFU.EX2 R141, R141 ;  /* 0x0000008d008d7308 */ /* 0x000fe20000000800 */
[----:B------:R-:W-:-:S07]  /*199b0*/  F2FP.F16.F32.PACK_AB R143, R127, R126 ;  /* 0x0000007e7f8f723e */ /* 0x000fce00000000ff */
[----:B------:R-:W1:Y:S01]  /*199c0*/  MUFU.EX2 R100, R100 ;  /* 0x0000006400647308 */ /* 0x000e620000000800 */
[----:B------:R-:W-:Y:S02]  /*199d0*/  WARPGROUP.DEPBAR.LE gsb0, 0x0 ;  /* 0x00008000000079c5 */ /* 0x000fe40000010000 */
[----:B------:R2:W-:Y:S01]  /*199e0*/  @!P1 SYNCS.ARRIVE.TRANS64.RED.A1T0 RZ, [R91+URZ], RZ ;  /* 0x000000ff5bff99a7 */ /* 0x0005e2000810043f */
[----:B0-----:R-:W-:Y:S02]  /*199f0*/  F2FP.F16.F32.PACK_AB R138, R9, R96 ;  /* 0x00000060098a723e */ /* 0x001fe400000000ff */
[----:B------:R-:W-:Y:S02]  /*19a00*/  F2FP.F16.F32.PACK_AB R136, R117, R14 ;  /* 0x0000000e7588723e */ /* 0x000fe400000000ff */
[----:B------:R-:W-:Y:S02]  /*19a10*/  F2FP.F16.F32.PACK_AB R137, R131, R130 ;  /* 0x000000828389723e */ /* 0x000fe400000000ff */
[----:B-1----:R-:W-:Y:S01]  /*19a20*/  F2FP.F16.F32.PACK_AB R139, R100, R134 ;  /* 0x00000086648b723e */ /* 0x002fe200000000ff */
[----:B--2---:R-:W-:Y:S01]  /*19a30*/  FADD.FTZ R91, R89, R110 ;  /* 0x0000006e595b7221 */ /* 0x004fe20000010000 */
[----:B------:R-:W-:Y:S01]  /*19a40*/  FADD.FTZ R110, R94, R5 ;  /* 0x000000055e6e7221 */ /* 0x000fe20000010000 */
[----:B------:R0:W-:Y:S02]  /*19a50*/  @!P1 SYNCS.ARRIVE.TRANS64.RED.A1T0 RZ, [R170+URZ], RZ ;  /* 0x000000ffaaff99a7 */ /* 0x0001e4000810043f */
        /* <DEDUP_REMOVED lines=22> */
[----:B------:R-:W-:Y:S01]  /*19bc0*/  FADD.FTZ R5, R106, R5 ;  /* 0x000000056a057221 */ /* 0x000fe20000010000 */
[----:B------:R-:W-:Y:S02]  /*19bd0*/  F2FP.F16.F32.PACK_AB R145, R13, R12 ;  /* 0x0000000c0d91723e */ /* 0x000fe400000000ff */
[----:B------:R-:W-:Y:S01]  /*19be0*/  FADD.FTZ R90, R144, R21 ;  /* 0x00000015905a7221 */ /* 0x000fe20000010000 */
[----:B------:R-:W-:Y:S01]  /*19bf0*/  FADD.FTZ R94, R12, R5 ;  /* 0x000000050c5e7221 */ /* 0x000fe20000010000 */
[----:B------:R-:W-:Y:S02]  /*19c00*/  F2FP.F16.F32.PACK_AB R151, R106, R151 ;  /* 0x000000976a97723e */ /* 0x000fe400000000ff */
[----:B------:R-:W-:Y:S01]  /*19c10*/  FADD.FTZ R5, R101, R90 ;  /* 0x0000005a65057221 */ /* 0x000fe20000010000 */
[----:B------:R-:W-:Y:S01]  /*19c20*/  FADD.FTZ R94, R13, R94 ;  /* 0x0000005e0d5e7221 */ /* 0x000fe20000010000 */
[----:B------:R-:W-:-:S02]  /*19c30*/  F2FP.F16.F32.PACK_AB R144, R101, R144 ;  /* 0x000000906590723e */ /* 0x000fc400000000ff */
[----:B------:R-:W-:Y:S01]  /*19c40*/  FADD.FTZ R90, R146, R5 ;  /* 0x00000005925a7221 */ /* 0x000fe20000010000 */
[----:B------:R-:W-:Y:S01]  /*19c50*/  FADD.FTZ R5, R147, R94 ;  /* 0x0000005e93057221 */ /* 0x000fe20000010000 */
[C---:B------:R-:W-:Y:S02]  /*19c60*/  F2FP.F16.F32.PACK_AB R147, R6.reuse, R147 ;  /* 0x000000930693723e */ /* 0x040fe400000000ff */
[C---:B------:R-:W-:Y:S01]  /*19c70*/  FADD.FTZ R21, R109.reuse, R90 ;  /* 0x0000005a6d157221 */ /* 0x040fe20000010000 */
[----:B------:R-:W-:Y:S01]  /*19c80*/  FADD.FTZ R90, R6, R5 ;  /* 0x00000005065a7221 */ /* 0x000fe20000010000 */
[----:B------:R-:W-:Y:S02]  /*19c90*/  F2FP.F16.F32.PACK_AB R146, R109, R146 ;  /* 0x000000926d92723e */ /* 0x000fe400000000ff */
[----:B------:R-:W-:Y:S01]  /*19ca0*/  FADD.FTZ R94, R88, R21 ;  /* 0x00000015585e7221 */ /* 0x000fe20000010000 */
[----:B------:R-:W-:Y:S01]  /*19cb0*/  FADD.FTZ R5, R141, R90 ;  /* 0x0000005a8d057221 */ /* 0x000fe20000010000 */
[----:B------:R-:W-:-:S02]  /*19cc0*/  F2FP.F16.F32.PACK_AB R141, R108, R141 ;  /* 0x0000008d6c8d723e */ /* 0x000fc400000000ff */
[----:B------:R-:W-:Y:S01]  /*19cd0*/  FADD.FTZ R21, R113, R94 ;  /* 0x0000005e71157221 */ /* 0x000fe20000010000 */
[----:B------:R-:W-:Y:S01]  /*19ce0*/  FADD.FTZ R5, R108, R5 ;  /* 0x000000056c057221 */ /* 0x000fe20000010000 */
[----:B0-----:R-:W-:Y:S02]  /*19cf0*/  MOV R170, R161 ;  /* 0x000000a100aa7202 */ /* 0x001fe40000000f00 */
[----:B------:R-:W-:Y:S01]  /*19d00*/  FADD.FTZ R90, R92, R21 ;  /* 0x000000155c5a7221 */ /* 0x000fe20000010000 */
[----:B------:R-:W-:Y:S01]  /*19d10*/  FADD.FTZ R5, R126, R5 ;  /* 0x000000057e057221 */ /* 0x000fe20000010000 */
[----:B------:R-:W-:Y:S02]  /*19d20*/  IMAD.MOV.U32 R21, RZ, RZ, R3 ;  /* 0x000000ffff157224 */ /* 0x000fe400078e0003 */
[----:B------:R-:W-:Y:S01]  /*19d30*/  FADD.FTZ R13, R15, R90 ;  /* 0x0000005a0f0d7221 */ /* 0x000fe20000010000 */
[----:B------:R-:W-:-:S03]  /*19d40*/  FADD.FTZ R5, R127, R5 ;  /* 0x000000057f057221 */ /* 0x000fc60000010000 */
[----:B------:R-:W-:Y:S01]  /*19d50*/  FADD.FTZ R6, R14, R13 ;  /* 0x0000000d0e067221 */ /* 0x000fe20000010000 */
[----:B------:R-:W-:-:S03]  /*19d60*/  FADD.FTZ R5, R130, R5 ;  /* 0x0000000582057221 */ /* 0x000fc60000010000 */
[----:B------:R-:W-:Y:S01]  /*19d70*/  FADD.FTZ R13, R117, R6 ;  /* 0x00000006750d7221 */ /* 0x000fe20000010000 */
[----:B------:R-:W-:-:S03]  /*19d80*/  FADD.FTZ R5, R131, R5 ;  /* 0x0000000583057221 */ /* 0x000fc60000010000 */
[----:B------:R-:W-:Y:S01]  /*19d90*/  FADD.FTZ R6, R96, R13 ;  /* 0x0000000d60067221 */ /* 0x000fe20000010000 */
[----:B------:R-:W-:-:S03]  /*19da0*/  FADD.FTZ R5, R134, R5 ;  /* 0x0000000586057221 */ /* 0x000fc60000010000 */
[----:B------:R-:W-:Y:S01]  /*19db0*/  FADD.FTZ R6, R9, R6 ;  /* 0x0000000609067221 */ /* 0x000fe20000010000 */
[----:B------:R-:W-:Y:S01]  /*19dc0*/  FADD.FTZ R5, R100, R5 ;  /* 0x0000000564057221 */ /* 0x000fe20000010000 */
[----:B------:R-:W-:Y:S01]  /*19dd0*/  IMAD.MOV.U32 R9, RZ, RZ, R4 ;  /* 0x000000ffff097224 */ /* 0x000fe200078e0004 */
[----:B------:R-:W-:Y:S06]  /*19de0*/  @P2 BRA `(.L_x_1563) ;  /* 0xffffffe0002c2947 */ /* 0x000fec000383ffff */
[----:B------:R-:W-:Y:S05]  /*19df0*/  BSYNC B1 ;  /* 0x0000000000017941 */ /* 0x000fea0003800000 */
.L_x_1552:
[----:B------:R-:W-:Y:S05]  /*19e00*/  BSYNC B0 ;  /* 0x0000000000007941 */ /* 0x000fea0003800000 */
.L_x_1551:
[----:B------:R-:W-:Y:S01]  /*19e10*/  ISETP.GE.AND P2, PT, R11, R168, PT ;  /* 0x000000a80b00720c */ /* 0x000fe20003f46270 */
[----:B------:R-:W-:-:S12]  /*19e20*/  BSSY B0, `(.L_x_1564) ;  /* 0x0000312000007945 */ /* 0x000fd80003800000 */
[----:B------:R-:W-:Y:S05]  /*19e30*/  @!P2 BRA `(.L_x_1565) ;  /* 0x000000300040a947 */ /* 0x000fea0003800000 */
[----:B------:R-:W-:Y:S02]  /*19e40*/  IMAD R21, R169, 0x80, R179 ;  /* 0x00000080a9157824 */ /* 0x000fe400078e02b3 */
[----:B------:R-:W-:Y:S02]  /*19e50*/  IMAD.MOV.U32 R9, RZ, RZ, R4 ;  /* 0x000000ffff097224 */ /* 0x000fe400078e0004 */
[----:B------:R-:W-:Y:S01]  /*19e60*/  IMAD.MOV.U32 R20, RZ, RZ, R3 ;  /* 0x000000ffff147224 */ /* 0x000fe200078e0003 */
[----:B------:R-:W-:Y:S01]  /*19e70*/  IADD3 R21, R21, 0x8, RZ ;  /* 0x0000000815157810 */ /* 0x000fe20007ffe0ff */
[----:B------:R-:W-:Y:S02]  /*19e80*/  IMAD.MOV.U32 R170, RZ, RZ, R161 ;  /* 0x000000ffffaa7224 */ /* 0x000fe400078e00a1 */
[----:B------:R-:W-:Y:S01]  /*19e90*/  IMAD.MOV.U32 R171, RZ, RZ, R160 ;  /* 0x000000ffffab7224 */ /* 0x000fe200078e00a0 */
[----:B------:R-:W-:-:S07]  /*19ea0*/  IADD3 R21, R21, R163, -R164 ;  /* 0x000000a315157210 */ /* 0x000fce0007ffe8a4 */
.L_x_1584:
[----:B------:R-:W-:-:S05]  /*19eb0*/  VIADD R3, R171, 0x1 ;  /* 0x00000001ab037836 */ /* 0x000fca0000000000 */
[----:B------:R-:W-:-:S04]  /*19ec0*/  ISETP.NE.AND P2, PT, R3, 0x2, PT ;  /* 0x000000020300780c */ /* 0x000fc80003f45270 */
[----:B------:R-:W-:Y:S02]  /*19ed0*/  SEL R161, RZ, 0x1, P2 ;  /* 0x00000001ffa17807 */ /* 0x000fe40001000000 */
[----:B------:R-:W-:Y:S02]  /*19ee0*/  SEL R160, R3, RZ, P2 ;  /* 0x000000ff03a07207 */ /* 0x000fe40001000000 */
[----:B------:R-:W-:Y:S01]  /*19ef0*/  LOP3.LUT R161, R170, R161, RZ, 0x3c, !PT ;  /* 0x000000a1aaa17212 */ /* 0x000fe200078e3cff */
[----:B------:R-:W-:Y:S06]  /*19f00*/  @!P0 BRA `(.L_x_1566) ;  /* 0x0000000000048947 */ /* 0x000fec0003800000 */
[----:B------:R-:W-:Y:S01]  /*19f10*/  BPT.TRAP 0x1 ;  /* 0x000000040000795c */ /* 0x000fe20000300000 */
.L_x_1566:
[----:B------:R-:W-:Y:S01]  /*19f20*/  IMAD R4, R160, 0x8, R18 ;  /* 0x00000008a0047824 */ /* 0x000fe200078e0212 */
[----:B------:R-:W-:-:S04]  /*19f30*/  SHF.L.U32 R3, R161, 0x1f, RZ ;  /* 0x0000001fa1037819 */ /* 0x000fc800000006ff */
[----:B------:R0:W1:Y:S01]  /*19f40*/  SYNCS.PHASECHK.TRANS64.TRYWAIT P2, [R4+URZ+0x2a830], R3 ;  /* 0x02a83003040075a7 */ /* 0x000062000804017f */
[----:B------:R-:W-:Y:S05]  /*19f50*/  @!P0 BRA `(.L_x_1567) ;  /* 0x0000000000048947 */ /* 0x000fea0003800000 */
[----:B------:R-:W-:Y:S01]  /*19f60*/  BPT.TRAP 0x1 ;  /* 0x000000040000795c */ /* 0x000fe20000300000 */
.L_x_1567:
[----:B------:R-:W-:Y:S01]  /*19f70*/  BSSY B1, `(.L_x_1568) ;  /* 0x0000006000017945 */ /* 0x000fe20003800000 */
[----:B------:R-:W-:Y:S01]  /*19f80*/  IMAD R12, R160, 0x900, R8 ;  /* 0x00000900a00c7824 */ /* 0x000fe200078e0208 */
[----:B------:R-:W-:Y:S02]  /*19f90*/  MOV R13, 0x40000040 ;  /* 0x40000040000d7802 */ /* 0x000fe40000000f00 */
[----:B-1----:R-:W-:Y:S05]  /*19fa0*/  @P2 BRA `(.L_x_1569) ;  /* 0x0000000000082947 */ /* 0x002fea0003800000 */
[----:B------:R-:W1:Y:S02]  /*19fb0*/  SYNCS.PHASECHK.TRANS64.TRYWAIT P2, [R4+URZ+0x2a830], R3 ;  /* 0x02a83003040075a7 */ /* 0x000e64000804017f */
[----:B-1----:R-:W-:Y:S05]  /*19fc0*/  @!P2 BRA `(.L_x_1570) ;  /* 0x000000d0005ca947 */ /* 0x002fea0003800000 */
.L_x_1569:
[----:B------:R-:W-:Y:S05]  /*19fd0*/  BSYNC B1 ;  /* 0x0000000000017941 */ /* 0x000fea0003800000 */
.L_x_1568:
        /* <DEDUP_REMOVED lines=179> */
.L_x_1571:
[----:B01----:R-:W-:Y:S01]  /*1ab10*/  SHF.L.U32 R3, R170, 0x1f, RZ ;  /* 0x0000001faa037819 */ /* 0x003fe200000006ff */
[----:B------:R-:W-:-:S04]  /*1ab20*/  IMAD R12, R171, 0x8, R18 ;  /* 0x00000008ab0c7824 */ /* 0x000fc800078e0212 */
[----:B------:R0:W1:Y:S01]  /*1ab30*/  SYNCS.PHASECHK.TRANS64.TRYWAIT P2, [R12+URZ+0x2a850], R3 ;  /* 0x02a850030c0075a7 */ /* 0x000062000804017f */
[----:B------:R-:W-:Y:S05]  /*1ab40*/  @!P0 BRA `(.L_x_1572) ;  /* 0x0000000000048947 */ /* 0x000fea0003800000 */
[----:B------:R-:W-:Y:S01]  /*1ab50*/  BPT.TRAP 0x1 ;  /* 0x000000040000795c */ /* 0x000fe20000300000 */
.L_x_1572:
[----:B------:R-:W-:Y:S01]  /*1ab60*/  IADD3 R0, R18, 0x400, RZ ;  /* 0x0000040012007810 */ /* 0x000fe20007ffe0ff */
[----:B------:R-:W-:Y:S03]  /*1ab70*/  BSSY B1, `(.L_x_1573) ;  /* 0x0000008000017945 */ /* 0x000fe60003800000 */
[----:B------:R-:W-:-:S04]  /*1ab80*/  SHF.R.U32.HI R0, RZ, 0x4, R0 ;  /* 0x00000004ff007819 */ /* 0x000fc80000011600 */
[----:B------:R-:W-:-:S04]  /*1ab90*/  LOP3.LUT R0, R0, 0x3fff, RZ, 0xc0, !PT ;  /* 0x00003fff00007812 */ /* 0x000fc800078ec0ff */
[----:B------:R-:W-:-:S05]  /*1aba0*/  LOP3.LUT R0, R0, 0x3000000, RZ, 0xfc, !PT ;  /* 0x0300000000007812 */ /* 0x000fca00078efcff */
[----:B------:R-:W-:Y:S01]  /*1abb0*/  IMAD R0, R171, 0x600, R0 ;  /* 0x00000600ab007824 */ /* 0x000fe200078e0200 */
[----:B-1----:R-:W-:Y:S06]  /*1abc0*/  @P2 BRA `(.L_x_1574) ;  /* 0x0000000000082947 */ /* 0x002fec0003800000 */
[----:B------:R-:W1:Y:S02]  /*1abd0*/  SYNCS.PHASECHK.TRANS64.TRYWAIT P2, [R12+URZ+0x2a850], R3 ;  /* 0x02a850030c0075a7 */ /* 0x000e64000804017f */
[----:B-1----:R-:W-:Y:S05]  /*1abe0*/  @!P2 BRA `(.L_x_1575) ;  /* 0x000000c40068a947 */ /* 0x002fea0003800000 */
.L_x_1574:
[----:B------:R-:W-:Y:S05]  /*1abf0*/  BSYNC B1 ;  /* 0x0000000000017941 */ /* 0x000fea0003800000 */
.L_x_1573:
[----:B------:R-:W-:Y:S01]  /*1ac00*/  IMAD.MOV.U32 R2, RZ, RZ, R0 ;  /* 0x000000ffff027224 */ /* 0x000fe200078e0000 */
[----:B------:R-:W-:Y:S01]  /*1ac10*/  WARPGROUP.ARRIVE ;  /* 0x00000000000079c5 */ /* 0x000fe20000000000 */
[----:B01----:R-:W-:Y:S01]  /*1ac20*/  IMAD.MOV.U32 R3, RZ, RZ, 0x40000040 ;  /* 0x40000040ff037424 */ /* 0x003fe200078e00ff */
[----:B------:R-:W-:Y:S01]  /*1ac30*/  ISETP.GE.AND P2, PT, R10, 0x1, PT ;  /* 0x000000010a00780c */ /* 0x000fe20003f46270 */
[----:B------:R-:W-:Y:S01]  /*1ac40*/  @!P1 VIADD R4, R4, 0x2a840 ;  /* 0x0002a84004049836 */ /* 0x000fe20000000000 */
[----:B------:R-:W-:Y:S01]  /*1ac50*/  R2UR UR6, R2 ;  /* 0x00000000020672ca */ /* 0x000fe200000e0000 */
[----:B------:R-:W-:Y:S01]  /*1ac60*/  VIADD R2, R0, 0x80 ;  /* 0x0000008000027836 */ /* 0x000fe20000000000 */
[----:B------:R-:W-:Y:S01]  /*1ac70*/  R2UR UR7, R3 ;  /* 0x00000000030772ca */ /* 0x000fe200000e0000 */
[----:B------:R-:W-:Y:S01]  /*1ac80*/  IMAD.MOV.U32 R3, RZ, RZ, 0x40000040 ;  /* 0x40000040ff037424 */ /* 0x000fe200078e00ff */
[----:B------:R-:W-:Y:S01]  /*1ac90*/  ULOP3.LUT UR4, URZ, UR51, URZ, 0x33, !UPT ;  /* 0x000000333f047292 */ /* 0x000fe2000f8e333f */
[----:B------:R-:W-:Y:S01]  /*1aca0*/  @!P1 PRMT R4, RZ, 0x654, R4 ;  /* 0x00000654ff049816 */ /* 0x000fe20000000004 */
[----:B------:R-:W-:-:S09]  /*1acb0*/  IMAD R13, R169, 0x80, R179 ;  /* 0x00000080a90d7824 */ /* 0x000fd200078e02b3 */
[----:B------:R-:W-:Y:S01]  /*1acc0*/  HGMMA.64x128x16.F32 R24, R156, gdesc[UR4].tnspB, R24, gsb0 ;  /* 0x41e000049c187df0 */ /* 0x000fe20008000818 */
[----:B------:R-:W-:Y:S01]  /*1acd0*/  R2UR UR6, R2 ;  /* 0x00000000020672ca */ /* 0x000fe200000e0000 */
[----:B------:R-:W-:Y:S01]  /*1ace0*/  VIADD R2, R0, 0x100 ;  /* 0x0000010000027836 */ /* 0x000fe20000000000 */
[----:B------:R-:W-:Y:S02]  /*1acf0*/  R2UR UR7, R3 ;  /* 0x00000000030772ca */ /* 0x000fe400000e0000 */
[----:B------:R-:W-:Y:S01]  /*1ad00*/  MOV R3, 0x40000040 ;  /* 0x4000004000037802 */ /* 0x000fe20000000f00 */
[----:B------:R-:W-:Y:S02]  /*1ad10*/  WARPGROUP.DEPBAR.LE gsb0, 0x0 ;  /* 0x00008000000079c5 */ /* 0x000fe40000010000 */
[----:B------:R-:W-:-:S08]  /*1ad20*/  WARPGROUP.ARRIVE ;  /* 0x00000000000079c5 */ /* 0x000fd00000000000 */
[----:B------:R-:W-:Y:S01]  /*1ad30*/  HGMMA.64x128x16.F32 R24, R152, gdesc[UR4].tnspB, R24, gsb0 ;  /* 0x41e0000498187df0 */ /* 0x000fe20008000818 */
[----:B------:R-:W-:Y:S01]  /*1ad40*/  R2UR UR6, R2 ;  /* 0x00000000020672ca */ /* 0x000fe200000e0000 */
[----:B------:R-:W-:Y:S01]  /*1ad50*/  VIADD R2, R0, 0x180 ;  /* 0x0000018000027836 */ /* 0x000fe20000000000 */
[----:B------:R-:W-:Y:S01]  /*1ad60*/  R2UR UR7, R3 ;  /* 0x00000000030772ca */ /* 0x000fe200000e0000 */
[----:B------:R-:W-:Y:S01]  /*1ad70*/  IMAD.MOV.U32 R3, RZ, RZ, 0x40000040 ;  /* 0x40000040ff037424 */ /* 0x000fe200078e00ff */
[----:B------:R-:W-:Y:S02]  /*1ad80*/  WARPGROUP.DEPBAR.LE gsb0, 0x0 ;  /* 0x00008000000079c5 */ /* 0x000fe40000010000 */
[----:B------:R-:W-:Y:S01]  /*1ad90*/  WARPGROUP.ARRIVE ;  /* 0x00000000000079c5 */ /* 0x000fe20000000000 */
[----:B------:R-:W-:-:S04]  /*1ada0*/  IMAD R152, R11, -0x60, RZ ;  /* 0xffffffa00b987824 */ /* 0x000fc800078e02ff */
[----:B------:R-:W-:-:S04]  /*1adb0*/  IMAD R7, R173, -0x2, R152 ;  /* 0xfffffffead077824 */ /* 0x000fc800078e0298 */
        /* <DEDUP_REMOVED lines=15> */
[----:B------:R-:W-:Y:S02]  /*1aeb0*/  R2UR UR6, R2 ;  /* 0x00000000020672ca */ /* 0x000fe400000e0000 */
[----:B------:R-:W-:Y:S02]  /*1aec0*/  R2UR UR7, R3 ;  /* 0x00000000030772ca */ /* 0x000fe400000e0000 */
[----:B------:R-:W-:-:S05]  /*1aed0*/  IADD3 R3, R152, 0x1, R163 ;  /* 0x0000000198037810 */ /* 0x000fca0007ffe0a3 */
[----:B------:R-:W-:-:S04]  /*1aee0*/  IMAD.IADD R0, R3, 0x1, -R164 ;  /* 0x0000000103007824 */ /* 0x000fc800078e0aa4 */
        /* <DEDUP_REMOVED lines=9> */
[----:B------:R-:W-:Y:S01]  /*1af80*/  IADD3 R137, R13, R156, RZ ;  /* 0x0000009c0d897210 */ /* 0x000fe20007ffe0ff */
[----:B------:R-:W-:Y:S06]  /*1af90*/  @!P2 BRA `(.L_x_1576) ;  /* 0x000000000058a947 */ /* 0x000fec0003800000 */
[----:B------:R-:W-:Y:S01]  /*1afa0*/  IADD3 R0, R13, R163, -R164 ;  /* 0x000000a30d007210 */ /* 0x000fe20007ffe8a4 */
[----:B------:R-:W-:Y:S03]  /*1afb0*/  BSSY B1, `(.L_x_1577) ;  /* 0x0000011000017945 */ /* 0x000fe60003800000 */
[----:B------:R-:W-:-:S13]  /*1afc0*/  ISETP.GT.AND P2, PT, R0, -0x1, PT ;  /* 0xffffffff0000780c */ /* 0x000fda0003f44270 */
[----:B------:R-:W-:Y:S05]  /*1afd0*/  @P2 BRA `(.L_x_1578) ;  /* 0x0000000000202947 */ /* 0x000fea0003800000 */
[----:B0-----:R-:W-:Y:S01]  /*1afe0*/  IMAD.U32 R4, RZ, RZ, UR39 ;  /* 0x00000027ff047e24 */ /* 0x001fe2000f8e00ff */
[----:B------:R-:W-:-:S04]  /*1aff0*/  LOP3.LUT R139, RZ, R0, RZ, 0x33, !PT ;  /* 0x00000000ff8b7212 */ /* 0x000fc800078e33ff */
[----:B------:R-:W-:-:S13]  /*1b000*/  ISETP.NE.AND P2, PT, R4, 0x1, PT ;  /* 0x000000010400780c */ /* 0x000fda0003f45270 */
[----:B------:R-:W0:Y:S02]  /*1b010*/  @P2 LDC.64 R2, c[0x0][0x9e8] ;  /* 0x00027a00ff022b82 */ /* 0x000e240000000a00 */
[----:B0-----:R-:W-:-:S05]  /*1b020*/  @P2 IMAD.HI.U32 R2, R139, R2, RZ ;  /* 0x000000028b022227 */ /* 0x001fca00078e00ff */
[----:B------:R-:W-:-:S04]  /*1b030*/  @P2 SHF.R.U32.HI R139, RZ, R3, R2 ;  /* 0x00000003ff8b2219 */ /* 0x000fc80000011602 */
[----:B------:R-:W-:Y:S01]  /*1b040*/  LOP3.LUT R139, RZ, R139, RZ, 0x33, !PT ;  /* 0x0000008bff8b7212 */ /* 0x000fe200078e33ff */
[----:B------:R-:W-:Y:S06]  /*1b050*/  BRA `(.L_x_1579) ;  /* 0x0000000000187947 */ /* 0x000fec0003800000 */
.L_x_1578:
[----:B0-----:R-:W-:Y:S01]  /*1b060*/  IMAD.U32 R4, RZ, RZ, UR39 ;  /* 0x00000027ff047e24 */ /* 0x001fe2000f8e00ff */
[----:B------:R-:W-:-:S04]  /*1b070*/  IADD3 R139, R13, R163, -R164 ;  /* 0x000000a30d8b7210 */ /* 0x000fc80007ffe8a4 */
[----:B------:R-:W-:-:S13]  /*1b080*/  ISETP.NE.AND P2, PT, R4, 0x1, PT ;  /* 0x000000010400780c */ /* 0x000fda0003f45270 */
[----:B------:R-:W0:Y:S02]  /*1b090*/  @P2 LDC.64 R2, c[0x0][0x9e8] ;  /* 0x00027a00ff022b82 */ /* 0x000e240000000a00 */
[----:B0-----:R-:W-:-:S05]  /*1b0a0*/  @P2 IMAD.HI.U32 R2, R139, R2, RZ ;  /* 0x000000028b022227 */ /* 0x001fca00078e00ff */
[----:B------:R-:W-:-:S07]  /*1b0b0*/  @P2 SHF.R.U32.HI R139, RZ, R3, R2 ;  /* 0x00000003ff8b2219 */ /* 0x000fce0000011602 */
.L_x_1579:
[----:B------:R-:W-:Y:S05]  /*1b0c0*/  BSYNC B1 ;  /* 0x0000000000017941 */ /* 0x000fea0003800000 */
.L_x_1577:
[----:B------:R-:W-:-:S05]  /*1b0d0*/  IMAD R0, R139, R4, R7 ;  /* 0x000000048b007224 */ /* 0x000fca00078e0207 */
[----:B------:R-:W-:Y:S02]  /*1b0e0*/  VIADDMNMX R137, R0, R4, R137, PT ;  /* 0x0000000400897246 */ /* 0x000fe40003800189 */
[----:B------:R-:W-:-:S07]  /*1b0f0*/  VIMNMX R15, R15, R0, !PT ;  /* 0x000000000f0f7248 */ /* 0x000fce0007fe0100 */
.L_x_1576:
        /* <DEDUP_REMOVED lines=12> */
[----:B0-----:R-:W-:Y:S02]  /*1b1c0*/  FSEL R4, R93, -INF , !P4 ;  /* 0xff8000005d047808 */ /* 0x001fe40006000000 */
        /* <DEDUP_REMOVED lines=86> */
[----:B------:R-:W-:Y:S02]  /*1b730*/  IADD3 R89, R154, 0x8, R13 ;  /* 0x000000089a597810 */ /* 0x000fe40007ffe00d */
        /* <DEDUP_REMOVED lines=15> */
[----:B------:R-:W-:Y:S02]  /*1b830*/  IADD3 R15, R156, 0x8, R13 ;  /* 0x000000089c0f7810 */ /* 0x000fe40007ffe00d */
[----:B------:R-:W-:-:S04]  /*1b840*/  ISETP.LT.OR P6, PT, R137, 0x5a, P6 ;  /* 0x0000005a8900780c */ /* 0x000fc800037c1670 */
[----:B------:R-:W-:Y:S02]  /*1b850*/  FSEL R88, R133, -INF , !P6 ;  /* 0xff80000085587808 */ /* 0x000fe40007000000 */
[----:B------:R-:W-:-:S13]  /*1b860*/  ISETP.GE.AND P6, PT, R10, 0x1, PT ;  /* 0x000000010a00780c */ /* 0x000fda0003fc6270 */
[----:B------:R-:W-:Y:S05]  /*1b870*/  @!P6 BRA `(.L_x_1580) ;  /* 0x00000000005ce947 */ /* 0x000fea0003800000 */
[----:B------:R-:W-:Y:S01]  /*1b880*/  ISETP.GT.AND P6, PT, R21, -0x1, PT ;  /* 0xffffffff1500780c */ /* 0x000fe20003fc4270 */
[----:B------:R-:W-:-:S12]  /*1b890*/  BSSY B1, `(.L_x_1581) ;  /* 0x0000012000017945 */ /* 0x000fd80003800000 */
[----:B------:R-:W-:Y:S05]  /*1b8a0*/  @P6 BRA `(.L_x_1582) ;  /* 0x0000000000286947 */ /* 0x000fea0003800000 */
[----:B------:R-:W-:Y:S02]  /*1b8b0*/  IMAD.U32 R133, RZ, RZ, UR39 ;  /* 0x00000027ff857e24 */ /* 0x000fe4000f8e00ff */
[----:B------:R-:W-:-:S03]  /*1b8c0*/  VIADD R13, R13, 0x8 ;  /* 0x000000080d0d7836 */ /* 0x000fc60000000000 */
[----:B------:R-:W-:Y:S02]  /*1b8d0*/  ISETP.NE.AND P6, PT, R133, 0x1, PT ;  /* 0x000000018500780c */ /* 0x000fe40003fc5270 */
[----:B------:R-:W-:-:S04]  /*1b8e0*/  IADD3 R13, R13, R163, -R164 ;  /* 0x000000a30d0d7210 */ /* 0x000fc80007ffe8a4 */
[----:B------:R-:W-:-:S07]  /*1b8f0*/  LOP3.LUT R13, RZ, R13, RZ, 0x33, !PT ;  /* 0x0000000dff0d7212 */ /* 0x000fce00078e33ff */
[----:B------:R-:W0:Y:S02]  /*1b900*/  @P6 LDC.64 R2, c[0x0][0x9e8] ;  /* 0x00027a00ff026b82 */ /* 0x000e240000000a00 */
[----:B0-----:R-:W-:-:S05]  /*1b910*/  @P6 IMAD.HI.U32 R2, R13, R2, RZ ;  /* 0x000000020d026227 */ /* 0x001fca00078e00ff */
[----:B------:R-:W-:-:S04]  /*1b920*/  @P6 SHF.R.U32.HI R13, RZ, R3, R2 ;  /* 0x00000003ff0d6219 */ /* 0x000fc80000011602 */
[----:B------:R-:W-:Y:S01]  /*1b930*/  LOP3.LUT R2, RZ, R13, RZ, 0x33, !PT ;  /* 0x0000000dff027212 */ /* 0x000fe200078e33ff */
[----:B------:R-:W-:Y:S06]  /*1b940*/  BRA `(.L_x_1583) ;  /* 0x0000000000187947 */ /* 0x000fec0003800000 */
.L_x_1582:
[----:B------:R-:W-:-:S04]  /*1b950*/  MOV R133, UR39 ;  /* 0x0000002700857c02 */ /* 0x000fc80008000f00 */
[----:B------:R-:W-:-:S13]  /*1b960*/  ISETP.NE.AND P6, PT, R133, 0x1, PT ;  /* 0x000000018500780c */ /* 0x000fda0003fc5270 */
[----:B------:R-:W0:Y:S02]  /*1b970*/  @P6 LDC.64 R2, c[0x0][0x9e8] ;  /* 0x00027a00ff026b82 */ /* 0x000e240000000a00 */
[----:B0-----:R-:W-:-:S04]  /*1b980*/  @P6 IMAD.HI.U32 R152, R21, R2, RZ ;  /* 0x0000000215986227 */ /* 0x001fc800078e00ff */
[----:B------:R-:W-:Y:S01]  /*1b990*/  IMAD.MOV.U32 R2, RZ, RZ, R21 ;  /* 0x000000ffff027224 */ /* 0x000fe200078e0015 */
[----:B------:R-:W-:-:S07]  /*1b9a0*/  @P6 SHF.R.U32.HI R2, RZ, R3, R152 ;  /* 0x00000003ff026219 */ /* 0x000fce0000011698 */
.L_x_1583:
[----:B------:R-:W-:Y:S05]  /*1b9b0*/  BSYNC B1 ;  /* 0x0000000000017941 */ /* 0x000fea0003800000 */
.L_x_1581:
[----:B------:R-:W-:-:S05]  /*1b9c0*/  IMAD R2, R2, R133, R7 ;  /* 0x0000008502027224 */ /* 0x000fca00078e0207 */
[----:B------:R-:W-:Y:S02]  /*1b9d0*/  VIADDMNMX R15, R2, R133, R15, PT ;  /* 0x00000085020f7246 */ /* 0x000fe4000380010f */
[----:B------:R-:W-:-:S07]  /*1b9e0*/  VIMNMX R89, R89, R2, !PT ;  /* 0x0000000259597248 */ /* 0x000fce0007fe0100 */
.L_x_1580:
[----:B------:R-:W-:Y:S01]  /*1b9f0*/  ISETP.GT.AND P2, PT, R89, 0x1, !P2 ;  /* 0x000000015900780c */ /* 0x000fe20005744270 */
[----:B------:R-:W-:Y:S01]  /*1ba00*/  IMAD.U32 R7, RZ, RZ, UR38 ;  /* 0x00000026ff077e24 */ /* 0x000fe2000f8e00ff */
[----:B------:R-:W-:Y:S01]  /*1ba10*/  ISETP.NE.AND P6, PT, R155, RZ, PT ;  /* 0x000000ff9b00720c */ /* 0x000fe20003fc5270 */
[----:B------:R-:W-:Y:S01]  /*1ba20*/  @!P1 VIADD R12, R12, 0x2a860 ;  /* 0x0002a8600c0c9836 */ /* 0x000fe20000000000 */
        /* <DEDUP_REMOVED lines=67> */
[----:B------:R-:W-:Y:S01]  /*1be60*/  ISETP.NE.AND P6, PT, R157, RZ, PT ;  /* 0x000000ff9d00720c */ /* 0x000fe20003fc5270 */
[----:B------:R-:W0:Y:S01]  /*1be70*/  SHFL.BFLY PT, R210, R13, 0x2, 0x1f ;  /* 0x0c401f000dd27f89 */ /* 0x000e2200000e0000 */
[----:B------:R-:W-:Y:S02]  /*1be80*/  FSEL R114, R114, -INF , !P2 ;  /* 0xff80000072727808 */ /* 0x000fe40005000000 */
[----:B------:R-:W-:-:S02]  /*1be90*/  ISETP.NE.AND P2, PT, R145, RZ, PT ;  /* 0x000000ff9100720c */ /* 0x000fc40003f45270 */
[----:B------:R-:W-:Y:S02]  /*1bea0*/  ISETP.NE.AND P3, PT, R159, RZ, PT ;  /* 0x000000ff9f00720c */ /* 0x000fe40003f65270 */
        /* <DEDUP_REMOVED lines=14> */
[----:B------:R-:W-:Y:S02]  /*1bf90*/  FSEL R134, R134, -INF , !P5 ;  /* 0xff80000086867808 */ /* 0x000fe40006800000 */
[----:B------:R-:W-:Y:S02]  /*1bfa0*/  ISETP.GT.AND P2, PT, R89, 0x39, !P2 ;  /* 0x000000395900780c */ /* 0x000fe40005744270 */
[----:B------:R-:W-:Y:S02]  /*1bfb0*/  MOV R171, R160 ;  /* 0x000000a000ab7202 */ /* 0x000fe40000000f00 */
        /* <DEDUP_REMOVED lines=44> */
[----:B------:R-:W-:Y:S01]  /*1c280*/  FSEL R111, R3, RZ, P2 ;  /* 0x000000ff036f7208 */ /* 0x000fe20001000000 */
        /* <DEDUP_REMOVED lines=18> */
[----:B------:R-:W-:-:S03]  /*1c3b0*/  FFMA.FTZ R120, R150, R7, -R99 ;  /* 0x0000000796787223 */ /* 0x000fc60000010863 */
[----:B------:R-:W-:Y:S01]  /*1c3c0*/  FMNMX.FTZ R95, R110, R95, !PT ;  /* 0x0000005f6e5f7209 */ /* 0x000fe20007810000 */
[----:B------:R0:W-:Y:S03]  /*1c3d0*/  MUFU.EX2 R96, R136 ;  /* 0x0000008800607308 */ /* 0x0001e60000000800 */
[----:B------:R-:W-:-:S04]  /*1c3e0*/  FMNMX.FTZ R97, R170, R95, !PT ;  /* 0x0000005faa617209 */ /* 0x000fc80007810000 */
[----:B------:R-:W-:Y:S01]  /*1c3f0*/  FMNMX.FTZ R97, R114, R97, !PT ;  /* 0x0000006172617209 */ /* 0x000fe20007810000 */
[----:B------:R-:W-:Y:S01]  /*1c400*/  MUFU.EX2 R90, R90 ;  /* 0x0000005a005a7308 */ /* 0x000fe20000000800 */
[----:B0-----:R-:W-:Y:S02]  /*1c410*/  FSEL R136, R135, -INF , !P3 ;  /* 0xff80000087887808 */ /* 0x001fe40005800000 */
[----:B------:R-:W-:-:S04]  /*1c420*/  FMNMX.FTZ R97, R194, R97, !PT ;  /* 0x00000061c2617209 */ /* 0x000fc80007810000 */
[----:B------:R-:W-:Y:S01]  /*1c430*/  FMNMX.FTZ R97, R118, R97, !PT ;  /* 0x0000006176617209 */ /* 0x000fe20007810000 */
[----:B------:R-:W-:Y:S03]  /*1c440*/  MUFU.EX2 R92, R92 ;  /* 0x0000005c005c7308 */ /* 0x000fe60000000800 */
[----:B------:R-:W-:-:S04]  /*1c450*/  FMNMX.FTZ R101, R204, R97, !PT ;  /* 0x00000061cc657209 */ /* 0x000fc80007810000 */
        /* <DEDUP_REMOVED lines=8> */
[----:B------:R0:W1:Y:S03]  /*1c4e0*/  MUFU.EX2 R100, R138 ;  /* 0x0000008a00647308 */ /* 0x0000660000000800 */
[----:B------:R-:W-:-:S04]  /*1c4f0*/  FMNMX.FTZ R101, R104, R101, !PT ;  /* 0x0000006568657209 */ /* 0x000fc80007810000 */
[----:B------:R-:W-:Y:S01]  /*1c500*/  FMNMX.FTZ R101, R134, R101, !PT ;  /* 0x0000006586657209 */ /* 0x000fe20007810000 */
[----:B------:R-:W-:Y:S01]  /*1c510*/  MUFU.EX2 R14, R14 ;  /* 0x0000000e000e7308 */ /* 0x000fe20000000800 */
[--C-:B0-----:R-:W-:Y:S02]  /*1c520*/  FFMA.FTZ R138, R132, R7, -R99.reuse ;  /* 0x00000007848a7223 */ /* 0x101fe40000010863 */
[----:B------:R-:W-:Y:S01]  /*1c530*/  FMNMX.FTZ R0, R136, R101, !PT ;  /* 0x0000006588007209 */ /* 0x000fe20007810000 */
[-CC-:B------:R-:W-:Y:S01]  /*1c540*/  FFMA.FTZ R101, R116, R7.reuse, -R99.reuse ;  /* 0x0000000774657223 */ /* 0x180fe20000010863 */
[----:B------:R-:W-:-:S03]  /*1c550*/  FFMA.FTZ R116, R144, R7, -R99 ;  /* 0x0000000790747223 */ /* 0x000fc60000010863 */
[----:B------:R-:W0:Y:S01]  /*1c560*/  SHFL.BFLY PT, R105, R0, 0x2, 0x1f ;  /* 0x0c401f0000697f89 */ /* 0x000e2200000e0000 */
[----:B------:R-:W-:Y:S08]  /*1c570*/  MUFU.EX2 R89, R89 ;  /* 0x0000005900597308 */ /* 0x000ff00000000800 */
[----:B------:R-:W2:Y:S08]  /*1c580*/  MUFU.EX2 R108, R108 ;  /* 0x0000006c006c7308 */ /* 0x000eb00000000800 */
[----:B------:R-:W-:Y:S01]  /*1c590*/  MUFU.EX2 R15, R15 ;  /* 0x0000000f000f7308 */ /* 0x000fe20000000800 */
[----:B0-----:R-:W-:Y:S01]  /*1c5a0*/  FMNMX.FTZ R4, R0, R105, !PT ;  /* 0x0000006900047209 */ /* 0x001fe20007810000 */
[----:B------:R-:W-:Y:S01]  /*1c5b0*/  FADD.FTZ R0, -R111, R20 ;  /* 0x000000146f007221 */ /* 0x000fe20000010100 */
[-CC-:B------:R-:W-:Y:S01]  /*1c5c0*/  FFMA.FTZ R105, R148, R7.reuse, -R99.reuse ;  /* 0x0000000794697223 */ /* 0x180fe20000010863 */
[----:B------:R-:W-:-:S04]  /*1c5d0*/  FFMA.FTZ R99, R88, R7, -R99 ;  /* 0x0000000758637223 */ /* 0x000fc80000010863 */
[----:B------:R-:W0:Y:S01]  /*1c5e0*/  MUFU.EX2 R112, R112 ;  /* 0x0000007000707308 */ /* 0x000e220000000800 */
[----:B------:R-:W3:Y:S01]  /*1c5f0*/  SHFL.BFLY PT, R109, R4, 0x1, 0x1f ;  /* 0x0c201f00046d7f89 */ /* 0x000ee200000e0000 */
[----:B------:R-:W-:Y:S01]  /*1c600*/  FMUL.FTZ R0, R0, R7 ;  /* 0x0000000700007220 */ /* 0x000fe20000410000 */
[----:B------:R-:W-:Y:S02]  /*1c610*/  @!P1 PRMT R111, RZ, 0x654, R12 ;  /* 0x00000654ff6f9816 */ /* 0x000fe4000000000c */
[----:B-1----:R-:W-:Y:S02]  /*1c620*/  F2FP.F16.F32.PACK_AB R148, R100, R97 ;  /* 0x000000616494723e */ /* 0x002fe400000000ff */
[----:B------:R1:W-:Y:S01]  /*1c630*/  @!P1 SYNCS.ARRIVE.TRANS64.RED.A1T0 RZ, [R111+URZ], RZ ;  /* 0x000000ff6fff99a7 */ /* 0x0003e2000810043f */
[----:B------:R-:W4:Y:S01]  /*1c640*/  MUFU.EX2 R0, R0 ;  /* 0x0000000000007308 */ /* 0x000f220000000800 */
[----:B--2---:R-:W-:-:S07]  /*1c650*/  F2FP.F16.F32.PACK_AB R150, R108, R89 ;  /* 0x000000596c96723e */ /* 0x004fce00000000ff */
[----:B------:R-:W-:Y:S01]  /*1c660*/  MUFU.EX2 R101, R101 ;  /* 0x0000006500657308 */ /* 0x000fe20000000800 */
[----:B0-----:R-:W-:-:S07]  /*1c670*/  F2FP.F16.F32.PACK_AB R144, R112, R15 ;  /* 0x0000000f7090723e */ /* 0x001fce00000000ff */
[----:B------:R-:W-:Y:S01]  /*1c680*/  MUFU.EX2 R116, R116 ;  /* 0x0000007400747308 */ /* 0x000fe20000000800 */
[----:B---3--:R-:W-:-:S04]  /*1c690*/  FMNMX.FTZ R4, R4, R109, !PT ;  /* 0x0000006d04047209 */ /* 0x008fc80007810000 */
[C---:B------:R-:W-:Y:S01]  /*1c6a0*/  FSETP.NEU.FTZ.AND P2, PT, R4.reuse, -INF , PT ;  /* 0xff8000000400780b */ /* 0x040fe20003f5d000 */
[----:B------:R-:W-:Y:S02]  /*1c6b0*/  FMUL.FTZ R109, R4, R7 ;  /* 0x00000007046d7220 */ /* 0x000fe40000410000 */
[----:B------:R-:W-:Y:S03]  /*1c6c0*/  MUFU.EX2 R140, R140 ;  /* 0x0000008c008c7308 */ /* 0x000fe60000000800 */
        /* <DEDUP_REMOVED lines=9> */
[----:B----4-:R-:W-:Y:S01]  /*1c760*/  FFMA.FTZ R9, R0, R6, R13 ;  /* 0x0000000600097223 */ /* 0x010fe2000001000d */
        /* <DEDUP_REMOVED lines=24> */
[-CC-:B------:R-:W-:Y:S01]  /*1c8f0*/  FFMA.FTZ R114, R204, R7.reuse, -R109.reuse ;  /* 0x00000007cc727223 */ /* 0x180fe2000001086d */
[-CC-:B------:R-:W-:Y:S01]  /*1c900*/  FFMA.FTZ R130, R130, R7.reuse, -R109.reuse ;  /* 0x0000000782827223 */ /* 0x180fe2000001086d */
[-C--:B------:R-:W-:Y:S01]  /*1c910*/  FFMA.FTZ R104, R104, R7.reuse, -R109 ;  /* 0x0000000768687223 */ /* 0x080fe2000001086d */
[----:B------:R-:W-:Y:S01]  /*1c920*/  FADD.FTZ R118, R96, R9 ;  /* 0x0000000960767221 */ /* 0x000fe20000010000 */
[-CC-:B------:R-:W-:Y:S01]  /*1c930*/  FFMA.FTZ R134, R134, R7.reuse, -R109.reuse ;  /* 0x0000000786867223 */ /* 0x180fe2000001086d */
[----:B------:R-:W-:Y:S01]  /*1c940*/  FFMA.FTZ R109, R136, R7, -R109 ;  /* 0x00000007886d7223 */ /* 0x000fe2000001086d */
[----:B------:R-:W3:Y:S01]  /*1c950*/  MUFU.EX2 R88, R88 ;  /* 0x0000005800587308 */ /* 0x000ee20000000800 */
[----:B0-----:R-:W-:Y:S01]  /*1c960*/  FFMA.FTZ R5, R2, R5, R157 ;  /* 0x0000000502057223 */ /* 0x001fe2000001009d */
[----:B------:R-:W-:Y:S01]  /*1c970*/  FADD.FTZ R9, R97, R118 ;  /* 0x0000007661097221 */ /* 0x000fe20000010000 */
[----:B------:R-:W-:Y:S01]  /*1c980*/  F2FP.F16.F32.PACK_AB R152, R14, R93 ;  /* 0x0000005d0e98723e */ /* 0x000fe200000000ff */
[----:B------:R-:W-:-:S02]  /*1c990*/  IMAD.MOV.U32 R170, RZ, RZ, R161 ;  /* 0x000000ffffaa7224 */ /* 0x000fc400078e00a1 */
[----:B------:R-:W-:Y:S01]  /*1c9a0*/  FADD.FTZ R6, R20, R5 ;  /* 0x0000000514067221 */ /* 0x000fe20000010000 */
[----:B------:R-:W-:Y:S01]  /*1c9b0*/  FADD.FTZ R118, R100, R9 ;  /* 0x0000000964767221 */ /* 0x000fe20000010000 */
[----:B------:R-:W-:Y:S01]  /*1c9c0*/  ISETP.GT.AND P2, PT, R11, R168, PT ;  /* 0x000000a80b00720c */ /* 0x000fe20003f44270 */
[----:B------:R-:W0:Y:S01]  /*1c9d0*/  MUFU.EX2 R153, R153 ;  /* 0x0000009900997308 */ /* 0x000e220000000800 */
[----:B--2---:R-:W-:Y:S01]  /*1c9e0*/  FADD.FTZ R5, R159, R6 ;  /* 0x000000069f057221 */ /* 0x004fe20000010000 */
[----:B------:R-:W-:Y:S01]  /*1c9f0*/  FADD.FTZ R9, R89, R118 ;  /* 0x0000007659097221 */ /* 0x000fe20000010000 */
[----:B------:R-:W-:Y:S01]  /*1ca00*/  F2FP.F16.F32.PACK_AB R157, R20, R157 ;  /* 0x0000009d149d723e */ /* 0x000fe200000000ff */
[----:B------:R-:W-:Y:S01]  /*1ca10*/  VIADD R11, R11, 0xffffffff ;  /* 0xffffffff0b0b7836 */ /* 0x000fe20000000000 */
[----:B------:R-:W-:Y:S01]  /*1ca20*/  F2FP.F16.F32.PACK_AB R156, R90, R13 ;  /* 0x0000000d5a9c723e */ /* 0x000fe200000000ff */
[----:B------:R-:W-:Y:S01]  /*1ca30*/  FADD.FTZ R118, R108, R9 ;  /* 0x000000096c767221 */ /* 0x000fe20000010000 */
[----:B------:R-:W-:Y:S01]  /*1ca40*/  F2FP.F16.F32.PACK_AB R158, R92, R91 ;  /* 0x0000005b5c9e723e */ /* 0x000fe200000000ff */
[----:B------:R-:W2:Y:S01]  /*1ca50*/  MUFU.EX2 R94, R94 ;  /* 0x0000005e005e7308 */ /* 0x000ea20000000800 */
[----:B---3--:R-:W-:Y:S01]  /*1ca60*/  FADD.FTZ R6, R88, R5 ;  /* 0x0000000558067221 */ /* 0x008fe20000010000 */
[----:B------:R-:W-:Y:S01]  /*1ca70*/  FADD.FTZ R9, R15, R118 ;  /* 0x000000760f097221 */ /* 0x000fe20000010000 */
[----:B------:R-:W-:Y:S01]  /*1ca80*/  F2FP.F16.F32.PACK_AB R154, R96, R95 ;  /* 0x0000005f609a723e */ /* 0x000fe200000000ff */
[----:B------:R-:W-:Y:S01]  /*1ca90*/  IMAD.MOV.U32 R20, RZ, RZ, R3 ;  /* 0x000000ffff147224 */ /* 0x000fe200078e0003 */
[----:B------:R-:W-:Y:S01]  /*1caa0*/  F2FP.F16.F32.PACK_AB R146, R116, R101 ;  /* 0x000000657492723e */ /* 0x000fe200000000ff */
[----:B------:R-:W-:Y:S01]  /*1cab0*/  FADD.FTZ R118, R112, R9 ;  /* 0x0000000970767221 */ /* 0x000fe20000010000 */
[----:B------:R-:W-:Y:S01]  /*1cac0*/  F2FP.F16.F32.PACK_AB R159, R88, R159 ;  /* 0x0000009f589f723e */ /* 0x000fe200000000ff */
[----:B------:R-:W3:Y:S01]  /*1cad0*/  MUFU.EX2 R155, R155 ;  /* 0x0000009b009b7308 */ /* 0x000ee20000000800 */
[----:B0-----:R-:W-:Y:S01]  /*1cae0*/  FADD.FTZ R5, R153, R6 ;  /* 0x0000000699057221 */ /* 0x001fe20000010000 */
[----:B------:R-:W-:-:S04]  /*1caf0*/  FADD.FTZ R9, R101, R118 ;  /* 0x0000007665097221 */ /* 0x000fc80000010000 */
[----:B------:R-:W-:Y:S02]  /*1cb00*/  FADD.FTZ R9, R116, R9 ;  /* 0x0000000974097221 */ /* 0x000fe40000010000 */
[----:B------:R-:W0:Y:S01]  /*1cb10*/  MUFU.EX2 R98, R98 ;  /* 0x0000006200627308 */ /* 0x000e220000000800 */
[----:B--2---:R-:W-:Y:S01]  /*1cb20*/  FADD.FTZ R6, R94, R5 ;  /* 0x000000055e067221 */ /* 0x004fe20000010000 */
[----:B------:R-:W-:Y:S01]  /*1cb30*/  FADD.FTZ R118, R140, R9 ;  /* 0x000000098c767221 */ /* 0x000fe20000010000 */
[----:B------:R-:W-:-:S05]  /*1cb40*/  F2FP.F16.F32.PACK_AB R153, R94, R153 ;  /* 0x000000995e99723e */ /* 0x000fca00000000ff */
        /* <DEDUP_REMOVED lines=54> */
[----:B---3--:R-:W-:Y:S01]  /*1ceb0*/  FADD.FTZ R14, R138, R9 ;  /* 0x000000098a0e7221 */ /* 0x008fe20000010000 */
[----:B------:R-:W-:-:S06]  /*1cec0*/  IMAD.MOV.U32 R9, RZ, RZ, R4 ;  /* 0x000000ffff097224 */ /* 0x000fcc00078e0004 */
[----:B------:R-:W3:Y:S01]  /*1ced0*/  MUFU.EX2 R109, R109 ;  /* 0x0000006d006d7308 */ /* 0x000ee20000000800 */
[----:B0-----:R-:W-:Y:S01]  /*1cee0*/  FADD.FTZ R5, R134, R5 ;  /* 0x0000000586057221 */ /* 0x001fe20000010000 */
[C---:B--2---:R-:W-:Y:S01]  /*1cef0*/  FADD.FTZ R6, R99.reuse, R14 ;  /* 0x0000000e63067221 */ /* 0x044fe20000010000 */
[----:B------:R-:W-:Y:S02]  /*1cf00*/  F2FP.F16.F32.PACK_AB R138, R99, R138 ;  /* 0x0000008a638a723e */ /* 0x000fe400000000ff */
[C---:B---3--:R-:W-:Y:S01]  /*1cf10*/  FADD.FTZ R5, R109.reuse, R5 ;  /* 0x000000056d057221 */ /* 0x048fe20000010000 */
[----:B------:R-:W-:Y:S01]  /*1cf20*/  F2FP.F16.F32.PACK_AB R139, R109, R134 ;  /* 0x000000866d8b723e */ /* 0x000fe200000000ff */
[----:B-1----:R-:W-:Y:S06]  /*1cf30*/  @P2 BRA `(.L_x_1584) ;  /* 0xffffffcc00dc2947 */ /* 0x002fec000383ffff */
.L_x_1565:
[----:B------:R-:W-:Y:S05]  /*1cf40*/  BSYNC B0 ;  /* 0x0000000000007941 */ /* 0x000fea0003800000 */
.L_x_1564:
        /* <DEDUP_REMOVED lines=67> */
.L_x_1585:
[----:B------:R-:W-:Y:S01]  /*1d380*/  IMAD R13, R160, 0x8, R18 ;  /* 0x00000008a00d7824 */ /* 0x000fe200078e0212 */
[----:B------:R-:W-:-:S04]  /*1d390*/  SHF.L.U32 R0, R161, 0x1f, RZ ;  /* 0x0000001fa1007819 */ /* 0x000fc800000006ff */
[----:B------:R0:W1:Y:S01]  /*1d3a0*/  SYNCS.PHASECHK.TRANS64.TRYWAIT P2, [R13+URZ+0x2a850], R0 ;  /* 0x02a850000d0075a7 */ /* 0x000062000804017f */
[----:B------:R-:W-:Y:S05]  /*1d3b0*/  @!P0 BRA `(.L_x_1586) ;  /* 0x0000000000048947 */ /* 0x000fea0003800000 */
[----:B------:R-:W-:Y:S01]  /*1d3c0*/  BPT.TRAP 0x1 ;  /* 0x000000040000795c */ /* 0x000fe20000300000 */
.L_x_1586:
        /* <DEDUP_REMOVED lines=9> */
.L_x_1588:
[----:B------:R-:W-:Y:S05]  /*1d460*/  BSYNC B0 ;  /* 0x0000000000007941 */ /* 0x000fea0003800000 */
.L_x_1587:
[----:B------:R-:W-:Y:S01]  /*1d470*/  IMAD.MOV.U32 R9, RZ, RZ, 0x40000040 ;  /* 0x40000040ff097424 */ /* 0x000fe200078e00ff */
[C---:B------:R-:W-:Y:S01]  /*1d480*/  R2UR UR6, R8.reuse ;  /* 0x00000000080672ca */ /* 0x040fe200000e0000 */
[----:B------:R-:W-:Y:S01]  /*1d490*/  WARPGROUP.ARRIVE ;  /* 0x00000000000079c5 */ /* 0x000fe20000000000 */
[----:B------:R-:W-:Y:S01]  /*1d4a0*/  IMAD.MOV.U32 R11, RZ, RZ, 0x40000040 ;  /* 0x40000040ff0b7424 */ /* 0x000fe200078e00ff */
[----:B------:R-:W-:Y:S01]  /*1d4b0*/  IADD3 R10, R8, 0x80, RZ ;  /* 0x00000080080a7810 */ /* 0x000fe20007ffe0ff */
[----:B01----:R-:W0:Y:S01]  /*1d4c0*/  SHFL.BFLY PT, R0, R5, 0x2, 0x1f ;  /* 0x0c401f0005007f89 */ /* 0x003e2200000e0000 */
[----:B------:R-:W-:Y:S01]  /*1d4d0*/  R2UR UR7, R9 ;  /* 0x00000000090772ca */ /* 0x000fe200000e0000 */
[----:B------:R-:W-:Y:S02]  /*1d4e0*/  IMAD.MOV.U32 R9, RZ, RZ, 0x40000040 ;  /* 0x40000040ff097424 */ /* 0x000fe400078e00ff */
[----:B------:R-:W-:Y:S02]  /*1d4f0*/  VIADD R160, R160, 0x1 ;  /* 0x00000001a0a07836 */ /* 0x000fe40000000000 */
[----:B------:R-:W-:-:S02]  /*1d500*/  IMAD.MOV.U32 R20, RZ, RZ, -0x800000 ;  /* 0xff800000ff147424 */ /* 0x000fc400078e00ff */
[----:B------:R-:W-:Y:S01]  /*1d510*/  VIADD R184, R184, 0x1 ;  /* 0x00000001b8b87836 */ /* 0x000fe20000000000 */
[----:B------:R-:W-:-:S04]  /*1d520*/  ISETP.NE.AND P2, PT, R160, 0x2, PT ;  /* 0x00000002a000780c */ /* 0x000fc80003f45270 */
[----:B------:R-:W-:Y:S01]  /*1d530*/  SEL R160, R160, RZ, P2 ;  /* 0x000000ffa0a07207 */ /* 0x000fe20001000000 */
[----:B------:R-:W-:Y:S01]  /*1d540*/  HGMMA.64x128x16.F32 R24, R156, gdesc[UR4].tnspB, R24, gsb0 ;  /* 0x41e000049c187df0 */ /* 0x000fe20008000818 */
[----:B------:R-:W-:Y:S01]  /*1d550*/  R2UR UR6, R10 ;  /* 0x000000000a0672ca */ /* 0x000fe200000e0000 */
[----:B------:R-:W-:Y:S01]  /*1d560*/  VIADD R10, R8, 0x100 ;  /* 0x00000100080a7836 */ /* 0x000fe20000000000 */
[----:B------:R-:W-:Y:S01]  /*1d570*/  R2UR UR7, R11 ;  /* 0x000000000b0772ca */ /* 0x000fe200000e0000 */
[----:B------:R-:W-:Y:S02]  /*1d580*/  IMAD.MOV.U32 R11, RZ, RZ, 0x40000040 ;  /* 0x40000040ff0b7424 */ /* 0x000fe400078e00ff */
[----:B0-----:R-:W-:Y:S01]  /*1d590*/  FADD.FTZ R2, R0, R5 ;  /* 0x0000000500027221 */ /* 0x001fe20000010000 */
[----:B------:R-:W-:Y:S01]  /*1d5a0*/  IMAD.MOV.U32 R5, RZ, RZ, RZ ;  /* 0x000000ffff057224 */ /* 0x000fe200078e00ff */
        /* <DEDUP_REMOVED lines=10> */
[----:B------:R-:W-:Y:S02]  /*1d650*/  R2UR UR6, R10 ;  /* 0x000000000a0672ca */ /* 0x000fe400000e0000 */
[----:B------:R-:W-:Y:S01]  /*1d660*/  R2UR UR7, R11 ;  /* 0x000000000b0772ca */ /* 0x000fe200000e0000 */
[----:B------:R-:W-:Y:S01]  /*1d670*/  IMAD.MOV.U32 R11, RZ, RZ, 0x40000040 ;  /* 0x40000040ff0b7424 */ /* 0x000fe200078e00ff */
[C---:B------:R-:W-:Y:S01]  /*1d680*/  IADD3 R10, R8.reuse, 0x200, RZ ;  /* 0x00000200080a7810 */ /* 0x040fe20007ffe0ff */
[----:B------:R-:W-:Y:S01]  /*1d690*/  VIADD R8, R8, 0x280 ;  /* 0x0000028008087836 */ /* 0x000fe20000000000 */
[----:B------:R-:W-:Y:S02]  /*1d6a0*/  WARPGROUP.DEPBAR.LE gsb0, 0x0 ;  /* 0x00008000000079c5 */ /* 0x000fe40000010000 */
[----:B------:R-:W-:-:S07]  /*1d6b0*/  WARPGROUP.ARRIVE ;  /* 0x00000000000079c5 */ /* 0x000fce0000000000 */
[----:B------:R-:W-:Y:S01]  /*1d6c0*/  HGMMA.64x128x16.F32 R24, R144, gdesc[UR4].tnspB, R24, gsb0 ;  /* 0x41e0000490187df0 */ /* 0x000fe20008000818 */
[----:B------:R-:W-:Y:S02]  /*1d6d0*/  R2UR UR6, R10 ;  /* 0x000000000a0672ca */ /* 0x000fe400000e0000 */
[----:B------:R-:W-:Y:S02]  /*1d6e0*/  R2UR UR7, R11 ;  /* 0x000000000b0772ca */ /* 0x000fe400000e0000 */
[----:B------:R-:W0:Y:S02]  /*1d6f0*/  SHFL.BFLY PT, R11, R2, 0x1, 0x1f ;  /* 0x0c201f00020b7f89 */ /* 0x000e2400000e0000 */
[----:B0-----:R-:W-:Y:S01]  /*1d700*/  FADD.FTZ R14, R2, R11 ;  /* 0x0000000b020e7221 */ /* 0x001fe20000010000 */
[----:B------:R-:W-:-:S04]  /*1d710*/  @!P1 IADD3 R11, R13, 0x2a860, RZ ;  /* 0x0002a8600d0b9810 */ /* 0x000fc80007ffe0ff */
[----:B------:R-:W-:Y:S02]  /*1d720*/  FSETP.NE.FTZ.AND P3, PT, R14, RZ, PT ;  /* 0x000000ff0e00720b */ /* 0x000fe40003f75000 */
[----:B------:R-:W-:-:S11]  /*1d730*/  @!P1 PRMT R11, RZ, 0x654, R11 ;  /* 0x00000654ff0b9816 */ /* 0x000fd6000000000b */
[----:B------:R-:W0:Y:S01]  /*1d740*/  @P3 MUFU.LG2 R10, R14 ;  /* 0x0000000e000a3308 */ /* 0x000e220000000c00 */
[----:B------:R-:W-:Y:S01]  /*1d750*/  @P3 FMUL.FTZ R18, R7, 0.69314718246459960938 ;  /* 0x3f31721807123820 */ /* 0x000fe20000410000 */
[----:B------:R-:W-:Y:S02]  /*1d760*/  WARPGROUP.DEPBAR.LE gsb0, 0x0 ;  /* 0x00008000000079c5 */ /* 0x000fe40000010000 */
[----:B------:R-:W-:-:S06]  /*1d770*/  WARPGROUP.ARRIVE ;  /* 0x00000000000079c5 */ /* 0x000fcc0000000000 */
[----:B------:R-:W-:Y:S01]  /*1d780*/  HGMMA.64x128x16.F32 R24, R140, gdesc[UR4].tnspB, R24, gsb0 ;  /* 0x41e000048c187df0 */ /* 0x000fe20008000818 */
[----:B------:R-:W-:Y:S01]  /*1d790*/  R2UR UR6, R8 ;  /* 0x00000000080672ca */ /* 0x000fe200000e0000 */
[----:B------:R-:W-:Y:S01]  /*1d7a0*/  IMAD.MOV.U32 R8, RZ, RZ, RZ ;  /* 0x000000ffff087224 */ /* 0x000fe200078e00ff */
[----:B------:R-:W-:Y:S02]  /*1d7b0*/  R2UR UR7, R9 ;  /* 0x00000000090772ca */ /* 0x000fe400000e0000 */
[----:B------:R-:W1:Y:S03]  /*1d7c0*/  SHFL.BFLY PT, R9, R6, 0x2, 0x1f ;  /* 0x0c401f0006097f89 */ /* 0x000e6600000e0000 */
[----:B------:R-:W-:Y:S01]  /*1d7d0*/  @P3 MUFU.RCP R8, R14 ;  /* 0x0000000e00083308 */ /* 0x000fe20000001000 */
[----:B-1----:R-:W-:-:S05]  /*1d7e0*/  FADD.FTZ R9, R9, R6 ;  /* 0x0000000609097221 */ /* 0x002fca0000010000 */
[----:B------:R-:W1:Y:S02]  /*1d7f0*/  SHFL.BFLY PT, R0, R9, 0x1, 0x1f ;  /* 0x0c201f0009007f89 */ /* 0x000e6400000e0000 */
[----:B-1----:R-:W-:Y:S01]  /*1d800*/  FADD.FTZ R12, R9, R0 ;  /* 0x00000000090c7221 */ /* 0x002fe20000010000 */
[----:B------:R-:W-:Y:S01]  /*1d810*/  SEL R0, RZ, 0x1, P2 ;  /* 0x00000001ff007807 */ /* 0x000fe20001000000 */
[----:B0-----:R-:W-:-:S03]  /*1d820*/  @P3 FMUL.FTZ R9, R10, 0.69314718246459960938 ;  /* 0x3f3172180a093820 */ /* 0x001fc60000410000 */
[----:B------:R-:W-:Y:S02]  /*1d830*/  FSETP.NE.FTZ.AND P0, PT, R12, RZ, PT ;  /* 0x000000ff0c00720b */ /* 0x000fe40003f15000 */
[----:B------:R-:W-:Y:S01]  /*1d840*/  LOP3.LUT R161, R161, R0, RZ, 0x3c, !PT ;  /* 0x00000000a1a17212 */ /* 0x000fe200078e3cff */
[----:B------:R-:W-:Y:S02]  /*1d850*/  IMAD.MOV.U32 R0, RZ, RZ, -0x800000 ;  /* 0xff800000ff007424 */ /* 0x000fe400078e00ff */
[----:B------:R-:W-:-:S08]  /*1d860*/  @P3 FFMA.FTZ R0, R18, R4, R9 ;  /* 0x0000000412003223 */ /* 0x000fd00000010009 */
[----:B------:R-:W0:Y:S01]  /*1d870*/  @P0 MUFU.LG2 R6, R12 ;  /* 0x0000000c00060308 */ /* 0x000e220000000c00 */
[----:B------:R-:W-:-:S07]  /*1d880*/  @P0 FMUL.FTZ R2, R7, 0.69314718246459960938 ;  /* 0x3f31721807020820 */ /* 0x000fce0000410000 */
[----:B------:R-:W1:Y:S01]  /*1d890*/  @P0 MUFU.RCP R5, R12 ;  /* 0x0000000c00050308 */ /* 0x000e620000001000 */
[----:B0-----:R-:W-:-:S04]  /*1d8a0*/  @P0 FMUL.FTZ R7, R6, 0.69314718246459960938 ;  /* 0x3f31721806070820 */ /* 0x001fc80000410000 */
[----:B------:R-:W-:Y:S01]  /*1d8b0*/  @P0 FFMA.FTZ R20, R2, R3, R7 ;  /* 0x0000000302140223 */ /* 0x000fe20000010007 */
[----:B------:R-:W-:Y:S01]  /*1d8c0*/  PLOP3.LUT P0, PT, PT, PT, PT, 0x8, 0x0 ;  /* 0x000000000000781c */ /* 0x000fe20003f0e170 */
        /* <DEDUP_REMOVED lines=68> */
[----:B0-----:R-:W-:-:S07]  /*1dd10*/  FMUL.FTZ R87, R87, R8 ;  /* 0x0000000857577220 */ /* 0x001fce0000410000 */
.L_x_1438:
        /* <DEDUP_REMOVED lines=10> */
[----:B------:R-:W-:Y:S01]  /*1ddc0*/  ULDC.64 UR4, c[0x0][0xbd8] ;  /* 0x0002f60000047ab9 */ /* 0x000fe20000000a00 */
[----:B------:R-:W-:Y:S01]  /*1ddd0*/  F2FP.F16.F32.PACK_AB R6, R7, R6 ;  /* 0x000000060706723e */ /* 0x000fe200000000ff */
[----:B------:R-:W-:Y:S01]  /*1dde0*/  ULDC.64 UR6, c[0x0][0x208] ;  /* 0x0000820000067ab9 */ /* 0x000fe20000000a00 */
        /* <DEDUP_REMOVED lines=9> */
[C---:B------:R-:W-:Y:S02]  /*1de80*/  IADD3 R72, P0, R4.reuse, 0x4060, RZ ;  /* 0x0000406004487810 */ /* 0x040fe40007f1e0ff */
[----:B------:R-:W-:Y:S02]  /*1de90*/  SHF.R.U64 R15, R15, 0x3, RZ ;  /* 0x000000030f0f7819 */ /* 0x000fe400000012ff */
[C---:B------:R-:W-:Y:S02]  /*1dea0*/  IADD3 R79, P5, R4.reuse, 0x40, RZ ;  /* 0x00000040044f7810 */ /* 0x040fe40007fbe0ff */
[----:B------:R-:W-:-:S02]  /*1deb0*/  IADD3 R95, P4, R4, 0x60, RZ ;  /* 0x00000060045f7810 */ /* 0x000fc40007f9e0ff */
[C---:B------:R-:W-:Y:S01]  /*1dec0*/  IADD3 R97, P3, R4.reuse, 0x4000, RZ ;  /* 0x0000400004617810 */ /* 0x040fe20007f7e0ff */
[--C-:B------:R-:W-:Y:S01]  /*1ded0*/  IMAD.X R11, RZ, RZ, R5.reuse, P5 ;  /* 0x000000ffff0b7224 */ /* 0x100fe200028e0605 */
[C---:B------:R-:W-:Y:S01]  /*1dee0*/  IADD3 R34, P2, R4.reuse, 0x4020, RZ ;  /* 0x0000402004227810 */ /* 0x040fe20007f5e0ff */
[--C-:B------:R-:W-:Y:S01]  /*1def0*/  IMAD.X R13, RZ, RZ, R5.reuse, P4 ;  /* 0x000000ffff0d7224 */ /* 0x100fe200020e0605 */
[----:B------:R-:W-:Y:S02]  /*1df00*/  IADD3 R99, P1, R4, 0x4040, RZ ;  /* 0x0000404004637810 */ /* 0x000fe40007f3e0ff */
[----:B------:R-:W-:Y:S01]  /*1df10*/  IADD3.X R29, RZ, R5, RZ, P0, !PT ;  /* 0x00000005ff1d7210 */ /* 0x000fe200007fe4ff */
[--C-:B------:R-:W-:Y:S01]  /*1df20*/  IMAD.X R25, RZ, RZ, R5.reuse, P2 ;  /* 0x000000ffff197224 */ /* 0x100fe200010e0605 */
[----:B------:R-:W-:Y:S01]  /*1df30*/  LOP3.LUT R8, R71, 0x380, RZ, 0xc0, !PT ;  /* 0x0000038047087812 */ /* 0x000fe200078ec0ff */
[--C-:B------:R-:W-:Y:S01]  /*1df40*/  IMAD.X R27, RZ, RZ, R5.reuse, P1 ;  /* 0x000000ffff1b7224 */ /* 0x100fe200008e0605 */
[----:B------:R-:W-:Y:S01]  /*1df50*/  LOP3.LUT R4, R15, R4, RZ, 0x3c, !PT ;  /* 0x000000040f047212 */ /* 0x000fe200078e3cff */
[----:B------:R-:W-:Y:S01]  /*1df60*/  IMAD.X R15, RZ, RZ, R5, P3 ;  /* 0x000000ffff0f7224 */ /* 0x000fe200018e0605 */
[----:B------:R-:W-:Y:S01]  /*1df70*/  BAR.SYNC.DEFER_BLOCKING 0x1, 0x100 ;  /* 0x0044000000007b1d */ /* 0x000fe20000010000 */
[----:B------:R-:W-:-:S02]  /*1df80*/  ISETP.NE.U32.AND P0, PT, RZ, UR4, PT ;  /* 0x00000004ff007c0c */ /* 0x000fc4000bf05070 */
[----:B------:R-:W-:Y:S02]  /*1df90*/  LOP3.LUT R10, R79, 0x380, RZ, 0xc0, !PT ;  /* 0x000003804f0a7812 */ /* 0x000fe400078ec0ff */
[----:B------:R-:W-:Y:S02]  /*1dfa0*/  SHF.R.U64 R8, R8, 0x3, RZ ;  /* 0x0000000308087819 */ /* 0x000fe400000012ff */
[----:B------:R-:W-:Y:S02]  /*1dfb0*/  MOV R92, R4 ;  /* 0x00000004005c7202 */ /* 0x000fe40000000f00 */
[----:B------:R-:W-:Y:S01]  /*1dfc0*/  ISETP.NE.AND.EX P0, PT, RZ, UR5, PT, P0 ;  /* 0x00000005ff007c0c */ /* 0x000fe2000bf05300 */
[----:B------:R-:W-:Y:S01]  /*1dfd0*/  ULDC.64 UR4, c[0x0][0xbe0] ;  /* 0x0002f80000047ab9 */ /* 0x000fe20000000a00 */
[----:B------:R-:W-:Y:S02]  /*1dfe0*/  IADD3.X R9, RZ, R5, RZ, P6, !PT ;  /* 0x00000005ff097210 */ /* 0x000fe400037fe4ff */
[----:B------:R-:W-:-:S02]  /*1dff0*/  F2FP.F16.F32.PACK_AB R4, R21, R24 ;  /* 0x000000181504723e */ /* 0x000fc400000000ff */
[----:B------:R-:W-:Y:S02]  /*1e000*/  LOP3.LUT R12, R95, 0x380, RZ, 0xc0, !PT ;  /* 0x000003805f0c7812 */ /* 0x000fe400078ec0ff */
[----:B------:R-:W-:Y:S02]  /*1e010*/  LOP3.LUT R14, R97, 0x380, RZ, 0xc0, !PT ;  /* 0x00000380610e7812 */ /* 0x000fe400078ec0ff */
[----:B------:R-:W-:Y:S02]  /*1e020*/  F2FP.F16.F32.PACK_AB R5, R28, R93 ;  /* 0x0000005d1c05723e */ /* 0x000fe400000000ff */
[----:B------:R-:W-:Y:S02]  /*1e030*/  LOP3.LUT R21, R34, 0x380, RZ, 0xc0, !PT ;  /* 0x0000038022157812 */ /* 0x000fe400078ec0ff */
[----:B------:R-:W-:Y:S01]  /*1e040*/  SHF.R.U64 R10, R10, 0x3, RZ ;  /* 0x000000030a0a7819 */ /* 0x000fe200000012ff */
[----:B------:R2:W-:Y:S01]  /*1e050*/  STSM.16.M88.4 [R92], R4 ;  /* 0x000000045c007844 */ /* 0x0005e20000000200 */
[----:B------:R-:W-:-:S02]  /*1e060*/  LOP3.LUT R8, R8, R71, RZ, 0x3c, !PT ;  /* 0x0000004708087212 */ /* 0x000fc400078e3cff */
[----:B------:R-:W-:Y:S02]  /*1e070*/  LOP3.LUT R28, R99, 0x380, RZ, 0xc0, !PT ;  /* 0x00000380631c7812 */ /* 0x000fe400078ec0ff */
[----:B------:R-:W-:Y:S02]  /*1e080*/  ISETP.NE.U32.AND P1, PT, RZ, UR4, PT ;  /* 0x00000004ff007c0c */ /* 0x000fe4000bf25070 */
[----:B------:R-:W-:Y:S02]  /*1e090*/  LOP3.LUT R71, R72, 0x380, RZ, 0xc0, !PT ;  /* 0x0000038048477812 */ /* 0x000fe400078ec0ff */
[----:B------:R-:W-:Y:S02]  /*1e0a0*/  SHF.R.U64 R12, R12, 0x3, RZ ;  /* 0x000000030c0c7819 */ /* 0x000fe400000012ff */
[----:B------:R-:W-:Y:S02]  /*1e0b0*/  SHF.R.U64 R14, R14, 0x3, RZ ;  /* 0x000000030e0e7819 */ /* 0x000fe400000012ff */
[----:B------:R-:W-:-:S02]  /*1e0c0*/  SHF.R.U64 R21, R21, 0x3, RZ ;  /* 0x0000000315157819 */ /* 0x000fc400000012ff */
[----:B------:R-:W-:Y:S02]  /*1e0d0*/  LOP3.LUT R10, R10, R79, RZ, 0x3c, !PT ;  /* 0x0000004f0a0a7212 */ /* 0x000fe400078e3cff */
[----:B------:R-:W-:Y:S02]  /*1e0e0*/  SHF.R.U64 R28, R28, 0x3, RZ ;  /* 0x000000031c1c7819 */ /* 0x000fe400000012ff */
[----:B------:R-:W-:Y:S02]  /*1e0f0*/  ISETP.NE.AND.EX P1, PT, RZ, UR5, PT, P1 ;  /* 0x00000005ff007c0c */ /* 0x000fe4000bf25310 */
[----:B------:R-:W-:Y:S02]  /*1e100*/  SHF.R.U64 R71, R71, 0x3, RZ ;  /* 0x0000000347477819 */ /* 0x000fe400000012ff */
[----:B------:R-:W-:Y:S02]  /*1e110*/  LOP3.LUT R12, R12, R95, RZ, 0x3c, !PT ;  /* 0x0000005f0c0c7212 */ /* 0x000fe400078e3cff */
[----:B------:R-:W-:-:S02]  /*1e120*/  LOP3.LUT R14, R14, R97, RZ, 0x3c, !PT ;  /* 0x000000610e0e7212 */ /* 0x000fc400078e3cff */
[----:B------:R-:W-:Y:S02]  /*1e130*/  LOP3.LUT R24, R21, R34, RZ, 0x3c, !PT ;  /* 0x0000002215187212 */ /* 0x000fe400078e3cff */
[----:B------:R-:W-:Y:S02]  /*1e140*/  LOP3.LUT R26, R28, R99, RZ, 0x3c, !PT ;  /* 0x000000631c1a7212 */ /* 0x000fe400078e3cff */
[----:B------:R-:W-:Y:S02]  /*1e150*/  MOV R34, R8 ;  /* 0x0000000800227202 */ /* 0x000fe40000000f00 */
[----:B------:R-:W-:Y:S02]  /*1e160*/  MOV R91, R10 ;  /* 0x0000000a005b7202 */ /* 0x000fe40000000f00 */
[----:B------:R-:W-:Y:S02]  /*1e170*/  LOP3.LUT R28, R71, R72, RZ, 0x3c, !PT ;  /* 0x00000048471c7212 */ /* 0x000fe400078e3cff */
[----:B------:R-:W-:-:S02]  /*1e180*/  F2FP.F16.F32.PACK_AB R8, R33, R88 ;  /* 0x000000582108723e */ /* 0x000fc400000000ff */
[----:B------:R-:W-:Y:S02]  /*1e190*/  F2FP.F16.F32.PACK_AB R9, R30, R89 ;  /* 0x000000591e09723e */ /* 0x000fe400000000ff */
[----:B------:R-:W-:Y:S02]  /*1e1a0*/  F2FP.F16.F32.PACK_AB R10, R37, R36 ;  /* 0x00000024250a723e */ /* 0x000fe400000000ff */
[----:B------:R-:W-:Y:S01]  /*1e1b0*/  F2FP.F16.F32.PACK_AB R11, R39, R38 ;  /* 0x00000026270b723e */ /* 0x000fe200000000ff */
[----:B------:R-:W3:Y:S01]  /*1e1c0*/  LDC.64 R36, c[0x0][0xbd8] ;  /* 0x0002f600ff247b82 */ /* 0x000ee20000000a00 */
[----:B--2---:R-:W-:Y:S02]  /*1e1d0*/  F2FP.F16.F32.PACK_AB R4, R41, R40 ;  /* 0x000000282904723e */ /* 0x004fe400000000ff */
[----:B------:R-:W-:Y:S01]  /*1e1e0*/  F2FP.F16.F32.PACK_AB R5, R43, R42 ;  /* 0x0000002a2b05723e */ /* 0x000fe200000000ff */
[----:B------:R2:W-:Y:S01]  /*1e1f0*/  STSM.16.M88.4 [R34], R8 ;  /* 0x0000000822007844 */ /* 0x0005e20000000200 */
[----:B------:R-:W-:-:S02]  /*1e200*/  F2FP.F16.F32.PACK_AB R6, R45, R44 ;  /* 0x0000002c2d06723e */ /* 0x000fc400000000ff */
[----:B------:R-:W-:Y:S02]  /*1e210*/  F2FP.F16.F32.PACK_AB R7, R47, R46 ;  /* 0x0000002e2f07723e */ /* 0x000fe400000000ff */
[----:B------:R-:W-:Y:S02]  /*1e220*/  MOV R90, R12 ;  /* 0x0000000c005a7202 */ /* 0x000fe40000000f00 */
[----:B------:R-:W-:Y:S01]  /*1e230*/  MOV R21, R14 ;  /* 0x0000000e00157202 */ /* 0x000fe20000000f00 */
[----:B------:R4:W-:Y:S01]  /*1e240*/  STSM.16.M88.4 [R91], R4 ;  /* 0x000000045b007844 */ /* 0x0009e20000000200 */
[----:B------:R-:W-:Y:S02]  /*1e250*/  MOV R79, R24 ;  /* 0x00000018004f7202 */ /* 0x000fe40000000f00 */
[----:B------:R-:W-:Y:S02]  /*1e260*/  MOV R72, R26 ;  /* 0x0000001a00487202 */ /* 0x000fe40000000f00 */
[----:B------:R-:W-:-:S02]  /*1e270*/  F2FP.F16.F32.PACK_AB R12, R49, R48 ;  /* 0x00000030310c723e */ /* 0x000fc400000000ff */
[----:B------:R-:W-:Y:S01]  /*1e280*/  F2FP.F16.F32.PACK_AB R13, R51, R50 ;  /* 0x00000032330d723e */ /* 0x000fe200000000ff */
[----:B--2---:R-:W2:Y:S01]  /*1e290*/  @P1 LDC.64 R8, c[0x0][0xbe0] ;  /* 0x0002f800ff081b82 */ /* 0x004ea20000000a00 */
[----:B------:R-:W-:Y:S02]  /*1e2a0*/  F2FP.F16.F32.PACK_AB R14, R53, R52 ;  /* 0x00000034350e723e */ /* 0x000fe400000000ff */
[----:B------:R-:W-:Y:S01]  /*1e2b0*/  F2FP.F16.F32.PACK_AB R15, R55, R54 ;  /* 0x00000036370f723e */ /* 0x000fe200000000ff */
[----:B------:R-:W-:Y:S01]  /*1e2c0*/  ULDC UR4, c[0x0][0xa88] ;  /* 0x0002a20000047ab9 */ /* 0x000fe20000000800 */
[----:B------:R-:W-:Y:S01]  /*1e2d0*/  MOV R71, R28 ;  /* 0x0000001c00477202 */ /* 0x000fe20000000f00 */
[----:B---3--:R-:W-:Y:S01]  /*1e2e0*/  IMAD.WIDE R36, R183, 0x4, R36 ;  /* 0x00000004b7247825 */ /* 0x008fe200078e0224 */
[----:B------:R-:W-:Y:S01]  /*1e2f0*/  F2FP.F16.F32.PACK_AB R24, R57, R56 ;  /* 0x000000383918723e */ /* 0x000fe200000000ff */
[----:B------:R-:W-:Y:S01]  /*1e300*/  STSM.16.M88.4 [R90], R12 ;  /* 0x0000000c5a007844 */ /* 0x000fe20000000200 */
[----:B------:R-:W-:-:S02]  /*1e310*/  F2FP.F16.F32.PACK_AB R25, R59, R58 ;  /* 0x0000003a3b19723e */ /* 0x000fc400000000ff */
[----:B------:R-:W-:Y:S02]  /*1e320*/  F2FP.F16.F32.PACK_AB R26, R61, R60 ;  /* 0x0000003c3d1a723e */ /* 0x000fe400000000ff */
[----:B------:R-:W-:Y:S02]  /*1e330*/  F2FP.F16.F32.PACK_AB R27, R63, R62 ;  /* 0x0000003e3f1b723e */ /* 0x000fe400000000ff */
[----:B------:R-:W-:Y:S02]  /*1e340*/  F2FP.F16.F32.PACK_AB R28, R65, R64 ;  /* 0x00000040411c723e */ /* 0x000fe400000000ff */
[----:B------:R-:W-:Y:S01]  /*1e350*/  F2FP.F16.F32.PACK_AB R29, R67, R66 ;  /* 0x00000042431d723e */ /* 0x000fe200000000ff */
[----:B------:R3:W-:Y:S01]  /*1e360*/  STSM.16.M88.4 [R21], R24 ;  /* 0x0000001815007844 */ /* 0x0007e20000000200 */
[----:B------:R-:W-:Y:S02]  /*1e370*/  F2FP.F16.F32.PACK_AB R30, R69, R68 ;  /* 0x00000044451e723e */ /* 0x000fe400000000ff */
[----:B------:R-:W-:-:S02]  /*1e380*/  F2FP.F16.F32.PACK_AB R33, R75, R74 ;  /* 0x0000004a4b21723e */ /* 0x000fc400000000ff */
[----:B------:R-:W-:Y:S01]  /*1e390*/  F2FP.F16.F32.PACK_AB R34, R77, R76 ;  /* 0x0000004c4d22723e */ /* 0x000fe200000000ff */
[----:B------:R-:W-:Y:S01]  /*1e3a0*/  STSM.16.M88.4 [R79], R28 ;  /* 0x0000001c4f007844 */ /* 0x000fe20000000200 */
[----:B----4-:R-:W-:Y:S02]  /*1e3b0*/  F2FP.F16.F32.PACK_AB R4, R81, R80 ;  /* 0x000000505104723e */ /* 0x010fe400000000ff */
[----:B------:R-:W-:Y:S01]  /*1e3c0*/  F2FP.F16.F32.PACK_AB R5, R83, R82 ;  /* 0x000000525305723e */ /* 0x000fe200000000ff */
[----:B------:R-:W-:Y:S01]  /*1e3d0*/  STSM.16.M88.4 [R72], R32 ;  /* 0x0000002048007844 */ /* 0x000fe20000000200 */
[----:B------:R-:W-:Y:S02]  /*1e3e0*/  F2FP.F16.F32.PACK_AB R6, R85, R84 ;  /* 0x000000545506723e */ /* 0x000fe400000000ff */
[----:B------:R-:W-:Y:S01]  /*1e3f0*/  F2FP.F16.F32.PACK_AB R7, R87, R86 ;  /* 0x000000565707723e */ /* 0x000fe200000000ff */
[----:B------:R-:W-:Y:S02]  /*1e400*/  IMAD.U32 R48, RZ, RZ, UR4 ;  /* 0x00000004ff307e24 */ /* 0x000fe4000f8e00ff */
[----:B---3--:R-:W-:-:S02]  /*1e410*/  IMAD.MOV.U32 R21, RZ, RZ, RZ ;  /* 0x000000ffff157224 */ /* 0x008fc400078e00ff */
[----:B------:R3:W-:Y:S01]  /*1e420*/  STSM.16.M88.4 [R71], R4 ;  /* 0x0000000447007844 */ /* 0x0007e20000000200 */
[----:B------:R-:W-:Y:S01]  /*1e430*/  BAR.SYNC.DEFER_BLOCKING 0x1, 0x100 ;  /* 0x0044000000007b1d */ /* 0x000fe20000010000 */
[----:B--2---:R-:W-:-:S04]  /*1e440*/  @P1 IMAD.WIDE R8, R183, 0x4, R8 ;  /* 0x00000004b7081825 */ /* 0x004fc800078e0208 */
[----:B------:R-:W-:-:S04]  /*1e450*/  IMAD R11, R180, 0x40, R178 ;  /* 0x00000040b40b7824 */ /* 0x000fc800078e02b2 */
[----:B---3--:R-:W-:Y:S01]  /*1e460*/  IMAD.WIDE R4, R11, 0x2, R2 ;  /* 0x000000020b047825 */ /* 0x008fe200078e0202 */
[----:B------:R2:W5:Y:S04]  /*1e470*/  @P0 LDG.E R21, desc[UR6][R36.64] ;  /* 0x0000000624150981 */ /* 0x000568000c1e1900 */
[----:B------:R2:W5:Y:S01]  /*1e480*/  @P1 LDG.E R48, desc[UR6][R8.64] ;  /* 0x0000000608301981 */ /* 0x000562000c1e1900 */
[----:B------:R-:W-:Y:S05]  /*1e490*/  @P1 BRA `(.L_x_1592) ;  /* 0x0000000000141947 */ /* 0x000fea0003800000 */
[----:B------:R-:W-:Y:S05]  /*1e4a0*/  @!P0 BRA `(.L_x_1592) ;  /* 0x0000000000108947 */ /* 0x000fea0003800000 */
[----:B------:R-:W-:Y:S02]  /*1e4b0*/  ULDC.64 UR4, c[0x0][0x208] ;  /* 0x0000820000047ab9 */ /* 0x000fe40000000a00 */
[----:B------:R-:W3:Y:S04]  /*1e4c0*/  LDG.E R3, desc[UR4][R36.64] ;  /* 0x0000000424037981 */ /* 0x000ee8000c1e1900 */
[----:B-----5:R-:W3:Y:S02]  /*1e4d0*/  LDG.E R48, desc[UR4][R36.64+0x4] ;  /* 0x0000040424307981 */ /* 0x020ee4000c1e1900 */
[----:B---3--:R-:W-:-:S07]  /*1e4e0*/  IMAD.IADD R48, R48, 0x1, -R3 ;  /* 0x0000000130307824 */ /* 0x008fce00078e0a03 */
.L_x_1592:
[----:B------:R-:W-:Y:S01]  /*1e4f0*/  SHF.R.S32.HI R49, RZ, 0x1f, R182 ;  /* 0x0000001fff317819 */ /* 0x000fe200000114b6 */
[----:B------:R-:W-:Y:S01]  /*1e500*/  ULDC.64 UR4, c[0x0][0xb70] ;  /* 0x0002dc0000047ab9 */ /* 0x000fe20000000a00 */
[--C-:B-----5:R-:W-:Y:S01]  /*1e510*/  SHF.R.S32.HI R3, RZ, 0x1f, R21.reuse ;  /* 0x0000001fff037819 */ /* 0x120fe20000011415 */
[----:B------:R-:W-:Y:S01]  /*1e520*/  IMAD.MOV.U32 R2, RZ, RZ, R21 ;  /* 0x000000ffff027224 */ /* 0x000fe200078e0015 */
[----:B--2---:R-:W-:Y:S01]  /*1e530*/  IADD3 R9, P1, R4, 0x1000, RZ ;  /* 0x0000100004097810 */ /* 0x004fe20007f3e0ff */
[----:B------:R-:W-:Y:S01]  /*1e540*/  IMAD R7, R49, UR4, RZ ;  /* 0x0000000431077c24 */ /* 0x000fe2000f8e02ff */
[----:B------:R-:W-:Y:S01]  /*1e550*/  SEL R51, R183, RZ, !P0 ;  /* 0x000000ffb7337207 */ /* 0x000fe20004000000 */
[----:B------:R-:W-:Y:S01]  /*1e560*/  ULDC.64 UR6, c[0x0][0x208] ;  /* 0x0000820000067ab9 */ /* 0x000fe20000000a00 */
[----:B------:R-:W-:Y:S01]  /*1e570*/  LOP3.LUT R8, R9, 0x380, RZ, 0xc0, !PT ;  /* 0x0000038009087812 */ /* 0x000fe200078ec0ff */
[----:B------:R-:W-:Y:S01]  /*1e580*/  IMAD R11, R182, UR5, R7 ;  /* 0x00000005b60b7c24 */ /* 0x000fe2000f8e0207 */
[----:B------:R-:W-:Y:S01]  /*1e590*/  IADD3 R13, P2, R4, 0x2000, RZ ;  /* 0x00002000040d7810 */ /* 0x000fe20007f5e0ff */
[----:B------:R-:W-:Y:S01]  /*1e5a0*/  IMAD.WIDE.U32 R6, R182, UR4, R2 ;  /* 0x00000004b6067c25 */ /* 0x000fe2000f8e0002 */
[----:B------:R-:W-:Y:S01]  /*1e5b0*/  SHF.R.S32.HI R2, RZ, 0x1f, R183 ;  /* 0x0000001fff027819 */ /* 0x000fe200000114b7 */
[----:B------:R-:W-:Y:S01]  /*1e5c0*/  ULDC.64 UR4, c[0x0][0xb78] ;  /* 0x0002de0000047ab9 */ /* 0x000fe20000000a00 */
[----:B------:R-:W-:-:S02]  /*1e5d0*/  SHF.R.U64 R8, R8, 0x3, RZ ;  /* 0x0000000308087819 */ /* 0x000fc400000012ff */
[----:B------:R-:W-:Y:S01]  /*1e5e0*/  IADD3 R7, R7, R11, RZ ;  /* 0x0000000b07077210 */ /* 0x000fe20007ffe0ff */
[----:B------:R-:W-:Y:S01]  /*1e5f0*/  IMAD R11, R187, 0x80, R179 ;  /* 0x00000080bb0b7824 */ /* 0x000fe200078e02b3 */
[----:B------:R-:W-:Y:S02]  /*1e600*/  SEL R50, R2, RZ, !P0 ;  /* 0x000000ff02327207 */ /* 0x000fe40004000000 */
[----:B------:R-:W-:Y:S01]  /*1e610*/  LOP3.LUT R8, R8, R9, RZ, 0x3c, !PT ;  /* 0x0000000908087212 */ /* 0x000fe200078e3cff */
[----:B------:R-:W-:Y:S01]  /*1e620*/  IMAD.WIDE.U32 R6, R51, UR4, R6 ;  /* 0x0000000433067c25 */ /* 0x000fe2000f8e0006 */
[----:B------:R-:W-:Y:S02]  /*1e630*/  SHF.R.S32.HI R9, RZ, 0x1f, R11 ;  /* 0x0000001fff097819 */ /* 0x000fe4000001140b */
[----:B------:R-:W-:Y:S01]  /*1e640*/  LOP3.LUT R12, R13, 0x380, RZ, 0xc0, !PT ;  /* 0x000003800d0c7812 */ /* 0x000fe200078ec0ff */
[----:B------:R-:W-:Y:S01]  /*1e650*/  IMAD R2, R50, UR4, RZ ;  /* 0x0000000432027c24 */ /* 0x000fe2000f8e02ff */
[----:B------:R-:W-:-:S02]  /*1e660*/  IADD3 R25, P6, R4, 0x3000, RZ ;  /* 0x0000300004197810 */ /* 0x000fc40007fde0ff */
[----:B------:R-:W-:Y:S01]  /*1e670*/  SHF.R.U64 R12, R12, 0x3, RZ ;  /* 0x000000030c0c7819 */ /* 0x000fe200000012ff */
[----:B------:R-:W-:Y:S01]  /*1e680*/  IMAD R10, R51, UR5, R2 ;  /* 0x00000005330a7c24 */ /* 0x000fe2000f8e0202 */
[----:B------:R-:W-:Y:S01]  /*1e690*/  IADD3 R2, P0, R11, R6, RZ ;  /* 0x000000060b027210 */ /* 0x000fe20007f1e0ff */
[----:B------:R-:W-:Y:S01]  /*1e6a0*/  ULDC.64 UR4, c[0x0][0xb40] ;  /* 0x0002d00000047ab9 */ /* 0x000fe20000000a00 */
[----:B------:R-:W-:Y:S01]  /*1e6b0*/  LOP3.LUT R12, R12, R13, RZ, 0x3c, !PT ;  /* 0x0000000d0c0c7212 */ /* 0x000fe200078e3cff */
[----:B------:R-:W-:Y:S01]  /*1e6c0*/  IMAD.X R13, RZ, RZ, R5, P2 ;  /* 0x000000ffff0d7224 */ /* 0x000fe200010e0605 */
[----:B------:R-:W-:Y:S01]  /*1e6d0*/  IADD3.X R9, R9, R7, R10, P0, !PT ;  /* 0x0000000709097210 */ /* 0x000fe200007fe40a */
[----:B------:R-:W-:Y:S01]  /*1e6e0*/  VIADD R7, R11, 0x8 ;  /* 0x000000080b077836 */ /* 0x000fe20000000000 */
[----:B------:R-:W-:Y:S02]  /*1e6f0*/  LEA R46, P0, R2, UR4, 0x2 ;  /* 0x00000004022e7c11 */ /* 0x000fe4000f8010ff */
[----:B------:R-:W-:-:S02]  /*1e700*/  IADD3 R29, P5, R4, 0x4000, RZ ;  /* 0x00004000041d7810 */ /* 0x000fc40007fbe0ff */
[----:B------:R-:W-:Y:S01]  /*1e710*/  LEA.HI.X R47, R2, UR5, R9, 0x2, P0 ;  /* 0x00000005022f7c11 */ /* 0x000fe200080f1409 */
[----:B------:R-:W-:Y:S01]  /*1e720*/  IMAD.X R9, RZ, RZ, R5, P1 ;  /* 0x000000ffff097224 */ /* 0x000fe200008e0605 */
[----:B------:R-:W-:Y:S01]  /*1e730*/  LOP3.LUT P0, RZ, R191, 0x3, RZ, 0xc0, !PT ;  /* 0x00000003bfff7812 */ /* 0x000fe2000780c0ff */
[----:B------:R-:W-:Y:S01]  /*1e740*/  ULDC.64 UR4, c[0x0][0xaa0] ;  /* 0x0002a80000047ab9 */ /* 0x000fe20000000a00 */
[C---:B------:R-:W-:Y:S02]  /*1e750*/  IADD3 R33, P4, R4.reuse, 0x5000, RZ ;  /* 0x0000500004217810 */ /* 0x040fe40007f9e0ff */
[C---:B------:R-:W-:Y:S02]  /*1e760*/  IADD3 R37, P3, R4.reuse, 0x6000, RZ ;  /* 0x0000600004257810 */ /* 0x040fe40007f7e0ff */
[----:B------:R-:W-:Y:S02]  /*1e770*/  ISETP.GE.OR P1, PT, R11, R48, P0 ;  /* 0x000000300b00720c */ /* 0x000fe40000726670 */
[----:B------:R-:W-:-:S02]  /*1e780*/  LOP3.LUT R2, R4, 0x380, RZ, 0xc0, !PT ;  /* 0x0000038004027812 */ /* 0x000fc400078ec0ff */
[----:B------:R-:W-:Y:S02]  /*1e790*/  IADD3 R11, P2, R4, 0x7000, RZ ;  /* 0x00007000040b7810 */ /* 0x000fe40007f5e0ff */
[----:B------:R-:W-:Y:S02]  /*1e7a0*/  ISETP.GE.OR P0, PT, R7, R48, P0 ;  /* 0x000000300700720c */ /* 0x000fe40000706670 */
[----:B------:R-:W-:Y:S01]  /*1e7b0*/  LOP3.LUT R24, R25, 0x380, RZ, 0xc0, !PT ;  /* 0x0000038019187812 */ /* 0x000fe200078ec0ff */
[----:B------:R-:W-:Y:S01]  /*1e7c0*/  IMAD.X R41, RZ, RZ, R5, P2 ;  /* 0x000000ffff297224 */ /* 0x000fe200010e0605 */
[----:B------:R-:W-:Y:S02]  /*1e7d0*/  LOP3.LUT R28, R29, 0x380, RZ, 0xc0, !PT ;  /* 0x000003801d1c7812 */ /* 0x000fe400078ec0ff */
[----:B------:R-:W-:Y:S01]  /*1e7e0*/  LOP3.LUT R32, R33, 0x380, RZ, 0xc0, !PT ;  /* 0x0000038021207812 */ /* 0x000fe200078ec0ff */
[----:B------:R-:W-:Y:S01]  /*1e7f0*/  @!P1 STG.E desc[UR6][R46.64], R20 ;  /* 0x000000142e009986 */ /* 0x000fe2000c101906 */
[----:B------:R-:W-:-:S02]  /*1e800*/  LOP3.LUT R36, R37, 0x380, RZ, 0xc0, !PT ;  /* 0x0000038025247812 */ /* 0x000fc400078ec0ff */
[----:B------:R-:W-:Y:S02]  /*1e810*/  SHF.R.U64 R7, R2, 0x3, RZ ;  /* 0x0000000302077819 */ /* 0x000fe400000012ff */
[----:B------:R-:W-:Y:S01]  /*1e820*/  LOP3.LUT R2, R11, 0x380, RZ, 0xc0, !PT ;  /* 0x000003800b027812 */ /* 0x000fe200078ec0ff */
[----:B------:R2:W-:Y:S01]  /*1e830*/  @!P0 STG.E desc[UR6][R46.64+0x20], R0 ;  /* 0x000020002e008986 */ /* 0x0005e2000c101906 */
[----:B------:R-:W-:Y:S02]  /*1e840*/  SHF.R.U64 R24, R24, 0x3, RZ ;  /* 0x0000000318187819 */ /* 0x000fe400000012ff */
[----:B------:R-:W-:Y:S01]  /*1e850*/  SHF.R.U64 R28, R28, 0x3, RZ ;  /* 0x000000031c1c7819 */ /* 0x000fe200000012ff */
[----:B------:R-:W5:Y:S01]  /*1e860*/  LD.E.128 R12, desc[UR6][R12.64] ;  /* 0x000000060c0c7980 */ /* 0x000f62000c101d00 */
[----:B------:R-:W-:Y:S02]  /*1e870*/  SHF.R.U64 R32, R32, 0x3, RZ ;  /* 0x0000000320207819 */ /* 0x000fe400000012ff */
[----:B------:R-:W-:-:S02]  /*1e880*/  SHF.R.U64 R36, R36, 0x3, RZ ;  /* 0x0000000324247819 */ /* 0x000fc400000012ff */
[----:B------:R-:W-:Y:S02]  /*1e890*/  SHF.R.U64 R2, R2, 0x3, RZ ;  /* 0x0000000302027819 */ /* 0x000fe400000012ff */
[----:B------:R-:W-:Y:S01]  /*1e8a0*/  LOP3.LUT R24, R24, R25, RZ, 0x3c, !PT ;  /* 0x0000001918187212 */ /* 0x000fe200078e3cff */
[--C-:B------:R-:W-:Y:S01]  /*1e8b0*/  IMAD.X R25, RZ, RZ, R5.reuse, P6 ;  /* 0x000000ffff197224 */ /* 0x100fe200030e0605 */
[----:B------:R-:W-:Y:S02]  /*1e8c0*/  LOP3.LUT R28, R28, R29, RZ, 0x3c, !PT ;  /* 0x0000001d1c1c7212 */ /* 0x000fe400078e3cff */
[----:B------:R-:W-:Y:S01]  /*1e8d0*/  LOP3.LUT R32, R32, R33, RZ, 0x3c, !PT ;  /* 0x0000002120207212 */ /* 0x000fe200078e3cff */
[--C-:B------:R-:W-:Y:S01]  /*1e8e0*/  IMAD.X R33, RZ, RZ, R5.reuse, P4 ;  /* 0x000000ffff217224 */ /* 0x100fe200020e0605 */
[----:B------:R-:W-:Y:S01]  /*1e8f0*/  LOP3.LUT R36, R36, R37, RZ, 0x3c, !PT ;  /* 0x0000002524247212 */ /* 0x000fe200078e3cff */
[----:B------:R-:W-:Y:S01]  /*1e900*/  IMAD.X R37, RZ, RZ, R5, P3 ;  /* 0x000000ffff257224 */ /* 0x000fe200018e0605 */
[----:B------:R-:W-:Y:S01]  /*1e910*/  IADD3.X R29, RZ, R5, RZ, P5, !PT ;  /* 0x00000005ff1d7210 */ /* 0x000fe20002ffe4ff */
[----:B------:R-:W5:Y:S01]  /*1e920*/  LD.E.128 R24, desc[UR6][R24.64] ;  /* 0x0000000618187980 */ /* 0x000f62000c101d00 */
[----:B------:R-:W-:-:S02]  /*1e930*/  LOP3.LUT R4, R7, R4, RZ, 0x3c, !PT ;  /* 0x0000000407047212 */ /* 0x000fc400078e3cff */
[----:B------:R-:W-:Y:S01]  /*1e940*/  LOP3.LUT R40, R2, R11, RZ, 0x3c, !PT ;  /* 0x0000000b02287212 */ /* 0x000fe200078e3cff */
[----:B------:R-:W5:Y:S01]  /*1e950*/  LD.E.128 R32, desc[UR6][R32.64] ;  /* 0x0000000620207980 */ /* 0x000f62000c101d00 */
[----:B------:R-:W-:-:S03]  /*1e960*/  SHF.R.S32.HI R45, RZ, 0x1f, R178 ;  /* 0x0000001fff2d7819 */ /* 0x000fc600000114b2 */
[----:B------:R-:W5:Y:S01]  /*1e970*/  LD.E.128 R4, desc[UR6][R4.64] ;  /* 0x0000000604047980 */ /* 0x000f62000c101d00 */
[----:B------:R-:W-:-:S03]  /*1e980*/  IMAD.MOV.U32 R44, RZ, RZ, R178 ;  /* 0x000000ffff2c7224 */ /* 0x000fc600078e00b2 */
[----:B------:R-:W5:Y:S04]  /*1e990*/  LD.E.128 R8, desc[UR6][R8.64] ;  /* 0x0000000608087980 */ /* 0x000f68000c101d00 */
[----:B------:R-:W5:Y:S04]  /*1e9a0*/  LD.E.128 R28, desc[UR6][R28.64] ;  /* 0x000000061c1c7980 */ /* 0x000f68000c101d00 */
[----:B------:R-:W5:Y:S04]  /*1e9b0*/  LD.E.128 R36, desc[UR6][R36.64] ;  /* 0x0000000624247980 */ /* 0x000f68000c101d00 */
[----:B------:R-:W5:Y:S01]  /*1e9c0*/  LD.E.128 R40, desc[UR6][R40.64] ;  /* 0x0000000628287980 */ /* 0x000f62000c101d00 */
[----:B--2---:R-:W-:Y:S01]  /*1e9d0*/  IMAD R0, R3, UR4, RZ ;  /* 0x0000000403007c24 */ /* 0x004fe2000f8e02ff */
[----:B------:R-:W-:Y:S01]  /*1e9e0*/  @!PT LDS RZ, [RZ] ;  /* 0x00000000fffff984 */ /* 0x000fe20000000800 */
[----:B------:R-:W-:Y:S01]  /*1e9f0*/  @!PT LDS RZ, [RZ] ;  /* 0x00000000fffff984 */ /* 0x000fe20000000800 */
[----:B------:R-:W-:Y:S01]  /*1ea00*/  @!PT LDS RZ, [RZ] ;  /* 0x00000000fffff984 */ /* 0x000fe20000000800 */
[----:B------:R-:W-:Y:S01]  /*1ea10*/  @!PT LDS RZ, [RZ] ;  /* 0x00000000fffff984 */ /* 0x000fe20000000800 */
[----:B------:R2:W-:Y:S06]  /*1ea20*/  MEMBAR.ALL.CTA ;  /* 0x0000000000007992 */ /* 0x0005ec0000008000 */
[----:B--2---:R-:W2:Y:S01]  /*1ea30*/  FENCE.VIEW.ASYNC.S ;  /* 0x00000000000073c6 */ /* 0x004ea20000000000 */
[----:B------:R-:W-:-:S04]  /*1ea40*/  IMAD.WIDE.U32 R2, R21, UR4, R44 ;  /* 0x0000000415027c25 */ /* 0x000fc8000f8e002c */
[----:B------:R-:W-:Y:S01]  /*1ea50*/  IMAD R21, R21, UR5, R0 ;  /* 0x0000000515157c24 */ /* 0x000fe2000f8e0200 */
[----:B------:R-:W-:Y:S01]  /*1ea60*/  ULDC.64 UR4, c[0x0][0xae0] ;  /* 0x0002b80000047ab9 */ /* 0x000fe20000000a00 */
[----:B------:R-:W-:Y:S01]  /*1ea70*/  IMAD R47, R187, -0x80, R48 ;  /* 0xffffff80bb2f7824 */ /* 0x000fe200078e0230 */
[C---:B------:R-:W-:Y:S01]  /*1ea80*/  IADD3 R0, R180.reuse, 0x20, RZ ;  /* 0x00000020b4007810 */ /* 0x040fe20007ffe0ff */
[----:B------:R-:W-:Y:S02]  /*1ea90*/  IMAD.IADD R3, R3, 0x1, R21 ;  /* 0x0000000103037824 */ /* 0x000fe400078e0215 */
[----:B------:R-:W-:Y:S01]  /*1eaa0*/  IMAD R45, R49, UR4, RZ ;  /* 0x00000004312d7c24 */ /* 0x000fe2000f8e02ff */
[CC--:B------:R-:W-:Y:S01]  /*1eab0*/  ISETP.GE.AND P2, PT, R180.reuse, R47.reuse, PT ;  /* 0x0000002fb400720c */ /* 0x0c0fe20003f46270 */
[----:B------:R-:W-:Y:S01]  /*1eac0*/  VIADD R20, R180, 0x40 ;  /* 0x00000040b4147836 */ /* 0x000fe20000000000 */
[----:B------:R-:W-:Y:S01]  /*1ead0*/  ISETP.GE.AND P4, PT, R0, R47, PT ;  /* 0x0000002f0000720c */ /* 0x000fe20003f86270 */
        /* <DEDUP_REMOVED lines=9> */
[----:B------:R-:W-:Y:S01]  /*1eb70*/  ISETP.GE.AND P1, PT, R21, R47, PT ;  /* 0x0000002f1500720c */ /* 0x000fe20003f26270 */
[C---:B------:R-:W-:Y:S01]  /*1eb80*/  IMAD.WIDE.U32 R44, R51.reuse, UR4, R2 ;  /* 0x00000004332c7c25 */ /* 0x040fe2000f8e0002 */
[----:B------:R-:W-:Y:S01]  /*1eb90*/  SHF.R.S32.HI R181, RZ, 0x1f, R180 ;  /* 0x0000001fffb57819 */ /* 0x000fe200000114b4 */
[----:B--2---:R2:W-:Y:S01]  /*1eba0*/  SYNCS.ARRIVE.TRANS64.RED.A1T0 RZ, [R0+URZ], RZ ;  /* 0x000000ff00ff79a7 */ /* 0x0045e2000810043f */
[----:B------:R-:W-:Y:S01]  /*1ebb0*/  BSSY B1, `(.L_x_1593) ;  /* 0x0000016000017945 */ /* 0x000fe20003800000 */
[----:B------:R-:W-:-:S02]  /*1ebc0*/  IMAD R47, R51, UR5, R20 ;  /* 0x00000005332f7c24 */ /* 0x000fc4000f8e0214 */
[----:B------:R-:W-:-:S04]  /*1ebd0*/  IMAD.WIDE R20, R187, 0x80, R180 ;  /* 0x00000080bb147825 */ /* 0x000fc800078e02b4 */
[----:B------:R-:W-:Y:S01]  /*1ebe0*/  IMAD.IADD R49, R45, 0x1, R47 ;  /* 0x000000012d317824 */ /* 0x000fe200078e022f */
[----:B--2---:R-:W-:Y:S06]  /*1ebf0*/  @P2 BRA `(.L_x_1594) ;  /* 0x0000000000442947 */ /* 0x004fec0003800000 */
[----:B------:R-:W-:Y:S01]  /*1ec00*/  ULDC.64 UR4, c[0x0][0xad8] ;  /* 0x0002b60000047ab9 */ /* 0x000fe20000000a00 */
[----:B------:R-:W-:Y:S01]  /*1ec10*/  IMAD.MOV.U32 R2, RZ, RZ, R44 ;  /* 0x000000ffff027224 */ /* 0x000fe200078e002c */
[C---:B------:R-:W-:Y:S01]  /*1ec20*/  IADD3 R0, R178.reuse, 0x40, RZ ;  /* 0x00000040b2007810 */ /* 0x040fe20007ffe0ff */
[----:B------:R-:W-:Y:S01]  /*1ec30*/  IMAD R47, R21, UR4, RZ ;  /* 0x00000004152f7c24 */ /* 0x000fe2000f8e02ff */
[----:B------:R-:W-:Y:S01]  /*1ec40*/  ULDC UR6, c[0x0][0xa8c] ;  /* 0x0002a30000067ab9 */ /* 0x000fe20000000800 */
[----:B------:R-:W-:Y:S01]  /*1ec50*/  IMAD.MOV.U32 R3, RZ, RZ, R49 ;  /* 0x000000ffff037224 */ /* 0x000fe200078e0031 */
[----:B------:R-:W-:Y:S01]  /*1ec60*/  ISETP.GE.AND P2, PT, R178, UR6, PT ;  /* 0x00000006b2007c0c */ /* 0x000fe2000bf46270 */
[----:B------:R-:W-:Y:S01]  /*1ec70*/  IMAD R47, R20, UR5, R47 ;  /* 0x00000005142f7c24 */ /* 0x000fe2000f8e022f */
[----:B------:R-:W-:Y:S01]  /*1ec80*/  ISETP.GE.AND P3, PT, R0, UR6, PT ;  /* 0x0000000600007c0c */ /* 0x000fe2000bf66270 */
[----:B------:R-:W-:Y:S01]  /*1ec90*/  IMAD.WIDE.U32 R2, R20, UR4, R2 ;  /* 0x0000000414027c25 */ /* 0x000fe2000f8e0002 */
[----:B------:R-:W-:Y:S01]  /*1eca0*/  ULDC.64 UR4, c[0x0][0xa80] ;  /* 0x0002a00000047ab9 */ /* 0x000fe20000000a00 */
[----:B------:R-:W-:-:S02]  /*1ecb0*/  ULDC.64 UR8, c[0x0][0x208] ;  /* 0x0000820000087ab9 */ /* 0x000fc40000000a00 */
[----:B------:R-:W-:Y:S01]  /*1ecc0*/  IMAD.IADD R3, R3, 0x1, R47 ;  /* 0x0000000103037824 */ /* 0x000fe200078e022f */
[----:B------:R-:W-:-:S04]  /*1ecd0*/  LEA R46, P5, R2, UR4, 0x1 ;  /* 0x00000004022e7c11 */ /* 0x000fc8000f8a08ff */
[----:B------:R-:W-:-:S05]  /*1ece0*/  LEA.HI.X R47, R2, UR5, R3, 0x1, P5 ;  /* 0x00000005022f7c11 */ /* 0x000fca000a8f0c03 */
[----:B-----5:R2:W-:Y:S04]  /*1ecf0*/  @!P2 STG.E.128 desc[UR8][R46.64], R4 ;  /* 0x000000042e00a986 */ /* 0x0205e8000c101d08 */
[----:B------:R2:W-:Y:S02]  /*1ed00*/  @!P3 STG.E.128 desc[UR8][R46.64+0x80], R28 ;  /* 0x0000801c2e00b986 */ /* 0x0005e4000c101d08 */
.L_x_1594:
[----:B------:R-:W-:Y:S05]  /*1ed10*/  BSYNC B1 ;  /* 0x0000000000017941 */ /* 0x000fea0003800000 */
.L_x_1593:
[----:B------:R-:W-:Y:S04]  /*1ed20*/  BSSY B1, `(.L_x_1595) ;  /* 0x0000015000017945 */ /* 0x000fe80003800000 */
[----:B------:R-:W-:Y:S05]  /*1ed30*/  @P4 BRA `(.L_x_1596) ;  /* 0x00000000004c4947 */ /* 0x000fea0003800000 */
[----:B--2--5:R-:W-:Y:S01]  /*1ed40*/  IADD3 R5, P2, R20, 0x20, RZ ;  /* 0x0000002014057810 */ /* 0x024fe20007f5e0ff */
[----:B------:R-:W-:Y:S01]  /*1ed50*/  ULDC.64 UR4, c[0x0][0xad8] ;  /* 0x0002b60000047ab9 */ /* 0x000fe20000000a00 */
[----:B------:R-:W-:Y:S01]  /*1ed60*/  MOV R2, R44 ;  /* 0x0000002c00027202 */ /* 0x000fe20000000f00 */
[----:B------:R-:W-:Y:S01]  /*1ed70*/  IMAD.MOV.U32 R3, RZ, RZ, R49 ;  /* 0x000000ffff037224 */ /* 0x000fe200078e0031 */
[----:B------:R-:W-:Y:S01]  /*1ed80*/  ULDC UR6, c[0x0][0xa8c] ;  /* 0x0002a30000067ab9 */ /* 0x000fe20000000800 */
[----:B------:R-:W-:Y:S01]  /*1ed90*/  IMAD.X R0, RZ, RZ, R21, P2 ;  /* 0x000000ffff007224 */ /* 0x000fe200010e0615 */
[C---:B------:R-:W-:Y:S01]  /*1eda0*/  ISETP.GE.AND P3, PT, R178.reuse, UR6, PT ;  /* 0x00000006b2007c0c */ /* 0x040fe2000bf66270 */
[----:B------:R-:W-:Y:S01]  /*1edb0*/  VIADD R4, R178, 0x40 ;  /* 0x00000040b2047836 */ /* 0x000fe20000000000 */
[----:B------:R-:W-:Y:S01]  /*1edc0*/  ULDC.64 UR8, c[0x0][0x208] ;  /* 0x0000820000087ab9 */ /* 0x000fe20000000a00 */
[----:B------:R-:W-:Y:S02]  /*1edd0*/  IMAD R0, R0, UR4, RZ ;  /* 0x0000000400007c24 */ /* 0x000fe4000f8e02ff */
        /* <DEDUP_REMOVED lines=9> */
.L_x_1596:
[----:B------:R-:W-:Y:S05]  /*1ee70*/  BSYNC B1 ;  /* 0x0000000000017941 */ /* 0x000fea0003800000 */
.L_x_1595:
[----:B------:R-:W-:Y:S04]  /*1ee80*/  BSSY B1, `(.L_x_1597) ;  /* 0x0000015000017945 */ /* 0x000fe80003800000 */
[----:B------:R-:W-:Y:S05]  /*1ee90*/  @P0 BRA `(.L_x_1598) ;  /* 0x00000000004c0947 */ /* 0x000fea0003800000 */
[----:B--23-5:R-:W-:Y:S01]  /*1eea0*/  IADD3 R5, P0, R20, 0x40, RZ ;  /* 0x0000004014057810 */ /* 0x02cfe20007f1e0ff */
        /* <DEDUP_REMOVED lines=18> */
.L_x_1598:
[----:B------:R-:W-:Y:S05]  /*1efd0*/  BSYNC B1 ;  /* 0x0000000000017941 */ /* 0x000fea0003800000 */
.L_x_1597:
[----:B------:R-:W-:Y:S05]  /*1efe0*/  @P1 BRA `(.L_x_1599) ;  /* 0x0000000800f81947 */ /* 0x000fea0003800000 */
[----:B--2345:R-:W-:Y:S01]  /*1eff0*/  IADD3 R5, P0, R20, 0x60, RZ ;  /* 0x0000006014057810 */ /* 0x03cfe20007f1e0ff */
[----:B------:R-:W-:Y:S01]  /*1f000*/  ULDC.64 UR4, c[0x0][0xad8] ;  /* 0x0002b60000047ab9 */ /* 0x000fe20000000a00 */
[----:B------:R-:W-:Y:S01]  /*1f010*/  IMAD.MOV.U32 R2, RZ, RZ, R44 ;  /* 0x000000ffff027224 */ /* 0x000fe200078e002c */
[C---:B------:R-:W-:Y:S01]  /*1f020*/  IADD3 R0, R178.reuse, 0x40, RZ ;  /* 0x00000040b2007810 */ /* 0x040fe20007ffe0ff */
[----:B------:R-:W-:Y:S01]  /*1f030*/  IMAD.MOV.U32 R3, RZ, RZ, R49 ;  /* 0x000000ffff037224 */ /* 0x000fe200078e0031 */
[----:B------:R-:W-:Y:S01]  /*1f040*/  ULDC UR6, c[0x0][0xa8c] ;  /* 0x0002a30000067ab9 */ /* 0x000fe20000000800 */
[----:B------:R-:W-:Y:S01]  /*1f050*/  IMAD.X R20, RZ, RZ, R21, P0 ;  /* 0x000000ffff147224 */ /* 0x000fe200000e0615 */
[----:B------:R-:W-:Y:S01]  /*1f060*/  ISETP.GE.AND P1, PT, R178, UR6, PT ;  /* 0x00000006b2007c0c */ /* 0x000fe2000bf26270 */
[----:B------:R-:W-:Y:S01]  /*1f070*/  IMAD.WIDE.U32 R2, R5, UR4, R2 ;  /* 0x0000000405027c25 */ /* 0x000fe2000f8e0002 */
[----:B------:R-:W-:-:S03]  /*1f080*/  ULDC.64 UR8, c[0x0][0x208] ;  /* 0x0000820000087ab9 */ /* 0x000fc60000000a00 */
[----:B------:R-:W-:-:S04]  /*1f090*/  IMAD R20, R20, UR4, RZ ;  /* 0x0000000414147c24 */ /* 0x000fc8000f8e02ff */
        /* <DEDUP_REMOVED lines=11> */
.L_x_1591:
[----:B------:R-:W-:Y:S01]  /*1f150*/  ULDC.64 UR4, c[0x0][0xbd8] ;  /* 0x0002f60000047ab9 */ /* 0x000fe20000000a00 */
[----:B------:R-:W2:Y:S01]  /*1f160*/  LDC.64 R2, c[0x0][0xbd8] ;  /* 0x0002f600ff027b82 */ /* 0x000ea20000000a00 */
[----:B------:R-:W-:Y:S01]  /*1f170*/  ISETP.NE.U32.AND P0, PT, RZ, UR4, PT ;  /* 0x00000004ff007c0c */ /* 0x000fe2000bf05070 */
[----:B------:R-:W-:Y:S01]  /*1f180*/  IMAD.MOV.U32 R7, RZ, RZ, RZ ;  /* 0x000000ffff077224 */ /* 0x000fe200078e00ff */
[----:B------:R-:W-:Y:S02]  /*1f190*/  ULDC.64 UR6, c[0x0][0x208] ;  /* 0x0000820000067ab9 */ /* 0x000fe40000000a00 */
[----:B------:R-:W-:Y:S01]  /*1f1a0*/  ISETP.NE.AND.EX P0, PT, RZ, UR5, PT, P0 ;  /* 0x00000005ff007c0c */ /* 0x000fe2000bf05300 */
[----:B------:R-:W-:Y:S02]  /*1f1b0*/  ULDC.64 UR4, c[0x0][0xbe0] ;  /* 0x0002f80000047ab9 */ /* 0x000fe40000000a00 */
[----:B------:R-:W-:-:S04]  /*1f1c0*/  ISETP.NE.U32.AND P1, PT, RZ, UR4, PT ;  /* 0x00000004ff007c0c */ /* 0x000fc8000bf25070 */
[----:B------:R-:W-:Y:S01]  /*1f1d0*/  ISETP.NE.AND.EX P1, PT, RZ, UR5, PT, P1 ;  /* 0x00000005ff007c0c */ /* 0x000fe2000bf25310 */
[----:B------:R-:W3:Y:S01]  /*1f1e0*/  S2R R8, SR_TID.X ;  /* 0x0000000000087919 */ /* 0x000ee20000002100 */
[----:B--2---:R-:W-:-:S11]  /*1f1f0*/  IMAD.WIDE R2, R183, 0x4, R2 ;  /* 0x00000004b7027825 */ /* 0x004fd600078e0202 */
[----:B------:R-:W2:Y:S01]  /*1f200*/  @P1 LDC.64 R4, c[0x0][0xbe0] ;  /* 0x0002f800ff041b82 */ /* 0x000ea20000000a00 */
[----:B------:R-:W-:Y:S02]  /*1f210*/  ULDC UR4, c[0x0][0xa88] ;  /* 0x0002a20000047ab9 */ /* 0x000fe40000000800 */
[----:B------:R-:W-:Y:S01]  /*1f220*/  IMAD.U32 R0, RZ, RZ, UR4 ;  /* 0x00000004ff007e24 */ /* 0x000fe2000f8e00ff */
[----:B------:R4:W5:Y:S01]  /*1f230*/  @P0 LDG.E R7, desc[UR6][R2.64] ;  /* 0x0000000602070981 */ /* 0x000962000c1e1900 */
[----:B---3--:R-:W-:Y:S02]  /*1f240*/  VIADD R6, R8, 0xffffff80 ;  /* 0xffffff8008067836 */ /* 0x008fe40000000000 */
[----:B--2---:R-:W-:-:S03]  /*1f250*/  @P1 IMAD.WIDE R4, R183, 0x4, R4 ;  /* 0x00000004b7041825 */ /* 0x004fc600078e0204 */
[----:B------:R-:W-:Y:S02]  /*1f260*/  ISETP.GT.AND P2, PT, R6, 0x7f, PT ;  /* 0x0000007f0600780c */ /* 0x000fe40003f44270 */
[----:B------:R4:W5:Y:S01]  /*1f270*/  @P1 LDG.E R0, desc[UR6][R4.64] ;  /* 0x0000000604001981 */ /* 0x000962000c1e1900 */
[----:B------:R-:W-:Y:S10]  /*1f280*/  @P1 BRA `(.L_x_1600) ;  /* 0x0000000000141947 */ /* 0x000ff40003800000 */
[----:B------:R-:W-:Y:S05]  /*1f290*/  @!P0 BRA `(.L_x_1600) ;  /* 0x0000000000108947 */ /* 0x000fea0003800000 */
[----:B------:R-:W-:Y:S02]  /*1f2a0*/  ULDC.64 UR4, c[0x0][0x208] ;  /* 0x0000820000047ab9 */ /* 0x000fe40000000a00 */
[----:B----4-:R-:W2:Y:S04]  /*1f2b0*/  LDG.E R5, desc[UR4][R2.64] ;  /* 0x0000000402057981 */ /* 0x010ea8000c1e1900 */
[----:B-----5:R-:W2:Y:S02]  /*1f2c0*/  LDG.E R0, desc[UR4][R2.64+0x4] ;  /* 0x0000040402007981 */ /* 0x020ea4000c1e1900 */
[----:B--2---:R-:W-:-:S07]  /*1f2d0*/  IMAD.IADD R0, R0, 0x1, -R5 ;  /* 0x0000000100007824 */ /* 0x004fce00078e0a05 */
.L_x_1600:
[----:B----4-:R-:W-:Y:S01]  /*1f2e0*/  SHF.R.S32.HI R2, RZ, 0x1f, R183 ;  /* 0x0000001fff027819 */ /* 0x010fe200000114b7 */
[----:B------:R-:W-:Y:S01]  /*1f2f0*/  BSSY B1, `(.L_x_1601) ;  /* 0x000001d000017945 */ /* 0x000fe20003800000 */
[----:B------:R-:W-:Y:S02]  /*1f300*/  SHF.R.S32.HI R9, RZ, 0x1f, R182 ;  /* 0x0000001fff097819 */ /* 0x000fe400000114b6 */
[----:B------:R-:W-:Y:S02]  /*1f310*/  SHF.R.S32.HI R13, RZ, 0x1f, R178 ;  /* 0x0000001fff0d7819 */ /* 0x000fe400000114b2 */
[----:B------:R-:W-:Y:S02]  /*1f320*/  SEL R11, R183, RZ, !P0 ;  /* 0x000000ffb70b7207 */ /* 0x000fe40004000000 */
[----:B------:R-:W-:Y:S02]  /*1f330*/  SEL R10, R2, RZ, !P0 ;  /* 0x000000ff020a7207 */ /* 0x000fe40004000000 */
[----:B-----5:R-:W-:Y:S01]  /*1f340*/  SHF.R.S32.HI R6, RZ, 0x1f, R7 ;  /* 0x0000001fff067819 */ /* 0x020fe20000011407 */
[----:B------:R-:W-:Y:S06]  /*1f350*/  @P2 BRA `(.L_x_1602) ;  /* 0x0000000000582947 */ /* 0x000fec0003800000 */
[----:B------:R-:W-:-:S05]  /*1f360*/  IMAD R2, R187, 0x80, R8 ;  /* 0x00000080bb027824 */ /* 0x000fca00078e0208 */
[----:B------:R-:W-:-:S04]  /*1f370*/  IADD3 R3, R2, -0x80, RZ ;  /* 0xffffff8002037810 */ /* 0x000fc80007ffe0ff */
[----:B------:R-:W-:-:S13]  /*1f380*/  ISETP.GE.AND P0, PT, R3, R0, PT ;  /* 0x000000000300720c */ /* 0x000fda0003f06270 */
[----:B------:R-:W-:Y:S05]  /*1f390*/  @P0 BRA `(.L_x_1602) ;  /* 0x0000000000480947 */ /* 0x000fea0003800000 */
[----:B------:R-:W-:Y:S01]  /*1f3a0*/  IADD3 R2, P0, R3, R7, RZ ;  /* 0x0000000703027210 */ /* 0x000fe20007f1e0ff */
[----:B------:R-:W-:Y:S01]  /*1f3b0*/  ULDC.64 UR4, c[0x0][0xb70] ;  /* 0x0002dc0000047ab9 */ /* 0x000fe20000000a00 */
[----:B------:R-:W-:Y:S01]  /*1f3c0*/  ULDC.64 UR6, c[0x0][0x208] ;  /* 0x0000820000067ab9 */ /* 0x000fe20000000a00 */
        /* <DEDUP_REMOVED lines=15> */
.L_x_1602:
[----:B------:R-:W-:Y:S05]  /*1f4c0*/  BSYNC B1 ;  /* 0x0000000000017941 */ /* 0x000fea0003800000 */
.L_x_1601:
[----:B------:R-:W-:Y:S01]  /*1f4d0*/  ULDC.64 UR4, c[0x0][0xaa0] ;  /* 0x0002a80000047ab9 */ /* 0x000fe20000000a00 */
[----:B------:R-:W-:Y:S01]  /*1f4e0*/  IMAD.MOV.U32 R2, RZ, RZ, R178 ;  /* 0x000000ffff027224 */ /* 0x000fe200078e00b2 */
[----:B------:R-:W-:Y:S01]  /*1f4f0*/  BSSY B1, `(.L_x_1603) ;  /* 0x000002d000017945 */ /* 0x000fe20003800000 */
[----:B--2---:R-:W-:Y:S02]  /*1f500*/  IMAD.MOV.U32 R3, RZ, RZ, R13 ;  /* 0x000000ffff037224 */ /* 0x004fe400078e000d */
[----:B------:R-:W-:Y:S02]  /*1f510*/  IMAD R4, R6, UR4, RZ ;  /* 0x0000000406047c24 */ /* 0x000fe4000f8e02ff */
[----:B------:R-:W-:-:S04]  /*1f520*/  IMAD.WIDE.U32 R2, R7, UR4, R2 ;  /* 0x0000000407027c25 */ /* 0x000fc8000f8e0002 */
[----:B------:R-:W-:Y:S01]  /*1f530*/  IMAD R7, R7, UR5, R4 ;  /* 0x0000000507077c24 */ /* 0x000fe2000f8e0204 */
[----:B------:R-:W-:Y:S01]  /*1f540*/  ULDC.64 UR4, c[0x0][0xae0] ;  /* 0x0002b80000047ab9 */ /* 0x000fe20000000a00 */
[C---:B------:R-:W-:Y:S02]  /*1f550*/  VIADD R4, R180.reuse, 0x20 ;  /* 0x00000020b4047836 */ /* 0x040fe40000000000 */
[----:B------:R-:W-:Y:S01]  /*1f560*/  IMAD R5, R9, UR4, RZ ;  /* 0x0000000409057c24 */ /* 0x000fe2000f8e02ff */
[----:B------:R-:W-:Y:S01]  /*1f570*/  IADD3 R3, R3, R7, RZ ;  /* 0x0000000703037210 */ /* 0x000fe20007ffe0ff */
[----:B------:R-:W-:Y:S02]  /*1f580*/  IMAD R7, R187, -0x80, R0 ;  /* 0xffffff80bb077824 */ /* 0x000fe400078e0200 */
[----:B------:R-:W-:Y:S02]  /*1f590*/  VIADD R0, R180, 0x40 ;  /* 0x00000040b4007836 */ /* 0x000fe40000000000 */
[----:B------:R-:W-:Y:S01]  /*1f5a0*/  IMAD R5, R182, UR5, R5 ;  /* 0x00000005b6057c24 */ /* 0x000fe2000f8e0205 */
[-C--:B------:R-:W-:Y:S01]  /*1f5b0*/  ISETP.GE.AND P2, PT, R180, R7.reuse, PT ;  /* 0x00000007b400720c */ /* 0x080fe20003f46270 */
[----:B------:R-:W-:Y:S01]  /*1f5c0*/  IMAD.WIDE.U32 R2, R182, UR4, R2 ;  /* 0x00000004b6027c25 */ /* 0x000fe2000f8e0002 */
[-C--:B------:R-:W-:Y:S01]  /*1f5d0*/  ISETP.GE.AND P3, PT, R4, R7.reuse, PT ;  /* 0x000000070400720c */ /* 0x080fe20003f66270 */
[----:B------:R-:W-:Y:S01]  /*1f5e0*/  ULDC.64 UR4, c[0x0][0xae8] ;  /* 0x0002ba0000047ab9 */ /* 0x000fe20000000a00 */
[----:B------:R-:W-:Y:S01]  /*1f5f0*/  ISETP.GE.AND P1, PT, R0, R7, PT ;  /* 0x000000070000720c */ /* 0x000fe20003f26270 */
[----:B------:R-:W-:-:S02]  /*1f600*/  VIADD R4, R180, 0x60 ;  /* 0x00000060b4047836 */ /* 0x000fc40000000000 */
[----:B------:R-:W-:Y:S02]  /*1f610*/  IMAD.IADD R3, R3, 0x1, R5 ;  /* 0x0000000103037824 */ /* 0x000fe400078e0205 */
[----:B------:R-:W-:Y:S01]  /*1f620*/  IMAD R0, R10, UR4, RZ ;  /* 0x000000040a007c24 */ /* 0x000fe2000f8e02ff */
[----:B------:R-:W-:Y:S01]  /*1f630*/  ISETP.GE.AND P0, PT, R4, R7, PT ;  /* 0x000000070400720c */ /* 0x000fe20003f06270 */
[----:B------:R-:W-:Y:S01]  /*1f640*/  IMAD.WIDE.U32 R4, R11, UR4, R2 ;  /* 0x000000040b047c25 */ /* 0x000fe2000f8e0002 */
[----:B------:R-:W-:-:S03]  /*1f650*/  SHF.R.S32.HI R7, RZ, 0x1f, R180 ;  /* 0x0000001fff077819 */ /* 0x000fc600000114b4 */
[----:B------:R-:W-:Y:S02]  /*1f660*/  IMAD R9, R11, UR5, R0 ;  /* 0x000000050b097c24 */ /* 0x000fe4000f8e0200 */
[----:B------:R-:W-:-:S03]  /*1f670*/  IMAD.MOV.U32 R6, RZ, RZ, R180 ;  /* 0x000000ffff067224 */ /* 0x000fc600078e00b4 */
[----:B------:R-:W-:Y:S01]  /*1f680*/  IADD3 R11, R5, R9, RZ ;  /* 0x00000009050b7210 */ /* 0x000fe20007ffe0ff */
[----:B------:R-:W-:Y:S01]  /*1f690*/  IMAD.WIDE R6, R187, 0x80, R6 ;  /* 0x00000080bb067825 */ /* 0x000fe200078e0206 */
        /* <DEDUP_REMOVED lines=18> */
.L_x_1604:
[----:B------:R-:W-:Y:S05]  /*1f7c0*/  BSYNC B1 ;  /* 0x0000000000017941 */ /* 0x000fea0003800000 */
.L_x_1603:
[----:B------:R-:W-:Y:S04]  /*1f7d0*/  BSSY B1, `(.L_x_1605) ;  /* 0x0000015000017945 */ /* 0x000fe80003800000 */
[----:B------:R-:W-:Y:S05]  /*1f7e0*/  @P3 BRA `(.L_x_1606) ;  /* 0x00000000004c3947 */ /* 0x000fea0003800000 */
[----:B--2---:R-:W-:Y:S01]  /*1f7f0*/  IADD3 R9, P2, R6, 0x20, RZ ;  /* 0x0000002006097810 */ /* 0x004fe20007f5e0ff */
        /* <DEDUP_REMOVED lines=8> */
[----:B------:R-:W-:Y:S01]  /*1f880*/  ISETP.GE.AND P4, PT, R8, UR6, PT ;  /* 0x0000000608007c0c */ /* 0x000fe2000bf86270 */
[----:B------:R-:W-:-:S02]  /*1f890*/  ULDC.64 UR8, c[0x0][0x208] ;  /* 0x0000820000087ab9 */ /* 0x000fc40000000a00 */
[----:B------:R-:W-:-:S04]  /*1f8a0*/  IMAD R0, R0, UR4, RZ ;  /* 0x0000000400007c24 */ /* 0x000fc8000f8e02ff */
[----:B------:R-:W-:Y:S01]  /*1f8b0*/  IMAD R9, R9, UR5, R0 ;  /* 0x0000000509097c24 */ /* 0x000fe2000f8e0200 */
[----:B------:R-:W-:Y:S02]  /*1f8c0*/  ULDC.64 UR4, c[0x0][0xa80] ;  /* 0x0002a00000047ab9 */ /* 0x000fe40000000a00 */
[----:B------:R-:W-:Y:S01]  /*1f8d0*/  LEA R8, P2, R2, UR4, 0x1 ;  /* 0x0000000402087c11 */ /* 0x000fe2000f8408ff */
[----:B------:R-:W-:-:S05]  /*1f8e0*/  IMAD.IADD R3, R3, 0x1, R9 ;  /* 0x0000000103037824 */ /* 0x000fca00078e0209 */
[----:B------:R-:W-:-:S05]  /*1f8f0*/  LEA.HI.X R9, R2, UR5, R3, 0x1, P2 ;  /* 0x0000000502097c11 */ /* 0x000fca00090f0c03 */
[----:B------:R3:W-:Y:S04]  /*1f900*/  @!P3 STG.E.128 desc[UR8][R8.64], RZ ;  /* 0x000000ff0800b986 */ /* 0x0007e8000c101d08 */
[----:B------:R3:W-:Y:S02]  /*1f910*/  @!P4 STG.E.128 desc[UR8][R8.64+0x80], RZ ;  /* 0x000080ff0800c986 */ /* 0x0007e4000c101d08 */
.L_x_1606:
[----:B------:R-:W-:Y:S05]  /*1f920*/  BSYNC B1 ;  /* 0x0000000000017941 */ /* 0x000fea0003800000 */
.L_x_1605:
[----:B------:R-:W-:Y:S04]  /*1f930*/  BSSY B1, `(.L_x_1607) ;  /* 0x0000015000017945 */ /* 0x000fe80003800000 */
[----:B------:R-:W-:Y:S05]  /*1f940*/  @P1 BRA `(.L_x_1608) ;  /* 0x00000000004c1947 */ /* 0x000fea0003800000 */
[----:B--23--:R-:W-:Y:S01]  /*1f950*/  IADD3 R9, P1, R6, 0x40, RZ ;  /* 0x0000004006097810 */ /* 0x00cfe20007f3e0ff */
        /* <DEDUP_REMOVED lines=18> */
.L_x_1608:
[----:B------:R-:W-:Y:S05]  /*1fa80*/  BSYNC B1 ;  /* 0x0000000000017941 */ /* 0x000fea0003800000 */
.L_x_1607:
[----:B------:R-:W-:Y:S05]  /*1fa90*/  @P0 BRA `(.L_x_1599) ;  /* 0x00000000004c0947 */ /* 0x000fea0003800000 */
[----:B------:R-:W-:Y:S01]  /*1faa0*/  IADD3 R5, P0, R6, 0x60, RZ ;  /* 0x0000006006057810 */ /* 0x000fe20007f1e0ff */
        /* <DEDUP_REMOVED lines=18> */
.L_x_1599:
[----:B------:R-:W-:Y:S05]  /*1fbd0*/  BSYNC B0 ;  /* 0x0000000000007941 */ /* 0x000fea0003800000 */
.L_x_1590:
[----:B------:R-:W-:Y:S02]  /*1fbe0*/  ULDC UR4, c[0x0][0xc14] ;  /* 0x0003050000047ab9 */ /* 0x000fe40000000800 */
[----:B-1----:R-:W-:-:S13]  /*1fbf0*/  ISETP.GE.AND P0, PT, R171, UR4, PT ;  /* 0x00000004ab007c0c */ /* 0x002fda000bf06270 */
[----:B------:R-:W-:Y:S05]  /*1fc00*/  @!P0 BRA `(.L_x_1609) ;  /* 0xfffffe14005c8947 */ /* 0x000fea000383ffff */
[----:B------:R-:W-:Y:S05]  /*1fc10*/  BRA `(.L_x_1311) ;  /* 0x0000006400e47947 */ /* 0x000fea0003800000 */
.L_x_1309:
[----:B------:R-:W-:-:S08]  /*1fc20*/  NOP ;  /* 0x0000000000007918 */ /* 0x000fd00000000000 */
[----:B------:R-:W0:-:S00]  /*1fc30*/  USETMAXREG.DEALLOC.CTAPOOL 0x18 ;  /* 0x00000018000079c8 */ /* 0x000e0000080e0500 */
[----:B0-----:R-:W-:-:S06]  /*1fc40*/  LOP3.LUT R0, R0, 0x3, RZ, 0xc0, !PT ;  /* 0x0000000300007812 */ /* 0x001fcc00078ec0ff */
[----:B------:R-:W0:Y:S02]  /*1fc50*/  SHFL.IDX PT, R0, R0, RZ, 0x1f ;  /* 0x00001fff00007589 */ /* 0x000e2400000e0000 */
[----:B0-----:R-:W-:-:S13]  /*1fc60*/  ISETP.NE.AND P0, PT, R0, RZ, PT ;  /* 0x000000ff0000720c */ /* 0x001fda0003f05270 */
[----:B------:R-:W-:Y:S05]  /*1fc70*/  @P0 BRA `(.L_x_1311) ;  /* 0x0000006400cc0947 */ /* 0x000fea0003800000 */
[----:B------:R-:W2:Y:S01]  /*1fc80*/  LDL.LU R6, [R1] ;  /* 0x0000000001067983 */ /* 0x000ea20000300800 */
[----:B------:R-:W-:Y:S01]  /*1fc90*/  LOP3.LUT R7, R4, 0x1f, RZ, 0xc0, !PT ;  /* 0x0000001f04077812 */ /* 0x000fe200078ec0ff */
[----:B------:R-:W-:Y:S01]  /*1fca0*/  ULDC UR5, c[0x0][0xc14] ;  /* 0x0003050000057ab9 */ /* 0x000fe20000000800 */
[----:B------:R-:W-:Y:S01]  /*1fcb0*/  CS2R R16, SRZ ;  /* 0x0000000000107805 */ /* 0x000fe2000001ff00 */
[----:B------:R-:W-:Y:S01]  /*1fcc0*/  ULDC.64 UR6, c[0x0][0x208] ;  /* 0x0000820000067ab9 */ /* 0x000fe20000000a00 */
[----:B------:R-:W-:Y:S01]  /*1fcd0*/  ISETP.NE.AND P0, PT, R7, 0x1f, PT ;  /* 0x0000001f0700780c */ /* 0x000fe20003f05270 */
[----:B------:R-:W-:Y:S01]  /*1fce0*/  ULDC UR4, c[0x0][0xc10] ;  /* 0x0003040000047ab9 */ /* 0x000fe20000000800 */
[----:B--2---:R-:W-:-:S11]  /*1fcf0*/  LOP3.LUT R6, R6, 0xffffffdf, RZ, 0xc0, !PT ;  /* 0xffffffdf06067812 */ /* 0x004fd600078ec0ff */
        /* <DEDUP_REMOVED lines=9> */
[----:B------:R-:W-:-:S09]  /*1fd90*/  LOP3.LUT R6, R6, 0xfffffffe, RZ, 0xc0, !PT ;  /* 0xfffffffe06067812 */ /* 0x000fd200078ec0ff */
        /* <DEDUP_REMOVED lines=24> */
[----:B------:R-:W-:-:S05]  /*1ff20*/  @P0 LOP3.LUT R6, R6, 0x2, RZ, 0xfc, !PT ;  /* 0x0000000206060812 */ /* 0x000fca00078efcff */
[----:B------:R-:W-:Y:S01]  /*1ff30*/  STL [R1], R6 ;  /* 0x0000000601007387 */ /* 0x000fe20000100800 */
[----:B-1----:R-:W-:-:S05]  /*1ff40*/  SEL R0, R0, RZ, P0 ;  /* 0x000000ff00007207 */ /* 0x002fca0000000000 */
[----:B------:R-:W-:-:S05]  /*1ff50*/  IMAD.IADD R0, R3, 0x1, R0 ;  /* 0x0000000103007824 */ /* 0x000fca00078e0200 */
[----:B------:R-:W1:Y:S02]  /*1ff60*/  SHFL.IDX PT, R2, R0, 0x1f, 0x1f ;  /* 0x03e01f0000027f89 */ /* 0x000e6400000e0000 */
[----:B-1----:R-:W-:-:S04]  /*1ff70*/  IMAD R4, R2, UR4, RZ ;  /* 0x0000000402047c24 */ /* 0x002fc8000f8e02ff */
[----:B------:R-:W-:Y:S01]  /*1ff80*/  IMAD.MOV.U32 R5, RZ, RZ, R4 ;  /* 0x000000ffff057224 */ /* 0x000fe200078e0004 */
[----:B0-----:R-:W-:-:S13]  /*1ff90*/  ISETP.GT.AND P0, PT, R4, UR6, PT ;  /* 0x0000000604007c0c */ /* 0x001fda000bf04270 */
[----:B------:R-:W-:Y:S05]  /*1ffa0*/  @P0 BRA `(.L_x_1610) ;  /* 0x0000000000c00947 */ /* 0x000fea0003800000 */
[----:B------:R-:W-:Y:S01]  /*1ffb0*/  IMAD.MOV.U32 R4, RZ, RZ, R5 ;  /* 0x000000ffff047224 */ /* 0x000fe200078e0005 */
[----:B------:R-:W-:Y:S01]  /*1ffc0*/  MOV R19, RZ ;  /* 0x000000ff00137202 */ /* 0x000fe20000000f00 */
[----:B------:R-:W-:Y:S01]  /*1ffd0*/  ULDC UR5, c[0x0][0xc14] ;  /* 0x0003050000057ab9 */ /* 0x000fe20000000800 */
[----:B------:R-:W-:Y:S01]  /*1ffe0*/  ULDC UR7, c[0x0][0xc14] ;  /* 0x0003050000077ab9 */ /* 0x000fe20000000800 */
[----:B------:R-:W-:-:S05]  /*1fff0*/  ULDC UR4, c[0x0][0xc10] ;  /* 0x0003040000047ab9 */ /* 0x000fca0000000800 */
.L_x_1614:
[----:B------:R-:W-:Y:S02]  /*20000*/  VIADD R0, R19, 0x1f ;  /* 0x0000001f13007836 */ /* 0x000fe40000000000 */
[----:B------:R-:W-:-:S03]  /*20010*/  IMAD.U32 R19, RZ, RZ, UR7 ;  /* 0x00000007ff137e24 */ /* 0x000fc6000f8e00ff */
[----:B------:R-:W-:-:S13]  /*20020*/  ISETP.GE.AND P0, PT, R0, UR5, PT ;  /* 0x0000000500007c0c */ /* 0x000fda000bf06270 */
[----:B------:R-:W-:Y:S05]  /*20030*/  @P0 BRA `(.L_x_1611) ;  /* 0x0000000400d00947 */ /* 0x000fea0003800000 */
[----:B------:R-:W0:Y:S01]  /*20040*/  S2R R6, SR_TID.X ;  /* 0x0000000000067919 */ /* 0x000e220000002100 */
[----:B------:R-:W-:Y:S01]  /*20050*/  IMAD.MOV.U32 R19, RZ, RZ, R0 ;  /* 0x000000ffff137224 */ /* 0x000fe200078e0000 */
[----:B------:R-:W-:Y:S01]  /*20060*/  BSSY B0, `(.L_x_1612) ;  /* 0x000000b000007945 */ /* 0x000fe20003800000 */
[----:B------:R-:W-:Y:S02]  /*20070*/  MOV R17, RZ ;  /* 0x000000ff00117202 */ /* 0x000fe40000000f00 */
        /* <DEDUP_REMOVED lines=9> */
.L_x_1613:
[----:B------:R-:W-:Y:S05]  /*20110*/  BSYNC B0 ;  /* 0x0000000000007941 */ /* 0x000fea0003800000 */
.L_x_1612:
        /* <DEDUP_REMOVED lines=18> */
[----:B0-----:R-:W-:-:S04]  /*20240*/  SEL R6, R6, RZ, P0 ;  /* 0x000000ff06067207 */ /* 0x001fc80000000000 */
[----:B------:R-:W-:-:S05]  /*20250*/  IADD3 R0, R5, R6, RZ ;  /* 0x0000000605007210 */ /* 0x000fca0007ffe0ff */
[----:B------:R-:W0:Y:S02]  /*20260*/  SHFL.IDX PT, R6, R0, 0x1f, 0x1f ;  /* 0x03e01f0000067f89 */ /* 0x000e2400000e0000 */
[----:B0-----:R-:W-:-:S04]  /*20270*/  IMAD R5, R6, UR4, RZ ;  /* 0x0000000406057c24 */ /* 0x001fc8000f8e02ff */
[----:B------:R-:W-:-:S05]  /*20280*/  IMAD.IADD R4, R5, 0x1, R4 ;  /* 0x0000000105047824 */ /* 0x000fca00078e0204 */
[----:B------:R-:W-:-:S13]  /*20290*/  ISETP.GT.AND P0, PT, R4, UR6, PT ;  /* 0x0000000604007c0c */ /* 0x000fda000bf04270 */
[----:B------:R-:W-:Y:S05]  /*202a0*/  @!P0 BRA `(.L_x_1614) ;  /* 0xfffffffc00548947 */ /* 0x000fea000383ffff */
.L_x_1610:
[----:B------:R-:W-:Y:S01]  /*202b0*/  IMAD.IADD R5, R4, 0x1, -R5 ;  /* 0x0000000104057824 */ /* 0x000fe200078e0a05 */
[----:B------:R-:W-:-:S03]  /*202c0*/  ULDC.64 UR8, c[0x0][0x208] ;  /* 0x0000820000087ab9 */ /* 0x000fc60000000a00 */
        /* <DEDUP_REMOVED lines=17> */
[----:B------:R-:W-:-:S05]  /*203e0*/  IADD3 R7, R4, -0x1, RZ ;  /* 0xffffffff04077810 */ /* 0x000fca0007ffe0ff */
[----:B------:R2:W3:Y:S02]  /*203f0*/  SHFL.IDX PT, R16, R0, R7, 0x1f ;  /* 0x00001f0700107589 */ /* 0x0004e400000e0000 */
.L_x_1615:
[----:B-12---:R-:W-:Y:S02]  /*20400*/  IMAD.MOV R0, RZ, RZ, -R3 ;  /* 0x000000ffff007224 */ /* 0x006fe400078e0a03 */
[----:B---3--:R-:W-:Y:S02]  /*20410*/  IMAD R16, R16, UR4, R5 ;  /* 0x0000000410107c24 */ /* 0x008fe4000f8e0205 */
[----:B------:R-:W-:Y:S01]  /*20420*/  IMAD R5, R0, R9, RZ ;  /* 0x0000000900057224 */ /* 0x000fe200078e02ff */
[----:B------:R-:W-:Y:S01]  /*20430*/  IABS R0, R6 ;  /* 0x0000000600007213 */ /* 0x000fe20000000000 */
[----:B------:R-:W-:-:S04]  /*20440*/  IMAD.MOV.U32 R2, RZ, RZ, RZ ;  /* 0x000000ffff027224 */ /* 0x000fc800078e00ff */
[----:B------:R-:W-:Y:S01]  /*20450*/  IMAD.HI.U32 R2, R3, R5, R2 ;  /* 0x0000000503027227 */ /* 0x000fe200078e0002 */
[----:B------:R-:W-:-:S03]  /*20460*/  IADD3 R5, -R16, UR6, RZ ;  /* 0x0000000610057c10 */ /* 0x000fc6000fffe1ff */
[----:B------:R-:W-:Y:S01]  /*20470*/  IMAD.MOV R0, RZ, RZ, -R0 ;  /* 0x000000ffff007224 */ /* 0x000fe200078e0a00 */
[----:B------:R-:W-:-:S05]  /*20480*/  IABS R3, R5 ;  /* 0x0000000500037213 */ /* 0x000fca0000000000 */
[----:B------:R-:W-:-:S04]  /*20490*/  IMAD.HI.U32 R2, R2, R3, RZ ;  /* 0x0000000302027227 */ /* 0x000fc800078e00ff */
[----:B------:R-:W-:-:S05]  /*204a0*/  IMAD R0, R2, R0, R3 ;  /* 0x0000000002007224 */ /* 0x000fca00078e0203 */
[----:B------:R-:W-:-:S13]  /*204b0*/  ISETP.GT.U32.AND P0, PT, R9, R0, PT ;  /* 0x000000000900720c */ /* 0x000fda0003f04070 */
[----:B------:R-:W-:Y:S01]  /*204c0*/  @!P0 IADD3 R0, R0, -R9, RZ ;  /* 0x8000000900008210 */ /* 0x000fe20007ffe0ff */
        /* <DEDUP_REMOVED lines=8> */
[----:B------:R-:W-:Y:S01]  /*20550*/  IMAD R0, R8, R2, RZ ;  /* 0x0000000208007224 */ /* 0x000fe200078e02ff */
[----:B------:R-:W-:-:S03]  /*20560*/  IADD3 R2, -R2, RZ, RZ ;  /* 0x000000ff02027210 */ /* 0x000fc60007ffe1ff */
[----:B------:R-:W-:Y:S02]  /*20570*/  IMAD.MOV R3, RZ, RZ, -R0 ;  /* 0x000000ffff037224 */ /* 0x000fe400078e0a00 */
[----:B------:R-:W-:Y:S02]  /*20580*/  IMAD R5, R6, R2, R5 ;  /* 0x0000000206057224 */ /* 0x000fe400078e0205 */
[----:B------:R-:W-:Y:S01]  /*20590*/  IMAD.MOV.U32 R2, RZ, RZ, RZ ;  /* 0x000000ffff027224 */ /* 0x000fe200078e00ff */
[----:B------:R-:W-:-:S04]  /*205a0*/  VIADDMNMX R8, R3, UR4, R8, PT ;  /* 0x0000000403087c46 */ /* 0x000fc8000b800108 */
[-C--:B------:R-:W-:Y:S02]  /*205b0*/  IABS R4, R8.reuse ;  /* 0x0000000800047213 */ /* 0x080fe40000000000 */
[----:B------:R-:W-:Y:S02]  /*205c0*/  IABS R6, R8 ;  /* 0x0000000800067213 */ /* 0x000fe40000000000 */
[----:B------:R-:W1:Y:S08]  /*205d0*/  I2F.RP R7, R4 ;  /* 0x0000000400077306 */ /* 0x000e700000209400 */
[----:B-1----:R-:W1:Y:S02]  /*205e0*/  MUFU.RCP R7, R7 ;  /* 0x0000000700077308 */ /* 0x002e640000001000 */
[----:B-1----:R-:W-:Y:S01]  /*205f0*/  VIADD R3, R7, 0xffffffe ;  /* 0x0ffffffe07037836 */ /* 0x002fe20000000000 */
[----:B------:R-:W-:-:S05]  /*20600*/  IABS R7, R5 ;  /* 0x0000000500077213 */ /* 0x000fca0000000000 */
[----:B------:R-:W1:Y:S02]  /*20610*/  F2I.FTZ.U32.TRUNC.NTZ R3, R3 ;  /* 0x0000000300037305 */ /* 0x000e64000021f000 */
[----:B-1----:R-:W-:-:S04]  /*20620*/  IMAD.MOV R9, RZ, RZ, -R3 ;  /* 0x000000ffff097224 */ /* 0x002fc800078e0a03 */
[----:B------:R-:W-:-:S04]  /*20630*/  IMAD R9, R9, R4, RZ ;  /* 0x0000000409097224 */ /* 0x000fc800078e02ff */
[----:B------:R-:W-:-:S04]  /*20640*/  IMAD.HI.U32 R2, R3, R9, R2 ;  /* 0x0000000903027227 */ /* 0x000fc800078e0002 */
[----:B------:R-:W-:Y:S02]  /*20650*/  IMAD.MOV R3, RZ, RZ, -R6 ;  /* 0x000000ffff037224 */ /* 0x000fe400078e0a06 */
[----:B------:R-:W-:-:S04]  /*20660*/  IMAD.HI.U32 R2, R2, R7, RZ ;  /* 0x0000000702027227 */ /* 0x000fc800078e00ff */
[----:B------:R-:W-:-:S05]  /*20670*/  IMAD R3, R2, R3, R7 ;  /* 0x0000000302037224 */ /* 0x000fca00078e0207 */
[----:B------:R-:W-:-:S13]  /*20680*/  ISETP.GT.U32.AND P0, PT, R4, R3, PT ;  /* 0x000000030400720c */ /* 0x000fda0003f04070 */
[----:B------:R-:W-:Y:S01]  /*20690*/  @!P0 IADD3 R3, R3, -R4, RZ ;  /* 0x8000000403038210 */ /* 0x000fe20007ffe0ff */
[----:B------:R-:W-:-:S03]  /*206a0*/  @!P0 VIADD R2, R2, 0x1 ;  /* 0x0000000102028836 */ /* 0x000fc60000000000 */
[----:B------:R-:W-:Y:S02]  /*206b0*/  ISETP.GE.U32.AND P0, PT, R3, R4, PT ;  /* 0x000000040300720c */ /* 0x000fe40003f06070 */
[C---:B------:R-:W-:Y:S01]  /*206c0*/  LOP3.LUT R3, R5.reuse, R8, RZ, 0x3c, !PT ;  /* 0x0000000805037212 */ /* 0x040fe200078e3cff */
[----:B------:R-:W-:-:S10]  /*206d0*/  IMAD.IADD R5, R5, 0x1, R0 ;  /* 0x0000000105057824 */ /* 0x000fd400078e0200 */
[----:B------:R-:W-:Y:S01]  /*206e0*/  @P0 VIADD R2, R2, 0x1 ;  /* 0x0000000102020836 */ /* 0x000fe20000000000 */
[----:B------:R-:W-:-:S13]  /*206f0*/  ISETP.GE.AND P0, PT, R3, RZ, PT ;  /* 0x000000ff0300720c */ /* 0x000fda0003f06270 */
[----:B------:R-:W-:Y:S01]  /*20700*/  @!P0 IMAD.MOV R2, RZ, RZ, -R2 ;  /* 0x000000ffff028224 */ /* 0x000fe200078e0a02 */
[----:B------:R-:W-:-:S13]  /*20710*/  ISETP.NE.AND P0, PT, R8, RZ, PT ;  /* 0x000000ff0800720c */ /* 0x000fda0003f05270 */
[----:B------:R-:W-:Y:S01]  /*20720*/  @!P0 LOP3.LUT R2, RZ, R8, RZ, 0x33, !PT ;  /* 0x00000008ff028212 */ /* 0x000fe200078e33ff */
[----:B------:R-:W-:-:S04]  /*20730*/  IMAD.MOV R8, RZ, RZ, -R8 ;  /* 0x000000ffff087224 */ /* 0x000fc800078e0a08 */
[----:B------:R-:W-:Y:S01]  /*20740*/  IMAD R18, R2, R8, R5 ;  /* 0x0000000802127224 */ /* 0x000fe200078e0205 */
[----:B------:R-:W-:-:S04]  /*20750*/  LOP3.LUT R2, RZ, R2, RZ, 0x33, !PT ;  /* 0x00000002ff027212 */ /* 0x000fc800078e33ff */
[----:B------:R-:W-:Y:S01]  /*20760*/  IADD3 R17, R17, R2, RZ ;  /* 0x0000000211117210 */ /* 0x000fe20007ffe0ff */
[----:B------:R-:W-:Y:S06]  /*20770*/  BRA `(.L_x_1616) ;  /* 0x00000000000c7947 */ /* 0x000fec0003800000 */
.L_x_1611:
[----:B------:R-:W-:Y:S02]  /*20780*/  IMAD.MOV.U32 R17, RZ, RZ, RZ ;  /* 0x000000ffff117224 */ /* 0x000fe400078e00ff */
[----:B------:R-:W-:Y:S02]  /*20790*/  IMAD.U32 R16, RZ, RZ, UR6 ;  /* 0x00000006ff107e24 */ /* 0x000fe4000f8e00ff */
[----:B------:R-:W-:-:S07]  /*207a0*/  IMAD.MOV.U32 R18, RZ, RZ, RZ ;  /* 0x000000ffff127224 */ /* 0x000fce00078e00ff */
.L_x_1616:
        /* <DEDUP_REMOVED lines=14> */
[----:B-1----:R-:W-:Y:S01]  /*20890*/  MOV R0, 0x1 ;  /* 0x0000000100007802 */ /* 0x002fe20000000f00 */
[----:B------:R1:W-:Y:S01]  /*208a0*/  STL [R1+0x24], RZ ;  /* 0x000024ff01007387 */ /* 0x0003e20000100800 */
[----:B------:R-:W-:Y:S01]  /*208b0*/  ULDC.64 UR38, c[0x0][0x198] ;  /* 0x0000660000267ab9 */ /* 0x000fe20000000a00 */
[----:B------:R-:W-:Y:S02]  /*208c0*/  ULDC UR36, c[0x0][0xc] ;  /* 0x0000030000247ab9 */ /* 0x000fe40000000800 */
[----:B------:R1:W-:Y:S04]  /*208d0*/  STL [R1+0x10], R0 ;  /* 0x0000100001007387 */ /* 0x0003e80000100800 */
[----:B------:R1:W-:Y:S04]  /*208e0*/  STL [R1+0x4], RZ ;  /* 0x000004ff01007387 */ /* 0x0003e80000100800 */
[----:B------:R1:W-:Y:S04]  /*208f0*/  STL [R1], RZ ;  /* 0x000000ff01007387 */ /* 0x0003e80000100800 */
[----:B------:R1:W-:Y:S02]  /*20900*/  STL [R1+0xc], R0 ;  /* 0x00000c0001007387 */ /* 0x0003e40000100800 */
.L_x_1719:
[----:B------:R-:W-:Y:S05]  /*20910*/  YIELD ;  /* 0x0000000000007946 */ /* 0x000fea0003800000 */
[----:B------:R-:W-:Y:S01]  /*20920*/  ULDC.64 UR4, c[0x0][0xa28] ;  /* 0x00028a0000047ab9 */ /* 0x000fe20000000a00 */
[----:B--2---:R-:W-:Y:S01]  /*20930*/  IMAD.MOV.U32 R9, RZ, RZ, RZ ;  /* 0x000000ffff097224 */ /* 0x004fe200078e00ff */
[----:B------:R-:W-:Y:S01]  /*20940*/  ISETP.NE.U32.AND P0, PT, RZ, UR4, PT ;  /* 0x00000004ff007c0c */ /* 0x000fe2000bf05070 */
[----:B------:R-:W-:Y:S01]  /*20950*/  ULDC.64 UR6, c[0x0][0x208] ;  /* 0x0000820000067ab9 */ /* 0x000fe20000000a00 */
[----:B-1----:R-:W-:Y:S01]  /*20960*/  IMAD.MOV.U32 R0, RZ, RZ, RZ ;  /* 0x000000ffff007224 */ /* 0x002fe200078e00ff */
[----:B------:R-:W-:Y:S01]  /*20970*/  ULDC.64 UR8, c[0x0][0xa08] ;  /* 0x0002820000087ab9 */ /* 0x000fe20000000a00 */
[----:B------:R-:W-:Y:S01]  /*20980*/  ISETP.NE.AND.EX P0, PT, RZ, UR5, PT, P0 ;  /* 0x00000005ff007c0c */ /* 0x000fe2000bf05300 */
[----:B------:R-:W-:Y:S01]  /*20990*/  ULDC.64 UR4, c[0x0][0xa00] ;  /* 0x0002800000047ab9 */ /* 0x000fe20000000a00 */
[----:B------:R-:W-:-:S11]  /*209a0*/  ULDC.64 UR10, c[0x0][0xa10] ;  /* 0x00028400000a7ab9 */ /* 0x000fd60000000a00 */
[----:B---3--:R-:W1:Y:S01]  /*209b0*/  @P0 LDC.64 R2, c[0x0][0xa28] ;  /* 0x00028a00ff020b82 */ /* 0x008e620000000a00 */
        /* <DEDUP_REMOVED lines=11> */
[----:B------:R-:W1:Y:S01]  /*20a70*/  @P0 LDC.64 R4, c[0x0][0xa18] ;  /* 0x00028600ff040b82 */ /* 0x000e620000000a00 */
[----:B------:R-:W-:-:S04]  /*20a80*/  ISETP.NE.U32.AND P1, PT, RZ, UR8, PT ;  /* 0x00000008ff007c0c */ /* 0x000fc8000bf25070 */
[----:B------:R-:W-:Y:S02]  /*20a90*/  ISETP.NE.AND.EX P3, PT, RZ, UR9, PT, P1 ;  /* 0x00000009ff007c0c */ /* 0x000fe4000bf65310 */
[----:B------:R-:W-:-:S04]  /*20aa0*/  ISETP.NE.U32.AND P1, PT, RZ, UR10, PT ;  /* 0x0000000aff007c0c */ /* 0x000fc8000bf25070 */
[----:B------:R-:W-:Y:S01]  /*20ab0*/  ISETP.NE.AND.EX P1, PT, RZ, UR11, PT, P1 ;  /* 0x0000000bff007c0c */ /* 0x000fe2000bf25310 */
[----:B-1----:R-:W-:Y:S01]  /*20ac0*/  @P0 IMAD.WIDE R4, R19, 0x4, R4 ;  /* 0x0000000413040825 */ /* 0x002fe200078e0204 */
[----:B--2---:R1:W-:Y:S03]  /*20ad0*/  STL [R1+0x28], R0 ;  /* 0x0000280001007387 */ /* 0x0043e60000100800 */
[----:B-1----:R-:W-:Y:S01]  /*20ae0*/  IMAD.U32 R0, RZ, RZ, UR4 ;  /* 0x00000004ff007e24 */ /* 0x002fe2000f8e00ff */
[----:B------:R-:W-:Y:S02]  /*20af0*/  ULDC.64 UR4, c[0x0][0x3f8] ;  /* 0x0000fe0000047ab9 */ /* 0x000fe40000000a00 */
[----:B------:R-:W-:-:S03]  /*20b00*/  UISETP.NE.U32.AND UP0, UPT, UR4, URZ, UPT ;  /* 0x0000003f0400728c */ /* 0x000fc6000bf05070 */
[----:B------:R-:W-:Y:S01]  /*20b10*/  ULDC UR4, c[0x0][0x404] ;  /* 0x0001010000047ab9 */ /* 0x000fe20000000800 */
[----:B------:R-:W-:Y:S01]  /*20b20*/  UISETP.NE.AND.EX UP0, UPT, UR5, URZ, UPT, UP0 ;  /* 0x0000003f0500728c */ /* 0x000fe2000bf05300 */
[----:B------:R1:W5:Y:S01]  /*20b30*/  @P0 LDG.E R0, desc[UR6][R4.64] ;  /* 0x0000000604000981 */ /* 0x000362000c1e1900 */
[----:B------:R-:W-:Y:S01]  /*20b40*/  ULDC UR6, c[0x0][0x338] ;  /* 0x0000ce0000067ab9 */ /* 0x000fe20000000800 */
[----:B------:R-:W-:Y:S01]  /*20b50*/  ULDC UR5, c[0x0][0x2e0] ;  /* 0x0000b80000057ab9 */ /* 0x000fe20000000800 */
[----:B------:R-:W-:Y:S01]  /*20b60*/  USEL UR4, UR4, 0x1, UP0 ;  /* 0x0000000104047887 */ /* 0x000fe20008000000 */
[----:B------:R-:W-:-:S03]  /*20b70*/  IMAD.U32 R10, RZ, RZ, UR6 ;  /* 0x00000006ff0a7e24 */ /* 0x000fc6000f8e00ff */
[----:B------:R-:W-:-:S06]  /*20b80*/  UIMAD UR4, UR4, UR5, URZ ;  /* 0x00000005040472a4 */ /* 0x000fcc000f8e023f */
[----:B-1----:R-:W-:Y:S01]  /*20b90*/  MOV R4, UR4 ;  /* 0x0000000400047c02 */ /* 0x002fe20008000f00 */
[----:B------:R-:W-:Y:S06]  /*20ba0*/  @P0 BRA `(.L_x_1618) ;  /* 0x0000000000140947 */ /* 0x000fec0003800000 */
[----:B------:R-:W-:Y:S05]  /*20bb0*/  @!P2 BRA `(.L_x_1618) ;  /* 0x000000000010a947 */ /* 0x000fea0003800000 */
[----:B------:R-:W-:Y:S02]  /*20bc0*/  ULDC.64 UR4, c[0x0][0x208] ;  /* 0x0000820000047ab9 */ /* 0x000fe40000000a00 */
[----:B------:R-:W2:Y:S04]  /*20bd0*/  LDG.E R5, desc[UR4][R2.64] ;  /* 0x0000000402057981 */ /* 0x000ea8000c1e1900 */
[----:B-----5:R-:W2:Y:S02]  /*20be0*/  LDG.E R0, desc[UR4][R2.64+0x4] ;  /* 0x0000040402007981 */ /* 0x020ea4000c1e1900 */
[----:B--2---:R-:W-:-:S07]  /*20bf0*/  IMAD.IADD R0, R0, 0x1, -R5 ;  /* 0x0000000100007824 */ /* 0x004fce00078e0a05 */
.L_x_1618:
[----:B------:R-:W1:Y:S01]  /*20c00*/  LDC.64 R6, c[0x0][0xa08] ;  /* 0x00028200ff067b82 */ /* 0x000e620000000a00 */
[----:B------:R-:W-:Y:S01]  /*20c10*/  IMAD.MOV.U32 R8, RZ, RZ, RZ ;  /* 0x000000ffff087224 */ /* 0x000fe200078e00ff */
[----:B------:R-:W-:-:S06]  /*20c20*/  ULDC.64 UR4, c[0x0][0x208] ;  /* 0x0000820000047ab9 */ /* 0x000fcc0000000a00 */
[----:B------:R-:W2:Y:S01]  /*20c30*/  LDC.64 R2, c[0x0][0xa10] ;  /* 0x00028400ff027b82 */ /* 0x000ea20000000a00 */
[----:B-1----:R-:W-:-:S05]  /*20c40*/  IMAD.WIDE R6, R19, 0x4, R6 ;  /* 0x0000000413067825 */ /* 0x002fca00078e0206 */
[----:B------:R-:W3:Y:S01]  /*20c50*/  @P3 LDG.E R8, desc[UR4][R6.64] ;  /* 0x0000000406083981 */ /* 0x000ee2000c1e1900 */
[----:B------:R-:W-:Y:S02]  /*20c60*/  IMAD.MOV.U32 R5, RZ, RZ, RZ ;  /* 0x000000ffff057224 */ /* 0x000fe400078e00ff */
[----:B--2---:R-:W-:-:S05]  /*20c70*/  IMAD.WIDE R2, R19, 0x4, R2 ;  /* 0x0000000413027825 */ /* 0x004fca00078e0202 */
[----:B------:R1:W5:Y:S01]  /*20c80*/  @P1 LDG.E R5, desc[UR4][R2.64] ;  /* 0x0000000402051981 */ /* 0x000362000c1e1900 */
[----:B------:R-:W-:Y:S02]  /*20c90*/  ULDC.64 UR4, c[0x0][0xa20] ;  /* 0x0002880000047ab9 */ /* 0x000fe40000000a00 */
[----:B------:R-:W-:-:S04]  /*20ca0*/  ISETP.NE.U32.AND P0, PT, RZ, UR4, PT ;  /* 0x00000004ff007c0c */ /* 0x000fc8000bf05070 */
[----:B------:R-:W-:Y:S01]  /*20cb0*/  ISETP.NE.AND.EX P0, PT, RZ, UR5, PT, P0 ;  /* 0x00000005ff007c0c */ /* 0x000fe2000bf05300 */
[----:B---3-5:R-:W-:-:S05]  /*20cc0*/  IMAD.IADD R8, R8, 0x1, R9 ;  /* 0x0000000108087824 */ /* 0x028fca00078e0209 */
[----:B------:R1:W-:Y:S07]  /*20cd0*/  STL [R1+0x8], R8 ;  /* 0x0000080801007387 */ /* 0x0003ee0000100800 */
[----:B------:R-:W-:Y:S05]  /*20ce0*/  @!P0 BRA `(.L_x_1619) ;  /* 0x0000000000148947 */ /* 0x000fea0003800000 */
[----:B------:R-:W2:Y:S01]  /*20cf0*/  LDC.64 R6, c[0x0][0xa20] ;  /* 0x00028800ff067b82 */ /* 0x000ea20000000a00 */
[----:B------:R-:W-:Y:S01]  /*20d00*/  ULDC.64 UR4, c[0x0][0x208] ;  /* 0x0000820000047ab9 */ /* 0x000fe20000000a00 */
[----:B--2---:R-:W-:-:S05]  /*20d10*/  IMAD.WIDE R6, R19, 0x4, R6 ;  /* 0x0000000413067825 */ /* 0x004fca00078e0206 */
[----:B------:R2:W5:Y:S01]  /*20d20*/  LDG.E R4, desc[UR4][R6.64] ;  /* 0x0000000406047981 */ /* 0x000562000c1e1900 */
[----:B------:R-:W-:Y:S05]  /*20d30*/  BRA `(.L_x_1620) ;  /* 0x0000000000147947 */ /* 0x000fea0003800000 */
.L_x_1619:
[----:B------:R-:W-:Y:S05]  /*20d40*/  @!P3 BRA `(.L_x_1620) ;  /* 0x000000000010b947 */ /* 0x000fea0003800000 */
[----:B------:R-:W-:Y:S02]  /*20d50*/  ULDC.64 UR4, c[0x0][0x208] ;  /* 0x0000820000047ab9 */ /* 0x000fe40000000a00 */
[----:B------:R-:W2:Y:S04]  /*20d60*/  LDG.E R4, desc[UR4][R6.64] ;  /* 0x0000000406047981 */ /* 0x000ea8000c1e1900 */
[----:B------:R-:W2:Y:S02]  /*20d70*/  LDG.E R6, desc[UR4][R6.64+0x4] ;  /* 0x0000040406067981 */ /* 0x000ea4000c1e1900 */
[----:B--2---:R-:W-:-:S07]  /*20d80*/  IADD3 R4, -R4, R6, RZ ;  /* 0x0000000604047210 */ /* 0x004fce0007ffe1ff */
.L_x_1620:
[----:B------:R-:W-:Y:S02]  /*20d90*/  ULDC.64 UR4, c[0x0][0x208] ;  /* 0x0000820000047ab9 */ /* 0x000fe40000000a00 */
[----:B--2---:R-:W2:Y:S04]  /*20da0*/  @P1 LDG.E R6, desc[UR4][R2.64] ;  /* 0x0000000402061981 */ /* 0x004ea8000c1e1900 */
[----:B------:R1:W2:Y:S01]  /*20db0*/  @P1 LDG.E R7, desc[UR4][R2.64+0x4] ;  /* 0x0000040402071981 */ /* 0x0002a2000c1e1900 */
[----:B-----5:R-:W-:Y:S01]  /*20dc0*/  IMAD.IADD R9, R4, 0x1, -R9 ;  /* 0x0000000104097824 */ /* 0x020fe200078e0a09 */
[----:B-1----:R-:W1:Y:S02]  /*20dd0*/  LDC.64 R2, c[0x0][0x9e0] ;  /* 0x00027800ff027b82 */ /* 0x002e640000000a00 */
[----:B-1----:R-:W-:Y:S01]  /*20de0*/  ISETP.GE.AND P2, PT, R3, 0x1, PT ;  /* 0x000000010300780c */ /* 0x002fe20003f46270 */
[----:B--2---:R-:W-:-:S04]  /*20df0*/  @P1 IMAD.IADD R10, R7, 0x1, -R6 ;  /* 0x00000001070a1824 */ /* 0x004fc800078e0a06 */
[----:B------:R-:W-:-:S04]  /*20e00*/  IMAD.IADD R8, R9, 0x1, R10 ;  /* 0x0000000109087824 */ /* 0x000fc800078e020a */
[----:B------:R-:W-:-:S04]  /*20e10*/  VIADD R4, R8, 0x5f ;  /* 0x0000005f08047836 */ /* 0x000fc80000000000 */
[----:B------:R-:W-:-:S05]  /*20e20*/  IMAD.HI R4, R4, 0x2aaaaaab, RZ ;  /* 0x2aaaaaab04047827 */ /* 0x000fca00078e02ff */
[----:B------:R-:W-:-:S04]  /*20e30*/  SHF.R.U32.HI R7, RZ, 0x1f, R4 ;  /* 0x0000001fff077819 */ /* 0x000fc80000011604 */
[----:B------:R-:W-:Y:S02]  /*20e40*/  LEA.HI.SX32 R20, R4, R7, 0x1c ;  /* 0x0000000704147211 */ /* 0x000fe400078fe2ff */
[----:B------:R-:W-:-:S04]  /*20e50*/  LEA R4, R17, 0x80, 0x7 ;  /* 0x0000008011047811 */ /* 0x000fc800078e38ff */
[----:B------:R-:W-:-:S04]  /*20e60*/  IADD3 R4, R8, R4, -R0 ;  /* 0x0000000408047210 */ /* 0x000fc80007ffe800 */
[----:B------:R-:W-:Y:S01]  /*20e70*/  IADD3 R2, R4, R2, RZ ;  /* 0x0000000204027210 */ /* 0x000fe20007ffe0ff */
[----:B------:R-:W-:Y:S06]  /*20e80*/  @!P2 BRA `(.L_x_1621) ;  /* 0x000000000048a947 */ /* 0x000fec0003800000 */
[C---:B------:R-:W-:Y:S01]  /*20e90*/  ISETP.GT.AND P0, PT, R4.reuse, RZ, PT ;  /* 0x000000ff0400720c */ /* 0x040fe20003f04270 */
[----:B------:R-:W-:Y:S01]  /*20ea0*/  BSSY B0, `(.L_x_1622) ;  /* 0x000000e000007945 */ /* 0x000fe20003800000 */
[----:B0-----:R-:W-:-:S11]  /*20eb0*/  VIADD R11, R4, 0xffffffff ;  /* 0xffffffff040b7836 */ /* 0x001fd60000000000 */
        /* <DEDUP_REMOVED lines=8> */
.L_x_1623:
[----:B------:R-:W-:-:S13]  /*20f40*/  ISETP.NE.AND P0, PT, R3, 0x1, PT ;  /* 0x000000010300780c */ /* 0x000fda0003f05270 */
[----:B------:R-:W0:Y:S02]  /*20f50*/  @P0 LDC.64 R6, c[0x0][0x9e8] ;  /* 0x00027a00ff060b82 */ /* 0x000e240000000a00 */
[----:B0-----:R-:W-:-:S05]  /*20f60*/  @P0 IMAD.HI.U32 R6, R11, R6, RZ ;  /* 0x000000060b060227 */ /* 0x001fca00078e00ff */
[----:B------:R-:W-:-:S07]  /*20f70*/  @P0 SHF.R.U32.HI R11, RZ, R7, R6 ;  /* 0x00000007ff0b0219 */ /* 0x000fce0000011606 */
.L_x_1624:
[----:B------:R-:W-:Y:S05]  /*20f80*/  BSYNC B0 ;  /* 0x0000000000007941 */ /* 0x000fea0003800000 */
.L_x_1622:
[----:B------:R-:W-:-:S05]  /*20f90*/  IMAD R11, R11, R3, R3 ;  /* 0x000000030b0b7224 */ /* 0x000fca00078e0203 */
[----:B------:R-:W-:-:S07]  /*20fa0*/  VIMNMX R2, R2, R11, PT ;  /* 0x0000000b02027248 */ /* 0x000fce0003fe0100 */
.L_x_1621:
[----:B------:R-:W-:Y:S01]  /*20fb0*/  IMAD R0, R17, 0x80, -R0 ;  /* 0x0000008011007824 */ /* 0x000fe200078e0a00 */
[----:B------:R-:W-:-:S03]  /*20fc0*/  ULDC UR4, c[0x0][0x9dc] ;  /* 0x0002770000047ab9 */ /* 0x000fc60000000800 */
[----:B------:R-:W-:-:S05]  /*20fd0*/  IMAD.IADD R0, R8, 0x1, R0 ;  /* 0x0000000108007824 */ /* 0x000fca00078e0200 */
[----:B------:R-:W-:Y:S01]  /*20fe0*/  IADD3 R8, R0, -UR4, RZ ;  /* 0x8000000400087c10 */ /* 0x000fe2000fffe0ff */
[----:B------:R-:W-:Y:S06]  /*20ff0*/  @!P2 BRA `(.L_x_1625) ;  /* 0x000000000048a947 */ /* 0x000fec0003800000 */
[----:B------:R-:W-:Y:S01]  /*21000*/  ISETP.GT.AND P0, PT, R0, -0x1, PT ;  /* 0xffffffff0000780c */ /* 0x000fe20003f04270 */
[----:B------:R-:W-:-:S12]  /*21010*/  BSSY B0, `(.L_x_1626) ;  /* 0x000000e000007945 */ /* 0x000fd80003800000 */
[----:B------:R-:W-:Y:S05]  /*21020*/  @P0 BRA `(.L_x_1627) ;  /* 0x00000000001c0947 */ /* 0x000fea0003800000 */
[----:B------:R-:W-:Y:S02]  /*21030*/  ISETP.NE.AND P0, PT, R3, 0x1, PT ;  /* 0x000000010300780c */ /* 0x000fe40003f05270 */
[----:B0-----:R-:W-:-:S11]  /*21040*/  LOP3.LUT R11, RZ, R0, RZ, 0x33, !PT ;  /* 0x00000000ff0b7212 */ /* 0x001fd600078e33ff */
[----:B------:R-:W0:Y:S02]  /*21050*/  @P0 LDC.64 R6, c[0x0][0x9e8] ;  /* 0x00027a00ff060b82 */ /* 0x000e240000000a00 */
[----:B0-----:R-:W-:-:S05]  /*21060*/  @P0 IMAD.HI.U32 R6, R11, R6, RZ ;  /* 0x000000060b060227 */ /* 0x001fca00078e00ff */
[----:B------:R-:W-:-:S04]  /*21070*/  @P0 SHF.R.U32.HI R11, RZ, R7, R6 ;  /* 0x00000007ff0b0219 */ /* 0x000fc80000011606 */
[----:B------:R-:W-:Y:S01]  /*21080*/  LOP3.LUT R11, RZ, R11, RZ, 0x33, !PT ;  /* 0x0000000bff0b7212 */ /* 0x000fe200078e33ff */
[----:B------:R-:W-:Y:S06]  /*21090*/  BRA `(.L_x_1628) ;  /* 0x0000000000147947 */ /* 0x000fec0003800000 */
.L_x_1627:
[----:B------:R-:W-:Y:S01]  /*210a0*/  ISETP.NE.AND P0, PT, R3, 0x1, PT ;  /* 0x000000010300780c */ /* 0x000fe20003f05270 */
[----:B0-----:R-:W-:-:S12]  /*210b0*/  IMAD.MOV.U32 R11, RZ, RZ, R0 ;  /* 0x000000ffff0b7224 */ /* 0x001fd800078e0000 */
[----:B------:R-:W0:Y:S02]  /*210c0*/  @P0 LDC.64 R6, c[0x0][0x9e8] ;  /* 0x00027a00ff060b82 */ /* 0x000e240000000a00 */
[----:B0-----:R-:W-:-:S05]  /*210d0*/  @P0 IMAD.HI.U32 R6, R0, R6, RZ ;  /* 0x0000000600060227 */ /* 0x001fca00078e00ff */
[----:B------:R-:W-:-:S07]  /*210e0*/  @P0 SHF.R.U32.HI R11, RZ, R7, R6 ;  /* 0x00000007ff0b0219 */ /* 0x000fce0000011606 */
.L_x_1628:
[----:B------:R-:W-:Y:S05]  /*210f0*/  BSYNC B0 ;  /* 0x0000000000007941 */ /* 0x000fea0003800000 */
.L_x_1626:
[----:B------:R-:W-:-:S05]  /*21100*/  IMAD R3, R11, R3, RZ ;  /* 0x000000030b037224 */ /* 0x000fca00078e02ff */
[----:B------:R-:W-:-:S07]  /*21110*/  VIMNMX R8, R8, R3, !PT ;  /* 0x0000000308087248 */ /* 0x000fce0007fe0100 */
.L_x_1625:
[----:B------:R-:W-:Y:S01]  /*21120*/  VIADD R2, R2, 0x5f ;  /* 0x0000005f02027836 */ /* 0x000fe20000000000 */
[----:B------:R-:W-:Y:S01]  /*21130*/  BSSY B0, `(.L_x_1629) ;  /* 0x00000e9000007945 */ /* 0x000fe20003800000 */
[----:B------:R-:W-:Y:S01]  /*21140*/  IMAD.HI R8, R8, 0x2aaaaaab, RZ ;  /* 0x2aaaaaab08087827 */ /* 0x000fe200078e02ff */
[----:B------:R-:W-:-:S03]  /*21150*/  PLOP3.LUT P2, PT, PT, PT, PT, 0x80, 0x0 ;  /* 0x000000000000781c */ /* 0x000fc60003f4f070 */
[----:B------:R-:W-:-:S05]  /*21160*/  IMAD.HI R2, R2, 0x2aaaaaab, RZ ;  /* 0x2aaaaaab02027827 */ /* 0x000fca00078e02ff */
[----:B------:R-:W-:-:S04]  /*21170*/  SHF.R.U32.HI R3, RZ, 0x1f, R2 ;  /* 0x0000001fff037819 */ /* 0x000fc80000011602 */
[----:B------:R-:W-:Y:S02]  /*21180*/  LEA.HI.SX32 R3, R2, R3, 0x1c ;  /* 0x0000000302037211 */ /* 0x000fe400078fe2ff */
[----:B------:R-:W-:Y:S02]  /*21190*/  SHF.R.U32.HI R2, RZ, 0x1f, R8 ;  /* 0x0000001fff027819 */ /* 0x000fe40000011608 */
[----:B------:R-:W-:Y:S02]  /*211a0*/  VIMNMX R3, R20, R3, PT ;  /* 0x0000000314037248 */ /* 0x000fe40003fe0100 */
[----:B------:R-:W-:-:S03]  /*211b0*/  LEA.HI.SX32 R2, R8, R2, 0x1c ;  /* 0x0000000208027211 */ /* 0x000fc600078fe2ff */
[----:B------:R-:W-:Y:S01]  /*211c0*/  IMAD R3, R3, 0x60, -R9 ;  /* 0x0000006003037824 */ /* 0x000fe200078e0a09 */
[----:B------:R-:W-:-:S04]  /*211d0*/  VIMNMX R2, RZ, R2, !PT ;  /* 0x00000002ff027248 */ /* 0x000fc80007fe0100 */
[----:B------:R-:W-:Y:S01]  /*211e0*/  VIMNMX R10, R3, R10, PT ;  /* 0x0000000a030a7248 */ /* 0x000fe20003fe0100 */
[----:B------:R-:W-:-:S05]  /*211f0*/  IMAD R2, R2, 0x60, -R9 ;  /* 0x0000006002027824 */ /* 0x000fca00078e0a09 */
[----:B------:R-:W-:-:S04]  /*21200*/  VIMNMX R6, RZ, R2, !PT ;  /* 0x00000002ff067248 */ /* 0x000fc80007fe0100 */
[----:B------:R-:W-:Y:S01]  /*21210*/  ISETP.GT.AND P0, PT, R10, R6, PT ;  /* 0x000000060a00720c */ /* 0x000fe20003f04270 */
[----:B------:R-:W-:-:S05]  /*21220*/  IMAD.WIDE.U32 R2, R6, -0x55555555, RZ ;  /* 0xaaaaaaab06027825 */ /* 0x000fca00078e00ff */
[----:B------:R-:W-:-:S05]  /*21230*/  SHF.R.U32.HI R2, RZ, 0x6, R3 ;  /* 0x00000006ff027819 */ /* 0x000fca0000011603 */
[----:B------:R-:W-:Y:S02]  /*21240*/  IMAD.MOV.U32 R7, RZ, RZ, R2 ;  /* 0x000000ffff077224 */ /* 0x000fe400078e0002 */
[----:B------:R-:W-:-:S04]  /*21250*/  @P0 VIADD R3, R10, 0x5f ;  /* 0x0000005f0a030836 */ /* 0x000fc80000000000 */
[----:B------:R-:W-:-:S05]  /*21260*/  @P0 IMAD.HI R3, R3, 0x2aaaaaab, RZ ;  /* 0x2aaaaaab03030827 */ /* 0x000fca00078e02ff */
[----:B------:R-:W-:-:S04]  /*21270*/  @P0 SHF.R.U32.HI R6, RZ, 0x1f, R3 ;  /* 0x0000001fff060819 */ /* 0x000fc80000011603 */
[----:B------:R-:W-:-:S04]  /*21280*/  @P0 LEA.HI.SX32 R7, R3, R6, 0x1c ;  /* 0x0000000603070211 */ /* 0x000fc800078fe2ff */
[----:B------:R-:W-:-:S13]  /*21290*/  ISETP.GT.AND P0, PT, R7, R2, PT ;  /* 0x000000020700720c */ /* 0x000fda0003f04270 */
[----:B------:R-:W-:Y:S05]  /*212a0*/  @!P0 BRA `(.L_x_1630) ;  /* 0x0000000c00448947 */ /* 0x000fea0003800000 */
[----:B------:R-:W1:Y:S01]  /*212b0*/  LDC R3, c[0x0][0x428] ;  /* 0x00010a00ff037b82 */ /* 0x000e620000000800 */
[----:B------:R-:W-:Y:S01]  /*212c0*/  UMOV UR4, 0xffffffff ;  /* 0xffffffff00047882 */ /* 0x000fe20000000000 */
[----:B-1----:R-:W-:Y:S02]  /*212d0*/  ISETP.NE.AND P0, PT, R3, 0x1, PT ;  /* 0x000000010300780c */ /* 0x002fe40003f05270 */
[----:B------:R-:W-:-:S11]  /*212e0*/  MOV R3, R18 ;  /* 0x0000001200037202 */ /* 0x000fd60000000f00 */
[----:B------:R-:W1:Y:S08]  /*212f0*/  @P0 LDC R8, c[0x0][0x42c] ;  /* 0x00010b00ff080b82 */ /* 0x000e700000000800 */
[----:B------:R-:W2:Y:S01]  /*21300*/  @P0 LDC R6, c[0x0][0x430] ;  /* 0x00010c00ff060b82 */ /* 0x000ea20000000800 */
[----:B-1----:R-:W-:-:S05]  /*21310*/  @P0 IMAD.HI.U32 R8, R18, R8, RZ ;  /* 0x0000000812080227 */ /* 0x002fca00078e00ff */
[----:B--2---:R-:W-:Y:S02]  /*21320*/  @P0 SHF.R.U32.HI R3, RZ, R6, R8 ;  /* 0x00000006ff030219 */ /* 0x004fe40000011608 */
[----:B------:R-:W-:Y:S01]  /*21330*/  SEL R6, R19, RZ, !P1 ;  /* 0x000000ff13067207 */ /* 0x000fe20004800000 */
[----:B------:R-:W-:Y:S06]  /*21340*/  BRA.DIV UR4, `(.L_x_1631) ;  /* 0x0000005e04b87947 */ /* 0x000fec000b800000 */
.L_x_1786:
[----:B------:R-:W-:-:S03]  /*21350*/  UMOV UR4, 0xffffffff ;  /* 0xffffffff00047882 */ /* 0x000fc60000000000 */
[----:B------:R-:W-:Y:S05]  /*21360*/  BRA.DIV UR4, `(.L_x_1632) ;  /* 0x0000005e04e47947 */ /* 0x000fea000b800000 */
[----:B------:R-:W-:-:S13]  /*21370*/  ELECT P6, URZ, PT ;  /* 0x00000000003f782f */ /* 0x000fda00038c0000 */
.L_x_1789:
[----:B------:R-:W2:Y:S01]  /*21380*/  LDL R8, [R1+0x24] ;  /* 0x0000240001087983 */ /* 0x000ea20000100800 */
[----:B------:R-:W-:Y:S01]  /*21390*/  MOV R10, 0x400 ;  /* 0x00000400000a7802 */ /* 0x000fe20000000f00 */
[----:B------:R-:W-:Y:S01]  /*213a0*/  BSSY B1, `(.L_x_1633) ;  /* 0x000000a000017945 */ /* 0x000fe20003800000 */
[----:B--2---:R-:W-:-:S05]  /*213b0*/  VIADD R9, R8, 0x1 ;  /* 0x0000000108097836 */ /* 0x004fca0000000000 */
[----:B------:R-:W-:-:S04]  /*213c0*/  LEA.HI R8, R9, R9, RZ, 0x1 ;  /* 0x0000000909087211 */ /* 0x000fc800078f08ff */
[----:B------:R-:W-:-:S05]  /*213d0*/  LOP3.LUT R8, R8, 0xfffffffe, RZ, 0xc0, !PT ;  /* 0xfffffffe08087812 */ /* 0x000fca00078ec0ff */
[----:B------:R-:W-:Y:S02]  /*213e0*/  IMAD.IADD R9, R9, 0x1, -R8 ;  /* 0x0000000109097824 */ /* 0x000fe400078e0a08 */
[----:B------:R-:W1:Y:S03]  /*213f0*/  S2R R8, SR_CgaCtaId ;  /* 0x0000000000087919 */ /* 0x000e660000008800 */
[----:B------:R-:W-:Y:S02]  /*21400*/  SHF.L.U32 R9, R9, 0x1f, RZ ;  /* 0x0000001f09097819 */ /* 0x000fe400000006ff */
[----:B-1----:R-:W-:-:S04]  /*21410*/  LEA R8, R8, R10, 0x18 ;  /* 0x0000000a08087211 */ /* 0x002fc800078ec0ff */
[----:B------:R-:W1:Y:S02]  /*21420*/  SYNCS.PHASECHK.TRANS64.TRYWAIT P0, [R8+URZ+0x2a820], R9 ;  /* 0x02a82009080075a7 */ /* 0x000e64000800017f */
[----:B-1----:R-:W-:Y:S05]  /*21430*/  @!P0 BRA `(.L_x_1634) ;  /* 0x0000005c00d08947 */ /* 0x002fea0003800000 */
.L_x_1790:
[----:B------:R-:W-:Y:S05]  /*21440*/  BSYNC B1 ;  /* 0x0000000000017941 */ /* 0x000fea0003800000 */
.L_x_1633:
[----:B------:R-:W-:Y:S04]  /*21450*/  BSSY B1, `(.L_x_1635) ;  /* 0x000004e000017945 */ /* 0x000fe80003800000 */
[----:B------:R-:W-:Y:S05]  /*21460*/  @!P6 BRA `(.L_x_1636) ;  /* 0x000000040030e947 */ /* 0x000fea0003800000 */
[----:B0-----:R-:W1:Y:S04]  /*21470*/  LDL R11, [R1+0x4] ;  /* 0x00000400010b7983 */ /* 0x001e680000100800 */
[----:B------:R-:W2:Y:S01]  /*21480*/  LDL R10, [R1+0x10] ;  /* 0x00001000010a7983 */ /* 0x000ea20000100800 */
[----:B-1----:R-:W-:Y:S01]  /*21490*/  IMAD R9, R11, 0x8, R8 ;  /* 0x000000080b097824 */ /* 0x002fe200078e0208 */
[----:B--2---:R-:W-:-:S04]  /*214a0*/  SHF.L.U32 R11, R10, 0x1f, RZ ;  /* 0x0000001f0a0b7819 */ /* 0x004fc800000006ff */
[----:B------:R-:W0:Y:S02]  /*214b0*/  SYNCS.PHASECHK.TRANS64.TRYWAIT P0, [R9+URZ+0x2a8a0], R11 ;  /* 0x02a8a00b090075a7 */ /* 0x000e24000800017f */
[----:B0-----:R-:W-:Y:S05]  /*214c0*/  @!P0 BRA `(.L_x_1637) ;  /* 0x0000005c00c08947 */ /* 0x001fea0003800000 */
.L_x_1791:
        /* <DEDUP_REMOVED lines=11> */
.L_x_1638:
        /* <DEDUP_REMOVED lines=13> */
[----:B------:R-:W-:-:S05]  /*21650*/  IMAD R10, R7, 0x60, R5 ;  /* 0x00000060070a7824 */ /* 0x000fca00078e0205 */
        /* <DEDUP_REMOVED lines=16> */
.L_x_1792:
        /* <DEDUP_REMOVED lines=8> */
.L_x_1640:
[----:B01----:R-:W2:Y:S01]  /*217e0*/  LDL R11, [R1+0x4] ;  /* 0x00000400010b7983 */ /* 0x003ea20000100800 */
        /* <DEDUP_REMOVED lines=8> */
[----:B------:R-:W-:-:S05]  /*21870*/  UMOV UR15, 0x40 ;  /* 0x00000040000f7882 */ /* 0x000fca0000000000 */
[----:B------:R-:W-:Y:S01]  /*21880*/  UIADD3 UR9, UR9, 0x2a8b0, URZ ;  /* 0x0002a8b009097890 */ /* 0x000fe2000fffe03f */
[----:B--2---:R-:W-:-:S05]  /*21890*/  IMAD R9, R11, 0x6000, R8 ;  /* 0x000060000b097824 */ /* 0x004fca00078e0208 */
[----:B------:R-:W-:-:S13]  /*218a0*/  R2UR UR6, R9 ;  /* 0x00000000090672ca */ /* 0x000fda00000e0000 */
[----:B------:R-:W-:Y:S02]  /*218b0*/  UIADD3 UR8, UR6, 0x400, URZ ;  /* 0x0000040006087890 */ /* 0x000fe4000fffe03f */
[----:B------:R-:W-:-:S03]  /*218c0*/  UIADD3 UR14, UR6, 0x3400, URZ ;  /* 0x00003400060e7890 */ /* 0x000fc6000fffe03f */
[----:B------:R-:W-:-:S04]  /*218d0*/  UMOV UR6, 0x0 ;  /* 0x0000000000067882 */ /* 0x000fc80000000000 */
[----:B------:R0:W-:Y:S02]  /*218e0*/  UTMALDG.4D [UR8], [UR4], desc[UR6] ;  /* 0x00000608040075b4 */ /* 0x0001e40008019000 */
[----:B0-----:R-:W-:Y:S01]  /*218f0*/  UMOV UR8, UR14 ;  /* 0x0000000e00087c82 */ /* 0x001fe20008000000 */
[----:B------:R-:W-:Y:S02]  /*21900*/  UMOV UR10, UR15 ;  /* 0x0000000f000a7c82 */ /* 0x000fe40008000000 */
[----:B------:R2:W-:Y:S02]  /*21910*/  UTMALDG.4D [UR8], [UR4], desc[UR6] ;  /* 0x00000608040075b4 */ /* 0x0005e40008019000 */
[----:B--2---:R-:W-:Y:S01]  /*21920*/  NOP ;  /* 0x0000000000007918 */ /* 0x004fe20000000000 */
.L_x_1636:
[----:B------:R-:W-:Y:S05]  /*21930*/  BSYNC B1 ;  /* 0x0000000000017941 */ /* 0x000fea0003800000 */
.L_x_1635:
[----:B-1----:R-:W2:Y:S04]  /*21940*/  LDL.LU R9, [R1+0x4] ;  /* 0x0000040001097983 */ /* 0x002ea80000300800 */
[----:B0-----:R-:W3:Y:S01]  /*21950*/  LDL.LU R11, [R1+0x10] ;  /* 0x00001000010b7983 */ /* 0x001ee20000300800 */
[----:B------:R-:W-:Y:S01]  /*21960*/  VIADD R7, R7, 0xfffffffe ;  /* 0xfffffffe07077836 */ /* 0x000fe20000000000 */
[----:B------:R-:W-:Y:S01]  /*21970*/  PLOP3.LUT P2, PT, PT, PT, PT, 0x8, 0x0 ;  /* 0x000000000000781c */ /* 0x000fe20003f4e170 */
[----:B--2---:R-:W-:-:S05]  /*21980*/  VIADD R9, R9, 0x1 ;  /* 0x0000000109097836 */ /* 0x004fca0000000000 */
[----:B------:R-:W-:-:S04]  /*21990*/  ISETP.NE.AND P0, PT, R9, 0x2, PT ;  /* 0x000000020900780c */ /* 0x000fc80003f05270 */
[----:B------:R-:W-:Y:S02]  /*219a0*/  SEL R10, RZ, 0x1, P0 ;  /* 0x00000001ff0a7807 */ /* 0x000fe40000000000 */
[----:B------:R-:W-:Y:S02]  /*219b0*/  SEL R9, R9, RZ, P0 ;  /* 0x000000ff09097207 */ /* 0x000fe40000000000 */
[----:B---3--:R-:W-:Y:S02]  /*219c0*/  LOP3.LUT R11, R11, R10, RZ, 0x3c, !PT ;  /* 0x0000000a0b0b7212 */ /* 0x008fe400078e3cff */
[----:B------:R-:W-:-:S03]  /*219d0*/  ISETP.GE.AND P0, PT, R7, R2, PT ;  /* 0x000000020700720c */ /* 0x000fc60003f06270 */
[----:B------:R1:W-:Y:S04]  /*219e0*/  STL [R1+0x10], R11 ;  /* 0x0000100b01007387 */ /* 0x0003e80000100800 */
[----:B------:R1:W-:Y:S06]  /*219f0*/  STL [R1+0x4], R9 ;  /* 0x0000040901007387 */ /* 0x0003ec0000100800 */
[----:B------:R-:W-:Y:S05]  /*21a00*/  @!P0 BRA `(.L_x_1630) ;  /* 0x00000004006c8947 */ /* 0x000fea0003800000 */
.L_x_1647:
[----:B------:R-:W-:Y:S05]  /*21a10*/  YIELD ;  /* 0x0000000000007946 */ /* 0x000fea0003800000 */
[----:B------:R-:W-:Y:S04]  /*21a20*/  BSSY B1, `(.L_x_1641) ;  /* 0x000004d000017945 */ /* 0x000fe80003800000 */
[----:B--2---:R-:W-:Y:S05]  /*21a30*/  @!P6 BRA `(.L_x_1642) ;  /* 0x00000004002ce947 */ /* 0x004fea0003800000 */
[----:B-1----:R-:W2:Y:S04]  /*21a40*/  LDL R9, [R1+0x4] ;  /* 0x0000040001097983 */ /* 0x002ea80000100800 */
[----:B------:R-:W3:Y:S01]  /*21a50*/  LDL R10, [R1+0x10] ;  /* 0x00001000010a7983 */ /* 0x000ee20000100800 */
[----:B--2---:R-:W-:Y:S01]  /*21a60*/  IMAD R9, R9, 0x8, R8 ;  /* 0x0000000809097824 */ /* 0x004fe200078e0208 */
[----:B---3--:R-:W-:-:S04]  /*21a70*/  SHF.L.U32 R10, R10, 0x1f, RZ ;  /* 0x0000001f0a0a7819 */ /* 0x008fc800000006ff */
[----:B------:R-:W0:Y:S02]  /*21a80*/  SYNCS.PHASECHK.TRANS64.TRYWAIT P0, [R9+URZ+0x2a8a0], R10 ;  /* 0x02a8a00a090075a7 */ /* 0x000e24000800017f */
[----:B0-----:R-:W-:Y:S05]  /*21a90*/  @!P0 BRA `(.L_x_1643) ;  /* 0x0000005800748947 */ /* 0x001fea0003800000 */
.L_x_1793:
        /* <DEDUP_REMOVED lines=11> */
.L_x_1644:
        /* <DEDUP_REMOVED lines=14> */
[----:B------:R-:W-:-:S07]  /*21c30*/  R2UR UR11, R11 ;  /* 0x000000000b0b72ca */ /* 0x000fce00000e0000 */
        /* <DEDUP_REMOVED lines=14> */
.L_x_1794:
        /* <DEDUP_REMOVED lines=8> */
.L_x_1646:
        /* <DEDUP_REMOVED lines=21> */
.L_x_1642:
[----:B------:R-:W-:Y:S05]  /*21ef0*/  BSYNC B1 ;  /* 0x0000000000017941 */ /* 0x000fea0003800000 */
.L_x_1641:
[----:B-1----:R-:W2:Y:S04]  /*21f00*/  LDL.LU R9, [R1+0x4] ;  /* 0x0000040001097983 */ /* 0x002ea80000300800 */
[----:B------:R-:W3:Y:S01]  /*21f10*/  LDL.LU R11, [R1+0x10] ;  /* 0x00001000010b7983 */ /* 0x000ee20000300800 */
[----:B--2---:R-:W-:-:S05]  /*21f20*/  VIADD R9, R9, 0x1 ;  /* 0x0000000109097836 */ /* 0x004fca0000000000 */
[----:B------:R-:W-:-:S04]  /*21f30*/  ISETP.NE.AND P0, PT, R9, 0x2, PT ;  /* 0x000000020900780c */ /* 0x000fc80003f05270 */
[----:B------:R-:W-:Y:S02]  /*21f40*/  SEL R10, RZ, 0x1, P0 ;  /* 0x00000001ff0a7807 */ /* 0x000fe40000000000 */
[----:B------:R-:W-:Y:S02]  /*21f50*/  SEL R9, R9, RZ, P0 ;  /* 0x000000ff09097207 */ /* 0x000fe40000000000 */
[----:B---3--:R-:W-:Y:S02]  /*21f60*/  LOP3.LUT R11, R11, R10, RZ, 0x3c, !PT ;  /* 0x0000000a0b0b7212 */ /* 0x008fe400078e3cff */
[C---:B------:R-:W-:Y:S01]  /*21f70*/  ISETP.GT.AND P0, PT, R7.reuse, R2, PT ;  /* 0x000000020700720c */ /* 0x040fe20003f04270 */
[----:B------:R-:W-:Y:S02]  /*21f80*/  VIADD R7, R7, 0xffffffff ;  /* 0xffffffff07077836 */ /* 0x000fe40000000000 */
[----:B------:R2:W-:Y:S04]  /*21f90*/  STL [R1+0x10], R11 ;  /* 0x0000100b01007387 */ /* 0x0005e80000100800 */
[----:B------:R2:W-:Y:S06]  /*21fa0*/  STL [R1+0x4], R9 ;  /* 0x0000040901007387 */ /* 0x0005ec0000100800 */
[----:B------:R-:W-:Y:S05]  /*21fb0*/  @P0 BRA `(.L_x_1647) ;  /* 0xfffffff800940947 */ /* 0x000fea000383ffff */
.L_x_1630:
[----:B------:R-:W-:Y:S05]  /*21fc0*/  BSYNC B0 ;  /* 0x0000000000007941 */ /* 0x000fea0003800000 */
.L_x_1629:
[----:B------:R-:W3:Y:S01]  /*21fd0*/  LDC.64 R2, c[0x0][0x9e0] ;  /* 0x00027800ff027b82 */ /* 0x000ee20000000a00 */
[----:B------:R-:W-:Y:S07]  /*21fe0*/  @!P2 WARPSYNC.ALL ;  /* 0x000000000000a948 */ /* 0x000fee0003800000 */
[----:B------:R-:W-:Y:S01]  /*21ff0*/  @!P2 BAR.SYNC.DEFER_BLOCKING 0xc, 0x120 ;  /* 0x030480000000ab1d */ /* 0x000fe20000010000 */
[----:B---3--:R-:W-:Y:S01]  /*22000*/  ISETP.GE.AND P0, PT, R3, 0x1, PT ;  /* 0x000000010300780c */ /* 0x008fe20003f06270 */
[----:B------:R-:W-:-:S12]  /*22010*/  IMAD.IADD R2, R4, 0x1, R2 ;  /* 0x0000000104027824 */ /* 0x000fd800078e0202 */
[----:B------:R-:W-:Y:S05]  /*22020*/  @!P0 BRA `(.L_x_1648) ;  /* 0x0000000000488947 */ /* 0x000fea0003800000 */
[C---:B------:R-:W-:Y:S01]  /*22030*/  ISETP.GT.AND P1, PT, R4.reuse, RZ, PT ;  /* 0x000000ff0400720c */ /* 0x040fe20003f24270 */
[----:B------:R-:W-:Y:S01]  /*22040*/  BSSY B0, `(.L_x_1649) ;  /* 0x000000e000007945 */ /* 0x000fe20003800000 */
[----:B------:R-:W-:-:S11]  /*22050*/  IADD3 R6, R4, -0x1, RZ ;  /* 0xffffffff04067810 */ /* 0x000fd60007ffe0ff */
[----:B------:R-:W-:Y:S05]  /*22060*/  @P1 BRA `(.L_x_1650) ;  /* 0x00000000001c1947 */ /* 0x000fea0003800000 */
[----:B------:R-:W-:Y:S01]  /*22070*/  ISETP.NE.AND P1, PT, R3, 0x1, PT ;  /* 0x000000010300780c */ /* 0x000fe20003f25270 */
[----:B------:R-:W-:-:S12]  /*22080*/  IMAD.MOV R5, RZ, RZ, -R4 ;  /* 0x000000ffff057224 */ /* 0x000fd800078e0a04 */
[----:B------:R-:W3:Y:S02]  /*22090*/  @P1 LDC.64 R6, c[0x0][0x9e8] ;  /* 0x00027a00ff061b82 */ /* 0x000ee40000000a00 */
[----:B---3--:R-:W-:-:S05]  /*220a0*/  @P1 IMAD.HI.U32 R6, R5, R6, RZ ;  /* 0x0000000605061227 */ /* 0x008fca00078e00ff */
[----:B------:R-:W-:-:S04]  /*220b0*/  @P1 SHF.R.U32.HI R5, RZ, R7, R6 ;  /* 0x00000007ff051219 */ /* 0x000fc80000011606 */
[----:B------:R-:W-:Y:S01]  /*220c0*/  LOP3.LUT R6, RZ, R5, RZ, 0x33, !PT ;  /* 0x00000005ff067212 */ /* 0x000fe200078e33ff */
[----:B------:R-:W-:Y:S06]  /*220d0*/  BRA `(.L_x_1651) ;  /* 0x0000000000107947 */ /* 0x000fec0003800000 */
.L_x_1650:
[----:B------:R-:W-:-:S13]  /*220e0*/  ISETP.NE.AND P1, PT, R3, 0x1, PT ;  /* 0x000000010300780c */ /* 0x000fda0003f25270 */
[----:B------:R-:W3:Y:S02]  /*220f0*/  @P1 LDC.64 R4, c[0x0][0x9e8] ;  /* 0x00027a00ff041b82 */ /* 0x000ee40000000a00 */
[----:B---3--:R-:W-:-:S05]  /*22100*/  @P1 IMAD.HI.U32 R4, R6, R4, RZ ;  /* 0x0000000406041227 */ /* 0x008fca00078e00ff */
[----:B------:R-:W-:-:S07]  /*22110*/  @P1 SHF.R.U32.HI R6, RZ, R5, R4 ;  /* 0x00000005ff061219 */ /* 0x000fce0000011604 */
.L_x_1651:
[----:B------:R-:W-:Y:S05]  /*22120*/  BSYNC B0 ;  /* 0x0000000000007941 */ /* 0x000fea0003800000 */
.L_x_1649:
[----:B------:R-:W-:-:S05]  /*22130*/  IMAD R5, R6, R3, R3 ;  /* 0x0000000306057224 */ /* 0x000fca00078e0203 */
[----:B------:R-:W-:-:S07]  /*22140*/  VIMNMX R2, R2, R5, PT ;  /* 0x0000000502027248 */ /* 0x000fce0003fe0100 */
.L_x_1648:
[----:B------:R-:W-:Y:S01]  /*22150*/  VIADD R2, R2, 0x5f ;  /* 0x0000005f02027836 */ /* 0x000fe20000000000 */
[----:B------:R-:W-:-:S03]  /*22160*/  ULDC UR4, c[0x0][0x9dc] ;  /* 0x0002770000047ab9 */ /* 0x000fc60000000800 */
[----:B------:R-:W-:-:S05]  /*22170*/  IMAD.HI R2, R2, 0x2aaaaaab, RZ ;  /* 0x2aaaaaab02027827 */ /* 0x000fca00078e02ff */
[----:B------:R-:W-:-:S04]  /*22180*/  SHF.R.U32.HI R5, RZ, 0x1f, R2 ;  /* 0x0000001fff057819 */ /* 0x000fc80000011602 */
[----:B------:R-:W-:Y:S01]  /*22190*/  LEA.HI.SX32 R5, R2, R5, 0x1c ;  /* 0x0000000502057211 */ /* 0x000fe200078fe2ff */
[----:B------:R-:W-:-:S03]  /*221a0*/  VIADD R2, R0, -UR4 ;  /* 0x8000000400027c36 */ /* 0x000fc60008000000 */
[----:B------:R-:W-:-:S05]  /*221b0*/  VIMNMX R6, R20, R5, PT ;  /* 0x0000000514067248 */ /* 0x000fca0003fe0100 */
[----:B------:R3:W-:Y:S01]  /*221c0*/  STL [R1+0x20], R6 ;  /* 0x0000200601007387 */ /* 0x0007e20000100800 */
[----:B------:R-:W-:Y:S05]  /*221d0*/  @!P0 BRA `(.L_x_1652) ;  /* 0x0000000000448947 */ /* 0x000fea0003800000 */
[----:B------:R-:W-:Y:S01]  /*221e0*/  ISETP.GT.AND P0, PT, R0, -0x1, PT ;  /* 0xffffffff0000780c */ /* 0x000fe20003f04270 */
[----:B------:R-:W-:-:S12]  /*221f0*/  BSSY B0, `(.L_x_1653) ;  /* 0x000000d000007945 */ /* 0x000fd80003800000 */
[----:B------:R-:W-:Y:S05]  /*22200*/  @P0 BRA `(.L_x_1654) ;  /* 0x00000000001c0947 */ /* 0x000fea0003800000 */
[----:B------:R-:W-:Y:S02]  /*22210*/  ISETP.NE.AND P0, PT, R3, 0x1, PT ;  /* 0x000000010300780c */ /* 0x000fe40003f05270 */
[----:B------:R-:W-:-:S11]  /*22220*/  LOP3.LUT R7, RZ, R0, RZ, 0x33, !PT ;  /* 0x00000000ff077212 */ /* 0x000fd600078e33ff */
[----:B------:R-:W4:Y:S02]  /*22230*/  @P0 LDC.64 R4, c[0x0][0x9e8] ;  /* 0x00027a00ff040b82 */ /* 0x000f240000000a00 */
[----:B----4-:R-:W-:-:S05]  /*22240*/  @P0 IMAD.HI.U32 R4, R7, R4, RZ ;  /* 0x0000000407040227 */ /* 0x010fca00078e00ff */
[----:B------:R-:W-:-:S04]  /*22250*/  @P0 SHF.R.U32.HI R7, RZ, R5, R4 ;  /* 0x00000005ff070219 */ /* 0x000fc80000011604 */
[----:B------:R-:W-:Y:S01]  /*22260*/  LOP3.LUT R0, RZ, R7, RZ, 0x33, !PT ;  /* 0x00000007ff007212 */ /* 0x000fe200078e33ff */
[----:B------:R-:W-:Y:S06]  /*22270*/  BRA `(.L_x_1655) ;  /* 0x0000000000107947 */ /* 0x000fec0003800000 */
.L_x_1654:
[----:B------:R-:W-:-:S13]  /*22280*/  ISETP.NE.AND P0, PT, R3, 0x1, PT ;  /* 0x000000010300780c */ /* 0x000fda0003f05270 */
[----:B------:R-:W4:Y:S02]  /*22290*/  @P0 LDC.64 R4, c[0x0][0x9e8] ;  /* 0x00027a00ff040b82 */ /* 0x000f240000000a00 */
[----:B----4-:R-:W-:-:S05]  /*222a0*/  @P0 IMAD.HI.U32 R4, R0, R4, RZ ;  /* 0x0000000400040227 */ /* 0x010fca00078e00ff */
[----:B------:R-:W-:-:S07]  /*222b0*/  @P0 SHF.R.U32.HI R0, RZ, R5, R4 ;  /* 0x00000005ff000219 */ /* 0x000fce0000011604 */
.L_x_1655:
[----:B------:R-:W-:Y:S05]  /*222c0*/  BSYNC B0 ;  /* 0x0000000000007941 */ /* 0x000fea0003800000 */
.L_x_1653:
[----:B------:R-:W-:-:S05]  /*222d0*/  IMAD R3, R0, R3, RZ ;  /* 0x0000000300037224 */ /* 0x000fca00078e02ff */
[----:B------:R-:W-:-:S07]  /*222e0*/  VIMNMX R2, R2, R3, !PT ;  /* 0x0000000302027248 */ /* 0x000fce0007fe0100 */
.L_x_1652:
[----:B------:R-:W-:Y:S01]  /*222f0*/  IMAD.HI R2, R2, 0x2aaaaaab, RZ ;  /* 0x2aaaaaab02027827 */ /* 0x000fe200078e02ff */
[----:B------:R-:W-:Y:S04]  /*22300*/  BSSY B6, `(.L_x_1656) ;  /* 0x000030c000067945 */ /* 0x000fe80003800000 */
[----:B------:R-:W-:-:S04]  /*22310*/  SHF.R.U32.HI R3, RZ, 0x1f, R2 ;  /* 0x0000001fff037819 */ /* 0x000fc80000011602 */
[----:B------:R-:W-:-:S04]  /*22320*/  LEA.HI.SX32 R3, R2, R3, 0x1c ;  /* 0x0000000302037211 */ /* 0x000fc800078fe2ff */
[----:B------:R-:W-:-:S04]  /*22330*/  VIMNMX R0, RZ, R3, !PT ;  /* 0x00000003ff007248 */ /* 0x000fc80007fe0100 */
[----:B------:R-:W-:Y:S01]  /*22340*/  ISETP.GT.AND P0, PT, R6, R0, PT ;  /* 0x000000000600720c */ /* 0x000fe20003f04270 */
[----:B------:R4:W-:-:S12]  /*22350*/  STL [R1+0x1c], R0 ;  /* 0x00001c0001007387 */ /* 0x0009d80000100800 */
[----:B----4-:R-:W-:Y:S05]  /*22360*/  @P0 BRA `(.L_x_1657) ;  /* 0x0000000000480947 */ /* 0x010fea0003800000 */
[----:B------:R-:W4:Y:S02]  /*22370*/  S2R R0, SR_TID.X ;  /* 0x0000000000007919 */ /* 0x000f240000002100 */
[----:B----4-:R-:W-:-:S04]  /*22380*/  LOP3.LUT R0, R0, 0x1f, RZ, 0xc0, !PT ;  /* 0x0000001f00007812 */ /* 0x010fc800078ec0ff */
[----:B------:R-:W-:-:S13]  /*22390*/  ISETP.NE.AND P1, PT, R0, RZ, PT ;  /* 0x000000ff0000720c */ /* 0x000fda0003f25270 */
[----:B------:R-:W-:Y:S05]  /*223a0*/  @P1 BRA `(.L_x_1658) ;  /* 0x0000003000041947 */ /* 0x000fea0003800000 */
[----:B------:R-:W4:Y:S01]  /*223b0*/  S2R R7, SR_LANEID ;  /* 0x0000000000077919 */ /* 0x000f220000000000 */
[----:B------:R-:W-:Y:S01]  /*223c0*/  VOTEU.ANY UR4, UPT, PT ;  /* 0x0000000000047886 */ /* 0x000fe200038e0100 */
[----:B------:R-:W5:Y:S01]  /*223d0*/  LDC.64 R2, c[0x0][0xc38] ;  /* 0x00030e00ff027b82 */ /* 0x000f620000000a00 */
[----:B------:R-:W4:Y:S01]  /*223e0*/  FLO.U32 R0, UR4 ;  /* 0x0000000400007d00 */ /* 0x000f2200080e0000 */
[----:B------:R-:W-:-:S07]  /*223f0*/  ULDC.64 UR6, c[0x0][0x208] ;  /* 0x0000820000067ab9 */ /* 0x000fce0000000a00 */
[----:B------:R-:W5:Y:S01]  /*22400*/  POPC R5, UR4 ;  /* 0x0000000400057d09 */ /* 0x000f620008000000 */
[----:B----4-:R-:W-:-:S13]  /*22410*/  ISETP.EQ.U32.AND P0, PT, R0, R7, PT ;  /* 0x000000070000720c */ /* 0x010fda0003f02070 */
[----:B-----5:R-:W4:Y:S01]  /*22420*/  @P0 ATOMG.E.ADD.STRONG.GPU PT, R3, desc[UR6][R2.64], R5 ;  /* 0x00000005020309a8 */ /* 0x020f2200081ee1c6 */
[----:B------:R-:W5:Y:S02]  /*22430*/  S2R R4, SR_LTMASK ;  /* 0x0000000000047919 */ /* 0x000f640000003900 */
[----:B-----5:R-:W-:-:S04]  /*22440*/  LOP3.LUT R4, R4, UR4, RZ, 0xc0, !PT ;  /* 0x0000000404047c12 */ /* 0x020fc8000f8ec0ff */
[----:B------:R-:W5:Y:S01]  /*22450*/  POPC R7, R4 ;  /* 0x0000000400077309 */ /* 0x000f620000000000 */
[----:B----4-:R-:W5:Y:S02]  /*22460*/  SHFL.IDX PT, R0, R3, R0, 0x1f ;  /* 0x00001f0003007589 */ /* 0x010f6400000e0000 */
[----:B-----5:R-:W-:Y:S01]  /*22470*/  IADD3 R16, R0, UR36, R7 ;  /* 0x0000002400107c10 */ /* 0x020fe2000fffe007 */
[----:B------:R-:W-:Y:S06]  /*22480*/  BRA `(.L_x_1658) ;  /* 0x0000002c00cc7947 */ /* 0x000fec0003800000 */
.L_x_1657:
[----:B------:R-:W4:Y:S01]  /*22490*/  S2R R3, SR_CgaCtaId ;  /* 0x0000000000037919 */ /* 0x000f220000008800 */
[----:B------:R-:W-:-:S04]  /*224a0*/  MOV R0, 0x400 ;  /* 0x0000040000007802 */ /* 0x000fc80000000f00 */
[----:B----4-:R-:W-:-:S05]  /*224b0*/  LEA R2, R3, R0, 0x18 ;  /* 0x0000000003027211 */ /* 0x010fca00078ec0ff */
[----:B------:R4:W-:Y:S01]  /*224c0*/  STL [R1+0x14], R2 ;  /* 0x0000140201007387 */ /* 0x0009e20000100800 */
[----:B------:R-:W-:-:S05]  /*224d0*/  VIADD R0, R2, 0x18400 ;  /* 0x0001840002007836 */ /* 0x000fca0000000000 */
[----:B------:R-:W-:-:S13]  /*224e0*/  LOP3.LUT P0, RZ, R0, 0x3ff, RZ, 0xc0, !PT ;  /* 0x000003ff00ff7812 */ /* 0x000fda000780c0ff */
[----:B----4-:R-:W-:Y:S05]  /*224f0*/  @!P0 BRA `(.L_x_1659) ;  /* 0x0000000000408947 */ /* 0x010fea0003800000 */
[----:B------:R-:W-:Y:S01]  /*22500*/  MOV R2, 0x0 ;  /* 0x0000000000027802 */ /* 0x000fe20000000f00 */
[----:B------:R-:W-:Y:S01]  /*22510*/  ULDC.64 UR6, c[0x4][0xb8] ;  /* 0x01002e0000067ab9 */ /* 0x000fe20000000a00 */
[----:B------:R-:W-:Y:S01]  /*22520*/  ULDC.64 UR8, c[0x4][0xc0] ;  /* 0x0100300000087ab9 */ /* 0x000fe20000000a00 */
[----:B------:R-:W-:Y:S01]  /*22530*/  ULDC.64 UR4, c[0x4][0x38] ;  /* 0x01000e0000047ab9 */ /* 0x000fe20000000a00 */
[----:B------:R-:W-:Y:S01]  /*22540*/  MOV R4, UR6 ;  /* 0x0000000600047c02 */ /* 0x000fe20008000f00 */
[----:B------:R-:W-:Y:S01]  /*22550*/  IMAD.U32 R5, RZ, RZ, UR7 ;  /* 0x00000007ff057e24 */ /* 0x000fe2000f8e00ff */
[----:B------:R-:W4:Y:S01]  /*22560*/  LDC.64 R2, c[0x4][R2] ;  /* 0x0100000002027b82 */ /* 0x000f220000000a00 */
[----:B---3--:R-:W-:Y:S01]  /*22570*/  IMAD.U32 R6, RZ, RZ, UR8 ;  /* 0x00000008ff067e24 */ /* 0x008fe2000f8e00ff */
[----:B012---:R-:W-:Y:S01]  /*22580*/  MOV R11, UR5 ;  /* 0x00000005000b7c02 */ /* 0x007fe20008000f00 */
[----:B------:R-:W-:Y:S02]  /*22590*/  IMAD.U32 R7, RZ, RZ, UR9 ;  /* 0x00000009ff077e24 */ /* 0x000fe4000f8e00ff */
[----:B------:R-:W-:-:S02]  /*225a0*/  IMAD.U32 R10, RZ, RZ, UR4 ;  /* 0x00000004ff0a7e24 */ /* 0x000fc4000f8e00ff */
[----:B------:R-:W-:Y:S02]  /*225b0*/  IMAD.MOV.U32 R8, RZ, RZ, 0x70 ;  /* 0x00000070ff087424 */ /* 0x000fe400078e00ff */
[----:B------:R-:W-:Y:S02]  /*225c0*/  IMAD.MOV.U32 R12, RZ, RZ, 0x1 ;  /* 0x00000001ff0c7424 */ /* 0x000fe400078e00ff */
[----:B------:R-:W-:-:S07]  /*225d0*/  IMAD.MOV.U32 R13, RZ, RZ, RZ ;  /* 0x000000ffff0d7224 */ /* 0x000fce00078e00ff */
[----:B------:R-:W-:-:S07]  /*225e0*/  LEPC R20, `(.L_x_1659) ;  /* 0x000000001014794e */ /* 0x000fce0000000000 */
[----:B----4-:R-:W-:Y:S05]  /*225f0*/  CALL.ABS.NOINC R2 ;  /* 0x0000000002007343 */ /* 0x010fea0003c00000 */
.L_x_1659:
[----:B------:R-:W4:Y:S02]  /*22600*/  LDL R2, [R1+0x14] ;  /* 0x0000140001027983 */ /* 0x000f240000100800 */
[----:B----4-:R-:W-:-:S05]  /*22610*/  VIADD R0, R2, 0x400 ;  /* 0x0000040002007836 */ /* 0x010fca0000000000 */
[----:B------:R-:W-:-:S13]  /*22620*/  LOP3.LUT P0, RZ, R0, 0x3ff, RZ, 0xc0, !PT ;  /* 0x000003ff00ff7812 */ /* 0x000fda000780c0ff */
[----:B------:R-:W-:Y:S05]  /*22630*/  @!P0 BRA `(.L_x_1660) ;  /* 0x0000000000808947 */ /* 0x000fea0003800000 */
[----:B------:R-:W-:Y:S01]  /*22640*/  MOV R0, 0x0 ;  /* 0x0000000000007802 */ /* 0x000fe20000000f00 */
[----:B------:R-:W-:Y:S01]  /*22650*/  ULDC.64 UR6, c[0x4][0xb8] ;  /* 0x01002e0000067ab9 */ /* 0x000fe20000000a00 */
[----:B------:R-:W-:Y:S01]  /*22660*/  ULDC.64 UR8, c[0x4][0xc0] ;  /* 0x0100300000087ab9 */ /* 0x000fe20000000a00 */
[----:B------:R-:W-:Y:S01]  /*22670*/  ULDC.64 UR4, c[0x4][0x40] ;  /* 0x0100100000047ab9 */ /* 0x000fe20000000a00 */
[----:B------:R4:W4:Y:S01]  /*22680*/  LDC.64 R2, c[0x4][R0] ;  /* 0x0100000000027b82 */ /* 0x0009220000000a00 */
[----:B------:R-:W-:Y:S01]  /*22690*/  MOV R4, UR6 ;  /* 0x0000000600047c02 */ /* 0x000fe20008000f00 */
[----:B------:R-:W-:Y:S01]  /*226a0*/  IMAD.U32 R5, RZ, RZ, UR7 ;  /* 0x00000007ff057e24 */ /* 0x000fe2000f8e00ff */
[----:B012---:R-:W-:Y:S01]  /*226b0*/  MOV R11, UR5 ;  /* 0x00000005000b7c02 */ /* 0x007fe20008000f00 */
[----:B---3--:R-:W-:Y:S02]  /*226c0*/  IMAD.U32 R6, RZ, RZ, UR8 ;  /* 0x00000008ff067e24 */ /* 0x008fe4000f8e00ff */
[----:B------:R-:W-:-:S02]  /*226d0*/  IMAD.U32 R7, RZ, RZ, UR9 ;  /* 0x00000009ff077e24 */ /* 0x000fc4000f8e00ff */
[----:B------:R-:W-:Y:S02]  /*226e0*/  IMAD.U32 R10, RZ, RZ, UR4 ;  /* 0x00000004ff0a7e24 */ /* 0x000fe4000f8e00ff */
[----:B------:R-:W-:Y:S02]  /*226f0*/  IMAD.MOV.U32 R8, RZ, RZ, 0x70 ;  /* 0x00000070ff087424 */ /* 0x000fe400078e00ff */
[----:B------:R-:W-:Y:S02]  /*22700*/  IMAD.MOV.U32 R12, RZ, RZ, 0x1 ;  /* 0x00000001ff0c7424 */ /* 0x000fe400078e00ff */
[----:B------:R-:W-:-:S07]  /*22710*/  IMAD.MOV.U32 R13, RZ, RZ, RZ ;  /* 0x000000ffff0d7224 */ /* 0x000fce00078e00ff */
[----:B------:R-:W-:-:S07]  /*22720*/  LEPC R20, `(.L_x_1661) ;  /* 0x000000001014794e */ /* 0x000fce0000000000 */
[----:B----4-:R-:W-:Y:S05]  /*22730*/  CALL.ABS.NOINC R2 ;  /* 0x0000000002007343 */ /* 0x010fea0003c00000 */
.L_x_1661:
[----:B------:R-:W-:Y:S01]  /*22740*/  MOV R2, 0x0 ;  /* 0x0000000000027802 */ /* 0x000fe20000000f00 */
[----:B------:R-:W-:Y:S01]  /*22750*/  ULDC.64 UR4, c[0x4][0xb8] ;  /* 0x01002e0000047ab9 */ /* 0x000fe20000000a00 */
[----:B------:R-:W-:Y:S01]  /*22760*/  ULDC.64 UR6, c[0x4][0xc0] ;  /* 0x0100300000067ab9 */ /* 0x000fe20000000a00 */
[----:B------:R-:W-:Y:S01]  /*22770*/  ULDC.64 UR8, c[0x4][0x48] ;  /* 0x0100120000087ab9 */ /* 0x000fe20000000a00 */
[----:B------:R-:W-:Y:S01]  /*22780*/  IMAD.U32 R4, RZ, RZ, UR4 ;  /* 0x00000004ff047e24 */ /* 0x000fe2000f8e00ff */
[----:B------:R-:W-:Y:S01]  /*22790*/  MOV R5, UR5 ;  /* 0x0000000500057c02 */ /* 0x000fe20008000f00 */
[----:B------:R-:W0:Y:S01]  /*227a0*/  LDC.64 R2, c[0x4][R2] ;  /* 0x0100000002027b82 */ /* 0x000e220000000a00 */
[----:B------:R-:W-:Y:S01]  /*227b0*/  IMAD.U32 R6, RZ, RZ, UR6 ;  /* 0x00000006ff067e24 */ /* 0x000fe2000f8e00ff */
[----:B------:R-:W-:Y:S01]  /*227c0*/  MOV R8, 0x70 ;  /* 0x0000007000087802 */ /* 0x000fe20000000f00 */
[----:B------:R-:W-:Y:S02]  /*227d0*/  IMAD.U32 R7, RZ, RZ, UR7 ;  /* 0x00000007ff077e24 */ /* 0x000fe4000f8e00ff */
[----:B------:R-:W-:-:S02]  /*227e0*/  IMAD.U32 R10, RZ, RZ, UR8 ;  /* 0x00000008ff0a7e24 */ /* 0x000fc4000f8e00ff */
[----:B------:R-:W-:Y:S02]  /*227f0*/  IMAD.U32 R11, RZ, RZ, UR9 ;  /* 0x00000009ff0b7e24 */ /* 0x000fe4000f8e00ff */
[----:B------:R-:W-:Y:S02]  /*22800*/  IMAD.MOV.U32 R12, RZ, RZ, 0x1 ;  /* 0x00000001ff0c7424 */ /* 0x000fe400078e00ff */
[----:B------:R-:W-:-:S07]  /*22810*/  IMAD.MOV.U32 R13, RZ, RZ, RZ ;  /* 0x000000ffff0d7224 */ /* 0x000fce00078e00ff */
[----:B------:R-:W-:-:S07]  /*22820*/  LEPC R20, `(.L_x_1660) ;  /* 0x000000001014794e */ /* 0x000fce0000000000 */
[----:B0-----:R-:W-:Y:S05]  /*22830*/  CALL.ABS.NOINC R2 ;  /* 0x0000000002007343 */ /* 0x001fea0003c00000 */
.L_x_1660:
[----:B------:R-:W4:Y:S01]  /*22840*/  LDL.LU R4, [R1+0x28] ;  /* 0x0000280001047983 */ /* 0x000f220000300800 */
[----:B------:R-:W0:Y:S01]  /*22850*/  LDC R0, c[0x0][0x428] ;  /* 0x00010a00ff007b82 */ /* 0x000e220000000800 */
[----:B------:R-:W-:Y:S01]  /*22860*/  ULDC.64 UR4, c[0x0][0x9f8] ;  /* 0x00027e0000047ab9 */ /* 0x000fe20000000a00 */
[----:B------:R-:W-:Y:S01]  /*22870*/  ULDC.64 UR6, c[0x0][0x208] ;  /* 0x0000820000067ab9 */ /* 0x000fe20000000a00 */
[----:B------:R-:W1:Y:S01]  /*22880*/  S2R R5, SR_TID.X ;  /* 0x0000000000057919 */ /* 0x000e620000002100 */
[----:B0-----:R-:W-:Y:S01]  /*22890*/  ISETP.NE.AND P0, PT, R0, 0x1, PT ;  /* 0x000000010000780c */ /* 0x001fe20003f05270 */
[----:B------:R-:W-:Y:S01]  /*228a0*/  IMAD.MOV.U32 R0, RZ, RZ, R18 ;  /* 0x000000ffff007224 */ /* 0x000fe200078e0012 */
[----:B-1----:R-:W-:-:S11]  /*228b0*/  LOP3.LUT R5, R5, 0x1f, RZ, 0xc0, !PT ;  /* 0x0000001f05057812 */ /* 0x002fd600078ec0ff */
[----:B------:R-:W0:Y:S08]  /*228c0*/  @P0 LDC R3, c[0x0][0x42c] ;  /* 0x00010b00ff030b82 */ /* 0x000e300000000800 */
[----:B------:R-:W1:Y:S01]  /*228d0*/  @P0 LDC R2, c[0x0][0x430] ;  /* 0x00010c00ff020b82 */ /* 0x000e620000000800 */
[----:B0-----:R-:W-:-:S05]  /*228e0*/  @P0 IMAD.HI.U32 R3, R18, R3, RZ ;  /* 0x0000000312030227 */ /* 0x001fca00078e00ff */
[----:B-1----:R-:W-:Y:S02]  /*228f0*/  @P0 SHF.R.U32.HI R0, RZ, R2, R3 ;  /* 0x00000002ff000219 */ /* 0x002fe40000011603 */
[----:B------:R-:W-:-:S04]  /*22900*/  ISETP.NE.U32.AND P0, PT, RZ, UR4, PT ;  /* 0x00000004ff007c0c */ /* 0x000fc8000bf05070 */
[----:B------:R-:W-:Y:S01]  /*22910*/  ISETP.NE.AND.EX P0, PT, RZ, UR5, PT, P0 ;  /* 0x00000005ff007c0c */ /* 0x000fe2000bf05300 */
[----:B------:R-:W-:-:S12]  /*22920*/  ULDC.64 UR4, c[0x0][0xa00] ;  /* 0x0002800000047ab9 */ /* 0x000fd80000000a00 */
[----:B---3--:R-:W0:Y:S01]  /*22930*/  @P0 LDC.64 R6, c[0x0][0x9f8] ;  /* 0x00027e00ff060b82 */ /* 0x008e220000000a00 */
[----:B------:R-:W-:-:S04]  /*22940*/  ISETP.NE.AND P6, PT, R5, RZ, PT ;  /* 0x000000ff0500720c */ /* 0x000fc80003fc5270 */
[----:B------:R-:W-:-:S09]  /*22950*/  PLOP3.LUT P1, PT, P6, PT, PT, 0x8, 0x0 ;  /* 0x000000000000781c */ /* 0x000fd2000372e170 */
[----:B------:R-:W-:Y:S01]  /*22960*/  VOTEU.ALL UP1, P6 ;  /* 0x00000000003f7886 */ /* 0x000fe20003020000 */
[----:B0-----:R-:W-:-:S04]  /*22970*/  @P0 IMAD.WIDE R6, R19, 0x4, R6 ;  /* 0x0000000413060825 */ /* 0x001fc800078e0206 */
[----:B------:R-:W-:-:S04]  /*22980*/  @!UP1 UIADD3 UR8, UP0, UR38, 0x270, URZ ;  /* 0x0000027026089890 */ /* 0x000fc8000ff1e03f */
[----:B------:R-:W-:-:S03]  /*22990*/  @!UP1 UIADD3.X UR9, URZ, UR39, URZ, UP0, !UPT ;  /* 0x000000273f099290 */ /* 0x000fc600087fe43f */
[----:B------:R-:W-:Y:S01]  /*229a0*/  VOTEU.ALL UP0, P6 ;  /* 0x00000000003f7886 */ /* 0x000fe20003000000 */
[----:B----4-:R-:W-:Y:S01]  /*229b0*/  IMAD R2, R17, 0x80, R4 ;  /* 0x0000008011027824 */ /* 0x010fe200078e0204 */
[----:B------:R-:W-:-:S06]  /*229c0*/  MOV R4, R19 ;  /* 0x0000001300047202 */ /* 0x000fcc0000000f00 */
[----:B------:R0:W5:Y:S01]  /*229d0*/  @P0 LDG.E R4, desc[UR6][R6.64] ;  /* 0x0000000606040981 */ /* 0x000162000c1e1900 */
[----:B------:R-:W-:-:S04]  /*229e0*/  ISETP.NE.U32.AND P0, PT, RZ, UR4, PT ;  /* 0x00000004ff007c0c */ /* 0x000fc8000bf05070 */
[----:B------:R-:W-:-:S04]  /*229f0*/  ISETP.NE.AND.EX P0, PT, RZ, UR5, PT, P0 ;  /* 0x00000005ff007c0c */ /* 0x000fc8000bf05300 */
[----:B------:R-:W-:-:S09]  /*22a00*/  SEL R3, R19, RZ, !P0 ;  /* 0x000000ff13037207 */ /* 0x000fd20004000000 */
.L_x_1662:
        /* <DEDUP_REMOVED lines=16> */
.L_x_1663:
        /* <DEDUP_REMOVED lines=15> */
.L_x_1664:
        /* <DEDUP_REMOVED lines=9> */
[----:B------:R-:W3:Y:S01]  /*22c90*/  LDL R5, [R1+0x20] ;  /* 0x0000200001057983 */ /* 0x000ee20000100800 */
[----:B--2---:R-:W1:Y:S01]  /*22ca0*/  LDC.64 R8, c[0x0][0x3f8] ;  /* 0x0000fe00ff087b82 */ /* 0x004e620000000a00 */
[----:B------:R-:W-:Y:S02]  /*22cb0*/  ULDC.64 UR4, c[0x0][0xa08] ;  /* 0x0002820000047ab9 */ /* 0x000fe40000000a00 */
[----:B-1----:R-:W-:Y:S01]  /*22cc0*/  LOP3.LUT P0, RZ, R8, UR4, RZ, 0xfc, !PT ;  /* 0x0000000408ff7c12 */ /* 0x002fe2000f80fcff */
[----:B------:R-:W-:-:S03]  /*22cd0*/  UMOV UR4, 0xffffffff ;  /* 0xffffffff00047882 */ /* 0x000fc60000000000 */
[----:B------:R-:W-:-:S04]  /*22ce0*/  LOP3.LUT P0, RZ, R9, UR5, RZ, 0xfc, P0 ;  /* 0x0000000509ff7c12 */ /* 0x000fc8000800fcff */
[----:B0----5:R-:W-:Y:S01]  /*22cf0*/  SEL R6, R4, RZ, !P0 ;  /* 0x000000ff04067207 */ /* 0x021fe20004000000 */
[----:B---3--:R-:W-:Y:S01]  /*22d00*/  VIADD R5, R5, 0xffffffff ;  /* 0xffffffff05057836 */ /* 0x008fe20000000000 */
[----:B------:R-:W-:Y:S07]  /*22d10*/  BRA.DIV UR4, `(.L_x_1665) ;  /* 0x0000004604fc7947 */ /* 0x000fee000b800000 */
.L_x_1797:
[----:B------:R-:W-:Y:S01]  /*22d20*/  UMOV UR4, 0xffffffff ;  /* 0xffffffff00047882 */ /* 0x000fe20000000000 */
[----:B------:R-:W-:Y:S02]  /*22d30*/  SHF.R.S32.HI R17, RZ, 0x1f, R4 ;  /* 0x0000001fff117819 */ /* 0x000fe40000011404 */
[----:B------:R-:W-:Y:S05]  /*22d40*/  BRA.DIV UR4, `(.L_x_1666) ;  /* 0x0000004a04247947 */ /* 0x000fea000b800000 */
[----:B------:R-:W-:-:S13]  /*22d50*/  ELECT P6, URZ, PT ;  /* 0x00000000003f782f */ /* 0x000fda00038c0000 */
.L_x_1800:
[----:B------:R-:W-:Y:S05]  /*22d60*/  @!P6 BRA `(.L_x_1667) ;  /* 0x000000040028e947 */ /* 0x000fea0003800000 */
[----:B------:R-:W-:-:S04]  /*22d70*/  ISETP.NE.U32.AND P0, PT, R8, RZ, PT ;  /* 0x000000ff0800720c */ /* 0x000fc80003f05070 */
        /* <DEDUP_REMOVED lines=17> */
[----:B------:R-:W-:-:S04]  /*22e90*/  LEA R10, P0, R6, R8, 0x2 ;  /* 0x00000008060a7211 */ /* 0x000fc800078010ff */
[----:B------:R-:W-:-:S05]  /*22ea0*/  LEA.HI.X R11, R6, R9, R7, 0x2, P0 ;  /* 0x00000009060b7211 */ /* 0x000fca00000f1407 */
[----:B------:R0:W5:Y:S04]  /*22eb0*/  LDG.E R6, desc[UR6][R10.64] ;  /* 0x000000060a067981 */ /* 0x000168000c1e1900 */
.L_x_1668:
[----:B------:R-:W2:Y:S01]  /*22ec0*/  LDL R7, [R1] ;  /* 0x0000000001077983 */ /* 0x000ea20000100800 */
[----:B0-----:R-:W-:-:S03]  /*22ed0*/  MOV R11, 0x400 ;  /* 0x00000400000b7802 */ /* 0x001fc60000000f00 */
[----:B------:R-:W3:Y:S01]  /*22ee0*/  LDL R10, [R1+0xc] ;  /* 0x00000c00010a7983 */ /* 0x000ee20000100800 */
[----:B------:R-:W0:Y:S02]  /*22ef0*/  S2R R12, SR_CgaCtaId ;  /* 0x00000000000c7919 */ /* 0x000e240000008800 */
[----:B0-----:R-:W-:-:S04]  /*22f00*/  LEA R11, R12, R11, 0x18 ;  /* 0x0000000b0c0b7211 */ /* 0x001fc800078ec0ff */
[----:B--2---:R-:W-:Y:S02]  /*22f10*/  LEA R7, R7, R11, 0x3 ;  /* 0x0000000b07077211 */ /* 0x004fe400078e18ff */
[----:B---3--:R-:W-:-:S04]  /*22f20*/  SHF.L.U32 R10, R10, 0x1f, RZ ;  /* 0x0000001f0a0a7819 */ /* 0x008fc800000006ff */
[----:B------:R-:W0:Y:S02]  /*22f30*/  SYNCS.PHASECHK.TRANS64.TRYWAIT P0, [R7+URZ+0x2a840], R10 ;  /* 0x02a8400a070075a7 */ /* 0x000e24000800017f */
[----:B0-----:R-:W-:Y:S05]  /*22f40*/  @!P0 BRA `(.L_x_1669) ;  /* 0x0000004400c48947 */ /* 0x001fea0003800000 */
.L_x_1801:
        /* <DEDUP_REMOVED lines=11> */
.L_x_1670:
        /* <DEDUP_REMOVED lines=33> */
.L_x_1667:
[----:B------:R-:W2:Y:S01]  /*23210*/  LDL.LU R12, [R1+0x24] ;  /* 0x00002400010c7983 */ /* 0x000ea20000300800 */
[----:B------:R-:W-:Y:S01]  /*23220*/  MOV R10, 0x400 ;  /* 0x00000400000a7802 */ /* 0x000fe20000000f00 */
[----:B------:R-:W-:Y:S05]  /*23230*/  WARPSYNC.ALL ;  /* 0x0000000000007948 */ /* 0x000fea0003800000 */
[----:B------:R-:W0:Y:S01]  /*23240*/  S2R R11, SR_CgaCtaId ;  /* 0x00000000000b7919 */ /* 0x000e220000008800 */
[----:B------:R-:W-:-:S13]  /*23250*/  ELECT P0, URZ, PT ;  /* 0x00000000003f782f */ /* 0x000fda0003800000 */
[C---:B------:R-:W-:Y:S01]  /*23260*/  @P0 R2UR UR13, R3.reuse ;  /* 0x00000000030d02ca */ /* 0x040fe200000e0000 */
        /* <DEDUP_REMOVED lines=41> */
.L_x_1802:
[----:B------:R-:W-:Y:S05]  /*23500*/  BSYNC B0 ;  /* 0x0000000000007941 */ /* 0x000fea0003800000 */
.L_x_1671:
[----:B0-----:R-:W2:Y:S04]  /*23510*/  LDL R3, [R1+0x20] ;  /* 0x0000200001037983 */ /* 0x001ea80000100800 */
[----:B------:R-:W3:Y:S01]  /*23520*/  LDL R10, [R1+0x1c] ;  /* 0x00001c00010a7983 */ /* 0x000ee20000100800 */
[----:B------:R-:W-:Y:S01]  /*23530*/  BSSY B0, `(.L_x_1673) ;  /* 0x000019a000007945 */ /* 0x000fe20003800000 */
[----:B--2---:R-:W-:-:S04]  /*23540*/  IADD3 R7, R3, -0x2, RZ ;  /* 0xfffffffe03077810 */ /* 0x004fc80007ffe0ff */
[----:B---3--:R-:W-:-:S13]  /*23550*/  ISETP.GE.AND P0, PT, R7, R10, PT ;  /* 0x0000000a0700720c */ /* 0x008fda0003f06270 */
[----:B------:R-:W-:Y:S05]  /*23560*/  @!P0 BRA `(.L_x_1674) ;  /* 0x0000001800588947 */ /* 0x000fea0003800000 */
[----:B------:R-:W-:Y:S01]  /*23570*/  IMAD.MOV R13, RZ, RZ, -R3 ;  /* 0x000000ffff0d7224 */ /* 0x000fe200078e0a03 */
[----:B------:R-:W-:Y:S01]  /*23580*/  LOP3.LUT R2, RZ, R10, RZ, 0x33, !PT ;  /* 0x0000000aff027212 */ /* 0x000fe200078e33ff */
[----:B------:R-:W-:Y:S03]  /*23590*/  BSSY B1, `(.L_x_1675) ;  /* 0x000008d000017945 */ /* 0x000fe60003800000 */
        /* <DEDUP_REMOVED lines=23> */
[----:B0-----:R-:W-:Y:S01]  /*23710*/  @P0 IMAD.HI.U32 R10, R7, R2, RZ ;  /* 0x00000002070a0227 */ /* 0x001fe200078e00ff */
[----:B------:R-:W-:-:S04]  /*23720*/  MOV R2, R7 ;  /* 0x0000000700027202 */ /* 0x000fc80000000f00 */
        /* <DEDUP_REMOVED lines=11> */
.L_x_1679:
[----:B0-----:R-:W0:Y:S01]  /*237e0*/  S2R R8, SR_CgaCtaId ;  /* 0x0000000000087919 */ /* 0x001e220000008800 */
[----:B------:R-:W-:-:S04]  /*237f0*/  MOV R3, 0x400 ;  /* 0x0000040000037802 */ /* 0x000fc80000000f00 */
[----:B0-----:R-:W-:Y:S02]  /*23800*/  LEA R3, R8, R3, 0x18 ;  /* 0x0000000308037211 */ /* 0x001fe400078ec0ff */
[----:B------:R-:W-:-:S03]  /*23810*/  SHF.L.U32 R8, R14, 0x1f, RZ ;  /* 0x0000001f0e087819 */ /* 0x000fc600000006ff */
[----:B------:R-:W-:-:S04]  /*23820*/  IMAD R3, R12, 0x8, R3 ;  /* 0x000000080c037824 */ /* 0x000fc800078e0203 */
[----:B------:R-:W0:Y:S02]  /*23830*/  SYNCS.PHASECHK.TRANS64.TRYWAIT P0, [R3+URZ+0x2a840], R8 ;  /* 0x02a84008030075a7 */ /* 0x000e24000800017f */
[----:B0-----:R-:W-:Y:S05]  /*23840*/  @!P0 BRA `(.L_x_1680) ;  /* 0x0000003c00b88947 */ /* 0x001fea0003800000 */
.L_x_1803:
        /* <DEDUP_REMOVED lines=11> */
.L_x_1681:
        /* <DEDUP_REMOVED lines=37> */
.L_x_1804:
        /* <DEDUP_REMOVED lines=8> */
[----:B---3--:R-:W-:-:S05]  /*23bd0*/  LEA R10, R11, R10, 0x18 ;  /* 0x0000000a0b0a7211 */ /* 0x008fca00078ec0ff */
[----:B--2---:R-:W-:-:S04]  /*23be0*/  IMAD R3, R9, 0x8, R10 ;  /* 0x0000000809037824 */ /* 0x004fc800078e020a */
[----:B------:R1:W-:Y:S02]  /*23bf0*/  SYNCS.ARRIVE.TRANS64 RZ, [R3+URZ+0x2a850], R8 ;  /* 0x02a8500803ff79a7 */ /* 0x0003e4000800003f */
[----:B------:R-:W-:Y:S05]  /*23c00*/  @!P0 BRA `(.L_x_1683) ;  /* 0x0000000000048947 */ /* 0x000fea0003800000 */
[----:B------:R-:W-:Y:S01]  /*23c10*/  BPT.TRAP 0x1 ;  /* 0x000000040000795c */ /* 0x000fe20000300000 */
.L_x_1683:
        /* <DEDUP_REMOVED lines=14> */
[----:B--2---:R-:W-:-:S05]  /*23d00*/  IMAD.MOV.U32 R9, RZ, RZ, R3 ;  /* 0x000000ffff097224 */ /* 0x004fca00078e0003 */
[----:B------:R-:W-:-:S04]  /*23d10*/  LEA R3, R9, R10, 0x3 ;  /* 0x0000000a09037211 */ /* 0x000fc800078e18ff */
        /* <DEDUP_REMOVED lines=15> */
.L_x_1678:
[----:B------:R-:W-:Y:S05]  /*23e10*/  BSYNC B2 ;  /* 0x0000000000027941 */ /* 0x000fea0003800000 */
.L_x_1677:
[----:B------:R-:W2:Y:S04]  /*23e20*/  LDL R2, [R1+0x20] ;  /* 0x0000200001027983 */ /* 0x000ea80000100800 */
[----:B------:R0:W-:Y:S04]  /*23e30*/  STL [R1], R12 ;  /* 0x0000000c01007387 */ /* 0x0001e80000100800 */
[----:B------:R0:W-:Y:S02]  /*23e40*/  STL [R1+0xc], R14 ;  /* 0x00000c0e01007387 */ /* 0x0001e40000100800 */
[----:B0-2---:R-:W-:-:S07]  /*23e50*/  VIADD R7, R2, 0xfffffffd ;  /* 0xfffffffd02077836 */ /* 0x005fce0000000000 */
.L_x_1676:
[----:B------:R-:W-:Y:S05]  /*23e60*/  BSYNC B1 ;  /* 0x0000000000017941 */ /* 0x000fea0003800000 */
.L_x_1675:
[----:B------:R-:W2:Y:S01]  /*23e70*/  LDL.LU R2, [R1+0x20] ;  /* 0x0000200001027983 */ /* 0x000ea20000300800 */
[----:B------:R-:W-:Y:S01]  /*23e80*/  VIADD R13, R13, 0xfffffffe ;  /* 0xfffffffe0d0d7836 */ /* 0x000fe20000000000 */
[----:B--2---:R-:W-:-:S04]  /*23e90*/  LOP3.LUT R2, RZ, R2, RZ, 0x33, !PT ;  /* 0x00000002ff027212 */ /* 0x004fc800078e33ff */
[----:B------:R-:W-:-:S13]  /*23ea0*/  ISETP.NE.AND P0, PT, R13, R2, PT ;  /* 0x000000020d00720c */ /* 0x000fda0003f05270 */
[----:B------:R-:W-:Y:S05]  /*23eb0*/  @!P0 BRA `(.L_x_1674) ;  /* 0x0000001000048947 */ /* 0x000fea0003800000 */
[----:B------:R-:W-:-:S07]  /*23ec0*/  MOV R13, R6 ;  /* 0x00000006000d7202 */ /* 0x000fce0000000f00 */
.L_x_1698:
        /* <DEDUP_REMOVED lines=24> */
[--C-:B------:R-:W-:Y:S01]  /*24050*/  SHF.R.S32.HI R3, RZ, 0x1f, R2.reuse ;  /* 0x0000001fff037819 */ /* 0x100fe20000011402 */
[----:B------:R-:W-:Y:S02]  /*24060*/  IMAD.MOV R12, RZ, RZ, -R2 ;  /* 0x000000ffff0c7224 */ /* 0x000fe400078e0a02 */
[C---:B------:R-:W-:Y:S02]  /*24070*/  IMAD R10, R4.reuse, UR7, R10 ;  /* 0x00000007040a7c24 */ /* 0x040fe4000f8e020a */
[----:B------:R-:W-:-:S04]  /*24080*/  IMAD.WIDE.U32 R2, R4, UR6, R2 ;  /* 0x0000000604027c25 */ /* 0x000fc8000f8e0002 */
[----:B------:R-:W-:Y:S01]  /*24090*/  IMAD R12, R11, R12, R7 ;  /* 0x0000000c0b0c7224 */ /* 0x000fe200078e0207 */
[----:B------:R-:W-:Y:S02]  /*240a0*/  IADD3 R3, R10, R3, RZ ;  /* 0x000000030a037210 */ /* 0x000fe40007ffe0ff */
[----:B------:R-:W-:-:S04]  /*240b0*/  LEA R10, P0, R2, UR4, 0x2 ;  /* 0x00000004020a7c11 */ /* 0x000fc8000f8010ff */
[----:B------:R-:W-:-:S05]  /*240c0*/  LEA.HI.X R11, R2, UR5, R3, 0x2, P0 ;  /* 0x00000005020b7c11 */ /* 0x000fca00080f1403 */
[----:B------:R0:W5:Y:S04]  /*240d0*/  LDG.E R13, desc[UR8][R10.64] ;  /* 0x000000080a0d7981 */ /* 0x000168000c1e1900 */
.L_x_1686:
[----:B------:R-:W1:Y:S01]  /*240e0*/  S2R R3, SR_CgaCtaId ;  /* 0x0000000000037919 */ /* 0x000e620000008800 */
[----:B------:R-:W-:-:S04]  /*240f0*/  MOV R2, 0x400 ;  /* 0x0000040000027802 */ /* 0x000fc80000000f00 */
[----:B-1----:R-:W-:Y:S02]  /*24100*/  LEA R2, R3, R2, 0x18 ;  /* 0x0000000203027211 */ /* 0x002fe400078ec0ff */
[----:B------:R-:W-:-:S03]  /*24110*/  SHF.L.U32 R3, R9, 0x1f, RZ ;  /* 0x0000001f09037819 */ /* 0x000fc600000006ff */
[----:B------:R-:W-:-:S04]  /*24120*/  IMAD R2, R8, 0x8, R2 ;  /* 0x0000000808027824 */ /* 0x000fc800078e0202 */
[----:B------:R-:W1:Y:S02]  /*24130*/  SYNCS.PHASECHK.TRANS64.TRYWAIT P0, [R2+URZ+0x2a840], R3 ;  /* 0x02a84003020075a7 */ /* 0x000e64000800017f */
[----:B-1----:R-:W-:Y:S05]  /*24140*/  @!P0 BRA `(.L_x_1687) ;  /* 0x0000003400a08947 */ /* 0x002fea0003800000 */
.L_x_1805:
        /* <DEDUP_REMOVED lines=11> */
.L_x_1688:
        /* <DEDUP_REMOVED lines=37> */
.L_x_1806:
        /* <DEDUP_REMOVED lines=8> */
.L_x_1690:
        /* <DEDUP_REMOVED lines=29> */
.L_x_1685:
[----:B------:R-:W-:Y:S05]  /*246a0*/  BSYNC B1 ;  /* 0x0000000000017941 */ /* 0x000fea0003800000 */
.L_x_1684:
        /* <DEDUP_REMOVED lines=11> */
[----:B------:R-:W-:Y:S02]  /*24760*/  MOV R10, R11 ;  /* 0x0000000b000a7202 */ /* 0x000fe40000000f00 */
        /* <DEDUP_REMOVED lines=19> */
[----:B------:R-:W-:-:S06]  /*248a0*/  LEA.HI.X R13, R2, UR5, R3, 0x2, P0 ;  /* 0x00000005020d7c11 */ /* 0x000fcc00080f1403 */
[----:B------:R1:W5:Y:S03]  /*248b0*/  LDG.E R13, desc[UR8][R12.64] ;  /* 0x000000080c0d7981 */ /* 0x000366000c1e1900 */
.L_x_1693:
[----:B------:R-:W2:Y:S01]  /*248c0*/  S2R R3, SR_CgaCtaId ;  /* 0x0000000000037919 */ /* 0x000ea20000008800 */
[----:B------:R-:W-:-:S04]  /*248d0*/  MOV R2, 0x400 ;  /* 0x0000040000027802 */ /* 0x000fc80000000f00 */
[----:B--2---:R-:W-:Y:S02]  /*248e0*/  LEA R2, R3, R2, 0x18 ;  /* 0x0000000203027211 */ /* 0x004fe400078ec0ff */
[----:B------:R-:W-:-:S03]  /*248f0*/  SHF.L.U32 R3, R14, 0x1f, RZ ;  /* 0x0000001f0e037819 */ /* 0x000fc600000006ff */
[----:B------:R-:W-:-:S04]  /*24900*/  IMAD R2, R15, 0x8, R2 ;  /* 0x000000080f027824 */ /* 0x000fc800078e0202 */
[----:B------:R-:W2:Y:S02]  /*24910*/  SYNCS.PHASECHK.TRANS64.TRYWAIT P0, [R2+URZ+0x2a840], R3 ;  /* 0x02a84003020075a7 */ /* 0x000ea4000800017f */
[----:B--2---:R-:W-:Y:S05]  /*24920*/  @!P0 BRA `(.L_x_1694) ;  /* 0x0000002c00d08947 */ /* 0x004fea0003800000 */
.L_x_1807:
        /* <DEDUP_REMOVED lines=11> */
.L_x_1695:
        /* <DEDUP_REMOVED lines=38> */
.L_x_1808:
        /* <DEDUP_REMOVED lines=8> */
.L_x_1697:
        /* <DEDUP_REMOVED lines=18> */
[----:B------:R-:W-:Y:S01]  /*24de0*/  MOV R5, R10 ;  /* 0x0000000a00057202 */ /* 0x000fe20000000f00 */
        /* <DEDUP_REMOVED lines=9> */
.L_x_1692:
[----:B------:R-:W-:Y:S05]  /*24e80*/  BSYNC B1 ;  /* 0x0000000000017941 */ /* 0x000fea0003800000 */
.L_x_1691:
[----:B------:R-:W2:Y:S01]  /*24e90*/  LDL R2, [R1+0x1c] ;  /* 0x00001c0001027983 */ /* 0x000ea20000100800 */
[----:B------:R-:W-:Y:S01]  /*24ea0*/  VIADD R7, R7, 0xfffffffe ;  /* 0xfffffffe07077836 */ /* 0x000fe20000000000 */
[----:B--2---:R-:W-:-:S13]  /*24eb0*/  ISETP.GT.AND P0, PT, R11, R2, PT ;  /* 0x000000020b00720c */ /* 0x004fda0003f04270 */
[----:B------:R-:W-:Y:S05]  /*24ec0*/  @P0 BRA `(.L_x_1698) ;  /* 0xfffffff000000947 */ /* 0x000fea000383ffff */
.L_x_1674:
[----:B------:R-:W-:Y:S05]  /*24ed0*/  BSYNC B0 ;  /* 0x0000000000007941 */ /* 0x000fea0003800000 */
.L_x_1673:
        /* <DEDUP_REMOVED lines=9> */
[----:B------:R-:W-:Y:S01]  /*24f70*/  ULDC.64 UR6, c[0x0][0x208] ;  /* 0x0000820000067ab9 */ /* 0x000fe20000000a00 */
        /* <DEDUP_REMOVED lines=8> */
.L_x_1700:
[----:B------:R-:W-:Y:S05]  /*25000*/  BSYNC B0 ;  /* 0x0000000000007941 */ /* 0x000fea0003800000 */
.L_x_1699:
        /* <DEDUP_REMOVED lines=11> */
.L_x_1809:
        /* <DEDUP_REMOVED lines=11> */
.L_x_1704:
        /* <DEDUP_REMOVED lines=27> */
.L_x_1702:
[----:B------:R-:W-:Y:S05]  /*25320*/  BSYNC B0 ;  /* 0x0000000000007941 */ /* 0x000fea0003800000 */
.L_x_1701:
[----:B------:R-:W2:Y:S04]  /*25330*/  LDL.LU R0, [R1] ;  /* 0x0000000001007983 */ /* 0x000ea80000300800 */
[----:B------:R-:W3:Y:S01]  /*25340*/  LDL.LU R3, [R1+0xc] ;  /* 0x00000c0001037983 */ /* 0x000ee20000300800 */
[----:B--2---:R-:W-:-:S04]  /*25350*/  IADD3 R0, R0, 0x1, RZ ;  /* 0x0000000100007810 */ /* 0x004fc80007ffe0ff */
[----:B------:R-:W-:-:S04]  /*25360*/  ISETP.NE.AND P0, PT, R0, 0x2, PT ;  /* 0x000000020000780c */ /* 0x000fc80003f05270 */
[----:B------:R-:W-:Y:S02]  /*25370*/  SEL R2, RZ, 0x1, P0 ;  /* 0x00000001ff027807 */ /* 0x000fe40000000000 */
[----:B------:R-:W-:Y:S02]  /*25380*/  SEL R0, R0, RZ, P0 ;  /* 0x000000ff00007207 */ /* 0x000fe40000000000 */
[----:B---3--:R-:W-:-:S05]  /*25390*/  LOP3.LUT R3, R3, R2, RZ, 0x3c, !PT ;  /* 0x0000000203037212 */ /* 0x008fca00078e3cff */
[----:B------:R1:W-:Y:S04]  /*253a0*/  STL [R1+0xc], R3 ;  /* 0x00000c0301007387 */ /* 0x0003e80000100800 */
[----:B------:R1:W-:Y:S02]  /*253b0*/  STL [R1], R0 ;  /* 0x0000000001007387 */ /* 0x0003e40000100800 */
.L_x_1658:
[----:B------:R-:W-:Y:S05]  /*253c0*/  BSYNC B6 ;  /* 0x0000000000067941 */ /* 0x000fea0003800000 */
.L_x_1656:
[----:B------:R-:W-:-:S03]  /*253d0*/  UMOV UR4, 0xffffffff ;  /* 0xffffffff00047882 */ /* 0x000fc60000000000 */
[----:B------:R-:W-:Y:S05]  /*253e0*/  BRA.DIV UR4, `(.L_x_1705) ;  /* 0x00000026045c7947 */ /* 0x000fea000b800000 */
[----:B------:R4:W0:Y:S04]  /*253f0*/  SHFL.IDX PT, R4, R16, RZ, 0x1f ;  /* 0x00001fff10047589 */ /* 0x00082800000e0000 */
[----:B------:R-:W0:Y:S02]  /*25400*/  SHFL.IDX PT, R16, R16, 0x1, 0x1f ;  /* 0x00201f0010107f89 */ /* 0x000e2400000e0000 */
.L_x_1813:
[----:B------:R-:W5:Y:S01]  /*25410*/  S2R R7, SR_TID.X ;  /* 0x0000000000077919 */ /* 0x000f620000002100 */
[----:B------:R-:W-:Y:S01]  /*25420*/  ULDC UR4, c[0x0][0xc14] ;  /* 0x0003050000047ab9 */ /* 0x000fe20000000800 */
[----:B------:R-:W-:Y:S01]  /*25430*/  BSSY B0, `(.L_x_1706) ;  /* 0x000000c000007945 */ /* 0x000fe20003800000 */
[----:B-1----:R-:W-:Y:S02]  /*25440*/  IMAD.U32 R0, RZ, RZ, UR4 ;  /* 0x00000004ff007e24 */ /* 0x002fe4000f8e00ff */
[----:B------:R-:W-:Y:S01]  /*25450*/  IMAD.MOV.U32 R17, RZ, RZ, RZ ;  /* 0x000000ffff117224 */ /* 0x000fe200078e00ff */
[----:B-----5:R-:W-:-:S04]  /*25460*/  LOP3.LUT R7, R7, 0x1f, RZ, 0xc0, !PT ;  /* 0x0000001f07077812 */ /* 0x020fc800078ec0ff */
[C---:B------:R-:W-:Y:S01]  /*25470*/  ISETP.NE.AND P0, PT, R7.reuse, 0x1f, PT ;  /* 0x0000001f0700780c */ /* 0x040fe20003f05270 */
[----:B------:R-:W-:-:S05]  /*25480*/  IMAD.IADD R5, R7, 0x1, R19 ;  /* 0x0000000107057824 */ /* 0x000fca00078e0213 */
[----:B------:R-:W-:-:S13]  /*25490*/  ISETP.GE.OR P0, PT, R5, R0, !P0 ;  /* 0x000000000500720c */ /* 0x000fda0004706670 */
[----:B------:R-:W-:Y:S05]  /*254a0*/  @P0 BRA `(.L_x_1707) ;  /* 0x0000000000100947 */ /* 0x000fea0003800000 */
[----:B------:R-:W1:Y:S01]  /*254b0*/  LDC.64 R2, c[0x0][0xc58] ;  /* 0x00031600ff027b82 */ /* 0x000e620000000a00 */
[----:B------:R-:W-:Y:S01]  /*254c0*/  ULDC.64 UR4, c[0x0][0x208] ;  /* 0x0000820000047ab9 */ /* 0x000fe20000000a00 */
[----:B-1----:R-:W-:-:S05]  /*254d0*/  IMAD.WIDE R2, R5, 0x4, R2 ;  /* 0x0000000405027825 */ /* 0x002fca00078e0202 */
[----:B------:R1:W5:Y:S02]  /*254e0*/  LDG.E R17, desc[UR4][R2.64] ;  /* 0x0000000402117981 */ /* 0x000364000c1e1900 */
.L_x_1707:
[----:B------:R-:W-:Y:S05]  /*254f0*/  BSYNC B0 ;  /* 0x0000000000007941 */ /* 0x000fea0003800000 */
.L_x_1706:
[----:B------:R-:W-:-:S03]  /*25500*/  UMOV UR4, 0xffffffff ;  /* 0xffffffff00047882 */ /* 0x000fc60000000000 */
[----:B------:R-:W-:Y:S05]  /*25510*/  BRA.DIV UR4, `(.L_x_1708) ;  /* 0x00000026045c7947 */ /* 0x000fea000b800000 */
[----:B0----5:R-:W0:Y:S01]  /*25520*/  SHFL.UP PT, R14, R17, 0x1, RZ ;  /* 0x04200000110e7989 */ /* 0x021e2200000e00ff */
[C---:B------:R-:W-:Y:S02]  /*25530*/  ISETP.NE.AND P0, PT, R7.reuse, RZ, PT ;  /* 0x000000ff0700720c */ /* 0x040fe40003f05270 */
[C---:B------:R-:W-:Y:S02]  /*25540*/  ISETP.GE.U32.AND P1, PT, R7.reuse, 0x2, PT ;  /* 0x000000020700780c */ /* 0x040fe40003f26070 */
[----:B0-----:R-:W-:Y:S02]  /*25550*/  SEL R14, R14, RZ, P0 ;  /* 0x000000ff0e0e7207 */ /* 0x001fe40000000000 */
[----:B------:R-:W-:-:S03]  /*25560*/  ISETP.GE.U32.AND P0, PT, R7, 0x4, PT ;  /* 0x000000040700780c */ /* 0x000fc60003f06070 */
[----:B------:R-:W-:-:S05]  /*25570*/  IMAD.IADD R13, R17, 0x1, R14 ;  /* 0x00000001110d7824 */ /* 0x000fca00078e020e */
[----:B------:R-:W0:Y:S02]  /*25580*/  SHFL.UP PT, R14, R13, 0x2, RZ ;  /* 0x044000000d0e7989 */ /* 0x000e2400000e00ff */
[----:B0-----:R-:W-:Y:S02]  /*25590*/  SEL R14, R14, RZ, P1 ;  /* 0x000000ff0e0e7207 */ /* 0x001fe40000800000 */
[----:B------:R-:W-:Y:S02]  /*255a0*/  ISETP.GE.U32.AND P1, PT, R7, 0x8, PT ;  /* 0x000000080700780c */ /* 0x000fe40003f26070 */
[----:B-1----:R-:W-:-:S05]  /*255b0*/  IADD3 R3, R13, R14, RZ ;  /* 0x0000000e0d037210 */ /* 0x002fca0007ffe0ff */
[----:B------:R-:W0:Y:S02]  /*255c0*/  SHFL.UP PT, R14, R3, 0x4, RZ ;  /* 0x04800000030e7989 */ /* 0x000e2400000e00ff */
[----:B0-----:R-:W-:Y:S02]  /*255d0*/  SEL R14, R14, RZ, P0 ;  /* 0x000000ff0e0e7207 */ /* 0x001fe40000000000 */
[----:B------:R-:W-:-:S03]  /*255e0*/  ISETP.GE.U32.AND P0, PT, R7, 0x10, PT ;  /* 0x000000100700780c */ /* 0x000fc60003f06070 */
[----:B------:R-:W-:-:S05]  /*255f0*/  IMAD.IADD R5, R3, 0x1, R14 ;  /* 0x0000000103057824 */ /* 0x000fca00078e020e */
[----:B------:R-:W3:Y:S02]  /*25600*/  SHFL.UP PT, R14, R5, 0x8, RZ ;  /* 0x05000000050e7989 */ /* 0x000ee400000e00ff */
[----:B---3--:R-:W-:-:S05]  /*25610*/  SEL R6, R14, RZ, P1 ;  /* 0x000000ff0e067207 */ /* 0x008fca0000800000 */
[----:B------:R-:W-:-:S05]  /*25620*/  IMAD.IADD R6, R5, 0x1, R6 ;  /* 0x0000000105067824 */ /* 0x000fca00078e0206 */
[----:B------:R-:W0:Y:S02]  /*25630*/  SHFL.UP PT, R14, R6, 0x10, RZ ;  /* 0x06000000060e7989 */ /* 0x000e2400000e00ff */
[----:B0-----:R-:W-:-:S05]  /*25640*/  SEL R7, R14, RZ, P0 ;  /* 0x000000ff0e077207 */ /* 0x001fca0000000000 */
[----:B------:R-:W-:-:S05]  /*25650*/  IMAD.IADD R2, R6, 0x1, R7 ;  /* 0x0000000106027824 */ /* 0x000fca00078e0207 */
[----:B------:R0:W1:Y:S02]  /*25660*/  SHFL.IDX PT, R14, R2, 0x1f, 0x1f ;  /* 0x03e01f00020e7f89 */ /* 0x00006400000e0000 */
.L_x_1821:
[----:B------:R-:W-:Y:S02]  /*25670*/  ULDC UR4, c[0x0][0xc10] ;  /* 0x0003040000047ab9 */ /* 0x000fe40000000800 */
[----:B------:R-:W-:-:S04]  /*25680*/  IMAD.U32 R5, RZ, RZ, UR4 ;  /* 0x00000004ff057e24 */ /* 0x000fc8000f8e00ff */
[----:B-1----:R-:W-:-:S05]  /*25690*/  IMAD R3, R14, R5, RZ ;  /* 0x000000050e037224 */ /* 0x002fca00078e02ff */
[----:B----4-:R-:W-:-:S04]  /*256a0*/  IADD3 R16, R16, R3, RZ ;  /* 0x0000000310107210 */ /* 0x010fc80007ffe0ff */
[----:B------:R-:W-:-:S13]  /*256b0*/  ISETP.GT.AND P0, PT, R16, R4, PT ;  /* 0x000000041000720c */ /* 0x000fda0003f04270 */
[----:B------:R-:W-:Y:S05]  /*256c0*/  @P0 BRA `(.L_x_1709) ;  /* 0x0000000000b80947 */ /* 0x000fea0003800000 */
[----:B------:R-:W1:Y:S02]  /*256d0*/  LDC R0, c[0x0][0xc14] ;  /* 0x00030500ff007b82 */ /* 0x000e640000000800 */
.L_x_1714:
[----:B------:R-:W-:-:S05]  /*256e0*/  VIADD R19, R19, 0x1f ;  /* 0x0000001f13137836 */ /* 0x000fca0000000000 */
[----:B-1----:R-:W-:-:S13]  /*256f0*/  ISETP.GE.AND P0, PT, R19, R0, PT ;  /* 0x000000001300720c */ /* 0x002fda0003f06270 */
[----:B------:R-:W-:Y:S05]  /*25700*/  @P0 BRA `(.L_x_1710) ;  /* 0x0000000400f40947 */ /* 0x000fea0003800000 */
[----:B------:R-:W1:Y:S01]  /*25710*/  S2R R6, SR_TID.X ;  /* 0x0000000000067919 */ /* 0x000e620000002100 */
[----:B------:R-:W-:Y:S01]  /*25720*/  BSSY B0, `(.L_x_1711) ;  /* 0x000000b000007945 */ /* 0x000fe20003800000 */
[----:B------:R-:W-:Y:S01]  /*25730*/  IMAD.MOV.U32 R17, RZ, RZ, RZ ;  /* 0x000000ffff117224 */ /* 0x000fe200078e00ff */
[----:B-1----:R-:W-:-:S04]  /*25740*/  LOP3.LUT R6, R6, 0x1f, RZ, 0xc0, !PT ;  /* 0x0000001f06067812 */ /* 0x002fc800078ec0ff */
[C---:B------:R-:W-:Y:S01]  /*25750*/  ISETP.NE.AND P1, PT, R6.reuse, 0x1f, PT ;  /* 0x0000001f0600780c */ /* 0x040fe20003f25270 */
[----:B------:R-:W-:-:S05]  /*25760*/  IMAD.IADD R5, R6, 0x1, R19 ;  /* 0x0000000106057824 */ /* 0x000fca00078e0213 */
[----:B------:R-:W-:-:S13]  /*25770*/  ISETP.GE.OR P0, PT, R5, R0, !P1 ;  /* 0x000000000500720c */ /* 0x000fda0004f06670 */
[----:B------:R-:W-:Y:S05]  /*25780*/  @P0 BRA `(.L_x_1712) ;  /* 0x0000000000100947 */ /* 0x000fea0003800000 */
[----:B0-----:R-:W0:Y:S01]  /*25790*/  LDC.64 R2, c[0x0][0xc58] ;  /* 0x00031600ff027b82 */ /* 0x001e220000000a00 */
[----:B------:R-:W-:Y:S01]  /*257a0*/  ULDC.64 UR4, c[0x0][0x208] ;  /* 0x0000820000047ab9 */ /* 0x000fe20000000a00 */
[----:B0-----:R-:W-:-:S05]  /*257b0*/  IMAD.WIDE R2, R5, 0x4, R2 ;  /* 0x0000000405027825 */ /* 0x001fca00078e0202 */
[----:B------:R1:W5:Y:S02]  /*257c0*/  LDG.E R17, desc[UR4][R2.64] ;  /* 0x0000000402117981 */ /* 0x000364000c1e1900 */
.L_x_1712:
[----:B------:R-:W-:Y:S05]  /*257d0*/  BSYNC B0 ;  /* 0x0000000000007941 */ /* 0x000fea0003800000 */
.L_x_1711:
[----:B------:R-:W-:-:S03]  /*257e0*/  UMOV UR4, 0xffffffff ;  /* 0xffffffff00047882 */ /* 0x000fc60000000000 */
[----:B------:R-:W-:Y:S05]  /*257f0*/  BRA.DIV UR4, `(.L_x_1713) ;  /* 0x0000002604747947 */ /* 0x000fea000b800000 */
[----:B-----5:R-:W3:Y:S01]  /*25800*/  SHFL.UP PT, R14, R17, 0x1, RZ ;  /* 0x04200000110e7989 */ /* 0x020ee200000e00ff */
[C---:B------:R-:W-:Y:S02]  /*25810*/  ISETP.NE.AND P0, PT, R6.reuse, RZ, PT ;  /* 0x000000ff0600720c */ /* 0x040fe40003f05270 */
[----:B------:R-:W-:Y:S02]  /*25820*/  ISETP.GE.U32.AND P1, PT, R6, 0x2, PT ;  /* 0x000000020600780c */ /* 0x000fe40003f26070 */
[----:B---3--:R-:W-:Y:S02]  /*25830*/  SEL R14, R14, RZ, P0 ;  /* 0x000000ff0e0e7207 */ /* 0x008fe40000000000 */
[----:B------:R-:W-:-:S03]  /*25840*/  ISETP.GE.U32.AND P0, PT, R6, 0x4, PT ;  /* 0x000000040600780c */ /* 0x000fc60003f06070 */
[----:B------:R-:W-:-:S05]  /*25850*/  IMAD.IADD R13, R17, 0x1, R14 ;  /* 0x00000001110d7824 */ /* 0x000fca00078e020e */
[----:B------:R-:W0:Y:S02]  /*25860*/  SHFL.UP PT, R14, R13, 0x2, RZ ;  /* 0x044000000d0e7989 */ /* 0x000e2400000e00ff */
[----:B01----:R-:W-:Y:S02]  /*25870*/  SEL R2, R14, RZ, P1 ;  /* 0x000000ff0e027207 */ /* 0x003fe40000800000 */
[----:B------:R-:W-:Y:S02]  /*25880*/  ISETP.GE.U32.AND P1, PT, R6, 0x8, PT ;  /* 0x000000080600780c */ /* 0x000fe40003f26070 */
[----:B------:R-:W-:-:S05]  /*25890*/  IADD3 R2, R13, R2, RZ ;  /* 0x000000020d027210 */ /* 0x000fca0007ffe0ff */
        /* <DEDUP_REMOVED lines=11> */
.L_x_1829:
[----:B------:R-:W-:Y:S02]  /*25950*/  ULDC UR4, c[0x0][0xc10] ;  /* 0x0003040000047ab9 */ /* 0x000fe40000000800 */
[----:B------:R-:W-:-:S04]  /*25960*/  IMAD.U32 R5, RZ, RZ, UR4 ;  /* 0x00000004ff057e24 */ /* 0x000fc8000f8e00ff */
[----:B-1----:R-:W-:-:S05]  /*25970*/  IMAD R3, R14, R5, RZ ;  /* 0x000000050e037224 */ /* 0x002fca00078e02ff */
[----:B------:R-:W-:-:S04]  /*25980*/  IADD3 R16, R3, R16, RZ ;  /* 0x0000001003107210 */ /* 0x000fc80007ffe0ff */
[----:B------:R-:W-:-:S13]  /*25990*/  ISETP.GT.AND P0, PT, R16, R4, PT ;  /* 0x000000041000720c */ /* 0x000fda0003f04270 */
[----:B------:R-:W-:Y:S05]  /*259a0*/  @!P0 BRA `(.L_x_1714) ;  /* 0xfffffffc004c8947 */ /* 0x000fea000383ffff */
.L_x_1709:
[----:B------:R-:W-:Y:S01]  /*259b0*/  IMAD.IADD R16, R16, 0x1, -R3 ;  /* 0x0000000110107824 */ /* 0x000fe200078e0a03 */
[----:B------:R-:W-:-:S03]  /*259c0*/  UMOV UR4, 0xffffffff ;  /* 0xffffffff00047882 */ /* 0x000fc60000000000 */
[----:B------:R-:W-:-:S05]  /*259d0*/  IMAD R3, R2, R5, R16 ;  /* 0x0000000502037224 */ /* 0x000fca00078e0210 */
[----:B------:R-:W-:Y:S01]  /*259e0*/  ISETP.GT.AND P6, PT, R3, R4, PT ;  /* 0x000000040300720c */ /* 0x000fe20003fc4270 */
[----:B------:R-:W-:-:S12]  /*259f0*/  BRA.DIV UR4, `(.L_x_1715) ;  /* 0x0000002604c47947 */ /* 0x000fd8000b800000 */
[----:B------:R-:W-:-:S04]  /*25a00*/  VOTE.ANY R3, PT, !P6 ;  /* 0x0000000000037806 */ /* 0x000fc800070e0100 */
[----:B------:R-:W1:Y:S02]  /*25a10*/  POPC R6, R3 ;  /* 0x0000000300067309 */ /* 0x000e640000000000 */
[----:B-1----:R1:W3:Y:S02]  /*25a20*/  SHFL.IDX PT, R17, R17, R6, 0x1f ;  /* 0x00001f0611117589 */ /* 0x0022e400000e0000 */
.L_x_1833:
[----:B------:R-:W-:Y:S01]  /*25a30*/  ISETP.NE.AND P0, PT, R3, RZ, PT ;  /* 0x000000ff0300720c */ /* 0x000fe20003f05270 */
[----:B------:R-:W-:-:S12]  /*25a40*/  IMAD.MOV.U32 R7, RZ, RZ, RZ ;  /* 0x000000ffff077224 */ /* 0x000fd800078e00ff */
[----:B------:R-:W-:Y:S05]  /*25a50*/  @!P0 BRA `(.L_x_1716) ;  /* 0x0000000000108947 */ /* 0x000fea0003800000 */
[----:B------:R-:W-:Y:S01]  /*25a60*/  UMOV UR4, 0xffffffff ;  /* 0xffffffff00047882 */ /* 0x000fe20000000000 */
[----:B------:R-:W-:Y:S02]  /*25a70*/  VIADD R12, R6, 0xffffffff ;  /* 0xffffffff060c7836 */ /* 0x000fe40000000000 */
[----:B------:R-:W-:Y:S05]  /*25a80*/  BRA.DIV UR4, `(.L_x_1717) ;  /* 0x0000002604e87947 */ /* 0x000fea000b800000 */
[----:B------:R4:W0:Y:S02]  /*25a90*/  SHFL.IDX PT, R7, R2, R12, 0x1f ;  /* 0x00001f0c02077589 */ /* 0x00082400000e0000 */
.L_x_1716:
[----:B0---4-:R-:W0:Y:S01]  /*25aa0*/  LDC.64 R2, c[0x0][0xc68] ;  /* 0x00031a00ff027b82 */ /* 0x011e220000000a00 */
[----:B------:R-:W-:Y:S01]  /*25ab0*/  IMAD.IADD R19, R6, 0x1, R19 ;  /* 0x0000000106137824 */ /* 0x000fe200078e0213 */
[----:B------:R-:W-:-:S03]  /*25ac0*/  ULDC.64 UR4, c[0x0][0x208] ;  /* 0x0000820000047ab9 */ /* 0x000fc60000000a00 */
[----:B0-----:R-:W-:-:S05]  /*25ad0*/  IMAD.WIDE R2, R19, 0x4, R2 ;  /* 0x0000000413027825 */ /* 0x001fca00078e0202 */
[----:B------:R0:W1:Y:S01]  /*25ae0*/  LDG.E R8, desc[UR4][R2.64] ;  /* 0x0000000402087981 */ /* 0x000062000c1e1900 */
[----:B------:R-:W-:-:S04]  /*25af0*/  IMAD R16, R7, R5, R16 ;  /* 0x0000000507107224 */ /* 0x000fc800078e0210 */
[----:B------:R-:W-:Y:S02]  /*25b00*/  IMAD.IADD R7, R4, 0x1, -R16 ;  /* 0x0000000104077824 */ /* 0x000fe400078e0a10 */
[----:B0-----:R-:W-:Y:S02]  /*25b10*/  IMAD.MOV.U32 R2, RZ, RZ, RZ ;  /* 0x000000ffff027224 */ /* 0x001fe400078e00ff */
[----:B-1-3--:R-:W-:-:S05]  /*25b20*/  IMAD R6, R17, R8, RZ ;  /* 0x0000000811067224 */ /* 0x00afca00078e02ff */
[-C--:B--2---:R-:W-:Y:S02]  /*25b30*/  IABS R9, R6.reuse ;  /* 0x0000000600097213 */ /* 0x084fe40000000000 */
[----:B------:R-:W-:Y:S02]  /*25b40*/  IABS R4, R6 ;  /* 0x0000000600047213 */ /* 0x000fe40000000000 */
[----:B------:R-:W0:Y:S03]  /*25b50*/  I2F.RP R10, R9 ;  /* 0x00000009000a7306 */ /* 0x000e260000209400 */
[----:B------:R-:W-:-:S05]  /*25b60*/  IMAD.MOV R4, RZ, RZ, -R4 ;  /* 0x000000ffff047224 */ /* 0x000fca00078e0a04 */
[----:B0-----:R-:W0:Y:S02]  /*25b70*/  MUFU.RCP R10, R10 ;  /* 0x0000000a000a7308 */ /* 0x001e240000001000 */
[----:B0-----:R-:W-:-:S06]  /*25b80*/  IADD3 R11, R10, 0xffffffe, RZ ;  /* 0x0ffffffe0a0b7810 */ /* 0x001fcc0007ffe0ff */
        /* <DEDUP_REMOVED lines=9> */
[----:B------:R-:W-:Y:S01]  /*25c20*/  @!P0 IADD3 R4, R4, -R9, RZ ;  /* 0x8000000904048210 */ /* 0x000fe20007ffe0ff */
        /* <DEDUP_REMOVED lines=9> */
[----:B------:R-:W-:-:S03]  /*25cc0*/  IMAD.MOV R9, RZ, RZ, -R9 ;  /* 0x000000ffff097224 */ /* 0x000fc600078e0a09 */
[----:B------:R-:W-:Y:S01]  /*25cd0*/  IADD3 R2, -R4, RZ, RZ ;  /* 0x000000ff04027210 */ /* 0x000fe20007ffe1ff */
[----:B------:R-:W-:-:S03]  /*25ce0*/  IMAD R6, R6, R9, R7 ;  /* 0x0000000906067224 */ /* 0x000fc600078e0207 */
[----:B------:R-:W-:Y:S01]  /*25cf0*/  VIADDMNMX R5, R2, R5, R8, PT ;  /* 0x0000000502057246 */ /* 0x000fe20003800108 */
[----:B------:R-:W-:Y:S01]  /*25d00*/  IMAD.MOV.U32 R2, RZ, RZ, RZ ;  /* 0x000000ffff027224 */ /* 0x000fe200078e00ff */
[----:B------:R-:W-:Y:S02]  /*25d10*/  IADD3 R4, R6, R4, RZ ;  /* 0x0000000406047210 */ /* 0x000fe40007ffe0ff */
[----:B------:R-:W-:-:S04]  /*25d20*/  IABS R8, R5 ;  /* 0x0000000500087213 */ /* 0x000fc80000000000 */
[----:B------:R-:W0:Y:S08]  /*25d30*/  I2F.RP R10, R8 ;  /* 0x00000008000a7306 */ /* 0x000e300000209400 */
[----:B0-----:R-:W0:Y:S02]  /*25d40*/  MUFU.RCP R10, R10 ;  /* 0x0000000a000a7308 */ /* 0x001e240000001000 */
[----:B0-----:R-:W-:-:S06]  /*25d50*/  VIADD R11, R10, 0xffffffe ;  /* 0x0ffffffe0a0b7836 */ /* 0x001fcc0000000000 */
[----:B------:R-:W0:Y:S02]  /*25d60*/  F2I.FTZ.U32.TRUNC.NTZ R3, R11 ;  /* 0x0000000b00037305 */ /* 0x000e24000021f000 */
[----:B0-----:R-:W-:-:S04]  /*25d70*/  IMAD.MOV R7, RZ, RZ, -R3 ;  /* 0x000000ffff077224 */ /* 0x001fc800078e0a03 */
[----:B------:R-:W-:-:S04]  /*25d80*/  IMAD R7, R7, R8, RZ ;  /* 0x0000000807077224 */ /* 0x000fc800078e02ff */
[----:B------:R-:W-:Y:S01]  /*25d90*/  IMAD.HI.U32 R3, R3, R7, R2 ;  /* 0x0000000703037227 */ /* 0x000fe200078e0002 */
[----:B------:R-:W-:Y:S02]  /*25da0*/  IABS R2, R6 ;  /* 0x0000000600027213 */ /* 0x000fe40000000000 */
[----:B------:R-:W-:-:S03]  /*25db0*/  IABS R7, R5 ;  /* 0x0000000500077213 */ /* 0x000fc60000000000 */
[----:B------:R-:W-:Y:S01]  /*25dc0*/  IMAD.HI.U32 R3, R3, R2, RZ ;  /* 0x0000000203037227 */ /* 0x000fe200078e00ff */
[----:B------:R-:W-:-:S05]  /*25dd0*/  IADD3 R7, RZ, -R7, RZ ;  /* 0x80000007ff077210 */ /* 0x000fca0007ffe0ff */
[----:B------:R-:W-:Y:S01]  /*25de0*/  IMAD R7, R3, R7, R2 ;  /* 0x0000000703077224 */ /* 0x000fe200078e0202 */
[----:B------:R-:W-:-:S04]  /*25df0*/  LOP3.LUT R2, R6, R5, RZ, 0x3c, !PT ;  /* 0x0000000506027212 */ /* 0x000fc800078e3cff */
        /* <DEDUP_REMOVED lines=14> */
.L_x_1710:
[----:B------:R-:W-:Y:S01]  /*25ee0*/  UMOV UR4, URZ ;  /* 0x0000003f00047c82 */ /* 0x000fe20008000000 */
[----:B------:R-:W-:Y:S01]  /*25ef0*/  UMOV UR5, URZ ;  /* 0x0000003f00057c82 */ /* 0x000fe20008000000 */
[----:B------:R-:W-:Y:S01]  /*25f00*/  ULDC UR6, c[0x0][0xc14] ;  /* 0x0003050000067ab9 */ /* 0x000fe20000000800 */
[----:B------:R-:W-:Y:S01]  /*25f10*/  IMAD.MOV.U32 R16, RZ, RZ, R4 ;  /* 0x000000ffff107224 */ /* 0x000fe200078e0004 */
[----:B------:R-:W-:Y:S01]  /*25f20*/  MOV R18, UR5 ;  /* 0x0000000500127c02 */ /* 0x000fe20008000f00 */
[----:B------:R-:W-:Y:S02]  /*25f30*/  IMAD.U32 R17, RZ, RZ, UR4 ;  /* 0x00000004ff117e24 */ /* 0x000fe4000f8e00ff */
[----:B------:R-:W-:-:S07]  /*25f40*/  IMAD.U32 R19, RZ, RZ, UR6 ;  /* 0x00000006ff137e24 */ /* 0x000fce000f8e00ff */
.L_x_1718:
        /* <DEDUP_REMOVED lines=12> */
.L_x_1617:
[----:B-1----:R-:W4:Y:S01]  /*26010*/  LDL.LU R0, [R1+0x24] ;  /* 0x0000240001007983 */ /* 0x002f220000300800 */
[----:B------:R-:W-:Y:S01]  /*26020*/  BSSY B0, `(.L_x_1720) ;  /* 0x000000b000007945 */ /* 0x000fe20003800000 */
[----:B------:R-:W1:Y:S01]  /*26030*/  S2R R5, SR_CgaCtaId ;  /* 0x0000000000057919 */ /* 0x000e620000008800 */
[----:B----4-:R-:W-:-:S05]  /*26040*/  VIADD R0, R0, 0x1 ;  /* 0x0000000100007836 */ /* 0x010fca0000000000 */
[----:B---3--:R-:W-:-:S04]  /*26050*/  LEA.HI R2, R0, R0, RZ, 0x1 ;  /* 0x0000000000027211 */ /* 0x008fc800078f08ff */
[----:B------:R-:W-:-:S05]  /*26060*/  LOP3.LUT R3, R2, 0xfffffffe, RZ, 0xc0, !PT ;  /* 0xfffffffe02037812 */ /* 0x000fca00078ec0ff */
[----:B------:R-:W-:Y:S01]  /*26070*/  IMAD.IADD R3, R0, 0x1, -R3 ;  /* 0x0000000100037824 */ /* 0x000fe200078e0a03 */
[----:B------:R-:W-:-:S04]  /*26080*/  MOV R0, 0x400 ;  /* 0x0000040000007802 */ /* 0x000fc80000000f00 */
[----:B-1----:R-:W-:Y:S02]  /*26090*/  LEA R0, R5, R0, 0x18 ;  /* 0x0000000005007211 */ /* 0x002fe400078ec0ff */
[----:B------:R-:W-:-:S04]  /*260a0*/  SHF.L.U32 R3, R3, 0x1f, RZ ;  /* 0x0000001f03037819 */ /* 0x000fc800000006ff */
[----:B------:R-:W1:Y:S02]  /*260b0*/  SYNCS.PHASECHK.TRANS64.TRYWAIT P0, [R0+URZ+0x2a820], R3 ;  /* 0x02a82003000075a7 */ /* 0x000e64000800017f */
[----:B-1----:R-:W-:Y:S05]  /*260c0*/  @!P0 BRA `(.L_x_1721) ;  /* 0x0000002000808947 */ /* 0x002fea0003800000 */
.L_x_1836:
[----:B------:R-:W-:Y:S05]  /*260d0*/  BSYNC B0 ;  /* 0x0000000000007941 */ /* 0x000fea0003800000 */
.L_x_1720:
[----:B------:R-:W-:-:S03]  /*260e0*/  UMOV UR4, 0xffffffff ;  /* 0xffffffff00047882 */ /* 0x000fc60000000000 */
[----:B------:R-:W-:Y:S05]  /*260f0*/  BRA.DIV UR4, `(.L_x_1722) ;  /* 0x0000002204887947 */ /* 0x000fea000b800000 */
[----:B------:R-:W3:Y:S02]  /*26100*/  S2R R2, SR_TID.X ;  /* 0x0000000000027919 */ /* 0x000ee40000002100 */
[----:B---3--:R-:W-:-:S04]  /*26110*/  SHF.R.U32.HI R2, RZ, 0x5, R2 ;  /* 0x00000005ff027819 */ /* 0x008fc80000011602 */
[----:B------:R-:W-:-:S05]  /*26120*/  LOP3.LUT R2, R2, 0x3, RZ, 0xc0, !PT ;  /* 0x0000000302027812 */ /* 0x000fca00078ec0ff */
[----:B------:R3:W4:Y:S02]  /*26130*/  SHFL.IDX PT, R14, R2, RZ, 0x1f ;  /* 0x00001fff020e7589 */ /* 0x00072400000e0000 */
.L_x_1839:
[----:B----4-:R-:W-:-:S13]  /*26140*/  ISETP.NE.AND P0, PT, R14, RZ, PT ;  /* 0x000000ff0e00720c */ /* 0x010fda0003f05270 */
[----:B------:R-:W-:Y:S05]  /*26150*/  @P0 BRA `(.L_x_1311) ;  /* 0x0000000000940947 */ /* 0x000fea0003800000 */
[----:B------:R-:W-:-:S03]  /*26160*/  UMOV UR4, 0xffffffff ;  /* 0xffffffff00047882 */ /* 0x000fc60000000000 */
[----:B------:R-:W-:Y:S05]  /*26170*/  BRA.DIV UR4, `(.L_x_1723) ;  /* 0x00000022049c7947 */ /* 0x000fea000b800000 */
[----:B------:R-:W-:-:S13]  /*26180*/  ELECT P6, URZ, PT ;  /* 0x00000000003f782f */ /* 0x000fda00038c0000 */
.L_x_1842:
[----:B------:R-:W-:Y:S05]  /*26190*/  @!P6 BRA `(.L_x_1311) ;  /* 0x000000000084e947 */ /* 0x000fea0003800000 */
[----:B------:R-:W-:-:S06]  /*261a0*/  ULOP3.LUT UR4, UR60, 0x2, URZ, 0xfc, !UPT ;  /* 0x000000023c047892 */ /* 0x000fcc000f8efc3f */
[----:B---3--:R-:W-:-:S05]  /*261b0*/  IMAD.U32 R2, RZ, RZ, UR4 ;  /* 0x00000004ff027e24 */ /* 0x008fca000f8e00ff */
[----:B------:R-:W-:-:S13]  /*261c0*/  ISETP.NE.AND P2, PT, R2, 0x3, PT ;  /* 0x000000030200780c */ /* 0x000fda0003f45270 */
[----:B------:R-:W-:Y:S05]  /*261d0*/  @!P2 BRA `(.L_x_1724) ;  /* 0x000000000004a947 */ /* 0x000fea0003800000 */
[----:B------:R-:W-:Y:S01]  /*261e0*/  BPT.TRAP 0x1 ;  /* 0x000000040000795c */ /* 0x000fe20000300000 */
.L_x_1724:
[----:B-1----:R-:W3:Y:S04]  /*261f0*/  LDL R3, [R1] ;  /* 0x0000000001037983 */ /* 0x002ee80000100800 */
[----:B------:R-:W4:Y:S01]  /*26200*/  LDL.LU R7, [R1+0xc] ;  /* 0x00000c0001077983 */ /* 0x000f220000300800 */
[----:B------:R-:W-:-:S05]  /*26210*/  IADD3 R2, R0, 0x2a840, RZ ;  /* 0x0002a84000027810 */ /* 0x000fca0007ffe0ff */
[C---:B---3--:R-:W-:Y:S02]  /*26220*/  IMAD R6, R3.reuse, 0x8, R2 ;  /* 0x0000000803067824 */ /* 0x048fe400078e0202 */
[----:B------:R-:W-:Y:S01]  /*26230*/  VIADD R3, R3, 0x1 ;  /* 0x0000000103037836 */ /* 0x000fe20000000000 */
[----:B----4-:R-:W-:-:S04]  /*26240*/  SHF.L.U32 R5, R7, 0x1f, RZ ;  /* 0x0000001f07057819 */ /* 0x010fc800000006ff */
        /* <DEDUP_REMOVED lines=8> */
.L_x_1843:
[----:B------:R-:W3:Y:S02]  /*262d0*/  SYNCS.PHASECHK.TRANS64.TRYWAIT P0, [R7+URZ], R2 ;  /* 0x00000002070075a7 */ /* 0x000ee4000800017f */
[----:B---3--:R-:W-:Y:S05]  /*262e0*/  @!P0 BRA `(.L_x_1726) ;  /* 0x0000002000748947 */ /* 0x008fea0003800000 */
.L_x_1844:
[----:B------:R-:W-:Y:S05]  /*262f0*/  @!P2 BRA `(.L_x_1727) ;  /* 0x000000000004a947 */ /* 0x000fea0003800000 */
[----:B------:R-:W-:Y:S01]  /*26300*/  BPT.TRAP 0x1 ;  /* 0x000000040000795c */ /* 0x000fe20000300000 */
.L_x_1727:
[----:B------:R-:W4:Y:S01]  /*26310*/  LDL.LU R4, [R1] ;  /* 0x0000000001047983 */ /* 0x000f220000300800 */
[----:B------:R-:W-:-:S05]  /*26320*/  VIADD R0, R0, 0x2a860 ;  /* 0x0002a86000007836 */ /* 0x000fca0000000000 */
[----:B----4-:R-:W-:-:S04]  /*26330*/  LEA R4, R4, R0, 0x3 ;  /* 0x0000000004047211 */ /* 0x010fc800078e18ff */
[----:B------:R-:W4:Y:S02]  /*26340*/  SYNCS.PHASECHK.TRANS64.TRYWAIT P0, [R4+URZ], R5 ;  /* 0x00000005040075a7 */ /* 0x000f24000800017f */
[----:B----4-:R-:W-:Y:S05]  /*26350*/  @!P0 BRA `(.L_x_1728) ;  /* 0x00000020006c8947 */ /* 0x010fea0003800000 */
.L_x_1845:
[----:B------:R-:W-:-:S07]  /*26360*/  IMAD R3, R3, 0x8, R0 ;  /* 0x0000000803037824 */ /* 0x000fce00078e0200 */
.L_x_1729:
[----:B------:R0:W0:Y:S02]  /*26370*/  SYNCS.PHASECHK.TRANS64.TRYWAIT P0, [R3+URZ], R2 ;  /* 0x00000002030075a7 */ /* 0x000024000800017f */
[----:B0-----:R-:W-:Y:S05]  /*26380*/  @!P0 NANOSLEEP.SYNCS 0x989680 ;  /* 0x009896800000895d */ /* 0x001fea0003900000 */
[----:B------:R-:W0:Y:S02]  /*26390*/  @!P0 SYNCS.PHASECHK.TRANS64 P0, [R3+URZ], R2 ;  /* 0x00000002030085a7 */ /* 0x000e24000800007f */
[----:B0-----:R-:W-:Y:S05]  /*263a0*/  @!P0 BRA `(.L_x_1729) ;  /* 0xfffffffc00f08947 */ /* 0x001fea000383ffff */
.L_x_1311:
[----:B------:R-:W-:Y:S05]  /*263b0*/  BSYNC B7 ;  /* 0x0000000000077941 */ /* 0x000fea0003800000 */
.L_x_1308:
[----:B------:R-:W-:Y:S05]  /*263c0*/  EXIT ;  /* 0x000000000000794d */ /* 0x000fea0003800000 */
.L_x_1337:
[----:B0-----:R0:W1:Y:S02]  /*263d0*/  SYNCS.PHASECHK.TRANS64.TRYWAIT P5, [R4+URZ+0x2a890], R3 ;  /* 0x02a89003040075a7 */ /* 0x00106400080a017f */
[----:B-1----:R-:W-:Y:S05]  /*263e0*/  @!P5 NANOSLEEP.SYNCS 0x989680 ;  /* 0x009896800000d95d */ /* 0x002fea0003900000 */
[----:B------:R-:W1:Y:S02]  /*263f0*/  @!P5 SYNCS.PHASECHK.TRANS64 P5, [R4+URZ+0x2a890], R3 ;  /* 0x02a890030400d5a7 */ /* 0x000e6400080a007f */
[----:B-1----:R-:W-:Y:S05]  /*26400*/  @!P5 BRA `(.L_x_1337) ;  /* 0xfffffffc00f0d947 */ /* 0x002fea000383ffff */
[----:B------:R-:W-:Y:S05]  /*26410*/  BRA `(.L_x_1730) ;  /* 0xfffffdd400807947 */ /* 0x000fea000383ffff */
.L_x_1391:
[----:B-1----:R1:W3:Y:S02]  /*26420*/  SYNCS.PHASECHK.TRANS64.TRYWAIT P5, [R4+URZ+0x2a890], R3 ;  /* 0x02a89003040075a7 */ /* 0x0022e400080a017f */
[----:B---3--:R-:W-:Y:S05]  /*26430*/  @!P5 NANOSLEEP.SYNCS 0x989680 ;  /* 0x009896800000d95d */ /* 0x008fea0003900000 */
[----:B------:R-:W3:Y:S02]  /*26440*/  @!P5 SYNCS.PHASECHK.TRANS64 P5, [R4+URZ+0x2a890], R3 ;  /* 0x02a890030400d5a7 */ /* 0x000ee400080a007f */
[----:B---3--:R-:W-:Y:S05]  /*26450*/  @!P5 BRA `(.L_x_1391) ;  /* 0xfffffffc00f0d947 */ /* 0x008fea000383ffff */
[----:B------:R-:W-:Y:S05]  /*26460*/  BRA `(.L_x_1731) ;  /* 0xfffffe0800687947 */ /* 0x000fea000383ffff */
.L_x_1416:
[----:B-1----:R1:W2:Y:S02]  /*26470*/  SYNCS.PHASECHK.TRANS64.TRYWAIT P4, [R4+URZ+0x2a890], R3 ;  /* 0x02a89003040075a7 */ /* 0x0022a4000808017f */
[----:B--2---:R-:W-:Y:S05]  /*26480*/  @!P4 NANOSLEEP.SYNCS 0x989680 ;  /* 0x009896800000c95d */ /* 0x004fea0003900000 */
[----:B------:R-:W2:Y:S02]  /*26490*/  @!P4 SYNCS.PHASECHK.TRANS64 P4, [R4+URZ+0x2a890], R3 ;  /* 0x02a890030400c5a7 */ /* 0x000ea4000808007f */
[----:B--2---:R-:W-:Y:S05]  /*264a0*/  @!P4 BRA `(.L_x_1416) ;  /* 0xfffffffc00f0c947 */ /* 0x004fea000383ffff */
[----:B------:R-:W-:Y:S05]  /*264b0*/  BRA `(.L_x_1732) ;  /* 0xfffffe3800747947 */ /* 0x000fea000383ffff */
.L_x_1422:
[----:B0-----:R0:W1:Y:S02]  /*264c0*/  SYNCS.PHASECHK.TRANS64.TRYWAIT P4, [R4+URZ+0x2a8b0], R3 ;  /* 0x02a8b003040075a7 */ /* 0x001064000808017f */
[----:B-1----:R-:W-:Y:S05]  /*264d0*/  @!P4 NANOSLEEP.SYNCS 0x989680 ;  /* 0x009896800000c95d */ /* 0x002fea0003900000 */
[----:B------:R-:W1:Y:S02]  /*264e0*/  @!P4 SYNCS.PHASECHK.TRANS64 P4, [R4+URZ+0x2a8b0], R3 ;  /* 0x02a8b0030400c5a7 */ /* 0x000e64000808007f */
[----:B-1----:R-:W-:Y:S05]  /*264f0*/  @!P4 BRA `(.L_x_1422) ;  /* 0xfffffffc00f0c947 */ /* 0x002fea000383ffff */
[----:B------:R-:W-:Y:S05]  /*26500*/  BRA `(.L_x_1733) ;  /* 0xfffffe3c00807947 */ /* 0x000fea000383ffff */
.L_x_1452:
[----:B------:R-:W-:Y:S01]  /*26510*/  BSSY B1, `(.L_x_1734) ;  /* 0x0000008000017945 */ /* 0x000fe20003800000 */
[----:B------:R-:W-:Y:S01]  /*26520*/  IMAD.MOV.U32 R13, RZ, RZ, R5 ;  /* 0x000000ffff0d7224 */ /* 0x000fe200078e0005 */
[----:B------:R-:W-:Y:S01]  /*26530*/  MOV R15, 0xffffffff ;  /* 0xffffffff000f7802 */ /* 0x000fe20000000f00 */
[----:B------:R-:W-:Y:S02]  /*26540*/  IMAD.MOV.U32 R12, RZ, RZ, RZ ;  /* 0x000000ffff0c7224 */ /* 0x000fe400078e00ff */
[----:B------:R-:W-:-:S07]  /*26550*/  IMAD.MOV.U32 R11, RZ, RZ, 0x1c1f ;  /* 0x00001c1fff0b7424 */ /* 0x000fce00078e00ff */
[----:B------:R-:W-:Y:S05]  /*26560*/  WARPSYNC.COLLECTIVE R15, `(.L_x_1735) ;  /* 0x000000000f087348 */ /* 0x000fea0003c00000 */
[----:B------:R0:W1:Y:S02]  /*26570*/  SHFL.IDX P6, R14, R13, R12, R11 ;  /* 0x0000000c0d0e7389 */ /* 0x00006400000c000b */
[----:B01----:R-:W-:Y:S01]  /*26580*/  ENDCOLLECTIVE ;  /* 0x000000000000791b */ /* 0x003fe20003800000 */
.L_x_1735:
[----:B------:R-:W-:Y:S05]  /*26590*/  BSYNC B1 ;  /* 0x0000000000017941 */ /* 0x000fea0003800000 */
.L_x_1734:
[----:B------:R-:W-:Y:S05]  /*265a0*/  BRA `(.L_x_1736) ;  /* 0xfffffe5c004c7947 */ /* 0x000fea000383ffff */
.L_x_1453:
[----:B------:R-:W-:Y:S01]  /*265b0*/  BSSY B1, `(.L_x_1737) ;  /* 0x0000008000017945 */ /* 0x000fe20003800000 */
[----:B------:R-:W-:Y:S02]  /*265c0*/  IMAD.MOV.U32 R13, RZ, RZ, R4 ;  /* 0x000000ffff0d7224 */ /* 0x000fe400078e0004 */
[----:B------:R-:W-:Y:S02]  /*265d0*/  IMAD.MOV.U32 R12, RZ, RZ, RZ ;  /* 0x000000ffff0c7224 */ /* 0x000fe400078e00ff */
[----:B------:R-:W-:Y:S02]  /*265e0*/  IMAD.MOV.U32 R11, RZ, RZ, 0x1c1f ;  /* 0x00001c1fff0b7424 */ /* 0x000fe400078e00ff */
[----:B------:R-:W-:-:S07]  /*265f0*/  IMAD.MOV.U32 R15, RZ, RZ, -0x1 ;  /* 0xffffffffff0f7424 */ /* 0x000fce00078e00ff */
[----:B------:R-:W-:Y:S05]  /*26600*/  WARPSYNC.COLLECTIVE R15, `(.L_x_1738) ;  /* 0x000000000f087348 */ /* 0x000fea0003c00000 */
[----:B------:R0:W1:Y:S02]  /*26610*/  SHFL.IDX P6, R14, R13, R12, R11 ;  /* 0x0000000c0d0e7389 */ /* 0x00006400000c000b */
[----:B01----:R-:W-:Y:S01]  /*26620*/  ENDCOLLECTIVE ;  /* 0x000000000000791b */ /* 0x003fe20003800000 */
.L_x_1738:
[----:B------:R-:W-:Y:S05]  /*26630*/  BSYNC B1 ;  /* 0x0000000000017941 */ /* 0x000fea0003800000 */
.L_x_1737:
[----:B------:R-:W-:Y:S05]  /*26640*/  BRA `(.L_x_1739) ;  /* 0xfffffe5c002c7947 */ /* 0x000fea000383ffff */
.L_x_1454:
[----:B------:R-:W-:Y:S01]  /*26650*/  BSSY B1, `(.L_x_1740) ;  /* 0x0000008000017945 */ /* 0x000fe20003800000 */
[----:B------:R-:W-:Y:S01]  /*26660*/  MOV R13, R3 ;  /* 0x00000003000d7202 */ /* 0x000fe20000000f00 */
[----:B------:R-:W-:Y:S02]  /*26670*/  IMAD.MOV.U32 R12, RZ, RZ, RZ ;  /* 0x000000ffff0c7224 */ /* 0x000fe400078e00ff */
[----:B------:R-:W-:Y:S02]  /*26680*/  IMAD.MOV.U32 R11, RZ, RZ, 0x1c1f ;  /* 0x00001c1fff0b7424 */ /* 0x000fe400078e00ff */
[----:B------:R-:W-:-:S07]  /*26690*/  IMAD.MOV.U32 R15, RZ, RZ, -0x1 ;  /* 0xffffffffff0f7424 */ /* 0x000fce00078e00ff */
[----:B------:R-:W-:Y:S05]  /*266a0*/  WARPSYNC.COLLECTIVE R15, `(.L_x_1741) ;  /* 0x000000000f087348 */ /* 0x000fea0003c00000 */
[----:B------:R0:W1:Y:S02]  /*266b0*/  SHFL.IDX P6, R14, R13, R12, R11 ;  /* 0x0000000c0d0e7389 */ /* 0x00006400000c000b */
[----:B01----:R-:W-:Y:S01]  /*266c0*/  ENDCOLLECTIVE ;  /* 0x000000000000791b */ /* 0x003fe20003800000 */
.L_x_1741:
[----:B------:R-:W-:Y:S05]  /*266d0*/  BSYNC B1 ;  /* 0x0000000000017941 */ /* 0x000fea0003800000 */
.L_x_1740:
[----:B------:R-:W-:Y:S05]  /*266e0*/  BRA `(.L_x_1742) ;  /* 0xfffffe5c000c7947 */ /* 0x000fea000383ffff */
.L_x_1455:
[----:B------:R-:W-:Y:S01]  /*266f0*/  BSSY B1, `(.L_x_1743) ;  /* 0x0000008000017945 */ /* 0x000fe20003800000 */
[----:B------:R-:W-:Y:S01]  /*26700*/  IMAD.MOV.U32 R13, RZ, RZ, R0 ;  /* 0x000000ffff0d7224 */ /* 0x000fe200078e0000 */
[----:B------:R-:W-:Y:S01]  /*26710*/  MOV R12, RZ ;  /* 0x000000ff000c7202 */ /* 0x000fe20000000f00 */
[----:B------:R-:W-:Y:S02]  /*26720*/  IMAD.MOV.U32 R11, RZ, RZ, 0x1c1f ;  /* 0x00001c1fff0b7424 */ /* 0x000fe400078e00ff */
[----:B------:R-:W-:-:S07]  /*26730*/  IMAD.MOV.U32 R15, RZ, RZ, -0x1 ;  /* 0xffffffffff0f7424 */ /* 0x000fce00078e00ff */
[----:B------:R-:W-:Y:S05]  /*26740*/  WARPSYNC.COLLECTIVE R15, `(.L_x_1744) ;  /* 0x000000000f087348 */ /* 0x000fea0003c00000 */
[----:B------:R0:W1:Y:S02]  /*26750*/  SHFL.IDX P6, R14, R13, R12, R11 ;  /* 0x0000000c0d0e7389 */ /* 0x00006400000c000b */
[----:B01----:R-:W-:Y:S01]  /*26760*/  ENDCOLLECTIVE ;  /* 0x000000000000791b */ /* 0x003fe20003800000 */
.L_x_1744:
[----:B------:R-:W-:Y:S05]  /*26770*/  BSYNC B1 ;  /* 0x0000000000017941 */ /* 0x000fea0003800000 */
.L_x_1743:
[----:B------:R-:W-:Y:S05]  /*26780*/  BRA `(.L_x_1745) ;  /* 0xfffffe5800ec7947 */ /* 0x000fea000383ffff */
.L_x_1456:
[----:B------:R-:W-:Y:S01]  /*26790*/  BSSY B1, `(.L_x_1746) ;  /* 0x0000008000017945 */ /* 0x000fe20003800000 */
[----:B------:R-:W-:Y:S01]  /*267a0*/  IMAD.MOV.U32 R13, RZ, RZ, R5 ;  /* 0x000000ffff0d7224 */ /* 0x000fe200078e0005 */
[----:B------:R-:W-:Y:S01]  /*267b0*/  MOV R11, 0x1c1f ;  /* 0x00001c1f000b7802 */ /* 0x000fe20000000f00 */
[----:B------:R-:W-:Y:S02]  /*267c0*/  IMAD.MOV.U32 R12, RZ, RZ, 0x1 ;  /* 0x00000001ff0c7424 */ /* 0x000fe400078e00ff */
[----:B------:R-:W-:-:S07]  /*267d0*/  IMAD.MOV.U32 R15, RZ, RZ, -0x1 ;  /* 0xffffffffff0f7424 */ /* 0x000fce00078e00ff */
[----:B------:R-:W-:Y:S05]  /*267e0*/  WARPSYNC.COLLECTIVE R15, `(.L_x_1747) ;  /* 0x000000000f087348 */ /* 0x000fea0003c00000 */
[----:B------:R0:W1:Y:S02]  /*267f0*/  SHFL.IDX P6, R14, R13, R12, R11 ;  /* 0x0000000c0d0e7389 */ /* 0x00006400000c000b */
[----:B01----:R-:W-:Y:S01]  /*26800*/  ENDCOLLECTIVE ;  /* 0x000000000000791b */ /* 0x003fe20003800000 */
.L_x_1747:
[----:B------:R-:W-:Y:S05]  /*26810*/  BSYNC B1 ;  /* 0x0000000000017941 */ /* 0x000fea0003800000 */
.L_x_1746:
[----:B------:R-:W-:Y:S05]  /*26820*/  BRA `(.L_x_1748) ;  /* 0xfffffe5800cc7947 */ /* 0x000fea000383ffff */
.L_x_1457:
[----:B------:R-:W-:Y:S01]  /*26830*/  BSSY B1, `(.L_x_1749) ;  /* 0x0000008000017945 */ /* 0x000fe20003800000 */
[----:B------:R-:W-:Y:S01]  /*26840*/  IMAD.MOV.U32 R13, RZ, RZ, R4 ;  /* 0x000000ffff0d7224 */ /* 0x000fe200078e0004 */
[----:B------:R-:W-:Y:S01]  /*26850*/  MOV R15, 0xffffffff ;  /* 0xffffffff000f7802 */ /* 0x000fe20000000f00 */
[----:B------:R-:W-:Y:S02]  /*26860*/  IMAD.MOV.U32 R12, RZ, RZ, 0x1 ;  /* 0x00000001ff0c7424 */ /* 0x000fe400078e00ff */
[----:B------:R-:W-:-:S07]  /*26870*/  IMAD.MOV.U32 R11, RZ, RZ, 0x1c1f ;  /* 0x00001c1fff0b7424 */ /* 0x000fce00078e00ff */
[----:B------:R-:W-:Y:S05]  /*26880*/  WARPSYNC.COLLECTIVE R15, `(.L_x_1750) ;  /* 0x000000000f087348 */ /* 0x000fea0003c00000 */
[----:B------:R0:W1:Y:S02]  /*26890*/  SHFL.IDX P6, R14, R13, R12, R11 ;  /* 0x0000000c0d0e7389 */ /* 0x00006400000c000b */
[----:B01----:R-:W-:Y:S01]  /*268a0*/  ENDCOLLECTIVE ;  /* 0x000000000000791b */ /* 0x003fe20003800000 */
.L_x_1750:
[----:B------:R-:W-:Y:S05]  /*268b0*/  BSYNC B1 ;  /* 0x0000000000017941 */ /* 0x000fea0003800000 */
.L_x_1749:
[----:B------:R-:W-:Y:S05]  /*268c0*/  BRA `(.L_x_1751) ;  /* 0xfffffe5800b07947 */ /* 0x000fea000383ffff */
.L_x_1458:
[----:B------:R-:W-:Y:S01]  /*268d0*/  BSSY B1, `(.L_x_1752) ;  /* 0x0000008000017945 */ /* 0x000fe20003800000 */
[----:B------:R-:W-:Y:S02]  /*268e0*/  IMAD.MOV.U32 R13, RZ, RZ, R3 ;  /* 0x000000ffff0d7224 */ /* 0x000fe400078e0003 */
[----:B------:R-:W-:Y:S02]  /*268f0*/  IMAD.MOV.U32 R12, RZ, RZ, 0x1 ;  /* 0x00000001ff0c7424 */ /* 0x000fe400078e00ff */
[----:B------:R-:W-:Y:S02]  /*26900*/  IMAD.MOV.U32 R11, RZ, RZ, 0x1c1f ;  /* 0x00001c1fff0b7424 */ /* 0x000fe400078e00ff */
[----:B------:R-:W-:-:S07]  /*26910*/  IMAD.MOV.U32 R15, RZ, RZ, -0x1 ;  /* 0xffffffffff0f7424 */ /* 0x000fce00078e00ff */
[----:B------:R-:W-:Y:S05]  /*26920*/  WARPSYNC.COLLECTIVE R15, `(.L_x_1753) ;  /* 0x000000000f087348 */ /* 0x000fea0003c00000 */
[----:B------:R0:W1:Y:S02]  /*26930*/  SHFL.IDX P6, R14, R13, R12, R11 ;  /* 0x0000000c0d0e7389 */ /* 0x00006400000c000b */
[----:B01----:R-:W-:Y:S01]  /*26940*/  ENDCOLLECTIVE ;  /* 0x000000000000791b */ /* 0x003fe20003800000 */
.L_x_1753:
[----:B------:R-:W-:Y:S05]  /*26950*/  BSYNC B1 ;  /* 0x0000000000017941 */ /* 0x000fea0003800000 */
.L_x_1752:
[----:B------:R-:W-:Y:S05]  /*26960*/  BRA `(.L_x_1754) ;  /* 0xfffffe5800947947 */ /* 0x000fea000383ffff */
.L_x_1459:
[----:B------:R-:W-:Y:S01]  /*26970*/  BSSY B1, `(.L_x_1755) ;  /* 0x0000008000017945 */ /* 0x000fe20003800000 */
[----:B------:R-:W-:Y:S01]  /*26980*/  MOV R13, R0 ;  /* 0x00000000000d7202 */ /* 0x000fe20000000f00 */
[----:B------:R-:W-:Y:S02]  /*26990*/  IMAD.MOV.U32 R12, RZ, RZ, 0x1 ;  /* 0x00000001ff0c7424 */ /* 0x000fe400078e00ff */
[----:B------:R-:W-:Y:S02]  /*269a0*/  IMAD.MOV.U32 R11, RZ, RZ, 0x1c1f ;  /* 0x00001c1fff0b7424 */ /* 0x000fe400078e00ff */
[----:B------:R-:W-:-:S07]  /*269b0*/  IMAD.MOV.U32 R15, RZ, RZ, -0x1 ;  /* 0xffffffffff0f7424 */ /* 0x000fce00078e00ff */
[----:B------:R-:W-:Y:S05]  /*269c0*/  WARPSYNC.COLLECTIVE R15, `(.L_x_1756) ;  /* 0x000000000f087348 */ /* 0x000fea0003c00000 */
[----:B------:R0:W1:Y:S02]  /*269d0*/  SHFL.IDX P6, R14, R13, R12, R11 ;  /* 0x0000000c0d0e7389 */ /* 0x00006400000c000b */
[----:B01----:R-:W-:Y:S01]  /*269e0*/  ENDCOLLECTIVE ;  /* 0x000000000000791b */ /* 0x003fe20003800000 */
.L_x_1756:
[----:B------:R-:W-:Y:S05]  /*269f0*/  BSYNC B1 ;  /* 0x0000000000017941 */ /* 0x000fea0003800000 */
.L_x_1755:
[----:B------:R-:W-:Y:S05]  /*26a00*/  BRA `(.L_x_1757) ;  /* 0xfffffe5800787947 */ /* 0x000fea000383ffff */
.L_x_1461:
[----:B0-----:R0:W1:Y:S02]  /*26a10*/  SYNCS.PHASECHK.TRANS64.TRYWAIT P2, [R18+URZ+0x2a800], R3 ;  /* 0x02a80003120075a7 */ /* 0x001064000804017f */
[----:B-1----:R-:W-:Y:S05]  /*26a20*/  @!P2 NANOSLEEP.SYNCS 0x989680 ;  /* 0x009896800000a95d */ /* 0x002fea0003900000 */
[----:B------:R-:W1:Y:S02]  /*26a30*/  @!P2 SYNCS.PHASECHK.TRANS64 P2, [R18+URZ+0x2a800], R3 ;  /* 0x02a800031200a5a7 */ /* 0x000e64000804007f */
[----:B-1----:R-:W-:Y:S05]  /*26a40*/  @!P2 BRA `(.L_x_1461) ;  /* 0xfffffffc00f0a947 */ /* 0x002fea000383ffff */
[----:B------:R-:W-:Y:S05]  /*26a50*/  BRA `(.L_x_1758) ;  /* 0xfffffe5800d87947 */ /* 0x000fea000383ffff */
.L_x_1489:
        /* <DEDUP_REMOVED lines=8> */
.L_x_1760:
[----:B------:R-:W-:Y:S05]  /*26ae0*/  BSYNC B1 ;  /* 0x0000000000017941 */ /* 0x000fea0003800000 */
.L_x_1759:
[----:B------:R-:W-:Y:S05]  /*26af0*/  BRA `(.L_x_1761) ;  /* 0xfffffe88005c7947 */ /* 0x000fea000383ffff */
.L_x_1490:
[----:B------:R-:W-:Y:S01]  /*26b00*/  BSSY B1, `(.L_x_1762) ;  /* 0x0000008000017945 */ /* 0x000fe20003800000 */
[----:B------:R-:W-:Y:S01]  /*26b10*/  IMAD.MOV.U32 R13, RZ, RZ, R8 ;  /* 0x000000ffff0d7224 */ /* 0x000fe200078e0008 */
[----:B------:R-:W-:Y:S01]  /*26b20*/  MOV R11, 0x1c1f ;  /* 0x00001c1f000b7802 */ /* 0x000fe20000000f00 */
[----:B------:R-:W-:Y:S02]  /*26b30*/  IMAD.MOV.U32 R12, RZ, RZ, RZ ;  /* 0x000000ffff0c7224 */ /* 0x000fe400078e00ff */
[----:B------:R-:W-:-:S07]  /*26b40*/  IMAD.MOV.U32 R15, RZ, RZ, -0x1 ;  /* 0xffffffffff0f7424 */ /* 0x000fce00078e00ff */
[----:B------:R-:W-:Y:S05]  /*26b50*/  WARPSYNC.COLLECTIVE R15, `(.L_x_1763) ;  /* 0x000000000f087348 */ /* 0x000fea0003c00000 */
[----:B------:R0:W1:Y:S02]  /*26b60*/  SHFL.IDX P6, R14, R13, R12, R11 ;  /* 0x0000000c0d0e7389 */ /* 0x00006400000c000b */
[----:B01----:R-:W-:Y:S01]  /*26b70*/  ENDCOLLECTIVE ;  /* 0x000000000000791b */ /* 0x003fe20003800000 */
.L_x_1763:
[----:B------:R-:W-:Y:S05]  /*26b80*/  BSYNC B1 ;  /* 0x0000000000017941 */ /* 0x000fea0003800000 */
.L_x_1762:
[----:B------:R-:W-:Y:S05]  /*26b90*/  BRA `(.L_x_1764) ;  /* 0xfffffe88003c7947 */ /* 0x000fea000383ffff */
.L_x_1491:
        /* <DEDUP_REMOVED lines=8> */
.L_x_1766:
[----:B------:R-:W-:Y:S05]  /*26c20*/  BSYNC B1 ;  /* 0x0000000000017941 */ /* 0x000fea0003800000 */
.L_x_1765:
[----:B------:R-:W-:Y:S05]  /*26c30*/  BRA `(.L_x_1767) ;  /* 0xfffffe88001c7947 */ /* 0x000fea000383ffff */
.L_x_1492:
        /* <DEDUP_REMOVED lines=8> */
.L_x_1769:
[----:B------:R-:W-:Y:S05]  /*26cc0*/  BSYNC B1 ;  /* 0x0000000000017941 */ /* 0x000fea0003800000 */
.L_x_1768:
[----:B------:R-:W-:Y:S05]  /*26cd0*/  BRA `(.L_x_1770) ;  /* 0xfffffe8400fc7947 */ /* 0x000fea000383ffff */
.L_x_1493:
        /* <DEDUP_REMOVED lines=8> */
.L_x_1772:
[----:B------:R-:W-:Y:S05]  /*26d60*/  BSYNC B1 ;  /* 0x0000000000017941 */ /* 0x000fea0003800000 */
.L_x_1771:
[----:B------:R-:W-:Y:S05]  /*26d70*/  BRA `(.L_x_1773) ;  /* 0xfffffe8400dc7947 */ /* 0x000fea000383ffff */
.L_x_1494:
        /* <DEDUP_REMOVED lines=8> */
.L_x_1775:
[----:B------:R-:W-:Y:S05]  /*26e00*/  BSYNC B1 ;  /* 0x0000000000017941 */ /* 0x000fea0003800000 */
.L_x_1774:
[----:B------:R-:W-:Y:S05]  /*26e10*/  BRA `(.L_x_1776) ;  /* 0xfffffe8400c07947 */ /* 0x000fea000383ffff */
.L_x_1495:
        /* <DEDUP_REMOVED lines=8> */
.L_x_1778:
[----:B------:R-:W-:Y:S05]  /*26ea0*/  BSYNC B1 ;  /* 0x0000000000017941 */ /* 0x000fea0003800000 */
.L_x_1777:
[----:B------:R-:W-:Y:S05]  /*26eb0*/  BRA `(.L_x_1779) ;  /* 0xfffffe8400a47947 */ /* 0x000fea000383ffff */
.L_x_1496:
        /* <DEDUP_REMOVED lines=8> */
.L_x_1781:
[----:B------:R-:W-:Y:S05]  /*26f40*/  BSYNC B1 ;  /* 0x0000000000017941 */ /* 0x000fea0003800000 */
.L_x_1780:
[----:B------:R-:W-:Y:S05]  /*26f50*/  BRA `(.L_x_1782) ;  /* 0xfffffe8400887947 */ /* 0x000fea000383ffff */
.L_x_1498:
[----:B0-----:R0:W1:Y:S02]  /*26f60*/  SYNCS.PHASECHK.TRANS64.TRYWAIT P2, [R18+URZ+0x2a800], R9 ;  /* 0x02a80009120075a7 */ /* 0x001064000804017f */
[----:B-1----:R-:W-:Y:S05]  /*26f70*/  @!P2 NANOSLEEP.SYNCS 0x989680 ;  /* 0x009896800000a95d */ /* 0x002fea0003900000 */
[----:B------:R-:W1:Y:S02]  /*26f80*/  @!P2 SYNCS.PHASECHK.TRANS64 P2, [R18+URZ+0x2a800], R9 ;  /* 0x02a800091200a5a7 */ /* 0x000e64000804007f */
[----:B-1----:R-:W-:Y:S05]  /*26f90*/  @!P2 BRA `(.L_x_1498) ;  /* 0xfffffffc00f0a947 */ /* 0x002fea000383ffff */
[----:B------:R-:W-:Y:S05]  /*26fa0*/  BRA `(.L_x_1783) ;  /* 0xfffffe8400e87947 */ /* 0x000fea000383ffff */
.L_x_1512:
[----:B-1----:R1:W2:Y:S02]  /*26fb0*/  SYNCS.PHASECHK.TRANS64.TRYWAIT P2, [R3+URZ+0x2a830], R0 ;  /* 0x02a83000030075a7 */ /* 0x0022a4000804017f */
[----:B--2---:R-:W-:Y:S05]  /*26fc0*/  @!P2 NANOSLEEP.SYNCS 0x989680 ;  /* 0x009896800000a95d */ /* 0x004fea0003900000 */
[----:B------:R-:W2:Y:S02]  /*26fd0*/  @!P2 SYNCS.PHASECHK.TRANS64 P2, [R3+URZ+0x2a830], R0 ;  /* 0x02a830000300a5a7 */ /* 0x000ea4000804007f */
[----:B--2---:R-:W-:Y:S05]  /*26fe0*/  @!P2 BRA `(.L_x_1512) ;  /* 0xfffffffc00f0a947 */ /* 0x004fea000383ffff */
[----:B------:R-:W-:Y:S05]  /*26ff0*/  BRA `(.L_x_1511) ;  /* 0xfffffeac00887947 */ /* 0x000fea000383ffff */
.L_x_1532:
[----:B-1----:R1:W2:Y:S02]  /*27000*/  SYNCS.PHASECHK.TRANS64.TRYWAIT P2, [R7+URZ+0x2a830], R14 ;  /* 0x02a8300e070075a7 */ /* 0x0022a4000804017f */
[----:B--2---:R-:W-:Y:S05]  /*27010*/  @!P2 NANOSLEEP.SYNCS 0x989680 ;  /* 0x009896800000a95d */ /* 0x004fea0003900000 */
[----:B------:R-:W2:Y:S02]  /*27020*/  @!P2 SYNCS.PHASECHK.TRANS64 P2, [R7+URZ+0x2a830], R14 ;  /* 0x02a8300e0700a5a7 */ /* 0x000ea4000804007f */
[----:B--2---:R-:W-:Y:S05]  /*27030*/  @!P2 BRA `(.L_x_1532) ;  /* 0xfffffffc00f0a947 */ /* 0x004fea000383ffff */
[----:B------:R-:W-:Y:S05]  /*27040*/  BRA `(.L_x_1531) ;  /* 0xfffffedc00147947 */ /* 0x000fea000383ffff */
.L_x_1537:
[----:B-1----:R1:W2:Y:S02]  /*27050*/  SYNCS.PHASECHK.TRANS64.TRYWAIT P2, [R14+URZ+0x2a850], R9 ;  /* 0x02a850090e0075a7 */ /* 0x0022a4000804017f */
[----:B--2---:R-:W-:Y:S05]  /*27060*/  @!P2 NANOSLEEP.SYNCS 0x989680 ;  /* 0x009896800000a95d */ /* 0x004fea0003900000 */
[----:B------:R-:W2:Y:S02]  /*27070*/  @!P2 SYNCS.PHASECHK.TRANS64 P2, [R14+URZ+0x2a850], R9 ;  /* 0x02a850090e00a5a7 */ /* 0x000ea4000804007f */
[----:B--2---:R-:W-:Y:S05]  /*27080*/  @!P2 BRA `(.L_x_1537) ;  /* 0xfffffffc00f0a947 */ /* 0x004fea000383ffff */
[----:B------:R-:W-:Y:S05]  /*27090*/  BRA `(.L_x_1536) ;  /* 0xfffffee800087947 */ /* 0x000fea000383ffff */
.L_x_1557:
[----:B-1----:R1:W2:Y:S02]  /*270a0*/  SYNCS.PHASECHK.TRANS64.TRYWAIT P2, [R3+URZ+0x2a830], R4 ;  /* 0x02a83004030075a7 */ /* 0x0022a4000804017f */
[----:B--2---:R-:W-:Y:S05]  /*270b0*/  @!P2 NANOSLEEP.SYNCS 0x989680 ;  /* 0x009896800000a95d */ /* 0x004fea0003900000 */
[----:B------:R-:W2:Y:S02]  /*270c0*/  @!P2 SYNCS.PHASECHK.TRANS64 P2, [R3+URZ+0x2a830], R4 ;  /* 0x02a830040300a5a7 */ /* 0x000ea4000804007f */
[----:B--2---:R-:W-:Y:S05]  /*270d0*/  @!P2 BRA `(.L_x_1557) ;  /* 0xfffffffc00f0a947 */ /* 0x004fea000383ffff */
[----:B------:R-:W-:Y:S05]  /*270e0*/  BRA `(.L_x_1556) ;  /* 0xffffff0c00b47947 */ /* 0x000fea000383ffff */
.L_x_1562:
[----:B-1----:R1:W2:Y:S02]  /*270f0*/  SYNCS.PHASECHK.TRANS64.TRYWAIT P2, [R170+URZ+0x2a850], R3 ;  /* 0x02a85003aa0075a7 */ /* 0x0022a4000804017f */
[----:B--2---:R-:W-:Y:S05]  /*27100*/  @!P2 NANOSLEEP.SYNCS 0x989680 ;  /* 0x009896800000a95d */ /* 0x004fea0003900000 */
[----:B------:R-:W2:Y:S02]  /*27110*/  @!P2 SYNCS.PHASECHK.TRANS64 P2, [R170+URZ+0x2a850], R3 ;  /* 0x02a85003aa00a5a7 */ /* 0x000ea4000804007f */
[----:B--2---:R-:W-:Y:S05]  /*27120*/  @!P2 BRA `(.L_x_1562) ;  /* 0xfffffffc00f0a947 */ /* 0x004fea000383ffff */
[----:B------:R-:W-:Y:S05]  /*27130*/  BRA `(.L_x_1561) ;  /* 0xffffff1800947947 */ /* 0x000fea000383ffff */
.L_x_1570:
[----:B-1----:R1:W2:Y:S02]  /*27140*/  SYNCS.PHASECHK.TRANS64.TRYWAIT P2, [R4+URZ+0x2a830], R3 ;  /* 0x02a83003040075a7 */ /* 0x0022a4000804017f */
[----:B--2---:R-:W-:Y:S05]  /*27150*/  @!P2 NANOSLEEP.SYNCS 0x989680 ;  /* 0x009896800000a95d */ /* 0x004fea0003900000 */
[----:B------:R-:W2:Y:S02]  /*27160*/  @!P2 SYNCS.PHASECHK.TRANS64 P2, [R4+URZ+0x2a830], R3 ;  /* 0x02a830030400a5a7 */ /* 0x000ea4000804007f */
[----:B--2---:R-:W-:Y:S05]  /*27170*/  @!P2 BRA `(.L_x_1570) ;  /* 0xfffffffc00f0a947 */ /* 0x004fea000383ffff */
[----:B------:R-:W-:Y:S05]  /*27180*/  BRA `(.L_x_1569) ;  /* 0xffffff2c00907947 */ /* 0x000fea000383ffff */
.L_x_1575:
[----:B-1----:R1:W2:Y:S02]  /*27190*/  SYNCS.PHASECHK.TRANS64.TRYWAIT P2, [R12+URZ+0x2a850], R3 ;  /* 0x02a850030c0075a7 */ /* 0x0022a4000804017f */
[----:B--2---:R-:W-:Y:S05]  /*271a0*/  @!P2 NANOSLEEP.SYNCS 0x989680 ;  /* 0x009896800000a95d */ /* 0x004fea0003900000 */
[----:B------:R-:W2:Y:S02]  /*271b0*/  @!P2 SYNCS.PHASECHK.TRANS64 P2, [R12+URZ+0x2a850], R3 ;  /* 0x02a850030c00a5a7 */ /* 0x000ea4000804007f */
[----:B--2---:R-:W-:Y:S05]  /*271c0*/  @!P2 BRA `(.L_x_1575) ;  /* 0xfffffffc00f0a947 */ /* 0x004fea000383ffff */
[----:B------:R-:W-:Y:S05]  /*271d0*/  BRA `(.L_x_1574) ;  /* 0xffffff3800847947 */ /* 0x000fea000383ffff */
.L_x_1589:
[----:B-1----:R1:W2:Y:S02]  /*271e0*/  SYNCS.PHASECHK.TRANS64.TRYWAIT P0, [R13+URZ+0x2a850], R0 ;  /* 0x02a850000d0075a7 */ /* 0x0022a4000800017f */
[----:B--2---:R-:W-:Y:S05]  /*271f0*/  @!P0 NANOSLEEP.SYNCS 0x989680 ;  /* 0x009896800000895d */ /* 0x004fea0003900000 */
[----:B------:R-:W2:Y:S02]  /*27200*/  @!P0 SYNCS.PHASECHK.TRANS64 P0, [R13+URZ+0x2a850], R0 ;  /* 0x02a850000d0085a7 */ /* 0x000ea4000800007f */
[----:B--2---:R-:W-:Y:S05]  /*27210*/  @!P0 BRA `(.L_x_1589) ;  /* 0xfffffffc00f08947 */ /* 0x004fea000383ffff */
[----:B------:R-:W-:Y:S05]  /*27220*/  BRA `(.L_x_1588) ;  /* 0xffffff60008c7947 */ /* 0x000fea000383ffff */
.L_x_1631:
[----:B0-----:R-:W0:Y:S01]  /*27230*/  S2R R11, SR_TID.X ;  /* 0x00000000000b7919 */ /* 0x001e220000002100 */
[----:B------:R-:W-:Y:S01]  /*27240*/  BSSY B1, `(.L_x_1784) ;  /* 0x000000a000017945 */ /* 0x000fe20003800000 */
[----:B------:R-:W-:Y:S02]  /*27250*/  IMAD.MOV.U32 R12, RZ, RZ, RZ ;  /* 0x000000ffff0c7224 */ /* 0x000fe400078e00ff */
[----:B------:R-:W-:Y:S01]  /*27260*/  IMAD.MOV.U32 R15, RZ, RZ, -0x1 ;  /* 0xffffffffff0f7424 */ /* 0x000fe200078e00ff */
[----:B0-----:R-:W-:-:S04]  /*27270*/  SHF.R.U32.HI R11, RZ, 0x5, R11 ;  /* 0x00000005ff0b7819 */ /* 0x001fc8000001160b */
[----:B------:R-:W-:-:S05]  /*27280*/  LOP3.LUT R11, R11, 0x3, RZ, 0xc0, !PT ;  /* 0x000000030b0b7812 */ /* 0x000fca00078ec0ff */
[----:B------:R-:W-:Y:S02]  /*27290*/  IMAD.MOV.U32 R13, RZ, RZ, R11 ;  /* 0x000000ffff0d7224 */ /* 0x000fe400078e000b */
[----:B------:R-:W-:-:S07]  /*272a0*/  IMAD.MOV.U32 R11, RZ, RZ, 0x1f ;  /* 0x0000001fff0b7424 */ /* 0x000fce00078e00ff */
[----:B------:R-:W-:Y:S05]  /*272b0*/  WARPSYNC.COLLECTIVE R15, `(.L_x_1785) ;  /* 0x000000000f087348 */ /* 0x000fea0003c00000 */
[----:B------:R0:W1:Y:S02]  /*272c0*/  SHFL.IDX P6, R14, R13, R12, R11 ;  /* 0x0000000c0d0e7389 */ /* 0x00006400000c000b */
[----:B01----:R-:W-:Y:S01]  /*272d0*/  ENDCOLLECTIVE ;  /* 0x000000000000791b */ /* 0x003fe20003800000 */
.L_x_1785:
[----:B------:R-:W-:Y:S05]  /*272e0*/  BSYNC B1 ;  /* 0x0000000000017941 */ /* 0x000fea0003800000 */
.L_x_1784:
[----:B------:R-:W-:Y:S05]  /*272f0*/  BRA `(.L_x_1786) ;  /* 0xffffffa000147947 */ /* 0x000fea000383ffff */
.L_x_1632:
[----:B------:R-:W-:Y:S01]  /*27300*/  BSSY B1, `(.L_x_1787) ;  /* 0x0000006000017945 */ /* 0x000fe20003800000 */
[----:B------:R-:W-:-:S07]  /*27310*/  MOV R15, 0xffffffff ;  /* 0xffffffff000f7802 */ /* 0x000fce0000000f00 */
[----:B0-----:R-:W-:Y:S05]  /*27320*/  WARPSYNC.COLLECTIVE R15, `(.L_x_1788) ;  /* 0x000000000f0c7348 */ /* 0x001fea0003c00000 */
[----:B------:R-:W-:Y:S02]  /*27330*/  ELECT P6, UR62, PT ;  /* 0x00000000003e782f */ /* 0x000fe400038c0000 */
[----:B------:R-:W-:Y:S01]  /*27340*/  MOV R14, UR62 ;  /* 0x0000003e000e7c02 */ /* 0x000fe20008000f00 */
[----:B0-----:R-:W-:Y:S10]  /*27350*/  ENDCOLLECTIVE ;  /* 0x000000000000791b */ /* 0x001ff40003800000 */
.L_x_1788:
[----:B------:R-:W-:Y:S05]  /*27360*/  BSYNC B1 ;  /* 0x0000000000017941 */ /* 0x000fea0003800000 */
.L_x_1787:
[----:B------:R-:W-:Y:S05]  /*27370*/  BRA `(.L_x_1789) ;  /* 0xffffffa000007947 */ /* 0x000fea000383ffff */
.L_x_1634:
[----:B-1----:R1:W2:Y:S02]  /*27380*/  SYNCS.PHASECHK.TRANS64.TRYWAIT P0, [R8+URZ+0x2a820], R9 ;  /* 0x02a82009080075a7 */ /* 0x0022a4000800017f */
[----:B--2---:R-:W-:Y:S05]  /*27390*/  @!P0 NANOSLEEP.SYNCS 0x989680 ;  /* 0x009896800000895d */ /* 0x004fea0003900000 */
[----:B------:R-:W2:Y:S02]  /*273a0*/  @!P0 SYNCS.PHASECHK.TRANS64 P0, [R8+URZ+0x2a820], R9 ;  /* 0x02a82009080085a7 */ /* 0x000ea4000800007f */
[----:B--2---:R-:W-:Y:S05]  /*273b0*/  @!P0 BRA `(.L_x_1634) ;  /* 0xfffffffc00f08947 */ /* 0x004fea000383ffff */
[----:B------:R-:W-:Y:S05]  /*273c0*/  BRA `(.L_x_1790) ;  /* 0xffffffa0001c7947 */ /* 0x000fea000383ffff */
.L_x_1637:
[----:B0-----:R0:W1:Y:S02]  /*273d0*/  SYNCS.PHASECHK.TRANS64.TRYWAIT P0, [R9+URZ+0x2a8a0], R11 ;  /* 0x02a8a00b090075a7 */ /* 0x001064000800017f */
[----:B-1----:R-:W-:Y:S05]  /*273e0*/  @!P0 NANOSLEEP.SYNCS 0x989680 ;  /* 0x009896800000895d */ /* 0x002fea0003900000 */
[----:B------:R-:W1:Y:S02]  /*273f0*/  @!P0 SYNCS.PHASECHK.TRANS64 P0, [R9+URZ+0x2a8a0], R11 ;  /* 0x02a8a00b090085a7 */ /* 0x000e64000800007f */
[----:B-1----:R-:W-:Y:S05]  /*27400*/  @!P0 BRA `(.L_x_1637) ;  /* 0xfffffffc00f08947 */ /* 0x002fea000383ffff */
[----:B------:R-:W-:Y:S05]  /*27410*/  BRA `(.L_x_1791) ;  /* 0xffffffa0002c7947 */ /* 0x000fea000383ffff */
.L_x_1639:
[----:B-1----:R1:W2:Y:S02]  /*27420*/  SYNCS.PHASECHK.TRANS64.TRYWAIT P0, [R9+URZ+0x2a8c0], R11 ;  /* 0x02a8c00b090075a7 */ /* 0x0022a4000800017f */
[----:B--2---:R-:W-:Y:S05]  /*27430*/  @!P0 NANOSLEEP.SYNCS 0x989680 ;  /* 0x009896800000895d */ /* 0x004fea0003900000 */
[----:B------:R-:W2:Y:S02]  /*27440*/  @!P0 SYNCS.PHASECHK.TRANS64 P0, [R9+URZ+0x2a8c0], R11 ;  /* 0x02a8c00b090085a7 */ /* 0x000ea4000800007f */
[----:B--2---:R-:W-:Y:S05]  /*27450*/  @!P0 BRA `(.L_x_1639) ;  /* 0xfffffffc00f08947 */ /* 0x004fea000383ffff */
[----:B------:R-:W-:Y:S05]  /*27460*/  BRA `(.L_x_1792) ;  /* 0xffffffa000bc7947 */ /* 0x000fea000383ffff */
.L_x_1643:
[----:B0-----:R0:W1:Y:S02]  /*27470*/  SYNCS.PHASECHK.TRANS64.TRYWAIT P0, [R9+URZ+0x2a8a0], R10 ;  /* 0x02a8a00a090075a7 */ /* 0x001064000800017f */
[----:B-1----:R-:W-:Y:S05]  /*27480*/  @!P0 NANOSLEEP.SYNCS 0x989680 ;  /* 0x009896800000895d */ /* 0x002fea0003900000 */
[----:B------:R-:W1:Y:S02]  /*27490*/  @!P0 SYNCS.PHASECHK.TRANS64 P0, [R9+URZ+0x2a8a0], R10 ;  /* 0x02a8a00a090085a7 */ /* 0x000e64000800007f */
[----:B-1----:R-:W-:Y:S05]  /*274a0*/  @!P0 BRA `(.L_x_1643) ;  /* 0xfffffffc00f08947 */ /* 0x002fea000383ffff */
[----:B------:R-:W-:Y:S05]  /*274b0*/  BRA `(.L_x_1793) ;  /* 0xffffffa400787947 */ /* 0x000fea000383ffff */
.L_x_1645:
[----:B-1----:R1:W2:Y:S02]  /*274c0*/  SYNCS.PHASECHK.TRANS64.TRYWAIT P1, [R9+URZ+0x2a8c0], R10 ;  /* 0x02a8c00a090075a7 */ /* 0x0022a4000802017f */
[----:B--2---:R-:W-:Y:S05]  /*274d0*/  @!P1 NANOSLEEP.SYNCS 0x989680 ;  /* 0x009896800000995d */ /* 0x004fea0003900000 */
[----:B------:R-:W2:Y:S02]  /*274e0*/  @!P1 SYNCS.PHASECHK.TRANS64 P1, [R9+URZ+0x2a8c0], R10 ;  /* 0x02a8c00a090095a7 */ /* 0x000ea4000802007f */
[----:B--2---:R-:W-:Y:S05]  /*274f0*/  @!P1 BRA `(.L_x_1645) ;  /* 0xfffffffc00f09947 */ /* 0x004fea000383ffff */
[----:B------:R-:W-:Y:S05]  /*27500*/  BRA `(.L_x_1794) ;  /* 0xffffffa800047947 */ /* 0x000fea000383ffff */
.L_x_1665:
        /* <DEDUP_REMOVED lines=11> */
.L_x_1796:
[----:B------:R-:W-:Y:S05]  /*275c0*/  BSYNC B0 ;  /* 0x0000000000007941 */ /* 0x000fea0003800000 */
.L_x_1795:
[----:B------:R-:W-:Y:S05]  /*275d0*/  BRA `(.L_x_1797) ;  /* 0xffffffb400d07947 */ /* 0x000fea000383ffff */
.L_x_1666:
[----:B------:R-:W-:Y:S01]  /*275e0*/  BSSY B0, `(.L_x_1798) ;  /* 0x0000006000007945 */ /* 0x000fe20003800000 */
[----:B------:R-:W-:-:S07]  /*275f0*/  MOV R15, 0xffffffff ;  /* 0xffffffff000f7802 */ /* 0x000fce0000000f00 */
[----:B------:R-:W-:Y:S05]  /*27600*/  WARPSYNC.COLLECTIVE R15, `(.L_x_1799) ;  /* 0x000000000f0c7348 */ /* 0x000fea0003c00000 */
[----:B------:R-:W-:Y:S02]  /*27610*/  ELECT P6, UR62, PT ;  /* 0x00000000003e782f */ /* 0x000fe400038c0000 */
[----:B------:R-:W-:Y:S01]  /*27620*/  MOV R14, UR62 ;  /* 0x0000003e000e7c02 */ /* 0x000fe20008000f00 */
[----:B------:R-:W-:Y:S10]  /*27630*/  ENDCOLLECTIVE ;  /* 0x000000000000791b */ /* 0x000ff40003800000 */
.L_x_1799:
[----:B------:R-:W-:Y:S05]  /*27640*/  BSYNC B0 ;  /* 0x0000000000007941 */ /* 0x000fea0003800000 */
.L_x_1798:
[----:B------:R-:W-:Y:S05]  /*27650*/  BRA `(.L_x_1800) ;  /* 0xffffffb400c07947 */ /* 0x000fea000383ffff */
.L_x_1669:
[----:B0-----:R0:W1:Y:S02]  /*27660*/  SYNCS.PHASECHK.TRANS64.TRYWAIT P0, [R7+URZ+0x2a840], R10 ;  /* 0x02a8400a070075a7 */ /* 0x001064000800017f */
[----:B-1----:R-:W-:Y:S05]  /*27670*/  @!P0 NANOSLEEP.SYNCS 0x989680 ;  /* 0x009896800000895d */ /* 0x002fea0003900000 */
[----:B------:R-:W1:Y:S02]  /*27680*/  @!P0 SYNCS.PHASECHK.TRANS64 P0, [R7+URZ+0x2a840], R10 ;  /* 0x02a8400a070085a7 */ /* 0x000e64000800007f */
[----:B-1----:R-:W-:Y:S05]  /*27690*/  @!P0 BRA `(.L_x_1669) ;  /* 0xfffffffc00f08947 */ /* 0x002fea000383ffff */
[----:B------:R-:W-:Y:S05]  /*276a0*/  BRA `(.L_x_1801) ;  /* 0xffffffb800287947 */ /* 0x000fea000383ffff */
.L_x_1672:
        /* <DEDUP_REMOVED lines=8> */
.L_x_1680:
[----:B0-----:R0:W1:Y:S02]  /*27730*/  SYNCS.PHASECHK.TRANS64.TRYWAIT P0, [R3+URZ+0x2a840], R8 ;  /* 0x02a84008030075a7 */ /* 0x001064000800017f */
[----:B-1----:R-:W-:Y:S05]  /*27740*/  @!P0 NANOSLEEP.SYNCS 0x989680 ;  /* 0x009896800000895d */ /* 0x002fea0003900000 */
[----:B------:R-:W1:Y:S02]  /*27750*/  @!P0 SYNCS.PHASECHK.TRANS64 P0, [R3+URZ+0x2a840], R8 ;  /* 0x02a84008030085a7 */ /* 0x000e64000800007f */
[----:B-1----:R-:W-:Y:S05]  /*27760*/  @!P0 BRA `(.L_x_1680) ;  /* 0xfffffffc00f08947 */ /* 0x002fea000383ffff */
[----:B------:R-:W-:Y:S05]  /*27770*/  BRA `(.L_x_1803) ;  /* 0xffffffc000347947 */ /* 0x000fea000383ffff */
.L_x_1682:
[----:B0-----:R0:W1:Y:S02]  /*27780*/  SYNCS.PHASECHK.TRANS64.TRYWAIT P0, [R8+URZ+0x60], R3 ;  /* 0x00006003080075a7 */ /* 0x001064000800017f */
[----:B-1----:R-:W-:Y:S05]  /*27790*/  @!P0 NANOSLEEP.SYNCS 0x989680 ;  /* 0x009896800000895d */ /* 0x002fea0003900000 */
[----:B------:R-:W1:Y:S02]  /*277a0*/  @!P0 SYNCS.PHASECHK.TRANS64 P0, [R8+URZ+0x60], R3 ;  /* 0x00006003080085a7 */ /* 0x000e64000800007f */
[----:B-1----:R-:W-:Y:S05]  /*277b0*/  @!P0 BRA `(.L_x_1682) ;  /* 0xfffffffc00f08947 */ /* 0x002fea000383ffff */
[----:B------:R-:W-:Y:S05]  /*277c0*/  BRA `(.L_x_1804) ;  /* 0xffffffc000e07947 */ /* 0x000fea000383ffff */
.L_x_1687:
[----:B-1----:R1:W2:Y:S02]  /*277d0*/  SYNCS.PHASECHK.TRANS64.TRYWAIT P0, [R2+URZ+0x2a840], R3 ;  /* 0x02a84003020075a7 */ /* 0x0022a4000800017f */
[----:B--2---:R-:W-:Y:S05]  /*277e0*/  @!P0 NANOSLEEP.SYNCS 0x989680 ;  /* 0x009896800000895d */ /* 0x004fea0003900000 */
[----:B------:R-:W2:Y:S02]  /*277f0*/  @!P0 SYNCS.PHASECHK.TRANS64 P0, [R2+URZ+0x2a840], R3 ;  /* 0x02a84003020085a7 */ /* 0x000ea4000800007f */
[----:B--2---:R-:W-:Y:S05]  /*27800*/  @!P0 BRA `(.L_x_1687) ;  /* 0xfffffffc00f08947 */ /* 0x004fea000383ffff */
[----:B------:R-:W-:Y:S05]  /*27810*/  BRA `(.L_x_1805) ;  /* 0xffffffc8004c7947 */ /* 0x000fea000383ffff */
.L_x_1689:
[----:B0-----:R0:W1:Y:S02]  /*27820*/  SYNCS.PHASECHK.TRANS64.TRYWAIT P1, [R3+URZ+0x60], R2 ;  /* 0x00006002030075a7 */ /* 0x001064000802017f */
[----:B-1----:R-:W-:Y:S05]  /*27830*/  @!P1 NANOSLEEP.SYNCS 0x989680 ;  /* 0x009896800000995d */ /* 0x002fea0003900000 */
[----:B------:R-:W1:Y:S02]  /*27840*/  @!P1 SYNCS.PHASECHK.TRANS64 P1, [R3+URZ+0x60], R2 ;  /* 0x00006002030095a7 */ /* 0x000e64000802007f */
[----:B-1----:R-:W-:Y:S05]  /*27850*/  @!P1 BRA `(.L_x_1689) ;  /* 0xfffffffc00f09947 */ /* 0x002fea000383ffff */
[----:B------:R-:W-:Y:S05]  /*27860*/  BRA `(.L_x_1806) ;  /* 0xffffffc800f87947 */ /* 0x000fea000383ffff */
.L_x_1694:
[----:B--2---:R2:W3:Y:S02]  /*27870*/  SYNCS.PHASECHK.TRANS64.TRYWAIT P0, [R2+URZ+0x2a840], R3 ;  /* 0x02a84003020075a7 */ /* 0x0044e4000800017f */
[----:B---3--:R-:W-:Y:S05]  /*27880*/  @!P0 NANOSLEEP.SYNCS 0x989680 ;  /* 0x009896800000895d */ /* 0x008fea0003900000 */
[----:B------:R-:W3:Y:S02]  /*27890*/  @!P0 SYNCS.PHASECHK.TRANS64 P0, [R2+URZ+0x2a840], R3 ;  /* 0x02a84003020085a7 */ /* 0x000ee4000800007f */
[----:B---3--:R-:W-:Y:S05]  /*278a0*/  @!P0 BRA `(.L_x_1694) ;  /* 0xfffffffc00f08947 */ /* 0x008fea000383ffff */
[----:B------:R-:W-:Y:S05]  /*278b0*/  BRA `(.L_x_1807) ;  /* 0xffffffd0001c7947 */ /* 0x000fea000383ffff */
.L_x_1696:
[----:B0-----:R0:W1:Y:S02]  /*278c0*/  SYNCS.PHASECHK.TRANS64.TRYWAIT P1, [R2+URZ+0x60], R9 ;  /* 0x00006009020075a7 */ /* 0x001064000802017f */
[----:B-1----:R-:W-:Y:S05]  /*278d0*/  @!P1 NANOSLEEP.SYNCS 0x989680 ;  /* 0x009896800000995d */ /* 0x002fea0003900000 */
[----:B------:R-:W1:Y:S02]  /*278e0*/  @!P1 SYNCS.PHASECHK.TRANS64 P1, [R2+URZ+0x60], R9 ;  /* 0x00006009020095a7 */ /* 0x000e64000802007f */
[----:B-1----:R-:W-:Y:S05]  /*278f0*/  @!P1 BRA `(.L_x_1696) ;  /* 0xfffffffc00f09947 */ /* 0x002fea000383ffff */
[----:B------:R-:W-:Y:S05]  /*27900*/  BRA `(.L_x_1808) ;  /* 0xffffffd000cc7947 */ /* 0x000fea000383ffff */
.L_x_1703:
[----:B-1----:R1:W2:Y:S02]  /*27910*/  SYNCS.PHASECHK.TRANS64.TRYWAIT P0, [R3+URZ+0x2a860], R2 ;  /* 0x02a86002030075a7 */ /* 0x0022a4000800017f */
[----:B--2---:R-:W-:Y:S05]  /*27920*/  @!P0 NANOSLEEP.SYNCS 0x989680 ;  /* 0x009896800000895d */ /* 0x004fea0003900000 */
[----:B------:R-:W2:Y:S02]  /*27930*/  @!P0 SYNCS.PHASECHK.TRANS64 P0, [R3+URZ+0x2a860], R2 ;  /* 0x02a86002030085a7 */ /* 0x000ea4000800007f */
[----:B--2---:R-:W-:Y:S05]  /*27940*/  @!P0 BRA `(.L_x_1703) ;  /* 0xfffffffc00f08947 */ /* 0x004fea000383ffff */
[----:B------:R-:W-:Y:S05]  /*27950*/  BRA `(.L_x_1809) ;  /* 0xffffffd400d87947 */ /* 0x000fea000383ffff */
.L_x_1705:
[----:B------:R-:W-:Y:S01]  /*27960*/  BSSY B0, `(.L_x_1810) ;  /* 0x0000008000007945 */ /* 0x000fe20003800000 */
[----:B------:R-:W-:Y:S02]  /*27970*/  IMAD.MOV.U32 R13, RZ, RZ, R16 ;  /* 0x000000ffff0d7224 */ /* 0x000fe400078e0010 */
[----:B------:R-:W-:Y:S02]  /*27980*/  IMAD.MOV.U32 R12, RZ, RZ, RZ ;  /* 0x000000ffff0c7224 */ /* 0x000fe400078e00ff */
[----:B012---:R-:W-:Y:S02]  /*27990*/  IMAD.MOV.U32 R11, RZ, RZ, 0x1f ;  /* 0x0000001fff0b7424 */ /* 0x007fe400078e00ff */
[----:B------:R-:W-:-:S07]  /*279a0*/  IMAD.MOV.U32 R15, RZ, RZ, -0x1 ;  /* 0xffffffffff0f7424 */ /* 0x000fce00078e00ff */
[----:B---3--:R-:W-:Y:S05]  /*279b0*/  WARPSYNC.COLLECTIVE R15, `(.L_x_1811) ;  /* 0x000000000f087348 */ /* 0x008fea0003c00000 */
[----:B------:R0:W1:Y:S02]  /*279c0*/  SHFL.IDX P6, R14, R13, R12, R11 ;  /* 0x0000000c0d0e7389 */ /* 0x00006400000c000b */
[----:B01-3--:R-:W-:Y:S01]  /*279d0*/  ENDCOLLECTIVE ;  /* 0x000000000000791b */ /* 0x00bfe20003800000 */
.L_x_1811:
[----:B------:R-:W-:Y:S05]  /*279e0*/  BSYNC B0 ;  /* 0x0000000000007941 */ /* 0x000fea0003800000 */
.L_x_1810:
[----:B------:R-:W-:Y:S01]  /*279f0*/  IMAD.MOV.U32 R13, RZ, RZ, R16 ;  /* 0x000000ffff0d7224 */ /* 0x000fe200078e0010 */
[----:B------:R-:W-:Y:S01]  /*27a00*/  MOV R4, R14 ;  /* 0x0000000e00047202 */ /* 0x000fe20000000f00 */
[----:B------:R-:W-:Y:S02]  /*27a10*/  IMAD.MOV.U32 R12, RZ, RZ, 0x1 ;  /* 0x00000001ff0c7424 */ /* 0x000fe400078e00ff */
[----:B------:R-:W-:Y:S02]  /*27a20*/  IMAD.MOV.U32 R11, RZ, RZ, 0x1f ;  /* 0x0000001fff0b7424 */ /* 0x000fe400078e00ff */
[----:B------:R-:W-:-:S07]  /*27a30*/  IMAD.MOV.U32 R15, RZ, RZ, -0x1 ;  /* 0xffffffffff0f7424 */ /* 0x000fce00078e00ff */
[----:B------:R-:W-:Y:S05]  /*27a40*/  WARPSYNC.COLLECTIVE R15, `(.L_x_1812) ;  /* 0x000000000f087348 */ /* 0x000fea0003c00000 */
[----:B------:R0:W1:Y:S02]  /*27a50*/  SHFL.IDX P6, R14, R13, R12, R11 ;  /* 0x0000000c0d0e7389 */ /* 0x00006400000c000b */
[----:B01----:R-:W-:Y:S01]  /*27a60*/  ENDCOLLECTIVE ;  /* 0x000000000000791b */ /* 0x003fe20003800000 */
.L_x_1812:
[----:B------:R-:W-:Y:S01]  /*27a70*/  MOV R16, R14 ;  /* 0x0000000e00107202 */ /* 0x000fe20000000f00 */
[----:B------:R-:W-:Y:S06]  /*27a80*/  BRA `(.L_x_1813) ;  /* 0xffffffd800607947 */ /* 0x000fec000383ffff */
.L_x_1708:
[----:B------:R-:W-:Y:S01]  /*27a90*/  BSSY B0, `(.L_x_1814) ;  /* 0x0000008000007945 */ /* 0x000fe20003800000 */
[----:B-----5:R-:W-:Y:S02]  /*27aa0*/  IMAD.MOV.U32 R13, RZ, RZ, R17 ;  /* 0x000000ffff0d7224 */ /* 0x020fe400078e0011 */
[----:B------:R-:W-:Y:S02]  /*27ab0*/  IMAD.MOV.U32 R12, RZ, RZ, 0x1 ;  /* 0x00000001ff0c7424 */ /* 0x000fe400078e00ff */
[----:B0-2---:R-:W-:Y:S02]  /*27ac0*/  IMAD.MOV.U32 R11, RZ, RZ, RZ ;  /* 0x000000ffff0b7224 */ /* 0x005fe400078e00ff */
[----:B------:R-:W-:-:S07]  /*27ad0*/  IMAD.MOV.U32 R15, RZ, RZ, -0x1 ;  /* 0xffffffffff0f7424 */ /* 0x000fce00078e00ff */
[----:B-1-34-:R-:W-:Y:S05]  /*27ae0*/  WARPSYNC.COLLECTIVE R15, `(.L_x_1815) ;  /* 0x000000000f087348 */ /* 0x01afea0003c00000 */
[----:B------:R0:W2:Y:S02]  /*27af0*/  SHFL.UP P6, R14, R13, R12, R11 ;  /* 0x0400000c0d0e7389 */ /* 0x0000a400000c000b */
[----:B01234-:R-:W-:Y:S01]  /*27b00*/  ENDCOLLECTIVE ;  /* 0x000000000000791b */ /* 0x01ffe20003800000 */
.L_x_1815:
[----:B------:R-:W-:Y:S05]  /*27b10*/  BSYNC B0 ;  /* 0x0000000000007941 */ /* 0x000fea0003800000 */
.L_x_1814:
[C---:B------:R-:W-:Y:S01]  /*27b20*/  ISETP.NE.AND P0, PT, R7.reuse, RZ, PT ;  /* 0x000000ff0700720c */ /* 0x040fe20003f05270 */
[----:B------:R-:W-:Y:S02]  /*27b30*/  IMAD.MOV.U32 R12, RZ, RZ, 0x2 ;  /* 0x00000002ff0c7424 */ /* 0x000fe400078e00ff */
[----:B------:R-:W-:Y:S01]  /*27b40*/  IMAD.MOV.U32 R11, RZ, RZ, RZ ;  /* 0x000000ffff0b7224 */ /* 0x000fe200078e00ff */
[----:B------:R-:W-:Y:S01]  /*27b50*/  SEL R14, R14, RZ, P0 ;  /* 0x000000ff0e0e7207 */ /* 0x000fe20000000000 */
[----:B------:R-:W-:Y:S01]  /*27b60*/  IMAD.MOV.U32 R15, RZ, RZ, -0x1 ;  /* 0xffffffffff0f7424 */ /* 0x000fe200078e00ff */
[----:B------:R-:W-:Y:S02]  /*27b70*/  ISETP.GE.U32.AND P0, PT, R7, 0x2, PT ;  /* 0x000000020700780c */ /* 0x000fe40003f06070 */
[----:B------:R-:W-:-:S11]  /*27b80*/  IADD3 R13, R17, R14, RZ ;  /* 0x0000000e110d7210 */ /* 0x000fd60007ffe0ff */
[----:B------:R-:W-:Y:S05]  /*27b90*/  WARPSYNC.COLLECTIVE R15, `(.L_x_1816) ;  /* 0x000000000f087348 */ /* 0x000fea0003c00000 */
[----:B------:R0:W1:Y:S02]  /*27ba0*/  SHFL.UP P6, R14, R13, R12, R11 ;  /* 0x0400000c0d0e7389 */ /* 0x00006400000c000b */
[----:B01----:R-:W-:Y:S01]  /*27bb0*/  ENDCOLLECTIVE ;  /* 0x000000000000791b */ /* 0x003fe20003800000 */
.L_x_1816:
        /* <DEDUP_REMOVED lines=8> */
.L_x_1817:
        /* <DEDUP_REMOVED lines=8> */
.L_x_1818:
[----:B------:R-:W-:Y:S01]  /*27cc0*/  IMAD.MOV.U32 R12, RZ, RZ, 0x10 ;  /* 0x00000010ff0c7424 */ /* 0x000fe200078e00ff */
[----:B------:R-:W-:Y:S02]  /*27cd0*/  SEL R6, R14, RZ, P0 ;  /* 0x000000ff0e067207 */ /* 0x000fe40000000000 */
[----:B------:R-:W-:Y:S02]  /*27ce0*/  ISETP.GE.U32.AND P0, PT, R7, 0x10, PT ;  /* 0x000000100700780c */ /* 0x000fe40003f06070 */
[----:B------:R-:W-:-:S05]  /*27cf0*/  IADD3 R6, R5, R6, RZ ;  /* 0x0000000605067210 */ /* 0x000fca0007ffe0ff */
[----:B------:R-:W-:-:S07]  /*27d00*/  IMAD.MOV.U32 R13, RZ, RZ, R6 ;  /* 0x000000ffff0d7224 */ /* 0x000fce00078e0006 */
[----:B------:R-:W-:Y:S05]  /*27d10*/  WARPSYNC.COLLECTIVE R15, `(.L_x_1819) ;  /* 0x000000000f087348 */ /* 0x000fea0003c00000 */
[----:B------:R0:W1:Y:S02]  /*27d20*/  SHFL.UP P6, R14, R13, R12, R11 ;  /* 0x0400000c0d0e7389 */ /* 0x00006400000c000b */
[----:B01----:R-:W-:Y:S01]  /*27d30*/  ENDCOLLECTIVE ;  /* 0x000000000000791b */ /* 0x003fe20003800000 */
.L_x_1819:
[----:B------:R-:W-:Y:S01]  /*27d40*/  MOV R12, 0x1f ;  /* 0x0000001f000c7802 */ /* 0x000fe20000000f00 */
[----:B------:R-:W-:Y:S01]  /*27d50*/  IMAD.MOV.U32 R11, RZ, RZ, 0x1f ;  /* 0x0000001fff0b7424 */ /* 0x000fe200078e00ff */
[----:B------:R-:W-:-:S05]  /*27d60*/  SEL R3, R14, RZ, P0 ;  /* 0x000000ff0e037207 */ /* 0x000fca0000000000 */
[----:B------:R-:W-:-:S04]  /*27d70*/  IMAD.IADD R2, R6, 0x1, R3 ;  /* 0x0000000106027824 */ /* 0x000fc800078e0203 */
[----:B------:R-:W-:-:S07]  /*27d80*/  IMAD.MOV.U32 R13, RZ, RZ, R2 ;  /* 0x000000ffff0d7224 */ /* 0x000fce00078e0002 */
[----:B------:R-:W-:Y:S05]  /*27d90*/  WARPSYNC.COLLECTIVE R15, `(.L_x_1820) ;  /* 0x000000000f087348 */ /* 0x000fea0003c00000 */
[----:B------:R0:W1:Y:S02]  /*27da0*/  SHFL.IDX P6, R14, R13, R12, R11 ;  /* 0x0000000c0d0e7389 */ /* 0x00006400000c000b */
[----:B01----:R-:W-:Y:S01]  /*27db0*/  ENDCOLLECTIVE ;  /* 0x000000000000791b */ /* 0x003fe20003800000 */
.L_x_1820:
[----:B------:R-:W-:Y:S05]  /*27dc0*/  BRA `(.L_x_1821) ;  /* 0xffffffd800287947 */ /* 0x000fea000383ffff */
.L_x_1713:
[----:B------:R-:W-:Y:S01]  /*27dd0*/  BSSY B0, `(.L_x_1822) ;  /* 0x0000008000007945 */ /* 0x000fe20003800000 */
[----:B-----5:R-:W-:Y:S01]  /*27de0*/  IMAD.MOV.U32 R13, RZ, RZ, R17 ;  /* 0x000000ffff0d7224 */ /* 0x020fe200078e0011 */
[----:B------:R-:W-:Y:S01]  /*27df0*/  MOV R15, 0xffffffff ;  /* 0xffffffff000f7802 */ /* 0x000fe20000000f00 */
[----:B------:R-:W-:Y:S02]  /*27e00*/  IMAD.MOV.U32 R12, RZ, RZ, 0x1 ;  /* 0x00000001ff0c7424 */ /* 0x000fe400078e00ff */
[----:B--2---:R-:W-:-:S07]  /*27e10*/  IMAD.MOV.U32 R11, RZ, RZ, RZ ;  /* 0x000000ffff0b7224 */ /* 0x004fce00078e00ff */
[----:B01----:R-:W-:Y:S05]  /*27e20*/  WARPSYNC.COLLECTIVE R15, `(.L_x_1823) ;  /* 0x000000000f087348 */ /* 0x003fea0003c00000 */
[----:B------:R2:W3:Y:S02]  /*27e30*/  SHFL.UP P6, R14, R13, R12, R11 ;  /* 0x0400000c0d0e7389 */ /* 0x0004e400000c000b */
[----:B0123--:R-:W-:Y:S01]  /*27e40*/  ENDCOLLECTIVE ;  /* 0x000000000000791b */ /* 0x00ffe20003800000 */
.L_x_1823:
[----:B------:R-:W-:Y:S05]  /*27e50*/  BSYNC B0 ;  /* 0x0000000000007941 */ /* 0x000fea0003800000 */
.L_x_1822:
        /* <DEDUP_REMOVED lines=10> */
.L_x_1824:
        /* <DEDUP_REMOVED lines=8> */
.L_x_1825:
[----:B------:R-:W-:Y:S02]  /*27f80*/  MOV R12, 0x8 ;  /* 0x00000008000c7802 */ /* 0x000fe40000000f00 */
[----:B------:R-:W-:Y:S02]  /*27f90*/  SEL R3, R14, RZ, P0 ;  /* 0x000000ff0e037207 */ /* 0x000fe40000000000 */
[----:B------:R-:W-:-:S03]  /*27fa0*/  ISETP.GE.U32.AND P0, PT, R6, 0x8, PT ;  /* 0x000000080600780c */ /* 0x000fc60003f06070 */
[----:B------:R-:W-:-:S04]  /*27fb0*/  IMAD.IADD R3, R2, 0x1, R3 ;  /* 0x0000000102037824 */ /* 0x000fc800078e0203 */
[----:B------:R-:W-:-:S07]  /*27fc0*/  IMAD.MOV.U32 R13, RZ, RZ, R3 ;  /* 0x000000ffff0d7224 */ /* 0x000fce00078e0003 */
[----:B------:R-:W-:Y:S05]  /*27fd0*/  WARPSYNC.COLLECTIVE R15, `(.L_x_1826) ;  /* 0x000000000f087348 */ /* 0x000fea0003c00000 */
[----:B------:R0:W1:Y:S02]  /*27fe0*/  SHFL.UP P6, R14, R13, R12, R11 ;  /* 0x0400000c0d0e7389 */ /* 0x00006400000c000b */
[----:B01----:R-:W-:Y:S01]  /*27ff0*/  ENDCOLLECTIVE ;  /* 0x000000000000791b */ /* 0x003fe20003800000 */
.L_x_1826:
        /* <DEDUP_REMOVED lines=8> */
.L_x_1827:
[----:B------:R-:W-:Y:S02]  /*28080*/  IMAD.MOV.U32 R12, RZ, RZ, 0x1f ;  /* 0x0000001fff0c7424 */ /* 0x000fe400078e00ff */
[----:B------:R-:W-:Y:S01]  /*28090*/  IMAD.MOV.U32 R11, RZ, RZ, 0x1f ;  /* 0x0000001fff0b7424 */ /* 0x000fe200078e00ff */
[----:B------:R-:W-:-:S05]  /*280a0*/  SEL R2, R14, RZ, P0 ;  /* 0x000000ff0e027207 */ /* 0x000fca0000000000 */
[----:B------:R-:W-:-:S05]  /*280b0*/  IMAD.IADD R2, R5, 0x1, R2 ;  /* 0x0000000105027824 */ /* 0x000fca00078e0202 */
[----:B------:R-:W-:-:S07]  /*280c0*/  MOV R13, R2 ;  /* 0x00000002000d7202 */ /* 0x000fce0000000f00 */
[----:B------:R-:W-:Y:S05]  /*280d0*/  WARPSYNC.COLLECTIVE R15, `(.L_x_1828) ;  /* 0x000000000f087348 */ /* 0x000fea0003c00000 */
[----:B------:R0:W1:Y:S02]  /*280e0*/  SHFL.IDX P6, R14, R13, R12, R11 ;  /* 0x0000000c0d0e7389 */ /* 0x00006400000c000b */
[----:B01----:R-:W-:Y:S01]  /*280f0*/  ENDCOLLECTIVE ;  /* 0x000000000000791b */ /* 0x003fe20003800000 */
.L_x_1828:
[----:B------:R-:W-:Y:S05]  /*28100*/  BRA `(.L_x_1829) ;  /* 0xffffffd800107947 */ /* 0x000fea000383ffff */
.L_x_1715:
[----:B------:R-:W-:Y:S01]  /*28110*/  BSSY B0, `(.L_x_1830) ;  /* 0x0000006000007945 */ /* 0x000fe20003800000 */
[----:B------:R-:W-:Y:S01]  /*28120*/  PLOP3.LUT P6, PT, P6, PT, PT, 0x8, 0x0 ;  /* 0x000000000000781c */ /* 0x000fe200037ce170 */
[----:B------:R-:W-:-:S12]  /*28130*/  IMAD.MOV.U32 R15, RZ, RZ, -0x1 ;  /* 0xffffffffff0f7424 */ /* 0x000fd800078e00ff */
[----:B0-2---:R-:W-:Y:S05]  /*28140*/  WARPSYNC.COLLECTIVE R15, `(.L_x_1831) ;  /* 0x000000000f087348 */ /* 0x005fea0003c00000 */
[----:B------:R-:W-:Y:S01]  /*28150*/  VOTE.ANY R14, PT, P6 ;  /* 0x00000000000e7806 */ /* 0x000fe200030e0100 */
[----:B0-2---:R-:W-:Y:S06]  /*28160*/  ENDCOLLECTIVE ;  /* 0x000000000000791b */ /* 0x005fec0003800000 */
.L_x_1831:
[----:B------:R-:W-:Y:S05]  /*28170*/  BSYNC B0 ;  /* 0x0000000000007941 */ /* 0x000fea0003800000 */
.L_x_1830:
[----:B------:R-:W-:Y:S01]  /*28180*/  IMAD.MOV.U32 R3, RZ, RZ, R14 ;  /* 0x000000ffff037224 */ /* 0x000fe200078e000e */
[----:B------:R-:W-:Y:S01]  /*28190*/  MOV R13, R17 ;  /* 0x00000011000d7202 */ /* 0x000fe20000000f00 */
[----:B------:R-:W-:Y:S02]  /*281a0*/  IMAD.MOV.U32 R11, RZ, RZ, 0x1f ;  /* 0x0000001fff0b7424 */ /* 0x000fe400078e00ff */
[----:B------:R-:W0:Y:S01]  /*281b0*/  POPC R6, R3 ;  /* 0x0000000300067309 */ /* 0x000e220000000000 */
[----:B------:R-:W-:Y:S02]  /*281c0*/  IMAD.MOV.U32 R15, RZ, RZ, -0x1 ;  /* 0xffffffffff0f7424 */ /* 0x000fe400078e00ff */
[----:B0-----:R-:W-:-:S07]  /*281d0*/  IMAD.MOV.U32 R12, RZ, RZ, R6 ;  /* 0x000000ffff0c7224 */ /* 0x001fce00078e0006 */
[----:B------:R-:W-:Y:S05]  /*281e0*/  WARPSYNC.COLLECTIVE R15, `(.L_x_1832) ;  /* 0x000000000f087348 */ /* 0x000fea0003c00000 */
[----:B------:R0:W1:Y:S02]  /*281f0*/  SHFL.IDX P6, R14, R13, R12, R11 ;  /* 0x0000000c0d0e7389 */ /* 0x00006400000c000b */
[----:B01----:R-:W-:Y:S01]  /*28200*/  ENDCOLLECTIVE ;  /* 0x000000000000791b */ /* 0x003fe20003800000 */
.L_x_1832:
[----:B------:R-:W-:Y:S01]  /*28210*/  IMAD.MOV.U32 R17, RZ, RZ, R14 ;  /* 0x000000ffff117224 */ /* 0x000fe200078e000e */
[----:B------:R-:W-:Y:S06]  /*28220*/  BRA `(.L_x_1833) ;  /* 0xffffffd800007947 */ /* 0x000fec000383ffff */
.L_x_1717:
[----:B------:R-:W-:Y:S01]  /*28230*/  BSSY B0, `(.L_x_1834) ;  /* 0x0000007000007945 */ /* 0x000fe20003800000 */
[----:B------:R-:W-:Y:S01]  /*28240*/  MOV R13, R2 ;  /* 0x00000002000d7202 */ /* 0x000fe20000000f00 */
[----:B--2---:R-:W-:Y:S02]  /*28250*/  IMAD.MOV.U32 R11, RZ, RZ, 0x1f ;  /* 0x0000001fff0b7424 */ /* 0x004fe400078e00ff */
[----:B------:R-:W-:-:S07]  /*28260*/  IMAD.MOV.U32 R15, RZ, RZ, -0x1 ;  /* 0xffffffffff0f7424 */ /* 0x000fce00078e00ff */
[----:B01-3--:R-:W-:Y:S05]  /*28270*/  WARPSYNC.COLLECTIVE R15, `(.L_x_1835) ;  /* 0x000000000f087348 */ /* 0x00bfea0003c00000 */
[----:B------:R2:W4:Y:S02]  /*28280*/  SHFL.IDX P6, R14, R13, R12, R11 ;  /* 0x0000000c0d0e7389 */ /* 0x00052400000c000b */
[----:B01234-:R-:W-:Y:S01]  /*28290*/  ENDCOLLECTIVE ;  /* 0x000000000000791b */ /* 0x01ffe20003800000 */
.L_x_1835:
[----:B------:R-:W-:Y:S05]  /*282a0*/  BSYNC B0 ;  /* 0x0000000000007941 */ /* 0x000fea0003800000 */
.L_x_1834:
[----:B------:R-:W-:Y:S01]  /*282b0*/  IMAD.MOV.U32 R7, RZ, RZ, R14 ;  /* 0x000000ffff077224 */ /* 0x000fe200078e000e */
[----:B------:R-:W-:Y:S06]  /*282c0*/  BRA `(.L_x_1716) ;  /* 0xffffffd400f47947 */ /* 0x000fec000383ffff */
.L_x_1721:
[----:B-1----:R1:W3:Y:S02]  /*282d0*/  SYNCS.PHASECHK.TRANS64.TRYWAIT P0, [R0+URZ+0x2a820], R3 ;  /* 0x02a82003000075a7 */ /* 0x0022e4000800017f */
[----:B---3--:R-:W-:Y:S05]  /*282e0*/  @!P0 NANOSLEEP.SYNCS 0x989680 ;  /* 0x009896800000895d */ /* 0x008fea0003900000 */
[----:B------:R-:W3:Y:S02]  /*282f0*/  @!P0 SYNCS.PHASECHK.TRANS64 P0, [R0+URZ+0x2a820], R3 ;  /* 0x02a82003000085a7 */ /* 0x000ee4000800007f */
[----:B---3--:R-:W-:Y:S05]  /*28300*/  @!P0 BRA `(.L_x_1721) ;  /* 0xfffffffc00f08947 */ /* 0x008fea000383ffff */
[----:B------:R-:W-:Y:S05]  /*28310*/  BRA `(.L_x_1836) ;  /* 0xffffffdc006c7947 */ /* 0x000fea000383ffff */
.L_x_1722:
[----:B------:R-:W3:Y:S01]  /*28320*/  S2R R2, SR_TID.X ;  /* 0x0000000000027919 */ /* 0x000ee20000002100 */
[----:B------:R-:W-:Y:S01]  /*28330*/  BSSY B0, `(.L_x_1837) ;  /* 0x000000a000007945 */ /* 0x000fe20003800000 */
[----:B------:R-:W-:Y:S01]  /*28340*/  MOV R12, RZ ;  /* 0x000000ff000c7202 */ /* 0x000fe20000000f00 */
[----:B0-2---:R-:W-:Y:S02]  /*28350*/  IMAD.MOV.U32 R11, RZ, RZ, 0x1f ;  /* 0x0000001fff0b7424 */ /* 0x005fe400078e00ff */
[----:B------:R-:W-:Y:S01]  /*28360*/  IMAD.MOV.U32 R15, RZ, RZ, -0x1 ;  /* 0xffffffffff0f7424 */ /* 0x000fe200078e00ff */
[----:B---3--:R-:W-:-:S04]  /*28370*/  SHF.R.U32.HI R2, RZ, 0x5, R2 ;  /* 0x00000005ff027819 */ /* 0x008fc80000011602 */
[----:B------:R-:W-:-:S05]  /*28380*/  LOP3.LUT R2, R2, 0x3, RZ, 0xc0, !PT ;  /* 0x0000000302027812 */ /* 0x000fca00078ec0ff */
[----:B------:R-:W-:-:S07]  /*28390*/  IMAD.MOV.U32 R13, RZ, RZ, R2 ;  /* 0x000000ffff0d7224 */ /* 0x000fce00078e0002 */
[----:B-1----:R-:W-:Y:S05]  /*283a0*/  WARPSYNC.COLLECTIVE R15, `(.L_x_1838) ;  /* 0x000000000f087348 */ /* 0x002fea0003c00000 */
[----:B------:R0:W2:Y:S02]  /*283b0*/  SHFL.IDX P6, R14, R13, R12, R11 ;  /* 0x0000000c0d0e7389 */ /* 0x0000a400000c000b */
[----:B012---:R-:W-:Y:S01]  /*283c0*/  ENDCOLLECTIVE ;  /* 0x000000000000791b */ /* 0x007fe20003800000 */
.L_x_1838:
[----:B------:R-:W-:Y:S05]  /*283d0*/  BSYNC B0 ;  /* 0x0000000000007941 */ /* 0x000fea0003800000 */
.L_x_1837:
[----:B------:R-:W-:Y:S05]  /*283e0*/  BRA `(.L_x_1839) ;  /* 0xffffffdc00547947 */ /* 0x000fea000383ffff */
.L_x_1723:
[----:B------:R-:W-:Y:S01]  /*283f0*/  BSSY B0, `(.L_x_1840) ;  /* 0x0000006000007945 */ /* 0x000fe20003800000 */
[----:B------:R-:W-:-:S07]  /*28400*/  IMAD.MOV.U32 R15, RZ, RZ, -0x1 ;  /* 0xffffffffff0f7424 */ /* 0x000fce00078e00ff */
[----:B0123--:R-:W-:Y:S05]  /*28410*/  WARPSYNC.COLLECTIVE R15, `(.L_x_1841) ;  /* 0x000000000f0c7348 */ /* 0x00ffea0003c00000 */
[----:B------:R-:W-:Y:S02]  /*28420*/  ELECT P6, UR62, PT ;  /* 0x00000000003e782f */ /* 0x000fe400038c0000 */
[----:B------:R-:W-:Y:S01]  /*28430*/  MOV R14, UR62 ;  /* 0x0000003e000e7c02 */ /* 0x000fe20008000f00 */
[----:B0123--:R-:W-:Y:S10]  /*28440*/  ENDCOLLECTIVE ;  /* 0x000000000000791b */ /* 0x00fff40003800000 */
.L_x_1841:
[----:B------:R-:W-:Y:S05]  /*28450*/  BSYNC B0 ;  /* 0x0000000000007941 */ /* 0x000fea0003800000 */
.L_x_1840:
[----:B------:R-:W-:Y:S05]  /*28460*/  BRA `(.L_x_1842) ;  /* 0xffffffdc00487947 */ /* 0x000fea000383ffff */
.L_x_1725:
[----:B-1----:R1:W3:Y:S02]  /*28470*/  SYNCS.PHASECHK.TRANS64.TRYWAIT P0, [R6+URZ], R5 ;  /* 0x00000005060075a7 */ /* 0x0022e4000800017f */
[----:B---3--:R-:W-:Y:S05]  /*28480*/  @!P0 NANOSLEEP.SYNCS 0x989680 ;  /* 0x009896800000895d */ /* 0x008fea0003900000 */
[----:B------:R-:W3:Y:S02]  /*28490*/  @!P0 SYNCS.PHASECHK.TRANS64 P0, [R6+URZ], R5 ;  /* 0x00000005060085a7 */ /* 0x000ee4000800007f */
[----:B---3--:R-:W-:Y:S05]  /*284a0*/  @!P0 BRA `(.L_x_1725) ;  /* 0xfffffffc00f08947 */ /* 0x008fea000383ffff */
[----:B------:R-:W-:Y:S05]  /*284b0*/  BRA `(.L_x_1843) ;  /* 0xffffffdc00847947 */ /* 0x000fea000383ffff */
.L_x_1726:
[----:B---3--:R3:W4:Y:S02]  /*284c0*/  SYNCS.PHASECHK.TRANS64.TRYWAIT P0, [R7+URZ], R2 ;  /* 0x00000002070075a7 */ /* 0x008724000800017f */
[----:B----4-:R-:W-:Y:S05]  /*284d0*/  @!P0 NANOSLEEP.SYNCS 0x989680 ;  /* 0x009896800000895d */ /* 0x010fea0003900000 */
[----:B------:R-:W4:Y:S02]  /*284e0*/  @!P0 SYNCS.PHASECHK.TRANS64 P0, [R7+URZ], R2 ;  /* 0x00000002070085a7 */ /* 0x000f24000800007f */
[----:B----4-:R-:W-:Y:S05]  /*284f0*/  @!P0 BRA `(.L_x_1726) ;  /* 0xfffffffc00f08947 */ /* 0x010fea000383ffff */
[----:B------:R-:W-:Y:S05]  /*28500*/  BRA `(.L_x_1844) ;  /* 0xffffffdc00787947 */ /* 0x000fea000383ffff */
.L_x_1728:
[----:B----4-:R4:W0:Y:S02]  /*28510*/  SYNCS.PHASECHK.TRANS64.TRYWAIT P0, [R4+URZ], R5 ;  /* 0x00000005040075a7 */ /* 0x010824000800017f */
[----:B0-----:R-:W-:Y:S05]  /*28520*/  @!P0 NANOSLEEP.SYNCS 0x989680 ;  /* 0x009896800000895d */ /* 0x001fea0003900000 */
[----:B------:R-:W0:Y:S02]  /*28530*/  @!P0 SYNCS.PHASECHK.TRANS64 P0, [R4+URZ], R5 ;  /* 0x00000005040085a7 */ /* 0x000e24000800007f */
[----:B0-----:R-:W-:Y:S05]  /*28540*/  @!P0 BRA `(.L_x_1728) ;  /* 0xfffffffc00f08947 */ /* 0x001fea000383ffff */
[----:B------:R-:W-:Y:S05]  /*28550*/  BRA `(.L_x_1845) ;  /* 0xffffffdc00807947 */ /* 0x000fea000383ffff */
.L_x_1846:
        /* <DEDUP_REMOVED lines=10> */
.L_x_2661:


//--------------------- .text._ZN7cutlass13device_kernelIN5flash11enable_sm90INS1_16FlashAttnFwdSm90INS1_25CollectiveMainloopFwdSm90ILi2EN4cute5tupleIJNS5_1CILi1EEES8_S8_EEENS6_IJNS7_ILi128EEESA_NS7_ILi192EEEEEELi128ENS_6half_tEfNS_4arch4Sm90ELb1ELb0ELb0ELb0ELb0ELb0ELb0ELb1ELb1ELb0ELb0ELb0EEENS1_21CollectiveEpilogueFwdINS6_IJSA_SA_SA_EEES9_SD_SF_Li256ELb0ELb0ELb0ELb0EEENS1_30DynamicPersistentTileSchedulerILi256ELi32ELb0ELb0ELb1EEEEEEEEEvNT_6ParamsE --------------------------
	.section	.text._ZN7cutlass13device_kernelIN5flash11enable_sm90INS1_16FlashAttnFwdSm90INS1_25CollectiveMainloopFwdSm90ILi2EN4cute5tupleIJNS5_1CILi1EEES8_S8_EEENS6_IJNS7_ILi128EEESA_NS7_ILi192EEEEEELi128ENS_6half_tEfNS_4arch4Sm90ELb1ELb0ELb0ELb0ELb0ELb0ELb0ELb1ELb1ELb0ELb0ELb0EEENS1_21CollectiveEpilogueFwdINS6_IJSA_SA_SA_EEES9_SD_SF_Li256ELb0ELb0ELb0ELb0EEENS1_30DynamicPersistentTileSchedulerILi256ELi32ELb0ELb0ELb1EEEEEEEEEvNT_6ParamsE,"ax",@progbits
	.align	128
.text._ZN7cutlass13device_kernelIN5flash11enable_sm90INS1_16FlashAttnFwdSm90INS1_25CollectiveMainloopFwdSm90ILi2EN4cute5tupleIJNS5_1CILi1EEES8_S8_EEENS6_IJNS7_ILi128EEESA_NS7_ILi192EEEEEELi128ENS_6half_tEfNS_4arch4Sm90ELb1ELb0ELb0ELb0ELb0ELb0ELb0ELb1ELb1ELb0ELb0ELb0EEENS1_21CollectiveEpilogueFwdINS6_IJSA_SA_SA_EEES9_SD_SF_Li256ELb0ELb0ELb0ELb0EEENS1_30DynamicPersistentTileSchedulerILi256ELi32ELb0ELb0ELb1EEEEEEEEEvNT_6ParamsE:
        .type           _ZN7cutlass13device_kernelIN5flash11enable_sm90INS1_16FlashAttnFwdSm90INS1_25CollectiveMainloopFwdSm90ILi2EN4cute5tupleIJNS5_1CILi1EEES8_S8_EEENS6_IJNS7_ILi128EEESA_NS7_ILi192EEEEEELi128ENS_6half_tEfNS_4arch4Sm90ELb1ELb0ELb0ELb0ELb0ELb0ELb0ELb1ELb1ELb0ELb0ELb0EEENS1_21CollectiveEpilogueFwdINS6_IJSA_SA_SA_EEES9_SD_SF_Li256ELb0ELb0ELb0ELb0EEENS1_30DynamicPersistentTileSchedulerILi256ELi32ELb0ELb0ELb1EEEEEEEEEvNT_6ParamsE,@function
        .size           _ZN7cutlass13device_kernelIN5flash11enable_sm90INS1_16FlashAttnFwdSm90INS1_25CollectiveMainloopFwdSm90ILi2EN4cute5tupleIJNS5_1CILi1EEES8_S8_EEENS6_IJNS7_ILi128EEESA_NS7_ILi192EEEEEELi128ENS_6half_tEfNS_4arch4Sm90ELb1ELb0ELb0ELb0ELb0ELb0ELb0ELb1ELb1ELb0ELb0ELb0EEENS1_21CollectiveEpilogueFwdINS6_IJSA_SA_SA_EEES9_SD_SF_Li256ELb0ELb0ELb0ELb0EEENS1_30DynamicPersistentTileSchedulerILi256ELi32ELb0ELb0ELb1EEEEEEEEEvNT_6ParamsE,(.L_x_2662 - _ZN7cutlass13device_kernelIN5flash11enable_sm90INS1_16FlashAttnFwdSm90INS1_25CollectiveMainloopFwdSm90ILi2EN4cute5tupleIJNS5_1CILi1EEES8_S8_EEENS6_IJNS7_ILi128EEESA_NS7_ILi192EEEEEELi128ENS_6half_tEfNS_4arch4Sm90ELb1ELb0ELb0ELb0ELb0ELb0ELb0ELb1ELb1ELb0ELb0ELb0EEENS1_21CollectiveEpilogueFwdINS6_IJSA_SA_SA_EEES9_SD_SF_Li256ELb0ELb0ELb0ELb0EEENS1_30DynamicPersistentTileSchedulerILi256ELi32ELb0ELb0ELb1EEEEEEEEEvNT_6ParamsE)
        .other          _ZN7cutlass13device_kernelIN5flash11enable_sm90INS1_16FlashAttnFwdSm90INS1_25CollectiveMainloopFwdSm90ILi2EN4cute5tupleIJNS5_1CILi1EEES8_S8_EEENS6_IJNS7_ILi128EEESA_NS7_ILi192EEEEEELi128ENS_6half_tEfNS_4arch4Sm90ELb1ELb0ELb0ELb0ELb0ELb0ELb0ELb1ELb1ELb0ELb0ELb0EEENS1_21CollectiveEpilogueFwdINS6_IJSA_SA_SA_EEES9_SD_SF_Li256ELb0ELb0ELb0ELb0EEENS1_30DynamicPersistentTileSchedulerILi256ELi32ELb0ELb0ELb1EEEEEEEEEvNT_6ParamsE,@"STO_CUDA_ENTRY STV_DEFAULT"
_ZN7cutlass13device_kernelIN5flash11enable_sm90INS1_16FlashAttnFwdSm90INS1_25CollectiveMainloopFwdSm90ILi2EN4cute5tupleIJNS5_1CILi1EEES8_S8_EEENS6_IJNS7_ILi128EEESA_NS7_ILi192EEEEEELi128ENS_6half_tEfNS_4arch4Sm90ELb1ELb0ELb0ELb0ELb0ELb0ELb0ELb1ELb1ELb0ELb0ELb0EEENS1_21CollectiveEpilogueFwdINS6_IJSA_SA_SA_EEES9_SD_SF_Li256ELb0ELb0ELb0ELb0EEENS1_30DynamicPersistentTileSchedulerILi256ELi32ELb0ELb0ELb1EEEEEEEEEvNT_6ParamsE:
        /* <DEDUP_REMOVED lines=24> */
.L_x_1848:
[----:B------:R-:W-:Y:S05]  /*0180*/  BSYNC B0 ;  /* 0x0000000000007941 */ /* 0x000fea0003800000 */
.L_x_1847:
        /* <DEDUP_REMOVED lines=37> */
.L_x_1849:
        /* <DEDUP_REMOVED lines=22> */
.L_x_1850:
        /* <DEDUP_REMOVED lines=18> */
.L_x_1851:
        /* <DEDUP_REMOVED lines=22> */
.L_x_1852:
        /* <DEDUP_REMOVED lines=22> */
.L_x_1853:
        /* <DEDUP_REMOVED lines=9> */
.L_x_1855:
        /* <DEDUP_REMOVED lines=13> */
[----:B------:R-:W-:Y:S01]  /*0a80*/  UMOV UR46, URZ ;  /* 0x0000003f002e7c82 */ /* 0x000fe20008000000 */
[----:B-1----:R-:W1:Y:S01]  /*0a90*/  S2R R2, SR_TID.X ;  /* 0x0000000000027919 */ /* 0x002e620000002100 */
[----:B------:R-:W-:-:S04]  /*0aa0*/  UMOV UR36, URZ ;  /* 0x0000003f00247c82 */ /* 0x000fc80008000000 */
[----:B------:R-:W4:Y:S01]  /*0ab0*/  S2UR UR6, SR_SWINHI ;  /* 0x00000000000679c3 */ /* 0x000f220000002f00 */
[----:B---3--:R-:W-:-:S07]  /*0ac0*/  ULEA UR37, UR4, UR37, 0x18 ;  /* 0x0000002504257291 */ /* 0x008fce000f8ec03f */
[----:B------:R-:W-:Y:S01]  /*0ad0*/  UMOV UR4, UR37 ;  /* 0x0000002500047c82 */ /* 0x000fe20008000000 */
[----:B----4-:R-:W-:Y:S02]  /*0ae0*/  UMOV UR5, UR6 ;  /* 0x0000000600057c82 */ /* 0x010fe40008000000 */
[----:B------:R-:W-:Y:S02]  /*0af0*/  IMAD.U32 R17, RZ, RZ, UR5 ;  /* 0x00000005ff117e24 */ /* 0x000fe4000f8e00ff */
[----:B-1----:R-:W-:Y:S02]  /*0b00*/  VIADD R191, R2, 0xffffff80 ;  /* 0xffffff8002bf7836 */ /* 0x002fe40000000000 */
[----:B------:R-:W-:Y:S01]  /*0b10*/  IMAD.U32 R16, RZ, RZ, UR4 ;  /* 0x00000004ff107e24 */ /* 0x000fe2000f8e00ff */
[----:B------:R-:W-:Y:S02]  /*0b20*/  UMOV UR4, UR7 ;  /* 0x0000000700047c82 */ /* 0x000fe40008000000 */
        /* <DEDUP_REMOVED lines=26> */
[----:B------:R-:W-:Y:S01]  /*0cd0*/  UMOV UR5, URZ ;  /* 0x0000003f00057c82 */ /* 0x000fe20008000000 */
[----:B------:R-:W-:Y:S01]  /*0ce0*/  LEA.HI R6, R6, R187, RZ, 0x5 ;  /* 0x000000bb06067211 */ /* 0x000fe200078f28ff */
[----:B------:R-:W-:Y:S01]  /*0cf0*/  IMAD.SHL.U32 R18, R2, 0x8, RZ ;  /* 0x0000000802127824 */ /* 0x000fe200078e00ff */
[--C-:B------:R-:W-:Y:S01]  /*0d00*/  SHF.R.S32.HI R5, RZ, 0x2, R7.reuse ;  /* 0x00000002ff057819 */ /* 0x100fe20000011407 */
[----:B------:R-:W-:Y:S01]  /*0d10*/  IMAD.U32 R186, RZ, RZ, UR5 ;  /* 0x00000005ffba7e24 */ /* 0x000fe2000f8e00ff */
[----:B------:R-:W-:Y:S02]  /*0d20*/  SHF.R.S32.HI R8, RZ, 0x1f, R7 ;  /* 0x0000001fff087819 */ /* 0x000fe40000011407 */
[----:B------:R-:W-:Y:S02]  /*0d30*/  SHF.R.S32.HI R6, RZ, 0x5, R6 ;  /* 0x00000005ff067819 */ /* 0x000fe40000011406 */
[----:B------:R-:W-:-:S02]  /*0d40*/  LEA.HI R8, R8, R5, RZ, 0x3 ;  /* 0x0000000508087211 */ /* 0x000fc400078f18ff */
[----:B------:R-:W-:Y:S02]  /*0d50*/  LOP3.LUT R22, R7, 0x7ffffffc, RZ, 0xc0, !PT ;  /* 0x7ffffffc07167812 */ /* 0x000fe400078ec0ff */
[----:B------:R-:W-:-:S03]  /*0d60*/  LOP3.LUT R8, R8, 0xfffffff8, RZ, 0xc0, !PT ;  /* 0xfffffff808087812 */ /* 0x000fc600078ec0ff */
[----:B------:R-:W-:Y:S02]  /*0d70*/  IMAD.IADD R22, R187, 0x1, -R22 ;  /* 0x00000001bb167824 */ /* 0x000fe400078e0a16 */
[----:B------:R-:W-:Y:S01]  /*0d80*/  IMAD.IADD R9, R5, 0x1, -R8 ;  /* 0x0000000105097824 */ /* 0x000fe200078e0a08 */
[----:B------:R-:W-:Y:S01]  /*0d90*/  LOP3.LUT R5, R3, 0x3fffffe, RZ, 0xc0, !PT ;  /* 0x03fffffe03057812 */ /* 0x000fe200078ec0ff */
[----:B------:R-:W-:Y:S02]  /*0da0*/  IMAD.SHL.U32 R3, R4, 0x8, RZ ;  /* 0x0000000804037824 */ /* 0x000fe400078e00ff */
[----:B------:R-:W-:Y:S02]  /*0db0*/  IMAD R6, R6, 0x10, R9 ;  /* 0x0000001006067824 */ /* 0x000fe400078e0209 */
[----:B------:R-:W-:Y:S02]  /*0dc0*/  IMAD.IADD R5, R188, 0x1, -R5 ;  /* 0x00000001bc057824 */ /* 0x000fe400078e0a05 */
[----:B------:R-:W-:-:S04]  /*0dd0*/  IMAD.WIDE R16, R3, 0x2, R16 ;  /* 0x0000000203107825 */ /* 0x000fc800078e0210 */
[----:B------:R-:W-:-:S07]  /*0de0*/  IMAD R23, R5, 0x40, R6 ;  /* 0x0000004005177824 */ /* 0x000fce00078e0206 */
.L_x_1902:
        /* <DEDUP_REMOVED lines=20> */
.L_x_1856:
[----:B------:R-:W-:Y:S01]  /*0f30*/  ULDC UR6, c[0x0][0xdc4] ;  /* 0x0003710000067ab9 */ /* 0x000fe20000000800 */
[----:B------:R-:W-:Y:S01]  /*0f40*/  UMOV UR47, UR7 ;  /* 0x00000007002f7c82 */ /* 0x000fe20008000000 */
[----:B------:R-:W-:-:S11]  /*0f50*/  UISETP.NE.AND UP0, UPT, UR6, 0x1, UPT ;  /* 0x000000010600788c */ /* 0x000fd6000bf05270 */
[----:B------:R-:W-:Y:S02]  /*0f60*/  @UP0 ULDC.64 UR10, c[0x0][0xdc8] ;  /* 0x00037200000a0ab9 */ /* 0x000fe40000000a00 */
[----:B------:R-:W-:-:S04]  /*0f70*/  UIMAD.WIDE.U32 UR4, UR7, UR10, URZ ;  /* 0x0000000a070472a5 */ /* 0x000fc8000f8e003f */
[----:B------:R-:W-:-:S04]  /*0f80*/  @UP0 USHF.R.U32.HI UR47, URZ, UR11, UR5 ;  /* 0x0000000b3f2f0299 */ /* 0x000fc80008011605 */
[----:B------:R-:W-:-:S12]  /*0f90*/  UIMAD UR4, UR47, UR6, URZ ;  /* 0x000000062f0472a4 */ /* 0x000fd8000f8e023f */
.L_x_1857:
[----:B------:R-:W-:Y:S01]  /*0fa0*/  ULOP3.LUT UR5, URZ, UR47, URZ, 0x33, !UPT ;  /* 0x0000002f3f057292 */ /* 0x000fe2000f8e333f */
[----:B------:R-:W-:Y:S01]  /*0fb0*/  PLOP3.LUT P0, PT, PT, PT, PT, 0x80, 0x0 ;  /* 0x000000000000781c */ /* 0x000fe20003f0f070 */
[----:B------:R-:W-:Y:S01]  /*0fc0*/  ULDC.64 UR10, c[0x0][0x3f8] ;  /* 0x0000fe00000a7ab9 */ /* 0x000fe20000000a00 */
[----:B------:R-:W-:Y:S01]  /*0fd0*/  ULDC UR6, c[0x0][0xdac] ;  /* 0x00036b0000067ab9 */ /* 0x000fe20000000800 */
[----:B------:R-:W-:Y:S01]  /*0fe0*/  UISETP.NE.U32.AND UP0, UPT, UR10, URZ, UPT ;  /* 0x0000003f0a00728c */ /* 0x000fe2000bf05070 */
[----:B------:R-:W-:Y:S01]  /*0ff0*/  CS2R R2, SRZ ;  /* 0x0000000000027805 */ /* 0x000fe2000001ff00 */
[----:B------:R-:W-:Y:S01]  /*1000*/  UIADD3 UR5, UR5, UR6, URZ ;  /* 0x0000000605057290 */ /* 0x000fe2000fffe03f */
[----:B------:R-:W-:Y:S01]  /*1010*/  CS2R R86, SRZ ;  /* 0x0000000000567805 */ /* 0x000fe2000001ff00 */
[----:B------:R-:W-:Y:S01]  /*1020*/  UISETP.NE.AND.EX UP0, UPT, UR11, URZ, UPT, UP0 ;  /* 0x0000003f0b00728c */ /* 0x000fe2000bf05300 */
[----:B------:R-:W-:Y:S01]  /*1030*/  CS2R R84, SRZ ;  /* 0x0000000000547805 */ /* 0x000fe2000001ff00 */
[----:B------:R-:W-:Y:S01]  /*1040*/  USHF.L.U32 UR42, UR5, 0x7, URZ ;  /* 0x00000007052a7899 */ /* 0x000fe2000800063f */
[----:B------:R-:W-:Y:S01]  /*1050*/  CS2R R82, SRZ ;  /* 0x0000000000527805 */ /* 0x000fe2000001ff00 */
[----:B------:R-:W-:Y:S01]  /*1060*/  ULDC UR39, c[0x0][0x404] ;  /* 0x0001010000277ab9 */ /* 0x000fe20000000800 */
[----:B------:R-:W-:Y:S01]  /*1070*/  ULDC UR9, c[0x0][0x288] ;  /* 0x0000a20000097ab9 */ /* 0x000fe20000000800 */
[----:B------:R-:W-:Y:S01]  /*1080*/  UIADD3 UR4, UR7, -UR4, URZ ;  /* 0x8000000407047290 */ /* 0x000fe2000fffe03f */
[----:B------:R-:W-:Y:S01]  /*1090*/  CS2R R80, SRZ ;  /* 0x0000000000507805 */ /* 0x000fe2000001ff00 */
[----:B------:R-:W-:Y:S01]  /*10a0*/  USEL UR39, UR39, 0x1, UP0 ;  /* 0x0000000127277887 */ /* 0x000fe20008000000 */
[----:B------:R-:W-:Y:S01]  /*10b0*/  CS2R R78, SRZ ;  /* 0x00000000004e7805 */ /* 0x000fe2000001ff00 */
[----:B------:R-:W-:Y:S01]  /*10c0*/  UIADD3 UR5, UR42, 0xff, -UR9 ;  /* 0x000000ff2a057890 */ /* 0x000fe2000fffe809 */
[----:B------:R-:W-:Y:S01]  /*10d0*/  CS2R R76, SRZ ;  /* 0x00000000004c7805 */ /* 0x000fe2000001ff00 */
[----:B------:R-:W-:Y:S01]  /*10e0*/  ULDC UR10, c[0x0][0xdc4] ;  /* 0x00037100000a7ab9 */ /* 0x000fe20000000800 */
[----:B------:R-:W-:Y:S01]  /*10f0*/  ULDC UR7, c[0x0][0x2e0] ;  /* 0x0000b80000077ab9 */ /* 0x000fe20000000800 */
[----:B------:R-:W-:Y:S01]  /*1100*/  UIMAD UR10, UR8, UR10, UR4 ;  /* 0x0000000a080a72a4 */ /* 0x000fe2000f8e0204 */
[----:B------:R-:W-:Y:S01]  /*1110*/  CS2R R74, SRZ ;  /* 0x00000000004a7805 */ /* 0x000fe2000001ff00 */
[----:B------:R-:W-:Y:S01]  /*1120*/  UIMAD UR4, UR39, UR7, 0x7f ;  /* 0x0000007f270474a4 */ /* 0x000fe2000f8e0207 */
[----:B------:R-:W-:Y:S01]  /*1130*/  CS2R R72, SRZ ;  /* 0x0000000000487805 */ /* 0x000fe2000001ff00 */
[----:B------:R-:W-:Y:S01]  /*1140*/  UIMAD UR6, UR39, UR7, UR5 ;  /* 0x00000007270672a4 */ /* 0x000fe2000f8e0205 */
[----:B------:R-:W-:Y:S01]  /*1150*/  CS2R R70, SRZ ;  /* 0x0000000000467805 */ /* 0x000fe2000001ff00 */
[----:B------:R-:W-:Y:S01]  /*1160*/  USHF.R.S32.HI UR5, URZ, 0x1f, UR4 ;  /* 0x0000001f3f057899 */ /* 0x000fe20008011404 */
[----:B------:R-:W-:Y:S01]  /*1170*/  CS2R R68, SRZ ;  /* 0x0000000000447805 */ /* 0x000fe2000001ff00 */
[----:B------:R-:W-:Y:S01]  /*1180*/  USHF.R.S32.HI UR7, URZ, 0x1f, UR6 ;  /* 0x0000001f3f077899 */ /* 0x000fe20008011406 */
[----:B------:R-:W-:Y:S01]  /*1190*/  CS2R R66, SRZ ;  /* 0x0000000000427805 */ /* 0x000fe2000001ff00 */
[----:B------:R-:W-:Y:S01]  /*11a0*/  ULEA.HI UR5, UR5, UR4, URZ, 0x7 ;  /* 0x0000000405057291 */ /* 0x000fe2000f8f383f */
[----:B------:R-:W-:Y:S01]  /*11b0*/  CS2R R64, SRZ ;  /* 0x0000000000407805 */ /* 0x000fe2000001ff00 */
[----:B------:R-:W-:Y:S01]  /*11c0*/  ULEA.HI UR7, UR7, UR6, URZ, 0x7 ;  /* 0x0000000607077291 */ /* 0x000fe2000f8f383f */
[----:B------:R-:W-:Y:S01]  /*11d0*/  CS2R R62, SRZ ;  /* 0x00000000003e7805 */ /* 0x000fe2000001ff00 */
[----:B------:R-:W-:Y:S01]  /*11e0*/  USHF.R.S32.HI UR40, URZ, 0x7, UR5 ;  /* 0x000000073f287899 */ /* 0x000fe20008011405 */
[----:B------:R-:W-:Y:S01]  /*11f0*/  CS2R R60, SRZ ;  /* 0x00000000003c7805 */ /* 0x000fe2000001ff00 */
[----:B------:R-:W-:Y:S01]  /*1200*/  USHF.R.S32.HI UR7, URZ, 0x7, UR7 ;  /* 0x000000073f077899 */ /* 0x000fe20008011407 */
[----:B------:R-:W-:Y:S01]  /*1210*/  CS2R R58, SRZ ;  /* 0x00000000003a7805 */ /* 0x000fe2000001ff00 */
[----:B------:R-:W-:Y:S01]  /*1220*/  ULDC UR43, c[0x0][0xdb8] ;  /* 0x00036e00002b7ab9 */ /* 0x000fe20000000800 */
[----:B------:R-:W-:Y:S01]  /*1230*/  UMOV UR44, UR10 ;  /* 0x0000000a002c7c82 */ /* 0x000fe20008000000 */
[----:B------:R-:W-:Y:S01]  /*1240*/  UISETP.LT.AND UP0, UPT, UR40, UR7, UPT ;  /* 0x000000072800728c */ /* 0x000fe2000bf01270 */
[----:B------:R-:W-:Y:S01]  /*1250*/  CS2R R56, SRZ ;  /* 0x0000000000387805 */ /* 0x000fe2000001ff00 */
[----:B------:R-:W-:Y:S01]  /*1260*/  UISETP.NE.AND UP1, UPT, UR43, 0x1, UPT ;  /* 0x000000012b00788c */ /* 0x000fe2000bf25270 */
[----:B------:R-:W-:Y:S01]  /*1270*/  CS2R R54, SRZ ;  /* 0x0000000000367805 */ /* 0x000fe2000001ff00 */
[----:B------:R-:W-:Y:S01]  /*1280*/  USEL UR40, UR40, UR7, UP0 ;  /* 0x0000000728287287 */ /* 0x000fe20008000000 */
[----:B------:R-:W-:-:S02]  /*1290*/  CS2R R52, SRZ ;  /* 0x0000000000347805 */ /* 0x000fc4000001ff00 */
[----:B------:R-:W-:Y:S02]  /*12a0*/  CS2R R50, SRZ ;  /* 0x0000000000327805 */ /* 0x000fe4000001ff00 */
[----:B------:R-:W-:Y:S01]  /*12b0*/  CS2R R48, SRZ ;  /* 0x0000000000307805 */ /* 0x000fe2000001ff00 */
[----:B------:R-:W-:Y:S01]  /*12c0*/  UISETP.GE.AND UP0, UPT, UR40, 0x1, UPT ;  /* 0x000000012800788c */ /* 0x000fe2000bf06270 */
[----:B------:R-:W-:Y:S02]  /*12d0*/  CS2R R46, SRZ ;  /* 0x00000000002e7805 */ /* 0x000fe4000001ff00 */
[----:B------:R-:W-:Y:S02]  /*12e0*/  CS2R R44, SRZ ;  /* 0x00000000002c7805 */ /* 0x000fe4000001ff00 */
[----:B------:R-:W-:Y:S02]  /*12f0*/  CS2R R42, SRZ ;  /* 0x00000000002a7805 */ /* 0x000fe4000001ff00 */
[----:B------:R-:W-:Y:S01]  /*1300*/  CS2R R40, SRZ ;  /* 0x0000000000287805 */ /* 0x000fe2000001ff00 */
[----:B------:R-:W-:Y:S01]  /*1310*/  @UP1 ULDC UR8, c[0x0][0xdbc] ;  /* 0x00036f0000081ab9 */ /* 0x000fe20000000800 */
[----:B------:R-:W-:Y:S01]  /*1320*/  PLOP3.LUT P1, PT, PT, PT, UP0, 0x80, 0x0 ;  /* 0x000000000000781c */ /* 0x000fe20003f2f008 */
[----:B------:R-:W-:Y:S01]  /*1330*/  UIMAD.WIDE.U32 UR4, UR10, UR8, URZ ;  /* 0x000000080a0472a5 */ /* 0x000fe2000f8e003f */
[----:B------:R-:W-:Y:S01]  /*1340*/  CS2R R38, SRZ ;  /* 0x0000000000267805 */ /* 0x000fe2000001ff00 */
[----:B------:R-:W-:Y:S01]  /*1350*/  @UP1 ULDC UR6, c[0x0][0xdc0] ;  /* 0x0003700000061ab9 */ /* 0x000fe20000000800 */
[----:B------:R-:W-:Y:S01]  /*1360*/  CS2R R36, SRZ ;  /* 0x0000000000247805 */ /* 0x000fe2000001ff00 */
[----:B------:R-:W-:Y:S01]  /*1370*/  @UP1 USHF.R.U32.HI UR44, URZ, UR6, UR5 ;  /* 0x000000063f2c1299 */ /* 0x000fe20008011605 */
[----:B------:R-:W-:-:S02]  /*1380*/  CS2R R34, SRZ ;  /* 0x0000000000227805 */ /* 0x000fc4000001ff00 */
[----:B------:R-:W-:Y:S02]  /*1390*/  CS2R R32, SRZ ;  /* 0x0000000000207805 */ /* 0x000fe4000001ff00 */
[----:B------:R-:W-:Y:S01]  /*13a0*/  CS2R R6, SRZ ;  /* 0x0000000000067805 */ /* 0x000fe2000001ff00 */
[----:B------:R-:W-:Y:S01]  /*13b0*/  UIADD3 UR4, -UR44, URZ, URZ ;  /* 0x0000003f2c047290 */ /* 0x000fe2000fffe13f */
[----:B------:R-:W-:Y:S01]  /*13c0*/  IMAD.MOV.U32 R30, RZ, RZ, RZ ;  /* 0x000000ffff1e7224 */ /* 0x000fe200078e00ff */
[----:B------:R-:W-:Y:S01]  /*13d0*/  CS2R R8, SRZ ;  /* 0x0000000000087805 */ /* 0x000fe2000001ff00 */
[----:B------:R-:W-:Y:S01]  /*13e0*/  IMAD.MOV.U32 R0, RZ, RZ, RZ ;  /* 0x000000ffff007224 */ /* 0x000fe200078e00ff */
[----:B------:R-:W-:Y:S01]  /*13f0*/  UIMAD UR43, UR43, UR4, UR10 ;  /* 0x000000042b2b72a4 */ /* 0x000fe2000f8e020a */
[----:B------:R-:W-:Y:S02]  /*1400*/  IMAD.MOV.U32 R11, RZ, RZ, RZ ;  /* 0x000000ffff0b7224 */ /* 0x000fe400078e00ff */
[----:B------:R-:W-:Y:S01]  /*1410*/  IMAD.MOV.U32 R25, RZ, RZ, RZ ;  /* 0x000000ffff197224 */ /* 0x000fe200078e00ff */
[----:B------:R-:W-:Y:S08]  /*1420*/  @!P1 BRA `(.L_x_1858) ;  /* 0x0000008400789947 */ /* 0x000ff00003800000 */
        /* <DEDUP_REMOVED lines=28> */
.L_x_1859:
[----:B------:R-:W-:Y:S02]  /*15f0*/  R2UR UR6, R186 ;  /* 0x00000000ba0672ca */ /* 0x000fe400000e0000 */
[----:B------:R-:W-:-:S11]  /*1600*/  R2UR UR5, R190 ;  /* 0x00000000be0572ca */ /* 0x000fd600000e0000 */
[----:B------:R-:W-:Y:S02]  /*1610*/  ULEA.HI UR4, UR6, UR6, URZ, 0x1 ;  /* 0x0000000606047291 */ /* 0x000fe4000f8f083f */
[----:B------:R-:W-:Y:S02]  /*1620*/  IMAD.U32 R2, RZ, RZ, UR5 ;  /* 0x00000005ff027e24 */ /* 0x000fe4000f8e00ff */
[----:B------:R-:W-:-:S03]  /*1630*/  ULOP3.LUT UR4, UR4, 0xfffffffe, URZ, 0xc0, !UPT ;  /* 0xfffffffe04047892 */ /* 0x000fc6000f8ec03f */
[----:B------:R-:W-:Y:S01]  /*1640*/  ISETP.NE.AND P0, PT, R2, 0x3, PT ;  /* 0x000000030200780c */ /* 0x000fe20003f05270 */
[----:B------:R-:W-:-:S06]  /*1650*/  UIADD3 UR4, UR6, -UR4, URZ ;  /* 0x8000000406047290 */ /* 0x000fcc000fffe03f */
[----:B------:R-:W-:-:S05]  /*1660*/  IMAD.U32 R0, RZ, RZ, UR4 ;  /* 0x00000004ff007e24 */ /* 0x000fca000f8e00ff */
[----:B------:R-:W-:-:S04]  /*1670*/  SHF.L.U32 R0, R0, 0x1f, RZ ;  /* 0x0000001f00007819 */ /* 0x000fc800000006ff */
[----:B------:R-:W1:Y:S02]  /*1680*/  SYNCS.PHASECHK.TRANS64.TRYWAIT P1, [UR37+0x34800], R0 ;  /* 0x03480000ff0075a7 */ /* 0x000e640008020165 */
[----:B-1----:R-:W-:Y:S05]  /*1690*/  @!P1 BRA `(.L_x_1860) ;  /* 0x000000c400589947 */ /* 0x002fea0003800000 */
.L_x_1961:
[----:B------:R-:W-:Y:S05]  /*16a0*/  @!P0 BRA `(.L_x_1861) ;  /* 0x0000000000048947 */ /* 0x000fea0003800000 */
[----:B------:R-:W-:Y:S01]  /*16b0*/  BPT.TRAP 0x1 ;  /* 0x000000040000795c */ /* 0x000fe20000300000 */
.L_x_1861:
[----:B------:R-:W-:Y:S02]  /*16c0*/  IMAD.U32 R2, RZ, RZ, UR36 ;  /* 0x00000024ff027e24 */ /* 0x000fe4000f8e00ff */
[----:B-1----:R-:W-:-:S03]  /*16d0*/  IMAD.U32 R3, RZ, RZ, UR46 ;  /* 0x0000002eff037e24 */ /* 0x002fc6000f8e00ff */
[----:B------:R-:W-:Y:S02]  /*16e0*/  LEA R2, R2, UR37, 0x3 ;  /* 0x0000002502027c11 */ /* 0x000fe4000f8e18ff */
[----:B------:R-:W-:-:S04]  /*16f0*/  SHF.L.U32 R3, R3, 0x1f, RZ ;  /* 0x0000001f03037819 */ /* 0x000fc800000006ff */
[----:B------:R1:W2:Y:S01]  /*1700*/  SYNCS.PHASECHK.TRANS64.TRYWAIT P2, [R2+URZ+0x34830], R3 ;  /* 0x03483003020075a7 */ /* 0x0002a2000804017f */
[----:B------:R-:W-:Y:S05]  /*1710*/  @!P0 BRA `(.L_x_1862) ;  /* 0x0000000000048947 */ /* 0x000fea0003800000 */
[----:B------:R-:W-:Y:S01]  /*1720*/  BPT.TRAP 0x1 ;  /* 0x000000040000795c */ /* 0x000fe20000300000 */
.L_x_1862:
[----:B------:R-:W3:Y:S01]  /*1730*/  S2R R0, SR_TID.X ;  /* 0x0000000000007919 */ /* 0x000ee20000002100 */
[----:B------:R-:W-:Y:S01]  /*1740*/  IMAD.MOV.U32 R151, RZ, RZ, RZ ;  /* 0x000000ffff977224 */ /* 0x000fe200078e00ff */
[----:B---3--:R-:W-:Y:S01]  /*1750*/  LOP3.LUT P1, RZ, R0, 0x7f, RZ, 0xc0, !PT ;  /* 0x0000007f00ff7812 */ /* 0x008fe2000782c0ff */
[----:B--2---:R-:W-:-:S12]  /*1760*/  @P2 BRA `(.L_x_1863) ;  /* 0x0000000000082947 */ /* 0x004fd80003800000 */
[----:B------:R-:W2:Y:S02]  /*1770*/  SYNCS.PHASECHK.TRANS64.TRYWAIT P2, [R2+URZ+0x34830], R3 ;  /* 0x03483003020075a7 */ /* 0x000ea4000804017f */
[----:B--2---:R-:W-:Y:S05]  /*1780*/  @!P2 BRA `(.L_x_1864) ;  /* 0x000000c40034a947 */ /* 0x004fea0003800000 */
.L_x_1863:
        /* <DEDUP_REMOVED lines=10> */
[----:B-12---:R-:W-:Y:S01]  /*1830*/  @!P1 VIADD R2, R2, 0x34840 ;  /* 0x0003484002029836 */ /* 0x006fe20000000000 */
[----:B------:R-:W-:Y:S01]  /*1840*/  UMOV UR17, 0x40000040 ;  /* 0x4000004000117882 */ /* 0x000fe20000000000 */
[----:B------:R-:W-:Y:S01]  /*1850*/  UMOV UR19, 0x40000040 ;  /* 0x4000004000137882 */ /* 0x000fe20000000000 */
[----:B------:R-:W-:Y:S01]  /*1860*/  ULOP3.LUT UR38, UR4, 0x10000, URZ, 0xfc, !UPT ;  /* 0x0001000004267892 */ /* 0x000fe2000f8efc3f */
[--C-:B------:R-:W-:Y:S01]  /*1870*/  IMAD.MOV.U32 R150, RZ, RZ, R151.reuse ;  /* 0x000000ffff967224 */ /* 0x100fe200078e0097 */
[----:B------:R-:W-:Y:S01]  /*1880*/  ULOP3.LUT UR4, UR41, 0x10000, URZ, 0xfc, !UPT ;  /* 0x0001000029047892 */ /* 0x000fe2000f8efc3f */
[----:B------:R-:W-:Y:S01]  /*1890*/  @!P1 PRMT R2, RZ, 0x654, R2 ;  /* 0x00000654ff029816 */ /* 0x000fe20000000002 */
[----:B------:R-:W-:Y:S01]  /*18a0*/  UIMAD UR5, UR36, 0xc00, UR38 ;  /* 0x00000c00240578a4 */ /* 0x000fe2000f8e0226 */
[--C-:B------:R-:W-:Y:S01]  /*18b0*/  IMAD.MOV.U32 R149, RZ, RZ, R151.reuse ;  /* 0x000000ffff957224 */ /* 0x100fe200078e0097 */
[----:B------:R-:W-:Y:S01]  /*18c0*/  UIADD3 UR6, UR4, 0x2, URZ ;  /* 0x0000000204067890 */ /* 0x000fe2000fffe03f */
[--C-:B------:R-:W-:Y:S01]  /*18d0*/  IMAD.MOV.U32 R148, RZ, RZ, R151.reuse ;  /* 0x000000ffff947224 */ /* 0x100fe200078e0097 */
[----:B------:R-:W-:Y:S01]  /*18e0*/  UIADD3 UR7, UR5, 0x2, URZ ;  /* 0x0000000205077890 */ /* 0x000fe2000fffe03f */
[--C-:B------:R-:W-:Y:S01]  /*18f0*/  IMAD.MOV.U32 R147, RZ, RZ, R151.reuse ;  /* 0x000000ffff937224 */ /* 0x100fe200078e0097 */
[----:B------:R-:W-:Y:S01]  /*1900*/  UMOV UR8, UR4 ;  /* 0x0000000400087c82 */ /* 0x000fe20008000000 */
[----:B------:R-:W-:Y:S01]  /*1910*/  UMOV UR10, UR5 ;  /* 0x00000005000a7c82 */ /* 0x000fe20008000000 */
[----:B------:R-:W-:Y:S01]  /*1920*/  IMAD.U32 R12, RZ, RZ, UR8 ;  /* 0x00000008ff0c7e24 */ /* 0x000fe2000f8e00ff */
[----:B------:R-:W-:Y:S01]  /*1930*/  HGMMA.64x128x16.F32 R24, gdesc[UR8], RZ, !UPT, gsb0 ;  /* 0x01e00000081879f0 */ /* 0x000fe2000c0008ff */
[----:B------:R-:W-:Y:S01]  /*1940*/  UMOV UR8, UR6 ;  /* 0x0000000600087c82 */ /* 0x000fe20008000000 */
[----:B------:R-:W-:Y:S01]  /*1950*/  UMOV UR9, 0x40000040 ;  /* 0x4000004000097882 */ /* 0x000fe20000000000 */
[----:B------:R-:W-:Y:S01]  /*1960*/  UMOV UR10, UR7 ;  /* 0x00000007000a7c82 */ /* 0x000fe20008000000 */
[----:B------:R-:W-:Y:S01]  /*1970*/  UMOV UR11, 0x40000040 ;  /* 0x40000040000b7882 */ /* 0x000fe20000000000 */
[----:B------:R-:W-:Y:S01]  /*1980*/  IMAD.U32 R10, RZ, RZ, UR8 ;  /* 0x00000008ff0a7e24 */ /* 0x000fe2000f8e00ff */
[----:B------:R-:W-:Y:S01]  /*1990*/  UIADD3 UR12, UR4, 0x6, URZ ;  /* 0x00000006040c7890 */ /* 0x000fe2000fffe03f */
[----:B------:R-:W-:Y:S01]  /*19a0*/  IMAD.U32 R11, RZ, RZ, UR9 ;  /* 0x00000009ff0b7e24 */ /* 0x000fe2000f8e00ff */
[----:B------:R-:W-:Y:S01]  /*19b0*/  UIADD3 UR14, UR5, 0x6, URZ ;  /* 0x00000006050e7890 */ /* 0x000fe2000fffe03f */
[--C-:B------:R-:W-:Y:S01]  /*19c0*/  IMAD.MOV.U32 R146, RZ, RZ, R151.reuse ;  /* 0x000000ffff927224 */ /* 0x100fe200078e0097 */
        /* <DEDUP_REMOVED lines=40> */
[----:B------:R-:W-:Y:S01]  /*1c50*/  UMOV UR57, 0x40000040 ;  /* 0x4000004000397882 */ /* 0x000fe20000000000 */
[----:B------:R-:W-:Y:S01]  /*1c60*/  UMOV UR59, 0x40000040 ;  /* 0x40000040003b7882 */ /* 0x000fe20000000000 */
[----:B------:R-:W-:Y:S01]  /*1c70*/  ULDC UR7, c[0x0][0x288] ;  /* 0x0000a20000077ab9 */ /* 0x000fe20000000800 */
        /* <DEDUP_REMOVED lines=25> */
[----:B------:R-:W-:Y:S01]  /*1e10*/  HGMMA.64x128x16.F32 R24, gdesc[UR8], R24, gsb0 ;  /* 0x01e00000081879f0 */ /* 0x000fe20008000818 */
[----:B------:R-:W-:Y:S02]  /*1e20*/  UIADD3 UR8, UR4, 0x4, URZ ;  /* 0x0000000404087890 */ /* 0x000fe4000fffe03f */
[----:B------:R-:W-:Y:S01]  /*1e30*/  UIADD3 UR10, UR5, 0x4, URZ ;  /* 0x00000004050a7890 */ /* 0x000fe2000fffe03f */
[----:B------:R-:W-:Y:S01]  /*1e40*/  UMOV UR9, 0x40000040 ;  /* 0x4000004000097882 */ /* 0x000fe20000000000 */
[----:B------:R-:W-:Y:S01]  /*1e50*/  UMOV UR11, 0x40000040 ;  /* 0x40000040000b7882 */ /* 0x000fe20000000000 */
[----:B------:R-:W-:Y:S02]  /*1e60*/  UIADD3 UR4, UR4, 0x806, URZ ;  /* 0x0000080604047890 */ /* 0x000fe4000fffe03f */
[----:B------:R-:W-:-:S05]  /*1e70*/  UIADD3 UR5, UR5, 0x806, URZ ;  /* 0x0000080605057890 */ /* 0x000fca000fffe03f */
[----:B------:R-:W-:Y:S01]  /*1e80*/  UMOV UR56, UR4 ;  /* 0x0000000400387c82 */ /* 0x000fe20008000000 */
[----:B------:R-:W-:Y:S01]  /*1e90*/  UMOV UR4, 0xffffff80 ;  /* 0xffffff8000047882 */ /* 0x000fe20000000000 */
[----:B------:R-:W-:Y:S01]  /*1ea0*/  UMOV UR58, UR5 ;  /* 0x00000005003a7c82 */ /* 0x000fe20008000000 */
[----:B------:R-:W-:Y:S01]  /*1eb0*/  UIMAD UR4, UR40, UR4, 0x80 ;  /* 0x00000080280474a4 */ /* 0x000fe2000f8e0204 */
[----:B------:R-:W-:Y:S01]  /*1ec0*/  IMAD.U32 R8, RZ, RZ, UR56 ;  /* 0x00000038ff087e24 */ /* 0x000fe2000f8e00ff */
[----:B------:R-:W-:Y:S02]  /*1ed0*/  ULDC UR5, c[0x0][0x2e0] ;  /* 0x0000b80000057ab9 */ /* 0x000fe40000000800 */
[----:B------:R-:W-:Y:S02]  /*1ee0*/  UIMAD UR4, UR39, UR5, UR4 ;  /* 0x00000005270472a4 */ /* 0x000fe4000f8e0204 */
[----:B------:R-:W-:Y:S02]  /*1ef0*/  UIMAD UR39, UR39, UR5, -UR7 ;  /* 0x00000005272772a4 */ /* 0x000fe4000f8e0a07 */
[----:B------:R-:W-:-:S02]  /*1f00*/  UIADD3 UR6, UR4, 0x1, -UR7 ;  /* 0x0000000104067890 */ /* 0x000fc4000fffe807 */
[----:B------:R-:W-:Y:S01]  /*1f10*/  IMAD.U32 R3, RZ, RZ, UR4 ;  /* 0x00000004ff037e24 */ /* 0x000fe2000f8e00ff */
[----:B------:R-:W-:Y:S01]  /*1f20*/  ULDC UR4, c[0x0][0x988] ;  /* 0x0002620000047ab9 */ /* 0x000fe20000000800 */
[----:B------:R-:W-:Y:S02]  /*1f30*/  UIADD3 UR39, UR42, UR39, URZ ;  /* 0x000000272a277290 */ /* 0x000fe4000fffe03f */
[----:B------:R-:W-:Y:S01]  /*1f40*/  IMAD.U32 R5, RZ, RZ, UR6 ;  /* 0x00000006ff057e24 */ /* 0x000fe2000f8e00ff */
[----:B------:R-:W-:Y:S01]  /*1f50*/  UIADD3 UR6, UR40, -0x2, URZ ;  /* 0xfffffffe28067890 */ /* 0x000fe2000fffe03f */
[C---:B------:R-:W-:Y:S02]  /*1f60*/  IMAD R3, R22.reuse, -0x2, R3 ;  /* 0xfffffffe16037824 */ /* 0x040fe400078e0203 */
[----:B------:R-:W-:Y:S02]  /*1f70*/  IMAD R4, R22, -0x2, R5 ;  /* 0xfffffffe16047824 */ /* 0x000fe400078e0205 */
[----:B------:R-:W-:-:S05]  /*1f80*/  VIADD R5, R23, UR42 ;  /* 0x0000002a17057c36 */ /* 0x000fca0008000000 */
[----:B------:R-:W-:-:S04]  /*1f90*/  IADD3 R0, R4, 0x8, R5 ;  /* 0x0000000804007810 */ /* 0x000fc80007ffe005 */
[----:B------:R-:W-:Y:S02]  /*1fa0*/  VIMNMX R0, R3, R0, PT ;  /* 0x0000000003007248 */ /* 0x000fe40003fe0100 */
[----:B------:R-:W-:Y:S02]  /*1fb0*/  VIADDMNMX R3, R5, R4, R3, PT ;  /* 0x0000000405037246 */ /* 0x000fe40003800103 */
[C---:B------:R-:W-:Y:S02]  /*1fc0*/  ISETP.GT.AND P2, PT, R0.reuse, RZ, PT ;  /* 0x000000ff0000720c */ /* 0x040fe40003f44270 */
[C---:B------:R-:W-:Y:S02]  /*1fd0*/  ISETP.GT.AND P3, PT, R0.reuse, 0x1, PT ;  /* 0x000000010000780c */ /* 0x040fe40003f64270 */
[----:B------:R-:W-:Y:S01]  /*1fe0*/  ISETP.GT.AND P4, PT, R0, 0x8, PT ;  /* 0x000000080000780c */ /* 0x000fe20003f84270 */
        /* <DEDUP_REMOVED lines=31> */
[----:B------:R-:W-:Y:S01]  /*21e0*/  FSEL R15, R26, -INF , P2 ;  /* 0xff8000001a0f7808 */ /* 0x000fe20001000000 */
[----:B------:R1:W-:Y:S01]  /*21f0*/  @!P1 SYNCS.ARRIVE.TRANS64.RED.A1T0 RZ, [R2+URZ], RZ ;  /* 0x000000ff02ff99a7 */ /* 0x0003e2000810043f */
[----:B------:R-:W-:Y:S02]  /*2200*/  FSEL R27, R27, -INF , P3 ;  /* 0xff8000001b1b7808 */ /* 0x000fe40001800000 */
[----:B------:R-:W-:Y:S02]  /*2210*/  ISETP.GT.AND P2, PT, R0, 0x9, PT ;  /* 0x000000090000780c */ /* 0x000fe40003f44270 */
[----:B------:R-:W-:-:S02]  /*2220*/  FSEL R21, R30, -INF , P4 ;  /* 0xff8000001e157808 */ /* 0x000fc40002000000 */
[----:B------:R-:W-:Y:S02]  /*2230*/  FMNMX.FTZ R6, R15, R27, !PT ;  /* 0x0000001b0f067209 */ /* 0x000fe40007810000 */
[C---:B------:R-:W-:Y:S02]  /*2240*/  ISETP.GT.AND P3, PT, R0.reuse, 0x10, PT ;  /* 0x000000100000780c */ /* 0x040fe40003f64270 */
[----:B------:R-:W-:Y:S02]  /*2250*/  FSEL R31, R31, -INF , P2 ;  /* 0xff8000001f1f7808 */ /* 0x000fe40001000000 */
[----:B------:R-:W-:Y:S02]  /*2260*/  FMNMX.FTZ R6, R21, R6, !PT ;  /* 0x0000000615067209 */ /* 0x000fe40007810000 */
        /* <DEDUP_REMOVED lines=78> */
[----:B------:R-:W-:Y:S01]  /*2750*/  ISETP.GT.AND P2, PT, R0, 0x79, PT ;  /* 0x000000790000780c */ /* 0x000fe20003f44270 */
[----:B------:R-:W-:Y:S01]  /*2760*/  IMAD.U32 R0, RZ, RZ, UR4 ;  /* 0x00000004ff007e24 */ /* 0x000fe2000f8e00ff */
[----:B------:R-:W-:Y:S01]  /*2770*/  FSEL R131, R86, -INF , P3 ;  /* 0xff80000056837808 */ /* 0x000fe20001800000 */
[----:B------:R-:W-:Y:S01]  /*2780*/  USHF.R.S32.HI UR4, URZ, 0x1f, UR39 ;  /* 0x0000001f3f047899 */ /* 0x000fe20008011427 */
[----:B------:R-:W-:-:S02]  /*2790*/  FMNMX.FTZ R6, R83, R6, !PT ;  /* 0x0000000653067209 */ /* 0x000fc40007810000 */
[----:B------:R-:W-:Y:S01]  /*27a0*/  FSEL R87, R87, -INF , P2 ;  /* 0xff80000057577808 */ /* 0x000fe20001000000 */
[----:B------:R-:W-:Y:S01]  /*27b0*/  ULEA.HI UR4, UR4, UR39, URZ, 0x7 ;  /* 0x0000002704047291 */ /* 0x000fe2000f8f383f */
[----:B------:R-:W-:Y:S02]  /*27c0*/  FMNMX.FTZ R6, R131, R6, !PT ;  /* 0x0000000683067209 */ /* 0x000fe40007810000 */
[----:B------:R-:W-:Y:S01]  /*27d0*/  ISETP.GT.AND P3, PT, R3, 0x1, PT ;  /* 0x000000010300780c */ /* 0x000fe20003f64270 */
[----:B------:R-:W-:Y:S01]  /*27e0*/  USHF.R.S32.HI UR4, URZ, 0x7, UR4 ;  /* 0x000000073f047899 */ /* 0x000fe20008011404 */
[----:B------:R-:W-:Y:S02]  /*27f0*/  FMNMX.FTZ R6, R87, R6, !PT ;  /* 0x0000000657067209 */ /* 0x000fe40007810000 */
[----:B------:R-:W-:Y:S01]  /*2800*/  ISETP.GT.AND P4, PT, R3, 0x8, PT ;  /* 0x000000080300780c */ /* 0x000fe20003f84270 */
[----:B------:R-:W-:Y:S01]  /*2810*/  UISETP.LT.AND UP0, UPT, URZ, UR4, UPT ;  /* 0x000000043f00728c */ /* 0x000fe2000bf01270 */
[----:B------:R-:W-:Y:S01]  /*2820*/  FSEL R25, R25, -INF , P3 ;  /* 0xff80000019197808 */ /* 0x000fe20001800000 */
[----:B------:R-:W2:Y:S01]  /*2830*/  SHFL.BFLY PT, R7, R6, 0x2, 0x1f ;  /* 0x0c401f0006077f89 */ /* 0x000ea200000e0000 */
[----:B------:R-:W-:Y:S01]  /*2840*/  ISETP.GT.AND P3, PT, R3, 0x10, PT ;  /* 0x000000100300780c */ /* 0x000fe20003f64270 */
[----:B------:R-:W-:-:S04]  /*2850*/  USEL UR45, URZ, UR4, !UP0 ;  /* 0x000000043f2d7287 */ /* 0x000fc8000c000000 */
[----:B------:R-:W-:Y:S01]  /*2860*/  UISETP.GE.AND UP0, UPT, UR6, UR45, UPT ;  /* 0x0000002d0600728c */ /* 0x000fe2000bf06270 */
[----:B--2---:R-:W-:-:S05]  /*2870*/  FMNMX.FTZ R14, R6, R7, !PT ;  /* 0x00000007060e7209 */ /* 0x004fca0007810000 */
[----:B------:R-:W2:Y:S02]  /*2880*/  SHFL.BFLY PT, R7, R14, 0x1, 0x1f ;  /* 0x0c201f000e077f89 */ /* 0x000ea400000e0000 */
[----:B--2---:R-:W-:-:S04]  /*2890*/  FMNMX.FTZ R7, R14, R7, !PT ;  /* 0x000000070e077209 */ /* 0x004fc80007810000 */
[C---:B------:R-:W-:Y:S01]  /*28a0*/  FSETP.NEU.FTZ.AND P2, PT, R7.reuse, -INF , PT ;  /* 0xff8000000700780b */ /* 0x040fe20003f5d000 */
[----:B------:R-:W-:-:S05]  /*28b0*/  FMUL.FTZ R20, R7, R0 ;  /* 0x0000000007147220 */ /* 0x000fca0000410000 */
[----:B------:R-:W-:Y:S02]  /*28c0*/  FSEL R46, R20, RZ, P2 ;  /* 0x000000ff142e7208 */ /* 0x000fe40001000000 */
[----:B------:R-:W-:-:S03]  /*28d0*/  ISETP.GT.AND P2, PT, R3, RZ, PT ;  /* 0x000000ff0300720c */ /* 0x000fc60003f44270 */
[-CC-:B------:R-:W-:Y:S01]  /*28e0*/  FFMA.FTZ R181, R15, R0.reuse, -R46.reuse ;  /* 0x000000000fb57223 */ /* 0x180fe2000001082e */
[----:B------:R-:W-:Y:S01]  /*28f0*/  FSEL R5, R24, -INF , P2 ;  /* 0xff80000018057808 */ /* 0x000fe20001000000 */
[-CC-:B------:R-:W-:Y:S01]  /*2900*/  FFMA.FTZ R183, R21, R0.reuse, -R46.reuse ;  /* 0x0000000015b77223 */ /* 0x180fe2000001082e */
[----:B------:R-:W-:Y:S01]  /*2910*/  ISETP.GT.AND P2, PT, R3, 0x9, PT ;  /* 0x000000090300780c */ /* 0x000fe20003f44270 */
[-CC-:B------:R-:W-:Y:S01]  /*2920*/  FFMA.FTZ R6, R27, R0.reuse, -R46.reuse ;  /* 0x000000001b067223 */ /* 0x180fe2000001082e */
[----:B------:R-:W-:Y:S01]  /*2930*/  FSEL R15, R28, -INF , P4 ;  /* 0xff8000001c0f7808 */ /* 0x000fe20002000000 */
[-CC-:B------:R-:W-:Y:S01]  /*2940*/  FFMA.FTZ R14, R31, R0.reuse, -R46.reuse ;  /* 0x000000001f0e7223 */ /* 0x180fe2000001082e */
[----:B------:R-:W-:Y:S01]  /*2950*/  FMNMX.FTZ R4, R5, R25, !PT ;  /* 0x0000001905047209 */ /* 0x000fe20007810000 */
[-CC-:B------:R-:W-:Y:S01]  /*2960*/  FFMA.FTZ R20, R35, R0.reuse, -R46.reuse ;  /* 0x0000000023147223 */ /* 0x180fe2000001082e */
[----:B------:R-:W-:Y:S01]  /*2970*/  FSEL R29, R29, -INF , P2 ;  /* 0xff8000001d1d7808 */ /* 0x000fe20001000000 */
[--C-:B------:R-:W-:Y:S01]  /*2980*/  FFMA.FTZ R24, R39, R0, -R46.reuse ;  /* 0x0000000027187223 */ /* 0x100fe2000001082e */
[----:B------:R-:W-:Y:S01]  /*2990*/  FMNMX.FTZ R4, R15, R4, !PT ;  /* 0x000000040f047209 */ /* 0x000fe20007810000 */
[-CC-:B------:R-:W-:Y:S01]  /*29a0*/  FFMA.FTZ R177, R89, R0.reuse, -R46.reuse ;  /* 0x0000000059b17223 */ /* 0x180fe2000001082e */
[----:B------:R-:W-:Y:S01]  /*29b0*/  ISETP.GT.AND P2, PT, R3, 0x11, PT ;  /* 0x000000110300780c */ /* 0x000fe20003f44270 */
[----:B------:R-:W-:Y:S01]  /*29c0*/  MUFU.EX2 R181, R181 ;  /* 0x000000b500b57308 */ /* 0x000fe20000000800 */
[----:B------:R-:W-:Y:S01]  /*29d0*/  FSEL R21, R32, -INF , P3 ;  /* 0xff80000020157808 */ /* 0x000fe20001800000 */
[--C-:B------:R-:W-:Y:S01]  /*29e0*/  FFMA.FTZ R179, R91, R0, -R46.reuse ;  /* 0x000000005bb37223 */ /* 0x100fe2000001082e */
[----:B------:R-:W-:Y:S01]  /*29f0*/  FMNMX.FTZ R4, R29, R4, !PT ;  /* 0x000000041d047209 */ /* 0x000fe20007810000 */
[-CC-:B------:R-:W-:Y:S01]  /*2a00*/  FFMA.FTZ R173, R93, R0.reuse, -R46.reuse ;  /* 0x000000005dad7223 */ /* 0x180fe2000001082e */
[----:B------:R-:W-:Y:S01]  /*2a10*/  ISETP.GT.AND P3, PT, R3, 0x18, PT ;  /* 0x000000180300780c */ /* 0x000fe20003f64270 */
[--C-:B------:R-:W-:Y:S01]  /*2a20*/  FFMA.FTZ R26, R95, R0, -R46.reuse ;  /* 0x000000005f1a7223 */ /* 0x100fe2000001082e */
[----:B------:R-:W-:Y:S01]  /*2a30*/  FSEL R33, R33, -INF , P2 ;  /* 0xff80000021217808 */ /* 0x000fe20001000000 */
[----:B------:R-:W2:Y:S01]  /*2a40*/  MUFU.EX2 R6, R6 ;  /* 0x0000000600067308 */ /* 0x000ea20000000800 */
[----:B------:R-:W-:Y:S01]  /*2a50*/  FMNMX.FTZ R4, R21, R4, !PT ;  /* 0x0000000415047209 */ /* 0x000fe20007810000 */
[-CC-:B------:R-:W-:Y:S01]  /*2a60*/  FFMA.FTZ R175, R97, R0.reuse, -R46.reuse ;  /* 0x0000000061af7223 */ /* 0x180fe2000001082e */
[----:B------:R-:W-:Y:S01]  /*2a70*/  ISETP.GT.AND P2, PT, R3, 0x19, PT ;  /* 0x000000190300780c */ /* 0x000fe20003f44270 */
[-CC-:B------:R-:W-:Y:S01]  /*2a80*/  FFMA.FTZ R28, R99, R0.reuse, -R46.reuse ;  /* 0x00000000631c7223 */ /* 0x180fe2000001082e */
[----:B------:R-:W-:Y:S01]  /*2a90*/  FSEL R27, R36, -INF , P3 ;  /* 0xff800000241b7808 */ /* 0x000fe20001800000 */
[--C-:B------:R-:W-:Y:S01]  /*2aa0*/  FFMA.FTZ R169, R101, R0, -R46.reuse ;  /* 0x0000000065a97223 */ /* 0x100fe2000001082e */
[----:B------:R-:W-:Y:S01]  /*2ab0*/  FMNMX.FTZ R4, R33, R4, !PT ;  /* 0x0000000421047209 */ /* 0x000fe20007810000 */
[----:B------:R-:W-:Y:S01]  /*2ac0*/  MUFU.EX2 R183, R183 ;  /* 0x000000b700b77308 */ /* 0x000fe20000000800 */
[----:B------:R-:W-:Y:S01]  /*2ad0*/  ISETP.GT.AND P3, PT, R3, 0x20, PT ;  /* 0x000000200300780c */ /* 0x000fe20003f64270 */
        /* <DEDUP_REMOVED lines=14> */
[----:B------:R-:W-:Y:S01]  /*2bc0*/  MUFU.EX2 R177, R177 ;  /* 0x000000b100b17308 */ /* 0x000fe20000000800 */
        /* <DEDUP_REMOVED lines=27> */
[----:B------:R-:W-:Y:S01]  /*2d80*/  FFMA.FTZ R83, R83, R0, -R46 ;  /* 0x0000000053537223 */ /* 0x000fe2000001082e */
[----:B------:R-:W-:Y:S01]  /*2d90*/  FSEL R43, R52, -INF , P3 ;  /* 0xff800000342b7808 */ /* 0x000fe20001800000 */
[----:B--2---:R-:W-:Y:S01]  /*2da0*/  FADD.FTZ R52, R181, R6 ;  /* 0x00000006b5347221 */ /* 0x004fe20000010000 */
[----:B------:R-:W-:Y:S01]  /*2db0*/  FMNMX.FTZ R4, R49, R4, !PT ;  /* 0x0000000431047209 */ /* 0x000fe20007810000 */
[----:B------:R-:W-:Y:S01]  /*2dc0*/  MUFU.EX2 R173, R173 ;  /* 0x000000ad00ad7308 */ /* 0x000fe20000000800 */
[----:B------:R-:W-:Y:S01]  /*2dd0*/  ISETP.GT.AND P3, PT, R3, 0x40, PT ;  /* 0x000000400300780c */ /* 0x000fe20003f64270 */
[-CC-:B------:R-:W-:Y:S01]  /*2de0*/  FFMA.FTZ R131, R131, R0.reuse, -R46.reuse ;  /* 0x0000000083837223 */ /* 0x180fe2000001082e */
[----:B------:R-:W-:Y:S01]  /*2df0*/  FSEL R53, R53, -INF , P2 ;  /* 0xff80000035357808 */ /* 0x000fe20001000000 */
[----:B------:R-:W-:Y:S01]  /*2e00*/  FFMA.FTZ R46, R87, R0, -R46 ;  /* 0x00000000572e7223 */ /* 0x000fe2000001082e */
[----:B------:R-:W-:Y:S01]  /*2e10*/  FMNMX.FTZ R4, R43, R4, !PT ;  /* 0x000000042b047209 */ /* 0x000fe20007810000 */
[--C-:B------:R-:W-:Y:S01]  /*2e20*/  IMAD.MOV.U32 R125, RZ, RZ, R151.reuse ;  /* 0x000000ffff7d7224 */ /* 0x100fe200078e0097 */
[----:B------:R-:W-:Y:S01]  /*2e30*/  ISETP.GT.AND P2, PT, R3, 0x41, PT ;  /* 0x000000410300780c */ /* 0x000fe20003f44270 */
[----:B------:R-:W-:Y:S01]  /*2e40*/  MUFU.EX2 R26, R26 ;  /* 0x0000001a001a7308 */ /* 0x000fe20000000800 */
[----:B------:R-:W-:Y:S01]  /*2e50*/  FSEL R47, R56, -INF , P3 ;  /* 0xff800000382f7808 */ /* 0x000fe20001800000 */
[--C-:B------:R-:W-:Y:S01]  /*2e60*/  IMAD.MOV.U32 R123, RZ, RZ, R151.reuse ;  /* 0x000000ffff7b7224 */ /* 0x100fe200078e0097 */
[----:B------:R-:W-:Y:S01]  /*2e70*/  FMNMX.FTZ R4, R53, R4, !PT ;  /* 0x0000000435047209 */ /* 0x000fe20007810000 */
[--C-:B------:R-:W-:Y:S01]  /*2e80*/  IMAD.MOV.U32 R121, RZ, RZ, R151.reuse ;  /* 0x000000ffff797224 */ /* 0x100fe200078e0097 */
[----:B------:R-:W-:Y:S01]  /*2e90*/  ISETP.GT.AND P3, PT, R3, 0x48, PT ;  /* 0x000000480300780c */ /* 0x000fe20003f64270 */
[--C-:B------:R-:W-:Y:S01]  /*2ea0*/  IMAD.MOV.U32 R119, RZ, RZ, R151.reuse ;  /* 0x000000ffff777224 */ /* 0x100fe200078e0097 */
[----:B------:R-:W-:Y:S01]  /*2eb0*/  FSEL R57, R57, -INF , P2 ;  /* 0xff80000039397808 */ /* 0x000fe20001000000 */
[----:B------:R-:W-:Y:S01]  /*2ec0*/  MUFU.EX2 R175, R175 ;  /* 0x000000af00af7308 */ /* 0x000fe20000000800 */
[----:B------:R-:W-:Y:S01]  /*2ed0*/  FMNMX.FTZ R4, R47, R4, !PT ;  /* 0x000000042f047209 */ /* 0x000fe20007810000 */
[--C-:B------:R-:W-:Y:S01]  /*2ee0*/  IMAD.MOV.U32 R117, RZ, RZ, R151.reuse ;  /* 0x000000ffff757224 */ /* 0x100fe200078e0097 */
[----:B------:R-:W-:Y:S01]  /*2ef0*/  ISETP.GT.AND P2, PT, R3, 0x49, PT ;  /* 0x000000490300780c */ /* 0x000fe20003f44270 */
[--C-:B------:R-:W-:Y:S01]  /*2f00*/  IMAD.MOV.U32 R115, RZ, RZ, R151.reuse ;  /* 0x000000ffff737224 */ /* 0x100fe200078e0097 */
[----:B------:R-:W-:Y:S01]  /*2f10*/  FSEL R51, R60, -INF , P3 ;  /* 0xff8000003c337808 */ /* 0x000fe20001800000 */
[--C-:B------:R-:W-:Y:S01]  /*2f20*/  IMAD.MOV.U32 R113, RZ, RZ, R151.reuse ;  /* 0x000000ffff717224 */ /* 0x100fe200078e0097 */
[----:B------:R-:W-:Y:S01]  /*2f30*/  FMNMX.FTZ R4, R57, R4, !PT ;  /* 0x0000000439047209 */ /* 0x000fe20007810000 */
[----:B------:R-:W-:Y:S01]  /*2f40*/  MUFU.EX2 R28, R28 ;  /* 0x0000001c001c7308 */ /* 0x000fe20000000800 */
[----:B------:R-:W-:Y:S01]  /*2f50*/  ISETP.GT.AND P3, PT, R3, 0x50, PT ;  /* 0x000000500300780c */ /* 0x000fe20003f64270 */
[--C-:B------:R-:W-:Y:S01]  /*2f60*/  IMAD.MOV.U32 R111, RZ, RZ, R151.reuse ;  /* 0x000000ffff6f7224 */ /* 0x100fe200078e0097 */
[----:B------:R-:W-:Y:S01]  /*2f70*/  FSEL R61, R61, -INF , P2 ;  /* 0xff8000003d3d7808 */ /* 0x000fe20001000000 */
[--C-:B------:R-:W-:Y:S01]  /*2f80*/  IMAD.MOV.U32 R109, RZ, RZ, R151.reuse ;  /* 0x000000ffff6d7224 */ /* 0x100fe200078e0097 */
        /* <DEDUP_REMOVED lines=23> */
[----:B------:R-:W-:Y:S01]  /*3100*/  IMAD.MOV.U32 R91, RZ, RZ, R151 ;  /* 0x000000ffff5b7224 */ /* 0x000fe200078e0097 */
[----:B------:R-:W-:-:S02]  /*3110*/  FMNMX.FTZ R4, R59, R4, !PT ;  /* 0x000000043b047209 */ /* 0x000fc40007810000 */
[----:B------:R-:W-:Y:S01]  /*3120*/  ISETP.GT.AND P2, PT, R3, 0x61, PT ;  /* 0x000000610300780c */ /* 0x000fe20003f44270 */
[----:B------:R-:W-:Y:S01]  /*3130*/  MUFU.EX2 R32, R32 ;  /* 0x0000002000207308 */ /* 0x000fe20000000800 */
[----:B------:R-:W-:Y:S02]  /*3140*/  FSEL R63, R72, -INF , P3 ;  /* 0xff800000483f7808 */ /* 0x000fe40001800000 */
[----:B------:R-:W-:Y:S02]  /*3150*/  FMNMX.FTZ R4, R69, R4, !PT ;  /* 0x0000000445047209 */ /* 0x000fe40007810000 */
[----:B------:R-:W-:Y:S02]  /*3160*/  ISETP.GT.AND P3, PT, R3, 0x68, PT ;  /* 0x000000680300780c */ /* 0x000fe40003f64270 */
[----:B------:R-:W-:Y:S01]  /*3170*/  FSEL R73, R73, -INF , P2 ;  /* 0xff80000049497808 */ /* 0x000fe20001000000 */
[----:B------:R-:W-:Y:S01]  /*3180*/  MUFU.EX2 R165, R165 ;  /* 0x000000a500a57308 */ /* 0x000fe20000000800 */
[----:B------:R-:W-:-:S02]  /*3190*/  FMNMX.FTZ R4, R63, R4, !PT ;  /* 0x000000043f047209 */ /* 0x000fc40007810000 */
[----:B------:R-:W-:Y:S02]  /*31a0*/  ISETP.GT.AND P2, PT, R3, 0x69, PT ;  /* 0x000000690300780c */ /* 0x000fe40003f44270 */
[----:B------:R-:W-:Y:S02]  /*31b0*/  FSEL R67, R76, -INF , P3 ;  /* 0xff8000004c437808 */ /* 0x000fe40001800000 */
[----:B------:R-:W-:Y:S01]  /*31c0*/  FMNMX.FTZ R4, R73, R4, !PT ;  /* 0x0000000449047209 */ /* 0x000fe20007810000 */
[----:B------:R-:W-:Y:S01]  /*31d0*/  MUFU.EX2 R34, R34 ;  /* 0x0000002200227308 */ /* 0x000fe20000000800 */
[----:B------:R-:W-:Y:S02]  /*31e0*/  ISETP.GT.AND P3, PT, R3, 0x70, PT ;  /* 0x000000700300780c */ /* 0x000fe40003f64270 */
[----:B------:R-:W-:Y:S02]  /*31f0*/  FSEL R77, R77, -INF , P2 ;  /* 0xff8000004d4d7808 */ /* 0x000fe40001000000 */
        /* <DEDUP_REMOVED lines=13> */
[----:B------:R-:W-:Y:S02]  /*32d0*/  FSEL R85, R85, -INF , P2 ;  /* 0xff80000055557808 */ /* 0x000fe40001000000 */
[----:B------:R-:W-:Y:S02]  /*32e0*/  FMNMX.FTZ R4, R3, R4, !PT ;  /* 0x0000000403047209 */ /* 0x000fe40007810000 */
[----:B------:R-:W-:-:S02]  /*32f0*/  F2FP.F16.F32.PACK_AB R181, R6, R181 ;  /* 0x000000b506b5723e */ /* 0x000fc400000000ff */
[----:B------:R-:W-:Y:S01]  /*3300*/  FMNMX.FTZ R4, R85, R4, !PT ;  /* 0x0000000455047209 */ /* 0x000fe20007810000 */
[----:B------:R-:W-:Y:S04]  /*3310*/  MUFU.EX2 R38, R38 ;  /* 0x0000002600267308 */ /* 0x000fe80000000800 */
[----:B------:R-:W2:Y:S04]  /*3320*/  SHFL.BFLY PT, R89, R4, 0x2, 0x1f ;  /* 0x0c401f0004597f89 */ /* 0x000ea800000e0000 */
[----:B------:R-:W-:Y:S08]  /*3330*/  MUFU.EX2 R163, R163 ;  /* 0x000000a300a37308 */ /* 0x000ff00000000800 */
[----:B------:R-:W-:Y:S08]  /*3340*/  MUFU.EX2 R40, R40 ;  /* 0x0000002800287308 */ /* 0x000ff00000000800 */
[----:B------:R-:W-:Y:S01]  /*3350*/  MUFU.EX2 R157, R157 ;  /* 0x0000009d009d7308 */ /* 0x000fe20000000800 */
[----:B--2---:R-:W-:-:S07]  /*3360*/  FMNMX.FTZ R89, R4, R89, !PT ;  /* 0x0000005904597209 */ /* 0x004fce0007810000 */
[----:B------:R-:W-:Y:S01]  /*3370*/  MUFU.EX2 R44, R75 ;  /* 0x0000004b002c7308 */ /* 0x000fe20000000800 */
[----:B------:R-:W2:Y:S07]  /*3380*/  SHFL.BFLY PT, R4, R89, 0x1, 0x1f ;  /* 0x0c201f0059047f89 */ /* 0x000eae00000e0000 */
[----:B------:R-:W-:Y:S08]  /*3390*/  MUFU.EX2 R127, R127 ;  /* 0x0000007f007f7308 */ /* 0x000ff00000000800 */
[----:B------:R-:W3:Y:S08]  /*33a0*/  MUFU.EX2 R48, R79 ;  /* 0x0000004f00307308 */ /* 0x000ef00000000800 */
[----:B------:R-:W-:Y:S01]  /*33b0*/  MUFU.EX2 R129, R129 ;  /* 0x0000008100817308 */ /* 0x000fe20000000800 */
[----:B--2---:R-:W-:Y:S01]  /*33c0*/  FMNMX.FTZ R4, R89, R4, !PT ;  /* 0x0000000459047209 */ /* 0x004fe20007810000 */
[----:B------:R-:W-:-:S03]  /*33d0*/  IMAD.MOV.U32 R89, RZ, RZ, R151 ;  /* 0x000000ffff597224 */ /* 0x000fc600078e0097 */
[C---:B------:R-:W-:Y:S01]  /*33e0*/  FSETP.NEU.FTZ.AND P2, PT, R4.reuse, -INF , PT ;  /* 0xff8000000400780b */ /* 0x040fe20003f5d000 */
[----:B------:R-:W-:Y:S02]  /*33f0*/  FMUL.FTZ R42, R4, R0 ;  /* 0x00000000042a7220 */ /* 0x000fe40000410000 */
[----:B------:R-:W-:Y:S01]  /*3400*/  MUFU.EX2 R50, R83 ;  /* 0x0000005300327308 */ /* 0x000fe20000000800 */
[----:B---3--:R-:W-:Y:S02]  /*3410*/  F2FP.F16.F32.PACK_AB R159, R48, R127 ;  /* 0x0000007f309f723e */ /* 0x008fe400000000ff */
[----:B------:R-:W-:Y:S02]  /*3420*/  FSEL R42, R42, RZ, P2 ;  /* 0x000000ff2a2a7208 */ /* 0x000fe40001000000 */
[----:B------:R-:W-:-:S03]  /*3430*/  PLOP3.LUT P2, PT, PT, PT, UP0, 0x80, 0x0 ;  /* 0x000000000000781c */ /* 0x000fc60003f4f008 */
        /* <DEDUP_REMOVED lines=12> */
[-C--:B------:R-:W-:Y:S01]  /*3500*/  FFMA.FTZ R45, R45, R0.reuse, -R42 ;  /* 0x000000002d2d7223 */ /* 0x080fe2000001082a */
[----:B------:R-:W3:Y:S01]  /*3510*/  MUFU.EX2 R25, R25 ;  /* 0x0000001900197308 */ /* 0x000ee20000000800 */
        /* <DEDUP_REMOVED lines=14> */
[-C--:B------:R-:W-:Y:S01]  /*3600*/  FFMA.FTZ R65, R65, R0.reuse, -R42 ;  /* 0x0000000041417223 */ /* 0x080fe2000001082a */
[----:B------:R4:W5:Y:S01]  /*3610*/  MUFU.EX2 R182, R29 ;  /* 0x0000001d00b67308 */ /* 0x0009620000000800 */
[----:B------:R-:W-:Y:S01]  /*3620*/  FADD.FTZ R5, R179, R52 ;  /* 0x00000034b3057221 */ /* 0x000fe20000010000 */
[----:B---3--:R-:W-:Y:S01]  /*3630*/  FADD.FTZ R52, R180, R25 ;  /* 0x00000019b4347221 */ /* 0x008fe20000010000 */
[-CC-:B------:R-:W-:Y:S01]  /*3640*/  FFMA.FTZ R59, R59, R0.reuse, -R42.reuse ;  /* 0x000000003b3b7223 */ /* 0x180fe2000001082a */
[-CC-:B------:R-:W-:Y:S01]  /*3650*/  FFMA.FTZ R69, R69, R0.reuse, -R42.reuse ;  /* 0x0000000045457223 */ /* 0x180fe2000001082a */
[----:B------:R-:W-:Y:S01]  /*3660*/  FADD.FTZ R54, R24, R5 ;  /* 0x0000000518367221 */ /* 0x000fe20000010000 */
[-CC-:B------:R-:W-:Y:S01]  /*3670*/  FFMA.FTZ R63, R63, R0.reuse, -R42.reuse ;  /* 0x000000003f3f7223 */ /* 0x180fe2000001082a */
[-C--:B------:R-:W-:Y:S01]  /*3680*/  FFMA.FTZ R73, R73, R0.reuse, -R42 ;  /* 0x0000000049497223 */ /* 0x080fe2000001082a */
[----:B------:R-:W3:Y:S01]  /*3690*/  MUFU.EX2 R21, R21 ;  /* 0x0000001500157308 */ /* 0x000ee20000000800 */
[----:B--2---:R-:W-:Y:S01]  /*36a0*/  FADD.FTZ R5, R15, R52 ;  /* 0x000000340f057221 */ /* 0x004fe20000010000 */
[----:B----4-:R-:W-:Y:S01]  /*36b0*/  FADD.FTZ R29, R173, R54 ;  /* 0x00000036ad1d7221 */ /* 0x010fe20000010000 */
[-CC-:B------:R-:W-:Y:S01]  /*36c0*/  FFMA.FTZ R67, R67, R0.reuse, -R42.reuse ;  /* 0x0000000043437223 */ /* 0x180fe2000001082a */
[-CC-:B------:R-:W-:Y:S01]  /*36d0*/  FFMA.FTZ R77, R77, R0.reuse, -R42.reuse ;  /* 0x000000004d4d7223 */ /* 0x180fe2000001082a */
[-CC-:B------:R-:W-:Y:S01]  /*36e0*/  FFMA.FTZ R71, R71, R0.reuse, -R42.reuse ;  /* 0x0000000047477223 */ /* 0x180fe2000001082a */
[----:B------:R-:W-:Y:S01]  /*36f0*/  FADD.FTZ R54, R26, R29 ;  /* 0x0000001d1a367221 */ /* 0x000fe20000010000 */
[-C--:B------:R-:W-:Y:S01]  /*3700*/  FFMA.FTZ R81, R81, R0.reuse, -R42 ;  /* 0x0000000051517223 */ /* 0x080fe2000001082a */
[----:B------:R-:W2:Y:S01]  /*3710*/  MUFU.EX2 R176, R33 ;  /* 0x0000002100b07308 */ /* 0x000ea20000000800 */
[----:B-----5:R-:W-:Y:S01]  /*3720*/  FADD.FTZ R52, R182, R5 ;  /* 0x00000005b6347221 */ /* 0x020fe20000010000 */
[----:B------:R-:W-:Y:S01]  /*3730*/  FADD.FTZ R29, R175, R54 ;  /* 0x00000036af1d7221 */ /* 0x000fe20000010000 */
[-CC-:B------:R-:W-:Y:S01]  /*3740*/  FFMA.FTZ R3, R3, R0.reuse, -R42.reuse ;  /* 0x0000000003037223 */ /* 0x180fe2000001082a */
[----:B------:R-:W-:Y:S01]  /*3750*/  FFMA.FTZ R42, R85, R0, -R42 ;  /* 0x00000000552a7223 */ /* 0x000fe2000001082a */
[----:B------:R-:W-:Y:S01]  /*3760*/  F2FP.F16.F32.PACK_AB R180, R25, R180 ;  /* 0x000000b419b4723e */ /* 0x000fe200000000ff */
[----:B------:R-:W-:Y:S01]  /*3770*/  FADD.FTZ R54, R28, R29 ;  /* 0x0000001d1c367221 */ /* 0x000fe20000010000 */
[----:B------:R-:W-:Y:S01]  /*3780*/  F2FP.F16.F32.PACK_AB R182, R182, R15 ;  /* 0x0000000fb6b6723e */ /* 0x000fe200000000ff */
[----:B------:R-:W4:Y:S01]  /*3790*/  MUFU.EX2 R27, R27 ;  /* 0x0000001b001b7308 */ /* 0x000f220000000800 */
[----:B---3--:R-:W-:Y:S01]  /*37a0*/  FADD.FTZ R5, R21, R52 ;  /* 0x0000003415057221 */ /* 0x008fe20000010000 */
[----:B------:R-:W-:Y:S01]  /*37b0*/  FADD.FTZ R29, R169, R54 ;  /* 0x00000036a91d7221 */ /* 0x000fe20000010000 */
[----:B------:R-:W-:-:S02]  /*37c0*/  F2FP.F16.F32.PACK_AB R153, R50, R129 ;  /* 0x000000813299723e */ /* 0x000fc400000000ff */
[----:B------:R-:W-:Y:S01]  /*37d0*/  F2FP.F16.F32.PACK_AB R183, R14, R183 ;  /* 0x000000b70eb7723e */ /* 0x000fe200000000ff */
[----:B------:R-:W-:Y:S01]  /*37e0*/  FADD.FTZ R54, R30, R29 ;  /* 0x0000001d1e367221 */ /* 0x000fe20000010000 */
[----:B------:R-:W-:Y:S01]  /*37f0*/  F2FP.F16.F32.PACK_AB R177, R20, R177 ;  /* 0x000000b114b1723e */ /* 0x000fe200000000ff */
[----:B------:R-:W3:Y:S01]  /*3800*/  MUFU.EX2 R178, R37 ;  /* 0x0000002500b27308 */ /* 0x000ee20000000800 */
[----:B--2---:R-:W-:Y:S01]  /*3810*/  FADD.FTZ R52, R176, R5 ;  /* 0x00000005b0347221 */ /* 0x004fe20000010000 */
[----:B------:R-:W-:Y:S01]  /*3820*/  FADD.FTZ R29, R171, R54 ;  /* 0x00000036ab1d7221 */ /* 0x000fe20000010000 */
[----:B------:R-:W-:Y:S02]  /*3830*/  F2FP.F16.F32.PACK_AB R179, R24, R179 ;  /* 0x000000b318b3723e */ /* 0x000fe400000000ff */
[----:B------:R-:W-:Y:S02]  /*3840*/  F2FP.F16.F32.PACK_AB R173, R26, R173 ;  /* 0x000000ad1aad723e */ /* 0x000fe400000000ff */
[----:B------:R-:W-:Y:S01]  /*3850*/  F2FP.F16.F32.PACK_AB R175, R28, R175 ;  /* 0x000000af1caf723e */ /* 0x000fe200000000ff */
[----:B------:R-:W2:Y:S01]  /*3860*/  MUFU.EX2 R31, R31 ;  /* 0x0000001f001f7308 */ /* 0x000ea20000000800 */
[----:B----4-:R-:W-:Y:S01]  /*3870*/  FADD.FTZ R5, R27, R52 ;  /* 0x000000341b057221 */ /* 0x010fe20000010000 */
[----:B------:R-:W-:-:S02]  /*3880*/  F2FP.F16.F32.PACK_AB R169, R30, R169 ;  /* 0x000000a91ea9723e */ /* 0x000fc400000000ff */
[----:B------:R-:W-:Y:S02]  /*3890*/  F2FP.F16.F32.PACK_AB R171, R32, R171 ;  /* 0x000000ab20ab723e */ /* 0x000fe400000000ff */
[----:B------:R-:W-:Y:S02]  /*38a0*/  F2FP.F16.F32.PACK_AB R176, R176, R21 ;  /* 0x00000015b0b0723e */ /* 0x000fe400000000ff */
[----:B------:R-:W1:Y:S01]  /*38b0*/  MUFU.EX2 R172, R41 ;  /* 0x0000002900ac7308 */ /* 0x000e620000000800 */
[C---:B---3--:R-:W-:Y:S01]  /*38c0*/  FADD.FTZ R52, R178.reuse, R5 ;  /* 0x00000005b2347221 */ /* 0x048fe20000010000 */
[----:B------:R-:W-:-:S06]  /*38d0*/  F2FP.F16.F32.PACK_AB R178, R178, R27 ;  /* 0x0000001bb2b2723e */ /* 0x000fcc00000000ff */
[----:B------:R-:W3:Y:S01]  /*38e0*/  MUFU.EX2 R35, R35 ;  /* 0x0000002300237308 */ /* 0x000ee20000000800 */
[----:B--2---:R-:W-:Y:S01]  /*38f0*/  FADD.FTZ R5, R31, R52 ;  /* 0x000000341f057221 */ /* 0x004fe20000010000 */
[----:B------:R-:W-:-:S04]  /*3900*/  FADD.FTZ R52, R32, R29 ;  /* 0x0000001d20347221 */ /* 0x000fc80000010000 */
[----:B------:R-:W-:Y:S01]  /*3910*/  FADD.FTZ R29, R165, R52 ;  /* 0x00000034a51d7221 */ /* 0x000fe20000010000 */
[----:B------:R-:W-:Y:S01]  /*3920*/  F2FP.F16.F32.PACK_AB R165, R34, R165 ;  /* 0x000000a522a5723e */ /* 0x000fe200000000ff */
[----:B------:R-:W2:Y:S01]  /*3930*/  MUFU.EX2 R174, R45 ;  /* 0x0000002d00ae7308 */ /* 0x000ea20000000800 */
[----:B-1----:R-:W-:Y:S01]  /*3940*/  FADD.FTZ R2, R172, R5 ;  /* 0x00000005ac027221 */ /* 0x002fe20000010000 */
[----:B------:R-:W-:Y:S01]  /*3950*/  FADD.FTZ R52, R34, R29 ;  /* 0x0000001d22347221 */ /* 0x000fe20000010000 */
[----:B------:R-:W-:-:S03]  /*3960*/  F2FP.F16.F32.PACK_AB R172, R172, R31 ;  /* 0x0000001facac723e */ /* 0x000fc600000000ff */
[----:B------:R-:W-:Y:S01]  /*3970*/  FADD.FTZ R29, R167, R52 ;  /* 0x00000034a71d7221 */ /* 0x000fe20000010000 */
[C---:B------:R-:W-:Y:S01]  /*3980*/  F2FP.F16.F32.PACK_AB R167, R36.reuse, R167 ;  /* 0x000000a724a7723e */ /* 0x040fe200000000ff */
[----:B------:R-:W1:Y:S01]  /*3990*/  MUFU.EX2 R39, R39 ;  /* 0x0000002700277308 */ /* 0x000e620000000800 */
[----:B---3--:R-:W-:Y:S01]  /*39a0*/  FADD.FTZ R5, R35, R2 ;  /* 0x0000000223057221 */ /* 0x008fe20000010000 */
[----:B------:R-:W-:-:S04]  /*39b0*/  FADD.FTZ R52, R36, R29 ;  /* 0x0000001d24347221 */ /* 0x000fc80000010000 */
[----:B------:R-:W-:Y:S01]  /*39c0*/  FADD.FTZ R29, R161, R52 ;  /* 0x00000034a11d7221 */ /* 0x000fe20000010000 */
[----:B------:R-:W-:Y:S01]  /*39d0*/  F2FP.F16.F32.PACK_AB R161, R38, R161 ;  /* 0x000000a126a1723e */ /* 0x000fe200000000ff */
[----:B------:R-:W3:Y:S01]  /*39e0*/  MUFU.EX2 R168, R49 ;  /* 0x0000003100a87308 */ /* 0x000ee20000000800 */
[----:B--2---:R-:W-:Y:S01]  /*39f0*/  FADD.FTZ R2, R174, R5 ;  /* 0x00000005ae027221 */ /* 0x004fe20000010000 */
[----:B------:R-:W-:Y:S01]  /*3a00*/  FADD.FTZ R52, R38, R29 ;  /* 0x0000001d26347221 */ /* 0x000fe20000010000 */
[----:B------:R-:W-:-:S03]  /*3a10*/  F2FP.F16.F32.PACK_AB R174, R174, R35 ;  /* 0x00000023aeae723e */ /* 0x000fc600000000ff */
[----:B------:R-:W-:Y:S01]  /*3a20*/  FADD.FTZ R29, R163, R52 ;  /* 0x00000034a31d7221 */ /* 0x000fe20000010000 */
[C---:B------:R-:W-:Y:S01]  /*3a30*/  F2FP.F16.F32.PACK_AB R163, R40.reuse, R163 ;  /* 0x000000a328a3723e */ /* 0x040fe200000000ff */
[----:B------:R-:W2:Y:S01]  /*3a40*/  MUFU.EX2 R43, R43 ;  /* 0x0000002b002b7308 */ /* 0x000ea20000000800 */
[----:B-1----:R-:W-:Y:S01]  /*3a50*/  FADD.FTZ R5, R39, R2 ;  /* 0x0000000227057221 */ /* 0x002fe20000010000 */
[----:B------:R-:W-:-:S04]  /*3a60*/  FADD.FTZ R6, R40, R29 ;  /* 0x0000001d28067221 */ /* 0x000fc80000010000 */
[----:B------:R-:W-:Y:S01]  /*3a70*/  FADD.FTZ R29, R157, R6 ;  /* 0x000000069d1d7221 */ /* 0x000fe20000010000 */
[----:B------:R-:W-:Y:S01]  /*3a80*/  F2FP.F16.F32.PACK_AB R157, R44, R157 ;  /* 0x0000009d2c9d723e */ /* 0x000fe200000000ff */
[----:B------:R-:W1:Y:S01]  /*3a90*/  MUFU.EX2 R170, R53 ;  /* 0x0000003500aa7308 */ /* 0x000e620000000800 */
[----:B---3--:R-:W-:Y:S01]  /*3aa0*/  FADD.FTZ R2, R168, R5 ;  /* 0x00000005a8027221 */ /* 0x008fe20000010000 */
[----:B------:R-:W-:Y:S01]  /*3ab0*/  FADD.FTZ R6, R44, R29 ;  /* 0x0000001d2c067221 */ /* 0x000fe20000010000 */
[----:B------:R-:W-:-:S03]  /*3ac0*/  F2FP.F16.F32.PACK_AB R168, R168, R39 ;  /* 0x00000027a8a8723e */ /* 0x000fc600000000ff */
[----:B------:R-:W-:Y:S01]  /*3ad0*/  FADD.FTZ R29, R127, R6 ;  /* 0x000000067f1d7221 */ /* 0x000fe20000010000 */
[----:B------:R-:W-:Y:S01]  /*3ae0*/  IMAD.MOV.U32 R127, RZ, RZ, R151 ;  /* 0x000000ffff7f7224 */ /* 0x000fe200078e0097 */
[----:B------:R-:W3:Y:S01]  /*3af0*/  MUFU.EX2 R47, R47 ;  /* 0x0000002f002f7308 */ /* 0x000ee20000000800 */
[----:B--2---:R-:W-:Y:S01]  /*3b00*/  FADD.FTZ R5, R43, R2 ;  /* 0x000000022b057221 */ /* 0x004fe20000010000 */
[----:B------:R-:W-:-:S04]  /*3b10*/  FADD.FTZ R6, R48, R29 ;  /* 0x0000001d30067221 */ /* 0x000fc80000010000 */
[----:B------:R-:W-:Y:S01]  /*3b20*/  FADD.FTZ R29, R129, R6 ;  /* 0x00000006811d7221 */ /* 0x000fe20000010000 */
[----:B------:R-:W-:Y:S01]  /*3b30*/  IMAD.MOV.U32 R129, RZ, RZ, R151 ;  /* 0x000000ffff817224 */ /* 0x000fe200078e0097 */
[----:B------:R-:W2:Y:S01]  /*3b40*/  MUFU.EX2 R164, R57 ;  /* 0x0000003900a47308 */ /* 0x000ea20000000800 */
[----:B-1----:R-:W-:Y:S01]  /*3b50*/  FADD.FTZ R2, R170, R5 ;  /* 0x00000005aa027221 */ /* 0x002fe20000010000 */
[----:B------:R-:W-:Y:S01]  /*3b60*/  FADD.FTZ R6, R50, R29 ;  /* 0x0000001d32067221 */ /* 0x000fe20000010000 */
[----:B------:R-:W-:-:S05]  /*3b70*/  F2FP.F16.F32.PACK_AB R170, R170, R43 ;  /* 0x0000002baaaa723e */ /* 0x000fca00000000ff */
[----:B------:R-:W1:Y:S01]  /*3b80*/  MUFU.EX2 R51, R51 ;  /* 0x0000003300337308 */ /* 0x000e620000000800 */
[----:B---3--:R-:W-:-:S07]  /*3b90*/  FADD.FTZ R5, R47, R2 ;  /* 0x000000022f057221 */ /* 0x008fce0000010000 */
[----:B------:R-:W3:Y:S01]  /*3ba0*/  MUFU.EX2 R166, R61 ;  /* 0x0000003d00a67308 */ /* 0x000ee20000000800 */
[C---:B--2---:R-:W-:Y:S01]  /*3bb0*/  FADD.FTZ R2, R164.reuse, R5 ;  /* 0x00000005a4027221 */ /* 0x044fe20000010000 */
[----:B------:R-:W-:-:S06]  /*3bc0*/  F2FP.F16.F32.PACK_AB R164, R164, R47 ;  /* 0x0000002fa4a4723e */ /* 0x000fcc00000000ff */
[----:B------:R-:W2:Y:S01]  /*3bd0*/  MUFU.EX2 R55, R55 ;  /* 0x0000003700377308 */ /* 0x000ea20000000800 */
[----:B-1----:R-:W-:-:S07]  /*3be0*/  FADD.FTZ R5, R51, R2 ;  /* 0x0000000233057221 */ /* 0x002fce0000010000 */
[----:B------:R-:W1:Y:S01]  /*3bf0*/  MUFU.EX2 R160, R65 ;  /* 0x0000004100a07308 */ /* 0x000e620000000800 */
[C---:B---3--:R-:W-:Y:S01]  /*3c00*/  FADD.FTZ R2, R166.reuse, R5 ;  /* 0x00000005a6027221 */ /* 0x048fe20000010000 */
[----:B------:R-:W-:-:S06]  /*3c10*/  F2FP.F16.F32.PACK_AB R166, R166, R51 ;  /* 0x00000033a6a6723e */ /* 0x000fcc00000000ff */
[----:B------:R-:W3:Y:S01]  /*3c20*/  MUFU.EX2 R59, R59 ;  /* 0x0000003b003b7308 */ /* 0x000ee20000000800 */
[----:B--2---:R-:W-:-:S07]  /*3c30*/  FADD.FTZ R5, R55, R2 ;  /* 0x0000000237057221 */ /* 0x004fce0000010000 */
[----:B------:R-:W2:Y:S01]  /*3c40*/  MUFU.EX2 R162, R69 ;  /* 0x0000004500a27308 */ /* 0x000ea20000000800 */
[C---:B-1----:R-:W-:Y:S01]  /*3c50*/  FADD.FTZ R2, R160.reuse, R5 ;  /* 0x00000005a0027221 */ /* 0x042fe20000010000 */
[----:B------:R-:W-:-:S06]  /*3c60*/  F2FP.F16.F32.PACK_AB R160, R160, R55 ;  /* 0x00000037a0a0723e */ /* 0x000fcc00000000ff */
        /* <DEDUP_REMOVED lines=23> */
[----:B---3--:R-:W-:Y:S01]  /*3de0*/  FADD.FTZ R15, R3, R2 ;  /* 0x00000002030f7221 */ /* 0x008fe20000010000 */
[----:B------:R-:W-:Y:S02]  /*3df0*/  MOV R2, 0x3f800000 ;  /* 0x3f80000000027802 */ /* 0x000fe40000000f00 */
[C---:B--2---:R-:W-:Y:S01]  /*3e00*/  F2FP.F16.F32.PACK_AB R155, R46.reuse, R131 ;  /* 0x000000832e9b723e */ /* 0x044fe200000000ff */
[----:B------:R-:W-:Y:S01]  /*3e10*/  FADD.FTZ R5, R46, R29 ;  /* 0x0000001d2e057221 */ /* 0x000fe20000010000 */
[----:B------:R-:W-:Y:S01]  /*3e20*/  IMAD.MOV.U32 R131, RZ, RZ, R151 ;  /* 0x000000ffff837224 */ /* 0x000fe200078e0097 */
[C---:B-1----:R-:W-:Y:S01]  /*3e30*/  F2FP.F16.F32.PACK_AB R154, R42.reuse, R3 ;  /* 0x000000032a9a723e */ /* 0x042fe200000000ff */
[----:B------:R-:W-:Y:S01]  /*3e40*/  FADD.FTZ R6, R42, R15 ;  /* 0x0000000f2a067221 */ /* 0x000fe20000010000 */
[----:B------:R-:W-:Y:S01]  /*3e50*/  IMAD.MOV.U32 R3, RZ, RZ, 0x3f800000 ;  /* 0x3f800000ff037424 */ /* 0x000fe200078e00ff */
[----:B------:R-:W-:Y:S06]  /*3e60*/  @!P2 BRA `(.L_x_1865) ;  /* 0x0000002c001ca947 */ /* 0x000fec0003800000 */
[----:B------:R-:W-:Y:S01]  /*3e70*/  IMAD.MOV.U32 R15, RZ, RZ, R7 ;  /* 0x000000ffff0f7224 */ /* 0x000fe200078e0007 */
[----:B------:R-:W-:Y:S01]  /*3e80*/  CS2R R150, SRZ ;  /* 0x0000000000967805 */ /* 0x000fe2000001ff00 */
[----:B------:R-:W-:Y:S01]  /*3e90*/  IMAD.MOV.U32 R14, RZ, RZ, R4 ;  /* 0x000000ffff0e7224 */ /* 0x000fe200078e0004 */
[----:B------:R-:W-:Y:S01]  /*3ea0*/  CS2R R146, SRZ ;  /* 0x0000000000927805 */ /* 0x000fe2000001ff00 */
[----:B------:R-:W-:Y:S01]  /*3eb0*/  IMAD.MOV.U32 R2, RZ, RZ, 0x3f800000 ;  /* 0x3f800000ff027424 */ /* 0x000fe200078e00ff */
        /* <DEDUP_REMOVED lines=31> */
[----:B------:R-:W-:Y:S01]  /*40b0*/  UMOV UR4, UR36 ;  /* 0x0000002400047c82 */ /* 0x000fe20008000000 */
[----:B------:R-:W-:-:S05]  /*40c0*/  ULDC.64 UR40, c[0x0][0x3f8] ;  /* 0x0000fe0000287ab9 */ /* 0x000fca0000000a00 */
.L_x_1874:
[----:B------:R-:W-:-:S04]  /*40d0*/  UIADD3 UR5, UR4, 0x1, URZ ;  /* 0x0000000104057890 */ /* 0x000fc8000fffe03f */
[----:B------:R-:W-:-:S04]  /*40e0*/  UISETP.NE.AND UP0, UPT, UR5, 0x2, UPT ;  /* 0x000000020500788c */ /* 0x000fc8000bf05270 */
[----:B------:R-:W-:Y:S02]  /*40f0*/  USEL UR46, URZ, 0x1, UP0 ;  /* 0x000000013f2e7887 */ /* 0x000fe40008000000 */
[----:B------:R-:W-:Y:S02]  /*4100*/  USEL UR36, UR5, URZ, UP0 ;  /* 0x0000003f05247287 */ /* 0x000fe40008000000 */
[----:B------:R-:W-:Y:S01]  /*4110*/  ULOP3.LUT UR46, UR39, UR46, URZ, 0x3c, !UPT ;  /* 0x0000002e272e7292 */ /* 0x000fe2000f8e3c3f */
[----:B------:R-:W-:Y:S11]  /*4120*/  @!P0 BRA `(.L_x_1866) ;  /* 0x0000000000048947 */ /* 0x000ff60003800000 */
[----:B------:R-:W-:Y:S01]  /*4130*/  BPT.TRAP 0x1 ;  /* 0x000000040000795c */ /* 0x000fe20000300000 */
.L_x_1866:
[----:B------:R-:W-:Y:S01]  /*4140*/  ULEA UR7, UR36, UR37, 0x3 ;  /* 0x0000002524077291 */ /* 0x000fe2000f8e183f */
[----:B------:R-:W-:-:S05]  /*4150*/  IMAD.U32 R0, RZ, RZ, UR46 ;  /* 0x0000002eff007e24 */ /* 0x000fca000f8e00ff */
[----:B------:R-:W-:-:S04]  /*4160*/  SHF.L.U32 R0, R0, 0x1f, RZ ;  /* 0x0000001f00007819 */ /* 0x000fc800000006ff */
[----:B------:R1:W2:Y:S01]  /*4170*/  SYNCS.PHASECHK.TRANS64.TRYWAIT P2, [UR7+0x34830], R0 ;  /* 0x03483000ff0075a7 */ /* 0x0002a20008040147 */
[----:B------:R-:W-:Y:S05]  /*4180*/  @!P0 BRA `(.L_x_1867) ;  /* 0x0000000000048947 */ /* 0x000fea0003800000 */
[----:B------:R-:W-:Y:S01]  /*4190*/  BPT.TRAP 0x1 ;  /* 0x000000040000795c */ /* 0x000fe20000300000 */
.L_x_1867:
[----:B--2---:R-:W-:Y:S05]  /*41a0*/  @P2 BRA `(.L_x_1868) ;  /* 0x0000000000082947 */ /* 0x004fea0003800000 */
[----:B------:R-:W2:Y:S02]  /*41b0*/  SYNCS.PHASECHK.TRANS64.TRYWAIT P2, [UR7+0x34830], R0 ;  /* 0x03483000ff0075a7 */ /* 0x000ea40008040147 */
[----:B--2---:R-:W-:Y:S05]  /*41c0*/  @!P2 BRA `(.L_x_1869) ;  /* 0x0000009800b8a947 */ /* 0x004fea0003800000 */
.L_x_1868:
        /* <DEDUP_REMOVED lines=16> */
[----:B------:R-:W-:Y:S01]  /*42d0*/  R2UR UR56, R10 ;  /* 0x000000000a3872ca */ /* 0x000fe200000e0000 */
[----:B------:R-:W-:Y:S01]  /*42e0*/  UIADD3 UR58, UR5, 0x2, URZ ;  /* 0x00000002053a7890 */ /* 0x000fe2000fffe03f */
[----:B------:R-:W-:Y:S01]  /*42f0*/  R2UR UR57, R11 ;  /* 0x000000000b3972ca */ /* 0x000fe200000e0000 */
        /* <DEDUP_REMOVED lines=77> */
[----:B------:R-:W-:Y:S01]  /*47d0*/  R2UR UR56, R8 ;  /* 0x00000000083872ca */ /* 0x000fe200000e0000 */
[----:B------:R-:W-:Y:S01]  /*47e0*/  UIADD3 UR58, UR5, 0x806, URZ ;  /* 0x00000806053a7890 */ /* 0x000fe2000fffe03f */
[----:B------:R-:W-:Y:S01]  /*47f0*/  R2UR UR57, R9 ;  /* 0x00000000093972ca */ /* 0x000fe200000e0000 */
        /* <DEDUP_REMOVED lines=34> */
.L_x_1870:
[----:B------:R-:W-:Y:S01]  /*4a20*/  ULEA UR5, UR4, UR37, 0x3 ;  /* 0x0000002504057291 */ /* 0x000fe2000f8e183f */
[----:B-12---:R-:W-:-:S05]  /*4a30*/  IMAD.U32 R0, RZ, RZ, UR39 ;  /* 0x00000027ff007e24 */ /* 0x006fca000f8e00ff */
[----:B------:R-:W-:-:S04]  /*4a40*/  SHF.L.U32 R0, R0, 0x1f, RZ ;  /* 0x0000001f00007819 */ /* 0x000fc800000006ff */
[----:B------:R1:W2:Y:S01]  /*4a50*/  SYNCS.PHASECHK.TRANS64.TRYWAIT P2, [UR5+0x34850], R0 ;  /* 0x03485000ff0075a7 */ /* 0x0002a20008040145 */
[----:B------:R-:W-:Y:S05]  /*4a60*/  @!P0 BRA `(.L_x_1871) ;  /* 0x0000000000048947 */ /* 0x000fea0003800000 */
[----:B------:R-:W-:Y:S01]  /*4a70*/  BPT.TRAP 0x1 ;  /* 0x000000040000795c */ /* 0x000fe20000300000 */
.L_x_1871:
[----:B--2---:R-:W-:Y:S05]  /*4a80*/  @P2 BRA `(.L_x_1872) ;  /* 0x0000000000082947 */ /* 0x004fea0003800000 */
[----:B------:R-:W2:Y:S02]  /*4a90*/  SYNCS.PHASECHK.TRANS64.TRYWAIT P2, [UR5+0x34850], R0 ;  /* 0x03485000ff0075a7 */ /* 0x000ea40008040145 */
[----:B--2---:R-:W-:Y:S05]  /*4aa0*/  @!P2 BRA `(.L_x_1873) ;  /* 0x000000900098a947 */ /* 0x004fea0003800000 */
.L_x_1872:
[----:B------:R-:W-:Y:S01]  /*4ab0*/  UIADD3 UR10, UR37, 0x400, URZ ;  /* 0x00000400250a7890 */ /* 0x000fe2000fffe03f */
[----:B------:R-:W-:Y:S01]  /*4ac0*/  WARPGROUP.ARRIVE ;  /* 0x00000000000079c5 */ /* 0x000fe20000000000 */
[----:B------:R-:W-:Y:S01]  /*4ad0*/  UMOV UR11, 0x40000040 ;  /* 0x40000040000b7882 */ /* 0x000fe20000000000 */
[----:B------:R-:W-:Y:S02]  /*4ae0*/  UISETP.NE.U32.AND UP0, UPT, UR40, URZ, UPT ;  /* 0x0000003f2800728c */ /* 0x000fe4000bf05070 */
[----:B------:R-:W-:Y:S02]  /*4af0*/  USHF.R.U32.HI UR10, URZ, 0x4, UR10 ;  /* 0x000000043f0a7899 */ /* 0x000fe4000801160a */
[----:B------:R-:W-:Y:S02]  /*4b00*/  UISETP.NE.AND.EX UP0, UPT, UR41, URZ, UPT, UP0 ;  /* 0x0000003f2900728c */ /* 0x000fe4000bf05300 */
[----:B------:R-:W-:Y:S01]  /*4b10*/  ULOP3.LUT UR10, UR10, 0x3fff, URZ, 0xc0, !UPT ;  /* 0x00003fff0a0a7892 */ /* 0x000fe2000f8ec03f */
[----:B------:R-:W-:Y:S01]  /*4b20*/  ULDC UR18, c[0x0][0x404] ;  /* 0x0001010000127ab9 */ /* 0x000fe20000000800 */
[----:B------:R-:W-:-:S02]  /*4b30*/  ULDC UR15, c[0x0][0x2e0] ;  /* 0x0000b800000f7ab9 */ /* 0x000fc40000000800 */
[----:B------:R-:W-:Y:S01]  /*4b40*/  ULOP3.LUT UR10, UR10, 0x4000000, URZ, 0xfc, !UPT ;  /* 0x040000000a0a7892 */ /* 0x000fe2000f8efc3f */
[----:B------:R-:W-:Y:S01]  /*4b50*/  ULDC UR14, c[0x0][0x288] ;  /* 0x0000a200000e7ab9 */ /* 0x000fe20000000800 */
[----:B------:R-:W-:Y:S02]  /*4b60*/  UMOV UR39, UR46 ;  /* 0x0000002e00277c82 */ /* 0x000fe40008000000 */
        /* <DEDUP_REMOVED lines=8> */
[----:B------:R-:W-:Y:S01]  /*4bf0*/  UMOV UR10, 0xffffff80 ;  /* 0xffffff80000a7882 */ /* 0x000fe20000000000 */
[----:B------:R-:W-:Y:S02]  /*4c00*/  USEL UR11, UR18, 0x1, UP0 ;  /* 0x00000001120b7887 */ /* 0x000fe40008000000 */
[----:B------:R-:W-:Y:S02]  /*4c10*/  UIMAD UR10, UR6, UR10, 0x1 ;  /* 0x00000001060a74a4 */ /* 0x000fe4000f8e020a */
[----:B------:R-:W-:Y:S02]  /*4c20*/  UISETP.GT.AND UP0, UPT, UR6, UR45, UPT ;  /* 0x0000002d0600728c */ /* 0x000fe4000bf04270 */
[----:B------:R-:W-:Y:S02]  /*4c30*/  UIADD3 UR10, UR42, UR10, URZ ;  /* 0x0000000a2a0a7290 */ /* 0x000fe4000fffe03f */
[----:B------:R-:W-:-:S02]  /*4c40*/  UIADD3 UR6, UR6, -0x1, URZ ;  /* 0xffffffff06067890 */ /* 0x000fc4000fffe03f */
[----:B------:R-:W-:-:S03]  /*4c50*/  UIMAD UR10, UR11, UR15, UR10 ;  /* 0x0000000f0b0a72a4 */ /* 0x000fc6000f8e020a */
[----:B------:R-:W-:Y:S01]  /*4c60*/  UMOV UR11, 0x40000040 ;  /* 0x40000040000b7882 */ /* 0x000fe20000000000 */
[----:B------:R-:W-:-:S06]  /*4c70*/  UIADD3 UR10, UR10, -UR14, URZ ;  /* 0x8000000e0a0a7290 */ /* 0x000fcc000fffe03f */
[----:B--2---:R-:W-:Y:S01]  /*4c80*/  IMAD.U32 R3, RZ, RZ, UR10 ;  /* 0x0000000aff037e24 */ /* 0x004fe2000f8e00ff */
[----:B------:R-:W-:-:S03]  /*4c90*/  UIADD3 UR10, UR4, 0x100, URZ ;  /* 0x00000100040a7890 */ /* 0x000fc6000fffe03f */
[----:B------:R-:W-:-:S04]  /*4ca0*/  IMAD R20, R22, -0x2, R3 ;  /* 0xfffffffe16147824 */ /* 0x000fc800078e0203 */
[----:B------:R-:W-:-:S05]  /*4cb0*/  IMAD.IADD R20, R23, 0x1, R20 ;  /* 0x0000000117147824 */ /* 0x000fca00078e0214 */
[C---:B------:R-:W-:Y:S02]  /*4cc0*/  ISETP.GT.AND P2, PT, R20.reuse, RZ, PT ;  /* 0x000000ff1400720c */ /* 0x040fe40003f44270 */
[----:B------:R-:W-:Y:S02]  /*4cd0*/  ISETP.GT.AND P3, PT, R20, 0x1, PT ;  /* 0x000000011400780c */ /* 0x000fe40003f64270 */
[----:B------:R-:W-:Y:S02]  /*4ce0*/  FSEL R203, R24, -INF , P2 ;  /* 0xff80000018cb7808 */ /* 0x000fe40001000000 */
[----:B------:R-:W-:Y:S02]  /*4cf0*/  ISETP.GT.AND P2, PT, R20, 0x8, PT ;  /* 0x000000081400780c */ /* 0x000fe40003f44270 */
[----:B------:R-:W-:Y:S02]  /*4d00*/  FSEL R207, R25, -INF , P3 ;  /* 0xff80000019cf7808 */ /* 0x000fe40001800000 */
[----:B-1----:R-:W-:-:S02]  /*4d10*/  FMNMX.FTZ R0, R203, R14, !PT ;  /* 0x0000000ecb007209 */ /* 0x002fc40007810000 */
[----:B------:R-:W-:Y:S02]  /*4d20*/  ISETP.GT.AND P3, PT, R20, 0x9, PT ;  /* 0x000000091400780c */ /* 0x000fe40003f64270 */
[----:B------:R-:W-:Y:S02]  /*4d30*/  FSEL R199, R28, -INF , P2 ;  /* 0xff8000001cc77808 */ /* 0x000fe40001000000 */
[----:B------:R-:W-:Y:S02]  /*4d40*/  FMNMX.FTZ R0, R207, R0, !PT ;  /* 0x00000000cf007209 */ /* 0x000fe40007810000 */
[----:B------:R-:W-:Y:S02]  /*4d50*/  ISETP.GT.AND P2, PT, R20, 0x10, PT ;  /* 0x000000101400780c */ /* 0x000fe40003f44270 */
        /* <DEDUP_REMOVED lines=21> */
[----:B------:R-:W-:Y:S01]  /*4eb0*/  FMNMX.FTZ R0, R181, R0, !PT ;  /* 0x00000000b5007209 */ /* 0x000fe20007810000 */
[----:B------:R-:W-:Y:S02]  /*4ec0*/  WARPGROUP.DEPBAR.LE gsb0, 0x0 ;  /* 0x00008000000079c5 */ /* 0x000fe40000010000 */
[----:B------:R-:W-:Y:S01]  /*4ed0*/  WARPGROUP.ARRIVE ;  /* 0x00000000000079c5 */ /* 0x000fe20000000000 */
[----:B------:R-:W-:Y:S02]  /*4ee0*/  FSEL R179, R44, -INF , P2 ;  /* 0xff8000002cb37808 */ /* 0x000fe40001000000 */
[C---:B------:R-:W-:Y:S02]  /*4ef0*/  ISETP.GT.AND P2, PT, R20.reuse, 0x30, PT ;  /* 0x000000301400780c */ /* 0x040fe40003f44270 */
[----:B------:R-:W-:Y:S01]  /*4f00*/  FSEL R177, R45, -INF , P3 ;  /* 0xff8000002db17808 */ /* 0x000fe20001800000 */
[----:B------:R-:W-:Y:S01]  /*4f10*/  HGMMA.64x128x16.F32 R88, R172, gdesc[UR8].tnspB, R88, gsb0 ;  /* 0x41e00008ac587df0 */ /* 0x000fe20008000858 */
[----:B------:R-:W-:Y:S01]  /*4f20*/  UIADD3 UR10, UR4, 0x180, URZ ;  /* 0x00000180040a7890 */ /* 0x000fe2000fffe03f */
[----:B------:R-:W-:Y:S01]  /*4f30*/  FMNMX.FTZ R0, R179, R0, !PT ;  /* 0x00000000b3007209 */ /* 0x000fe20007810000 */
[----:B------:R-:W-:Y:S01]  /*4f40*/  UMOV UR11, 0x40000040 ;  /* 0x40000040000b7882 */ /* 0x000fe20000000000 */
[----:B------:R-:W-:-:S02]  /*4f50*/  ISETP.GT.AND P3, PT, R20, 0x31, PT ;  /* 0x000000311400780c */ /* 0x000fc40003f64270 */
[----:B------:R-:W-:Y:S01]  /*4f60*/  FMNMX.FTZ R0, R177, R0, !PT ;  /* 0x00000000b1007209 */ /* 0x000fe20007810000 */
[----:B------:R-:W-:Y:S02]  /*4f70*/  WARPGROUP.DEPBAR.LE gsb0, 0x0 ;  /* 0x00008000000079c5 */ /* 0x000fe40000010000 */
[----:B------:R-:W-:Y:S01]  /*4f80*/  WARPGROUP.ARRIVE ;  /* 0x00000000000079c5 */ /* 0x000fe20000000000 */
[----:B------:R-:W-:Y:S02]  /*4f90*/  FSEL R175, R48, -INF , P2 ;  /* 0xff80000030af7808 */ /* 0x000fe40001000000 */
[C---:B------:R-:W-:Y:S02]  /*4fa0*/  ISETP.GT.AND P2, PT, R20.reuse, 0x38, PT ;  /* 0x000000381400780c */ /* 0x040fe40003f44270 */
[----:B------:R-:W-:Y:S01]  /*4fb0*/  FSEL R173, R49, -INF , P3 ;  /* 0xff80000031ad7808 */ /* 0x000fe20001800000 */
[----:B------:R-:W-:Y:S01]  /*4fc0*/  HGMMA.64x128x16.F32 R88, R168, gdesc[UR8].tnspB, R88, gsb0 ;  /* 0x41e00008a8587df0 */ /* 0x000fe20008000858 */
[----:B------:R-:W-:Y:S01]  /*4fd0*/  FMNMX.FTZ R0, R175, R0, !PT ;  /* 0x00000000af007209 */ /* 0x000fe20007810000 */
[----:B------:R-:W-:Y:S01]  /*4fe0*/  UIADD3 UR10, UR4, 0x200, URZ ;  /* 0x00000200040a7890 */ /* 0x000fe2000fffe03f */
[----:B------:R-:W-:Y:S01]  /*4ff0*/  ISETP.GT.AND P3, PT, R20, 0x39, PT ;  /* 0x000000391400780c */ /* 0x000fe20003f64270 */
[----:B------:R-:W-:Y:S01]  /*5000*/  UMOV UR11, 0x40000040 ;  /* 0x40000040000b7882 */ /* 0x000fe20000000000 */
        /* <DEDUP_REMOVED lines=47> */
[C---:B------:R-:W-:Y:S01]  /*5300*/  ISETP.GT.AND P3, PT, R20.reuse, 0x79, PT ;  /* 0x000000791400780c */ /* 0x040fe20003f64270 */
[----:B------:R-:W-:Y:S01]  /*5310*/  VIADD R20, R20, 0x8 ;  /* 0x0000000814147836 */ /* 0x000fe20000000000 */
[----:B------:R-:W-:-:S02]  /*5320*/  FSEL R41, R84, -INF , P2 ;  /* 0xff80000054297808 */ /* 0x000fc40001000000 */
[----:B------:R-:W-:Y:S02]  /*5330*/  FMNMX.FTZ R0, R81, R0, !PT ;  /* 0x0000000051007209 */ /* 0x000fe40007810000 */
[----:B------:R-:W-:Y:S02]  /*5340*/  FSEL R85, R85, -INF , P3 ;  /* 0xff80000055557808 */ /* 0x000fe40001800000 */
[----:B------:R-:W-:Y:S02]  /*5350*/  FMNMX.FTZ R0, R41, R0, !PT ;  /* 0x0000000029007209 */ /* 0x000fe40007810000 */
[C---:B------:R-:W-:Y:S02]  /*5360*/  ISETP.GT.AND P5, PT, R20.reuse, RZ, PT ;  /* 0x000000ff1400720c */ /* 0x040fe40003fa4270 */
[----:B------:R-:W-:Y:S02]  /*5370*/  FMNMX.FTZ R24, R85, R0, !PT ;  /* 0x0000000055187209 */ /* 0x000fe40007810000 */
[----:B------:R-:W1:Y:S01]  /*5380*/  LDC R0, c[0x0][0x988] ;  /* 0x00026200ff007b82 */ /* 0x000e620000000800 */
[----:B------:R-:W-:-:S02]  /*5390*/  ISETP.GT.AND P6, PT, R20, 0x1, PT ;  /* 0x000000011400780c */ /* 0x000fc40003fc4270 */
[----:B------:R-:W2:Y:S01]  /*53a0*/  SHFL.BFLY PT, R37, R24, 0x2, 0x1f ;  /* 0x0c401f0018257f89 */ /* 0x000ea200000e0000 */
[----:B------:R-:W-:Y:S02]  /*53b0*/  FSEL R26, R26, -INF , P5 ;  /* 0xff8000001a1a7808 */ /* 0x000fe40002800000 */
[C---:B------:R-:W-:Y:S02]  /*53c0*/  ISETP.GT.AND P3, PT, R20.reuse, 0x8, PT ;  /* 0x000000081400780c */ /* 0x040fe40003f64270 */
[C---:B------:R-:W-:Y:S02]  /*53d0*/  ISETP.GT.AND P4, PT, R20.reuse, 0x9, PT ;  /* 0x000000091400780c */ /* 0x040fe40003f84270 */
[----:B------:R-:W-:Y:S02]  /*53e0*/  ISETP.GT.AND P5, PT, R20, 0x10, PT ;  /* 0x000000101400780c */ /* 0x000fe40003fa4270 */
[----:B--2---:R-:W-:Y:S01]  /*53f0*/  FMNMX.FTZ R28, R24, R37, !PT ;  /* 0x00000025181c7209 */ /* 0x004fe20007810000 */
[----:B------:R-:W-:-:S02]  /*5400*/  WARPGROUP.DEPBAR.LE gsb0, 0x0 ;  /* 0x00008000000079c5 */ /* 0x000fc40000010000 */
[----:B------:R-:W-:Y:S02]  /*5410*/  WARPGROUP.ARRIVE ;  /* 0x00000000000079c5 */ /* 0x000fe40000000000 */
[----:B------:R-:W2:Y:S01]  /*5420*/  SHFL.BFLY PT, R37, R28, 0x1, 0x1f ;  /* 0x0c201f001c257f89 */ /* 0x000ea200000e0000 */
[----:B------:R-:W-:Y:S02]  /*5430*/  FMNMX.FTZ R24, R26, R15, !PT ;  /* 0x0000000f1a187209 */ /* 0x000fe40007810000 */
[----:B------:R-:W-:Y:S01]  /*5440*/  FSEL R169, R31, -INF , P4 ;  /* 0xff8000001fa97808 */ /* 0x000fe20002000000 */
[----:B------:R-:W-:Y:S01]  /*5450*/  HGMMA.64x128x16.F32 R88, R164, gdesc[UR8].tnspB, R88, gsb0 ;  /* 0x41e00008a4587df0 */ /* 0x000fe20008000858 */
[----:B------:R-:W-:Y:S01]  /*5460*/  UIADD3 UR10, UR4, 0x280, URZ ;  /* 0x00000280040a7890 */ /* 0x000fe2000fffe03f */
[----:B------:R-:W-:Y:S01]  /*5470*/  FSEL R171, R34, -INF , P5 ;  /* 0xff80000022ab7808 */ /* 0x000fe20002800000 */
[----:B------:R-:W-:Y:S01]  /*5480*/  UMOV UR11, 0x40000040 ;  /* 0x40000040000b7882 */ /* 0x000fe20000000000 */
[----:B------:R-:W-:-:S02]  /*5490*/  ISETP.GT.AND P4, PT, R20, 0x19, PT ;  /* 0x000000191400780c */ /* 0x000fc40003f84270 */
[----:B------:R-:W-:Y:S02]  /*54a0*/  ISETP.GT.AND P5, PT, R20, 0x20, PT ;  /* 0x000000201400780c */ /* 0x000fe40003fa4270 */
[----:B--2---:R-:W-:-:S04]  /*54b0*/  FMNMX.FTZ R4, R28, R37, !PT ;  /* 0x000000251c047209 */ /* 0x004fc80007810000 */
[C---:B------:R-:W-:Y:S01]  /*54c0*/  FSETP.NEU.FTZ.AND P2, PT, R4.reuse, -INF , PT ;  /* 0xff8000000400780b */ /* 0x040fe20003f5d000 */
[----:B-1----:R-:W-:-:S05]  /*54d0*/  FMUL.FTZ R2, R4, R0 ;  /* 0x0000000004027220 */ /* 0x002fca0000410000 */
[----:B------:R-:W-:-:S05]  /*54e0*/  FSEL R2, R2, RZ, P2 ;  /* 0x000000ff02027208 */ /* 0x000fca0001000000 */
[-CC-:B------:R-:W-:Y:S01]  /*54f0*/  FFMA.FTZ R176, R183, R0.reuse, -R2.reuse ;  /* 0x00000000b7b07223 */ /* 0x180fe20000010802 */
[-CC-:B------:R-:W-:Y:S01]  /*5500*/  FFMA.FTZ R31, R193, R0.reuse, -R2.reuse ;  /* 0x00000000c11f7223 */ /* 0x180fe20000010802 */
[-CC-:B------:R-:W-:Y:S01]  /*5510*/  FFMA.FTZ R178, R197, R0.reuse, -R2.reuse ;  /* 0x00000000c5b27223 */ /* 0x180fe20000010802 */
[----:B------:R-:W-:Y:S01]  /*5520*/  FSEL R197, R39, -INF , P4 ;  /* 0xff80000027c57808 */ /* 0x000fe20002000000 */
[-CC-:B------:R-:W-:Y:S01]  /*5530*/  FFMA.FTZ R182, R199, R0.reuse, -R2.reuse ;  /* 0x00000000c7b67223 */ /* 0x180fe20000010802 */
[----:B------:R-:W-:Y:S01]  /*5540*/  FSEL R199, R42, -INF , P5 ;  /* 0xff8000002ac77808 */ /* 0x000fe20002800000 */
[-CC-:B------:R-:W-:Y:S01]  /*5550*/  FFMA.FTZ R180, R203, R0.reuse, -R2.reuse ;  /* 0x00000000cbb47223 */ /* 0x180fe20000010802 */
[C---:B------:R-:W-:Y:S01]  /*5560*/  ISETP.GT.AND P4, PT, R20.reuse, 0x29, PT ;  /* 0x000000291400780c */ /* 0x040fe20003f84270 */
[-CC-:B------:R-:W-:Y:S01]  /*5570*/  FFMA.FTZ R172, R195, R0.reuse, -R2.reuse ;  /* 0x00000000c3ac7223 */ /* 0x180fe20000010802 */
[----:B------:R-:W-:Y:S01]  /*5580*/  ISETP.GT.AND P5, PT, R20, 0x30, PT ;  /* 0x000000301400780c */ /* 0x000fe20003fa4270 */
        /* <DEDUP_REMOVED lines=9> */
[-CC-:B------:R-:W-:Y:S01]  /*5620*/  FFMA.FTZ R170, R49, R0.reuse, -R2.reuse ;  /* 0x0000000031aa7223 */ /* 0x180fe20000010802 */
[-CC-:B------:R-:W-:Y:S01]  /*5630*/  FFMA.FTZ R49, R53, R0.reuse, -R2.reuse ;  /* 0x0000000035317223 */ /* 0x180fe20000010802 */
[----:B------:R-:W-:Y:S01]  /*5640*/  FSEL R179, R58, -INF , P5 ;  /* 0xff8000003ab37808 */ /* 0x000fe20002800000 */
[----:B------:R-:W-:Y:S01]  /*5650*/  MUFU.EX2 R180, R180 ;  /* 0x000000b400b47308 */ /* 0x000fe20000000800 */
[----:B------:R-:W-:Y:S01]  /*5660*/  ISETP.GT.AND P5, PT, R20, 0x50, PT ;  /* 0x000000501400780c */ /* 0x000fe20003fa4270 */
[-CC-:B------:R-:W-:Y:S01]  /*5670*/  FFMA.FTZ R28, R33, R0.reuse, -R2.reuse ;  /* 0x00000000211c7223 */ /* 0x180fe20000010802 */
[-CC-:B------:R-:W-:Y:S01]  /*5680*/  FFMA.FTZ R32, R41, R0.reuse, -R2.reuse ;  /* 0x0000000029207223 */ /* 0x180fe20000010802 */
[-CC-:B------:R-:W-:Y:S01]  /*5690*/  FFMA.FTZ R33, R81, R0.reuse, -R2.reuse ;  /* 0x0000000051217223 */ /* 0x180fe20000010802 */
[----:B------:R-:W-:Y:S01]  /*56a0*/  FSEL R175, R66, -INF , P5 ;  /* 0xff80000042af7808 */ /* 0x000fe20002800000 */
[----:B------:R-:W-:Y:S01]  /*56b0*/  FFMA.FTZ R41, R85, R0, -R2 ;  /* 0x0000000055297223 */ /* 0x000fe20000010802 */
[----:B------:R-:W-:Y:S01]  /*56c0*/  ISETP.GT.AND P5, PT, R20, 0x60, PT ;  /* 0x000000601400780c */ /* 0x000fe20003fa4270 */
[----:B------:R-:W-:Y:S03]  /*56d0*/  MUFU.EX2 R37, R37 ;  /* 0x0000002500257308 */ /* 0x000fe60000000800 */
[----:B------:R-:W-:-:S02]  /*56e0*/  FSEL R207, R74, -INF , P5 ;  /* 0xff8000004acf7808 */ /* 0x000fc40002800000 */
[----:B------:R-:W-:-:S03]  /*56f0*/  ISETP.GT.AND P5, PT, R20, 0x70, PT ;  /* 0x000000701400780c */ /* 0x000fc60003fa4270 */
[----:B------:R-:W-:Y:S01]  /*5700*/  MUFU.EX2 R182, R182 ;  /* 0x000000b600b67308 */ /* 0x000fe20000000800 */
[----:B------:R-:W-:-:S07]  /*5710*/  FSEL R209, R82, -INF , P5 ;  /* 0xff80000052d17808 */ /* 0x000fce0002800000 */
        /* <DEDUP_REMOVED lines=10> */
[----:B------:R-:W-:Y:S01]  /*57c0*/  FSEL R167, R27, -INF , P6 ;  /* 0xff8000001ba77808 */ /* 0x000fe20003000000 */
[--C-:B------:R-:W-:Y:S01]  /*57d0*/  FFMA.FTZ R166, R3, R0, -R2.reuse ;  /* 0x0000000003a67223 */ /* 0x100fe20000010802 */
[----:B------:R-:W-:Y:S02]  /*57e0*/  FSEL R165, R30, -INF , P3 ;  /* 0xff8000001ea57808 */ /* 0x000fe40001800000 */
[----:B------:R1:W-:Y:S01]  /*57f0*/  MUFU.EX2 R27, R205 ;  /* 0x000000cd001b7308 */ /* 0x0003e20000000800 */
[----:B------:R-:W-:Y:S01]  /*5800*/  FMNMX.FTZ R24, R167, R24, !PT ;  /* 0x00000018a7187209 */ /* 0x000fe20007810000 */
[----:B------:R-:W-:Y:S01]  /*5810*/  HGMMA.64x128x16.F32 R88, R160, gdesc[UR8].tnspB, R88, gsb0 ;  /* 0x41e00008a0587df0 */ /* 0x000fe20008000858 */
[C---:B------:R-:W-:Y:S01]  /*5820*/  ISETP.GT.AND P6, PT, R20.reuse, 0x11, PT ;  /* 0x000000111400780c */ /* 0x040fe20003fc4270 */
[----:B------:R-:W-:Y:S01]  /*5830*/  UIADD3 UR10, UR4, 0x300, URZ ;  /* 0x00000300040a7890 */ /* 0x000fe2000fffe03f */
[----:B------:R-:W-:Y:S01]  /*5840*/  FMNMX.FTZ R24, R165, R24, !PT ;  /* 0x00000018a5187209 */ /* 0x000fe20007810000 */
[----:B------:R-:W-:Y:S01]  /*5850*/  UMOV UR11, 0x40000040 ;  /* 0x40000040000b7882 */ /* 0x000fe20000000000 */
[----:B------:R-:W-:Y:S01]  /*5860*/  ISETP.GT.AND P3, PT, R20, 0x18, PT ;  /* 0x000000181400780c */ /* 0x000fe20003f64270 */
        /* <DEDUP_REMOVED lines=8> */
[----:B------:R-:W-:Y:S01]  /*58f0*/  FFMA.FTZ R61, R65, R0, -R2 ;  /* 0x00000000413d7223 */ /* 0x000fe20000010802 */
[----:B------:R-:W-:Y:S01]  /*5900*/  FMNMX.FTZ R24, R183, R24, !PT ;  /* 0x00000018b7187209 */ /* 0x000fe20007810000 */
[----:B------:R-:W-:Y:S01]  /*5910*/  MUFU.EX2 R35, R35 ;  /* 0x0000002300237308 */ /* 0x000fe20000000800 */
[----:B------:R-:W-:-:S02]  /*5920*/  ISETP.GT.AND P6, PT, R20, 0x21, PT ;  /* 0x000000211400780c */ /* 0x000fc40003fc4270 */
[----:B------:R-:W-:Y:S02]  /*5930*/  FMNMX.FTZ R24, R193, R24, !PT ;  /* 0x00000018c1187209 */ /* 0x000fe40007810000 */
[----:B------:R-:W-:Y:S02]  /*5940*/  ISETP.GT.AND P3, PT, R20, 0x28, PT ;  /* 0x000000281400780c */ /* 0x000fe40003f64270 */
[----:B------:R-:W-:Y:S01]  /*5950*/  FMNMX.FTZ R24, R197, R24, !PT ;  /* 0x00000018c5187209 */ /* 0x000fe20007810000 */
[----:B------:R-:W-:Y:S01]  /*5960*/  MUFU.EX2 R49, R49 ;  /* 0x0000003100317308 */ /* 0x000fe20000000800 */
[----:B------:R-:W-:Y:S01]  /*5970*/  FSEL R201, R43, -INF , P6 ;  /* 0xff8000002bc97808 */ /* 0x000fe20003000000 */
[----:B------:R-:W-:Y:S01]  /*5980*/  FFMA.FTZ R43, R177, R0, -R2 ;  /* 0x00000000b12b7223 */ /* 0x000fe20000010802 */
[----:B------:R-:W-:Y:S02]  /*5990*/  FMNMX.FTZ R24, R199, R24, !PT ;  /* 0x00000018c7187209 */ /* 0x000fe40007810000 */
[----:B------:R-:W-:-:S02]  /*59a0*/  FSEL R203, R46, -INF , P3 ;  /* 0xff8000002ecb7808 */ /* 0x000fc40001800000 */
[----:B------:R-:W-:Y:S01]  /*59b0*/  FMNMX.FTZ R24, R201, R24, !PT ;  /* 0x00000018c9187209 */ /* 0x000fe20007810000 */
[----:B------:R-:W-:Y:S01]  /*59c0*/  MUFU.EX2 R43, R43 ;  /* 0x0000002b002b7308 */ /* 0x000fe20000000800 */
[C---:B------:R-:W-:Y:S02]  /*59d0*/  ISETP.GT.AND P6, PT, R20.reuse, 0x31, PT ;  /* 0x000000311400780c */ /* 0x040fe40003fc4270 */
[----:B------:R-:W-:Y:S02]  /*59e0*/  FMNMX.FTZ R24, R203, R24, !PT ;  /* 0x00000018cb187209 */ /* 0x000fe40007810000 */
[----:B------:R-:W-:Y:S02]  /*59f0*/  ISETP.GT.AND P3, PT, R20, 0x38, PT ;  /* 0x000000381400780c */ /* 0x000fe40003f64270 */
[----:B------:R-:W-:Y:S01]  /*5a00*/  FMNMX.FTZ R24, R47, R24, !PT ;  /* 0x000000182f187209 */ /* 0x000fe20007810000 */
[----:B------:R-:W-:Y:S01]  /*5a10*/  MUFU.EX2 R164, R164 ;  /* 0x000000a400a47308 */ /* 0x000fe20000000800 */
[----:B------:R-:W-:-:S02]  /*5a20*/  FSEL R51, R51, -INF , P6 ;  /* 0xff80000033337808 */ /* 0x000fc40003000000 */
[----:B------:R-:W-:Y:S02]  /*5a30*/  FMNMX.FTZ R24, R195, R24, !PT ;  /* 0x00000018c3187209 */ /* 0x000fe40007810000 */
[----:B------:R-:W-:Y:S01]  /*5a40*/  FSEL R181, R54, -INF , P3 ;  /* 0xff80000036b57808 */ /* 0x000fe20001800000 */
[----:B------:R-:W-:Y:S01]  /*5a50*/  IMAD.U32 R54, RZ, RZ, UR5 ;  /* 0x00000005ff367e24 */ /* 0x000fe2000f8e00ff */
[----:B------:R-:W-:Y:S01]  /*5a60*/  FMNMX.FTZ R24, R51, R24, !PT ;  /* 0x0000001833187209 */ /* 0x000fe20007810000 */
[----:B------:R-:W-:Y:S01]  /*5a70*/  MUFU.EX2 R45, R45 ;  /* 0x0000002d002d7308 */ /* 0x000fe20000000800 */
[----:B-1----:R-:W-:Y:S01]  /*5a80*/  FSEL R205, R55, -INF , P4 ;  /* 0xff80000037cd7808 */ /* 0x002fe20002000000 */
[----:B------:R-:W-:Y:S01]  /*5a90*/  FFMA.FTZ R55, R173, R0, -R2 ;  /* 0x00000000ad377223 */ /* 0x000fe20000010802 */
[----:B------:R-:W-:Y:S01]  /*5aa0*/  FMNMX.FTZ R24, R181, R24, !PT ;  /* 0x00000018b5187209 */ /* 0x000fe20007810000 */
[----:B------:R-:W-:Y:S01]  /*5ab0*/  @!P1 VIADD R54, R54, 0x34860 ;  /* 0x0003486036369836 */ /* 0x000fe20000000000 */
[----:B------:R-:W-:-:S02]  /*5ac0*/  ISETP.GT.AND P6, PT, R20, 0x41, PT ;  /* 0x000000411400780c */ /* 0x000fc40003fc4270 */
[----:B------:R-:W-:Y:S01]  /*5ad0*/  FMNMX.FTZ R24, R205, R24, !PT ;  /* 0x00000018cd187209 */ /* 0x000fe20007810000 */
[----:B------:R-:W-:Y:S01]  /*5ae0*/  MUFU.EX2 R55, R55 ;  /* 0x0000003700377308 */ /* 0x000fe20000000800 */
[C---:B------:R-:W-:Y:S02]  /*5af0*/  ISETP.GT.AND P3, PT, R20.reuse, 0x48, PT ;  /* 0x000000481400780c */ /* 0x040fe40003f64270 */
[----:B------:R-:W-:Y:S02]  /*5b00*/  FSEL R59, R59, -INF , P6 ;  /* 0xff8000003b3b7808 */ /* 0x000fe40003000000 */
[----:B------:R-:W-:Y:S02]  /*5b10*/  FMNMX.FTZ R24, R179, R24, !PT ;  /* 0x00000018b3187209 */ /* 0x000fe40007810000 */
[----:B------:R-:W-:Y:S01]  /*5b20*/  ISETP.GT.AND P4, PT, R20, 0x49, PT ;  /* 0x000000491400780c */ /* 0x000fe20003f84270 */
[----:B------:R-:W-:Y:S01]  /*5b30*/  MUFU.EX2 R166, R166 ;  /* 0x000000a600a67308 */ /* 0x000fe20000000800 */
[----:B------:R-:W-:-:S02]  /*5b40*/  FSEL R177, R62, -INF , P3 ;  /* 0xff8000003eb17808 */ /* 0x000fc40001800000 */
[----:B------:R-:W-:Y:S02]  /*5b50*/  FMNMX.FTZ R24, R59, R24, !PT ;  /* 0x000000183b187209 */ /* 0x000fe40007810000 */
[----:B------:R-:W-:Y:S02]  /*5b60*/  FSEL R63, R63, -INF , P4 ;  /* 0xff8000003f3f7808 */ /* 0x000fe40002000000 */
[----:B------:R-:W-:Y:S01]  /*5b70*/  FMNMX.FTZ R24, R177, R24, !PT ;  /* 0x00000018b1187209 */ /* 0x000fe20007810000 */
[----:B------:R-:W-:Y:S01]  /*5b80*/  MUFU.EX2 R57, R57 ;  /* 0x0000003900397308 */ /* 0x000fe20000000800 */
[C---:B------:R-:W-:Y:S02]  /*5b90*/  ISETP.GT.AND P6, PT, R20.reuse, 0x51, PT ;  /* 0x000000511400780c */ /* 0x040fe40003fc4270 */
[----:B------:R-:W-:Y:S02]  /*5ba0*/  FMNMX.FTZ R24, R63, R24, !PT ;  /* 0x000000183f187209 */ /* 0x000fe40007810000 */
[----:B------:R-:W-:-:S02]  /*5bb0*/  ISETP.GT.AND P3, PT, R20, 0x58, PT ;  /* 0x000000581400780c */ /* 0x000fc40003f64270 */
[----:B------:R-:W-:Y:S01]  /*5bc0*/  FSEL R67, R67, -INF , P6 ;  /* 0xff80000043437808 */ /* 0x000fe20003000000 */
[----:B------:R-:W-:Y:S01]  /*5bd0*/  MUFU.EX2 R61, R61 ;  /* 0x0000003d003d7308 */ /* 0x000fe20000000800 */
[----:B------:R-:W-:Y:S02]  /*5be0*/  FMNMX.FTZ R24, R175, R24, !PT ;  /* 0x00000018af187209 */ /* 0x000fe40007810000 */
[----:B------:R-:W-:Y:S02]  /*5bf0*/  ISETP.GT.AND P4, PT, R20, 0x59, PT ;  /* 0x000000591400780c */ /* 0x000fe40003f84270 */
[----:B------:R-:W-:Y:S02]  /*5c00*/  FSEL R173, R70, -INF , P3 ;  /* 0xff80000046ad7808 */ /* 0x000fe40001800000 */
[----:B------:R-:W-:Y:S01]  /*5c10*/  FMNMX.FTZ R24, R67, R24, !PT ;  /* 0x0000001843187209 */ /* 0x000fe20007810000 */
[----:B------:R-:W-:Y:S01]  /*5c20*/  MUFU.EX2 R28, R28 ;  /* 0x0000001c001c7308 */ /* 0x000fe20000000800 */
[----:B------:R-:W-:-:S02]  /*5c30*/  FSEL R71, R71, -INF , P4 ;  /* 0xff80000047477808 */ /* 0x000fc40002000000 */
[----:B------:R-:W-:Y:S02]  /*5c40*/  FMNMX.FTZ R24, R173, R24, !PT ;  /* 0x00000018ad187209 */ /* 0x000fe40007810000 */
[C---:B------:R-:W-:Y:S02]  /*5c50*/  ISETP.GT.AND P6, PT, R20.reuse, 0x61, PT ;  /* 0x000000611400780c */ /* 0x040fe40003fc4270 */
        /* <DEDUP_REMOVED lines=9> */
[----:B------:R-:W-:Y:S02]  /*5cf0*/  FSEL R79, R79, -INF , P4 ;  /* 0xff8000004f4f7808 */ /* 0x000fe40002000000 */
[----:B------:R-:W-:Y:S02]  /*5d00*/  FMNMX.FTZ R24, R53, R24, !PT ;  /* 0x0000001835187209 */ /* 0x000fe40007810000 */
[----:B------:R-:W-:-:S02]  /*5d10*/  ISETP.GT.AND P6, PT, R20, 0x71, PT ;  /* 0x000000711400780c */ /* 0x000fc40003fc4270 */
[----:B------:R-:W-:Y:S02]  /*5d20*/  FMNMX.FTZ R24, R79, R24, !PT ;  /* 0x000000184f187209 */ /* 0x000fe40007810000 */
[C---:B------:R-:W-:Y:S02]  /*5d30*/  ISETP.GT.AND P3, PT, R20.reuse, 0x78, PT ;  /* 0x000000781400780c */ /* 0x040fe40003f64270 */
[----:B------:R-:W-:Y:S02]  /*5d40*/  FSEL R83, R83, -INF , P6 ;  /* 0xff80000053537808 */ /* 0x000fe40003000000 */
[----:B------:R-:W-:Y:S02]  /*5d50*/  FMNMX.FTZ R24, R209, R24, !PT ;  /* 0x00000018d1187209 */ /* 0x000fe40007810000 */
[----:B------:R-:W-:Y:S01]  /*5d60*/  ISETP.GT.AND P4, PT, R20, 0x79, PT ;  /* 0x000000791400780c */ /* 0x000fe20003f84270 */
[--C-:B------:R-:W-:Y:S01]  /*5d70*/  FFMA.FTZ R20, R25, R0, -R2.reuse ;  /* 0x0000000019147223 */ /* 0x100fe20000010802 */
[----:B------:R-:W-:Y:S01]  /*5d80*/  FMNMX.FTZ R24, R83, R24, !PT ;  /* 0x0000001853187209 */ /* 0x000fe20007810000 */
[----:B------:R-:W-:Y:S01]  /*5d90*/  FFMA.FTZ R25, R73, R0, -R2 ;  /* 0x0000000049197223 */ /* 0x000fe20000010802 */
[----:B------:R-:W-:-:S02]  /*5da0*/  FSEL R87, R87, -INF , P4 ;  /* 0xff80000057577808 */ /* 0x000fc40002000000 */
[----:B------:R-:W-:Y:S01]  /*5db0*/  @!P1 PRMT R54, RZ, 0x654, R54 ;  /* 0x00000654ff369816 */ /* 0x000fe20000000036 */
[----:B------:R-:W-:Y:S08]  /*5dc0*/  MUFU.EX2 R20, R20 ;  /* 0x0000001400147308 */ /* 0x000ff00000000800 */
[----:B------:R-:W-:Y:S01]  /*5dd0*/  MUFU.EX2 R25, R25 ;  /* 0x0000001900197308 */ /* 0x000fe20000000800 */
[----:B------:R-:W-:-:S02]  /*5de0*/  WARPGROUP.DEPBAR.LE gsb0, 0x0 ;  /* 0x00008000000079c5 */ /* 0x000fc40000010000 */
[----:B------:R-:W-:Y:S01]  /*5df0*/  WARPGROUP.ARRIVE ;  /* 0x00000000000079c5 */ /* 0x000fe20000000000 */
[----:B------:R-:W-:Y:S01]  /*5e00*/  FSEL R161, R86, -INF , P3 ;  /* 0xff80000056a17808 */ /* 0x000fe20001800000 */
[-CC-:B------:R-:W-:Y:S01]  /*5e10*/  FFMA.FTZ R160, R7, R0.reuse, -R2.reuse ;  /* 0x0000000007a07223 */ /* 0x180fe20000010802 */
[-CC-:B------:R-:W-:Y:S01]  /*5e20*/  FFMA.FTZ R162, R21, R0.reuse, -R2.reuse ;  /* 0x0000000015a27223 */ /* 0x180fe20000010802 */
[----:B------:R-:W-:Y:S01]  /*5e30*/  FFMA.FTZ R21, R69, R0, -R2 ;  /* 0x0000000045157223 */ /* 0x000fe20000010802 */
[----:B------:R-:W-:Y:S01]  /*5e40*/  FMNMX.FTZ R24, R161, R24, !PT ;  /* 0x00000018a1187209 */ /* 0x000fe20007810000 */
[----:B------:R-:W-:Y:S01]  /*5e50*/  HGMMA.64x128x16.F32 R88, R156, gdesc[UR8].tnspB, R88, gsb0 ;  /* 0x41e000089c587df0 */ /* 0x000fe20008000858 */
[----:B------:R-:W-:Y:S01]  /*5e60*/  UIADD3 UR10, UR4, 0x380, URZ ;  /* 0x00000380040a7890 */ /* 0x000fe2000fffe03f */
[----:B------:R-:W-:Y:S01]  /*5e70*/  MUFU.EX2 R160, R160 ;  /* 0x000000a000a07308 */ /* 0x000fe20000000800 */
[----:B------:R-:W-:Y:S01]  /*5e80*/  FMNMX.FTZ R24, R87, R24, !PT ;  /* 0x0000001857187209 */ /* 0x000fe20007810000 */
[----:B------:R-:W-:Y:S01]  /*5e90*/  UMOV UR11, 0x40000040 ;  /* 0x40000040000b7882 */ /* 0x000fe20000000000 */
[----:B------:R-:W-:-:S03]  /*5ea0*/  UMOV UR4, UR36 ;  /* 0x0000002400047c82 */ /* 0x000fc60008000000 */
[----:B------:R-:W1:Y:S02]  /*5eb0*/  SHFL.BFLY PT, R3, R24, 0x2, 0x1f ;  /* 0x0c401f0018037f89 */ /* 0x000e6400000e0000 */
[----:B------:R-:W-:Y:S08]  /*5ec0*/  MUFU.EX2 R162, R162 ;  /* 0x000000a200a27308 */ /* 0x000ff00000000800 */
[----:B------:R-:W-:Y:S01]  /*5ed0*/  MUFU.EX2 R21, R21 ;  /* 0x0000001500157308 */ /* 0x000fe20000000800 */
[----:B-1----:R-:W-:Y:S01]  /*5ee0*/  FMNMX.FTZ R3, R24, R3, !PT ;  /* 0x0000000318037209 */ /* 0x002fe20007810000 */
[-CC-:B------:R-:W-:Y:S01]  /*5ef0*/  FFMA.FTZ R24, R29, R0.reuse, -R2.reuse ;  /* 0x000000001d187223 */ /* 0x180fe20000010802 */
[----:B------:R-:W-:-:S03]  /*5f00*/  FFMA.FTZ R29, R77, R0, -R2 ;  /* 0x000000004d1d7223 */ /* 0x000fc60000010802 */
[----:B------:R-:W1:Y:S02]  /*5f10*/  SHFL.BFLY PT, R30, R3, 0x1, 0x1f ;  /* 0x0c201f00031e7f89 */ /* 0x000e6400000e0000 */
[----:B------:R-:W-:Y:S08]  /*5f20*/  MUFU.EX2 R24, R24 ;  /* 0x0000001800187308 */ /* 0x000ff00000000800 */
[----:B------:R-:W-:Y:S01]  /*5f30*/  MUFU.EX2 R29, R29 ;  /* 0x0000001d001d7308 */ /* 0x000fe20000000800 */
[----:B-1----:R-:W-:-:S02]  /*5f40*/  FMNMX.FTZ R7, R3, R30, !PT ;  /* 0x0000001e03077209 */ /* 0x002fc40007810000 */
[----:B------:R-:W-:-:S05]  /*5f50*/  FSEL R3, R4, RZ, P2 ;  /* 0x000000ff04037208 */ /* 0x000fca0001000000 */
[----:B------:R1:W-:Y:S01]  /*5f60*/  MUFU.EX2 R30, R32 ;  /* 0x00000020001e7308 */ /* 0x0003e20000000800 */
[C---:B------:R-:W-:Y:S01]  /*5f70*/  FSETP.NEU.FTZ.AND P2, PT, R7.reuse, -INF , PT ;  /* 0xff8000000700780b */ /* 0x040fe20003f5d000 */
[-C--:B------:R-:W-:Y:S01]  /*5f80*/  FMUL.FTZ R34, R7, R0.reuse ;  /* 0x0000000007227220 */ /* 0x080fe20000410000 */
[----:B------:R-:W-:Y:S02]  /*5f90*/  FADD.FTZ R3, -R3, R14 ;  /* 0x0000000e03037221 */ /* 0x000fe40000010100 */
[----:B------:R-:W-:Y:S02]  /*5fa0*/  FSEL R2, R7, RZ, P2 ;  /* 0x000000ff07027208 */ /* 0x000fe40001000000 */
[----:B------:R-:W-:Y:S01]  /*5fb0*/  FSEL R34, R34, RZ, P2 ;  /* 0x000000ff22227208 */ /* 0x000fe20001000000 */
[----:B------:R-:W-:Y:S01]  /*5fc0*/  FMUL.FTZ R3, R3, R0 ;  /* 0x0000000003037220 */ /* 0x000fe20000410000 */
[----:B------:R-:W-:Y:S01]  /*5fd0*/  PLOP3.LUT P2, PT, PT, PT, UP0, 0x80, 0x0 ;  /* 0x000000000000781c */ /* 0x000fe20003f4f008 */
[----:B------:R-:W-:-:S02]  /*5fe0*/  FADD.FTZ R15, -R2, R15 ;  /* 0x0000000f020f7221 */ /* 0x000fc40000010100 */
[-CC-:B------:R-:W-:Y:S01]  /*5ff0*/  FFMA.FTZ R65, R26, R0.reuse, -R34.reuse ;  /* 0x000000001a417223 */ /* 0x180fe20000010822 */
[-CC-:B------:R-:W-:Y:S01]  /*6000*/  FFMA.FTZ R42, R51, R0.reuse, -R34.reuse ;  /* 0x00000000332a7223 */ /* 0x180fe20000010822 */
[----:B------:R-:W2:Y:S01]  /*6010*/  MUFU.EX2 R3, R3 ;  /* 0x0000000300037308 */ /* 0x000ea20000000800 */
[-C--:B------:R-:W-:Y:S01]  /*6020*/  FMUL.FTZ R15, R15, R0.reuse ;  /* 0x000000000f0f7220 */ /* 0x080fe20000410000 */
[-CC-:B------:R-:W-:Y:S01]  /*6030*/  FFMA.FTZ R14, R167, R0.reuse, -R34.reuse ;  /* 0x00000000a70e7223 */ /* 0x180fe20000010822 */
[-CC-:B------:R-:W-:Y:S01]  /*6040*/  FFMA.FTZ R26, R165, R0.reuse, -R34.reuse ;  /* 0x00000000a51a7223 */ /* 0x180fe20000010822 */
[-CC-:B------:R-:W-:Y:S01]  /*6050*/  FFMA.FTZ R69, R169, R0.reuse, -R34.reuse ;  /* 0x00000000a9457223 */ /* 0x180fe20000010822 */
[-CC-:B-1----:R-:W-:Y:S01]  /*6060*/  FFMA.FTZ R32, R171, R0.reuse, -R34.reuse ;  /* 0x00000000ab207223 */ /* 0x182fe20000010822 */
        /* <DEDUP_REMOVED lines=10> */
[----:B------:R-:W1:Y:S01]  /*6110*/  MUFU.EX2 R2, R15 ;  /* 0x0000000f00027308 */ /* 0x000e620000000800 */
[----:B--2---:R-:W-:Y:S01]  /*6120*/  FFMA.FTZ R6, R3, R6, R180 ;  /* 0x0000000603067223 */ /* 0x004fe200000100b4 */
        /* <DEDUP_REMOVED lines=8> */
[--C-:B------:R-:W-:Y:S01]  /*61b0*/  FFMA.FTZ R163, R173, R0, -R34.reuse ;  /* 0x00000000ada37223 */ /* 0x100fe20000010822 */
[----:B------:R-:W-:Y:S01]  /*61c0*/  F2FP.F16.F32.PACK_AB R182, R27, R182 ;  /* 0x000000b61bb6723e */ /* 0x000fe200000000ff */
[-C--:B------:R-:W-:Y:S01]  /*61d0*/  FFMA.FTZ R71, R71, R0.reuse, -R34 ;  /* 0x0000000047477223 */ /* 0x080fe20000010822 */
[----:B------:R-:W-:Y:S01]  /*61e0*/  FADD.FTZ R51, R27, R6 ;  /* 0x000000061b337221 */ /* 0x000fe20000010000 */
[-CC-:B------:R-:W-:Y:S01]  /*61f0*/  FFMA.FTZ R207, R207, R0.reuse, -R34.reuse ;  /* 0x00000000cfcf7223 */ /* 0x180fe20000010822 */
[-CC-:B------:R-:W-:Y:S01]  /*6200*/  FFMA.FTZ R75, R75, R0.reuse, -R34.reuse ;  /* 0x000000004b4b7223 */ /* 0x180fe20000010822 */
[----:B------:R-:W3:Y:S01]  /*6210*/  MUFU.EX2 R26, R26 ;  /* 0x0000001a001a7308 */ /* 0x000ee20000000800 */
[----:B------:R-:W-:Y:S01]  /*6220*/  FADD.FTZ R6, R176, R51 ;  /* 0x00000033b0067221 */ /* 0x000fe20000010000 */
[----:B-1----:R-:W-:Y:S01]  /*6230*/  FFMA.FTZ R5, R2, R5, R65 ;  /* 0x0000000502057223 */ /* 0x002fe20000010041 */
[-CC-:B------:R-:W-:Y:S01]  /*6240*/  FFMA.FTZ R53, R53, R0.reuse, -R34.reuse ;  /* 0x0000000035357223 */ /* 0x180fe20000010822 */
[-C--:B------:R-:W-:Y:S01]  /*6250*/  FFMA.FTZ R79, R79, R0.reuse, -R34 ;  /* 0x000000004f4f7223 */ /* 0x080fe20000010822 */
[----:B------:R-:W-:Y:S01]  /*6260*/  FADD.FTZ R51, R31, R6 ;  /* 0x000000061f337221 */ /* 0x000fe20000010000 */
[-CC-:B------:R-:W-:Y:S01]  /*6270*/  FFMA.FTZ R209, R209, R0.reuse, -R34.reuse ;  /* 0x00000000d1d17223 */ /* 0x180fe20000010822 */
[-CC-:B------:R-:W-:Y:S01]  /*6280*/  FFMA.FTZ R83, R83, R0.reuse, -R34.reuse ;  /* 0x0000000053537223 */ /* 0x180fe20000010822 */
[----:B------:R-:W1:Y:S01]  /*6290*/  MUFU.EX2 R69, R69 ;  /* 0x0000004500457308 */ /* 0x000e620000000800 */
[----:B------:R-:W-:Y:S01]  /*62a0*/  FADD.FTZ R6, R178, R51 ;  /* 0x00000033b2067221 */ /* 0x000fe20000010000 */
[C---:B--2---:R-:W-:Y:S01]  /*62b0*/  FADD.FTZ R15, R14.reuse, R5 ;  /* 0x000000050e0f7221 */ /* 0x044fe20000010000 */
[----:B------:R-:W-:Y:S01]  /*62c0*/  FFMA.FTZ R161, R161, R0, -R34 ;  /* 0x00000000a1a17223 */ /* 0x000fe20000010822 */
[----:B------:R-:W-:Y:S01]  /*62d0*/  F2FP.F16.F32.PACK_AB R181, R14, R65 ;  /* 0x000000410eb5723e */ /* 0x000fe200000000ff */
[----:B------:R-:W-:Y:S01]  /*62e0*/  FADD.FTZ R51, R35, R6 ;  /* 0x0000000623337221 */ /* 0x000fe20000010000 */
[----:B------:R-:W-:Y:S01]  /*62f0*/  IMAD.U32 R6, RZ, RZ, UR7 ;  /* 0x00000007ff067e24 */ /* 0x000fe2000f8e00ff */
[----:B------:R-:W-:Y:S01]  /*6300*/  F2FP.F16.F32.PACK_AB R180, R37, R180 ;  /* 0x000000b425b4723e */ /* 0x000fe200000000ff */
[----:B------:R-:W2:Y:S01]  /*6310*/  MUFU.EX2 R32, R32 ;  /* 0x0000002000207308 */ /* 0x000ea20000000800 */
[----:B------:R-:W-:Y:S01]  /*6320*/  FADD.FTZ R50, R172, R51 ;  /* 0x00000033ac327221 */ /* 0x000fe20000010000 */
[----:B------:R-:W-:-:S02]  /*6330*/  @!P1 VIADD R5, R6, 0x34840 ;  /* 0x0003484006059836 */ /* 0x000fc40000000000 */
[----:B---3--:R-:W-:Y:S01]  /*6340*/  FADD.FTZ R6, R26, R15 ;  /* 0x0000000f1a067221 */ /* 0x008fe20000010000 */
[----:B------:R-:W-:Y:S01]  /*6350*/  F2FP.F16.F32.PACK_AB R176, R31, R176 ;  /* 0x000000b01fb0723e */ /* 0x000fe200000000ff */
[----:B------:R-:W-:Y:S01]  /*6360*/  FADD.FTZ R51, R39, R50 ;  /* 0x0000003227337221 */ /* 0x000fe20000010000 */
[----:B------:R-:W-:Y:S01]  /*6370*/  F2FP.F16.F32.PACK_AB R178, R35, R178 ;  /* 0x000000b223b2723e */ /* 0x000fe200000000ff */
[----:B------:R-:W3:Y:S01]  /*6380*/  MUFU.EX2 R73, R73 ;  /* 0x0000004900497308 */ /* 0x000ee20000000800 */
[----:B-1----:R-:W-:Y:S01]  /*6390*/  FADD.FTZ R15, R69, R6 ;  /* 0x00000006450f7221 */ /* 0x002fe20000010000 */
[----:B------:R-:W-:Y:S01]  /*63a0*/  FADD.FTZ R50, R174, R51 ;  /* 0x00000033ae327221 */ /* 0x000fe20000010000 */
[----:B------:R-:W-:Y:S02]  /*63b0*/  @!P1 PRMT R5, RZ, 0x654, R5 ;  /* 0x00000654ff059816 */ /* 0x000fe40000000005 */
[----:B------:R-:W-:Y:S01]  /*63c0*/  F2FP.F16.F32.PACK_AB R172, R39, R172 ;  /* 0x000000ac27ac723e */ /* 0x000fe200000000ff */
[----:B------:R-:W-:Y:S01]  /*63d0*/  FADD.FTZ R51, R43, R50 ;  /* 0x000000322b337221 */ /* 0x000fe20000010000 */
[----:B------:R-:W-:Y:S01]  /*63e0*/  FFMA.FTZ R50, R67, R0, -R34 ;  /* 0x0000000043327223 */ /* 0x000fe20000010822 */
[----:B------:R-:W-:-:S02]  /*63f0*/  WARPGROUP.DEPBAR.LE gsb0, 0x0 ;  /* 0x00008000000079c5 */ /* 0x000fc40000010000 */
[----:B------:R-:W-:Y:S01]  /*6400*/  WARPGROUP.ARRIVE ;  /* 0x00000000000079c5 */ /* 0x000fe20000000000 */
[----:B------:R-:W1:Y:S01]  /*6410*/  MUFU.EX2 R36, R36 ;  /* 0x0000002400247308 */ /* 0x000e620000000800 */
[----:B--2---:R-:W-:Y:S01]  /*6420*/  FADD.FTZ R6, R32, R15 ;  /* 0x0000000f20067221 */ /* 0x004fe20000010000 */
[----:B------:R-:W-:Y:S01]  /*6430*/  FADD.FTZ R52, R168, R51 ;  /* 0x00000033a8347221 */ /* 0x000fe20000010000 */
[----:B------:R-:W-:Y:S02]  /*6440*/  F2FP.F16.F32.PACK_AB R156, R25, R20 ;  /* 0x00000014199c723e */ /* 0x000fe400000000ff */
[----:B------:R-:W-:Y:S01]  /*6450*/  HGMMA.64x128x16.F32 R88, R152, gdesc[UR8].tnspB, R88, gsb0 ;  /* 0x41e0000898587df0 */ /* 0x000fe20008000858 */
[----:B---3--:R-:W-:Y:S01]  /*6460*/  FADD.FTZ R15, R73, R6 ;  /* 0x00000006490f7221 */ /* 0x008fe20000010000 */
[----:B------:R-:W-:Y:S01]  /*6470*/  FADD.FTZ R51, R55, R52 ;  /* 0x0000003437337221 */ /* 0x000fe20000010000 */
[----:B------:R-:W2:Y:S01]  /*6480*/  MUFU.EX2 R77, R77 ;  /* 0x0000004d004d7308 */ /* 0x000ea20000000800 */
[----:B------:R-:W-:-:S02]  /*6490*/  F2FP.F16.F32.PACK_AB R174, R43, R174 ;  /* 0x000000ae2bae723e */ /* 0x000fc400000000ff */
[----:B------:R-:W-:Y:S01]  /*64a0*/  FADD.FTZ R52, R170, R51 ;  /* 0x00000033aa347221 */ /* 0x000fe20000010000 */
[----:B------:R-:W-:Y:S02]  /*64b0*/  F2FP.F16.F32.PACK_AB R168, R55, R168 ;  /* 0x000000a837a8723e */ /* 0x000fe400000000ff */
[C---:B------:R-:W-:Y:S01]  /*64c0*/  F2FP.F16.F32.PACK_AB R170, R49.reuse, R170 ;  /* 0x000000aa31aa723e */ /* 0x040fe200000000ff */
[----:B------:R-:W-:Y:S01]  /*64d0*/  FADD.FTZ R51, R49, R52 ;  /* 0x0000003431337221 */ /* 0x000fe20000010000 */
[----:B------:R-:W3:Y:S01]  /*64e0*/  MUFU.EX2 R38, R38 ;  /* 0x0000002600267308 */ /* 0x000ee20000000800 */
[----:B-1----:R-:W-:Y:S01]  /*64f0*/  FADD.FTZ R6, R36, R15 ;  /* 0x0000000f24067221 */ /* 0x002fe20000010000 */
[----:B------:R-:W-:Y:S01]  /*6500*/  F2FP.F16.F32.PACK_AB R158, R29, R24 ;  /* 0x000000181d9e723e */ /* 0x000fe200000000ff */
[----:B------:R-:W-:Y:S01]  /*6510*/  FADD.FTZ R52, R164, R51 ;  /* 0x00000033a4347221 */ /* 0x000fe20000010000 */
[----:B------:R-:W-:Y:S02]  /*6520*/  F2FP.F16.F32.PACK_AB R164, R45, R164 ;  /* 0x000000a42da4723e */ /* 0x000fe400000000ff */
[----:B------:R-:W-:-:S02]  /*6530*/  F2FP.F16.F32.PACK_AB R183, R69, R26 ;  /* 0x0000001a45b7723e */ /* 0x000fc400000000ff */
[----:B------:R-:W1:Y:S01]  /*6540*/  MUFU.EX2 R81, R81 ;  /* 0x0000005100517308 */ /* 0x000e620000000800 */
[----:B--2---:R-:W-:Y:S01]  /*6550*/  FADD.FTZ R15, R77, R6 ;  /* 0x000000064d0f7221 */ /* 0x004fe20000010000 */
[----:B------:R-:W-:Y:S02]  /*6560*/  F2FP.F16.F32.PACK_AB R177, R73, R32 ;  /* 0x0000002049b1723e */ /* 0x000fe400000000ff */
[----:B------:R-:W-:-:S04]  /*6570*/  F2FP.F16.F32.PACK_AB R179, R77, R36 ;  /* 0x000000244db3723e */ /* 0x000fc800000000ff */
[----:B------:R-:W2:Y:S01]  /*6580*/  MUFU.EX2 R40, R40 ;  /* 0x0000002800287308 */ /* 0x000ea20000000800 */
[----:B---3--:R-:W-:-:S07]  /*6590*/  FADD.FTZ R6, R38, R15 ;  /* 0x0000000f26067221 */ /* 0x008fce0000010000 */
[----:B------:R-:W3:Y:S01]  /*65a0*/  MUFU.EX2 R47, R47 ;  /* 0x0000002f002f7308 */ /* 0x000ee20000000800 */
[C---:B-1----:R-:W-:Y:S01]  /*65b0*/  FADD.FTZ R15, R81.reuse, R6 ;  /* 0x00000006510f7221 */ /* 0x042fe20000010000 */
[----:B------:R-:W-:-:S06]  /*65c0*/  F2FP.F16.F32.PACK_AB R173, R81, R38 ;  /* 0x0000002651ad723e */ /* 0x000fcc00000000ff */
[----:B------:R-:W1:Y:S01]  /*65d0*/  MUFU.EX2 R169, R169 ;  /* 0x000000a900a97308 */ /* 0x000e620000000800 */
[----:B--2---:R-:W-:Y:S01]  /*65e0*/  FADD.FTZ R6, R40, R15 ;  /* 0x0000000f28067221 */ /* 0x004fe20000010000 */
[----:B------:R-:W-:-:S04]  /*65f0*/  FADD.FTZ R15, R45, R52 ;  /* 0x000000342d0f7221 */ /* 0x000fc80000010000 */
[----:B------:R-:W-:Y:S01]  /*6600*/  FADD.FTZ R52, R166, R15 ;  /* 0x0000000fa6347221 */ /* 0x000fe20000010000 */
[----:B------:R-:W-:Y:S01]  /*6610*/  F2FP.F16.F32.PACK_AB R166, R57, R166 ;  /* 0x000000a639a6723e */ /* 0x000fe200000000ff */
[----:B------:R-:W2:Y:S01]  /*6620*/  MUFU.EX2 R42, R42 ;  /* 0x0000002a002a7308 */ /* 0x000ea20000000800 */
[----:B---3--:R-:W-:Y:S01]  /*6630*/  FADD.FTZ R6, R47, R6 ;  /* 0x000000062f067221 */ /* 0x008fe20000010000 */
[----:B------:R-:W-:-:S04]  /*6640*/  FADD.FTZ R51, R57, R52 ;  /* 0x0000003439337221 */ /* 0x000fc80000010000 */
        /* <DEDUP_REMOVED lines=10> */
[----:B------:R-:W-:-:S03]  /*66f0*/  F2FP.F16.F32.PACK_AB R169, R42, R169 ;  /* 0x000000a92aa9723e */ /* 0x000fc600000000ff */
[----:B------:R-:W-:Y:S02]  /*6700*/  FADD.FTZ R52, R20, R27 ;  /* 0x0000001b14347221 */ /* 0x000fe40000010000 */
[----:B------:R-:W2:Y:S01]  /*6710*/  MUFU.EX2 R165, R165 ;  /* 0x000000a500a57308 */ /* 0x000ea20000000800 */
[----:B---3--:R-:W-:Y:S01]  /*6720*/  FADD.FTZ R15, R171, R6 ;  /* 0x00000006ab0f7221 */ /* 0x008fe20000010000 */
[----:B------:R-:W-:-:S04]  /*6730*/  FADD.FTZ R27, R25, R52 ;  /* 0x00000034191b7221 */ /* 0x000fc80000010000 */
[----:B------:R-:W-:Y:S02]  /*6740*/  FADD.FTZ R52, R24, R27 ;  /* 0x0000001b18347221 */ /* 0x000fe40000010000 */
[----:B------:R-:W3:Y:S01]  /*6750*/  MUFU.EX2 R46, R46 ;  /* 0x0000002e002e7308 */ /* 0x000ee20000000800 */
[C---:B-1----:R-:W-:Y:S01]  /*6760*/  FADD.FTZ R6, R44.reuse, R15 ;  /* 0x0000000f2c067221 */ /* 0x042fe20000010000 */
[----:B------:R-:W-:Y:S01]  /*6770*/  FADD.FTZ R27, R29, R52 ;  /* 0x000000341d1b7221 */ /* 0x000fe20000010000 */
[----:B------:R-:W-:-:S03]  /*6780*/  F2FP.F16.F32.PACK_AB R171, R44, R171 ;  /* 0x000000ab2cab723e */ /* 0x000fc600000000ff */
[----:B------:R-:W-:Y:S02]  /*6790*/  FADD.FTZ R52, R28, R27 ;  /* 0x0000001b1c347221 */ /* 0x000fe40000010000 */
[----:B------:R-:W1:Y:S01]  /*67a0*/  MUFU.EX2 R167, R167 ;  /* 0x000000a700a77308 */ /* 0x000e620000000800 */
[----:B--2---:R-:W-:-:S07]  /*67b0*/  FADD.FTZ R15, R165, R6 ;  /* 0x00000006a50f7221 */ /* 0x004fce0000010000 */
[----:B------:R-:W2:Y:S01]  /*67c0*/  MUFU.EX2 R48, R48 ;  /* 0x0000003000307308 */ /* 0x000ea20000000800 */
[C---:B---3--:R-:W-:Y:S01]  /*67d0*/  FADD.FTZ R6, R46.reuse, R15 ;  /* 0x0000000f2e067221 */ /* 0x048fe20000010000 */
[----:B------:R-:W-:-:S06]  /*67e0*/  F2FP.F16.F32.PACK_AB R165, R46, R165 ;  /* 0x000000a52ea5723e */ /* 0x000fcc00000000ff */
[----:B------:R-:W-:Y:S01]  /*67f0*/  MUFU.EX2 R50, R50 ;  /* 0x0000003200327308 */ /* 0x000fe20000000800 */
[----:B-1----:R-:W-:-:S07]  /*6800*/  FADD.FTZ R15, R167, R6 ;  /* 0x00000006a70f7221 */ /* 0x002fce0000010000 */
[----:B------:R-:W-:Y:S01]  /*6810*/  MUFU.EX2 R163, R163 ;  /* 0x000000a300a37308 */ /* 0x000fe20000000800 */
[C---:B--2---:R-:W-:Y:S01]  /*6820*/  FADD.FTZ R6, R48.reuse, R15 ;  /* 0x0000000f30067221 */ /* 0x044fe20000010000 */
[----:B------:R-:W-:-:S06]  /*6830*/  F2FP.F16.F32.PACK_AB R167, R48, R167 ;  /* 0x000000a730a7723e */ /* 0x000fcc00000000ff */
[----:B------:R-:W-:Y:S08]  /*6840*/  MUFU.EX2 R71, R71 ;  /* 0x0000004700477308 */ /* 0x000ff00000000800 */
[----:B------:R-:W-:Y:S08]  /*6850*/  MUFU.EX2 R157, R207 ;  /* 0x000000cf009d7308 */ /* 0x000ff00000000800 */
[----:B------:R-:W-:Y:S01]  /*6860*/  MUFU.EX2 R56, R53 ;  /* 0x0000003500387308 */ /* 0x000fe20000000800 */
[----:B------:R-:W-:-:S02]  /*6870*/  WARPGROUP.DEPBAR.LE gsb0, 0x0 ;  /* 0x00008000000079c5 */ /* 0x000fc40000010000 */
[----:B------:R1:W-:Y:S01]  /*6880*/  @!P1 SYNCS.ARRIVE.TRANS64.RED.A1T0 RZ, [R5+URZ], RZ ;  /* 0x000000ff05ff99a7 */ /* 0x0003e2000810043f */
[----:B------:R-:W-:-:S04]  /*6890*/  F2FP.F16.F32.PACK_AB R152, R33, R28 ;  /* 0x0000001c2198723e */ /* 0x000fc800000000ff */
[----:B------:R-:W2:Y:S01]  /*68a0*/  MUFU.EX2 R79, R79 ;  /* 0x0000004f004f7308 */ /* 0x000ea20000000800 */
[----:B------:R-:W-:Y:S01]  /*68b0*/  F2FP.F16.F32.PACK_AB R154, R41, R30 ;  /* 0x0000001e299a723e */ /* 0x000fe200000000ff */
[-CC-:B-1----:R-:W-:Y:S01]  /*68c0*/  FFMA.FTZ R5, R175, R0.reuse, -R34.reuse ;  /* 0x00000000af057223 */ /* 0x182fe20000010822 */
[----:B------:R1:W-:Y:S01]  /*68d0*/  @!P1 SYNCS.ARRIVE.TRANS64.RED.A1T0 RZ, [R54+URZ], RZ ;  /* 0x000000ff36ff99a7 */ /* 0x0003e2000810043f */
[----:B------:R-:W-:-:S04]  /*68e0*/  FFMA.FTZ R34, R87, R0, -R34 ;  /* 0x0000000057227223 */ /* 0x000fc80000010822 */
[----:B------:R-:W-:Y:S01]  /*68f0*/  MUFU.EX2 R58, R209 ;  /* 0x000000d1003a7308 */ /* 0x000fe20000000800 */
[----:B------:R-:W-:-:S07]  /*6900*/  F2FP.F16.F32.PACK_AB R175, R47, R40 ;  /* 0x000000282faf723e */ /* 0x000fce00000000ff */
[----:B------:R-:W3:Y:S01]  /*6910*/  MUFU.EX2 R5, R5 ;  /* 0x0000000500057308 */ /* 0x000ee20000000800 */
[----:B--2---:R-:W-:-:S07]  /*6920*/  F2FP.F16.F32.PACK_AB R159, R79, R56 ;  /* 0x000000384f9f723e */ /* 0x004fce00000000ff */
[----:B-1----:R-:W1:Y:S08]  /*6930*/  MUFU.EX2 R54, R75 ;  /* 0x0000004b00367308 */ /* 0x002e700000000800 */
[----:B------:R-:W2:Y:S01]  /*6940*/  MUFU.EX2 R83, R83 ;  /* 0x0000005300537308 */ /* 0x000ea20000000800 */
[----:B---3--:R-:W-:-:S04]  /*6950*/  FADD.FTZ R15, R5, R6 ;  /* 0x00000006050f7221 */ /* 0x008fc80000010000 */
[----:B------:R-:W-:Y:S01]  /*6960*/  FADD.FTZ R6, R50, R15 ;  /* 0x0000000f32067221 */ /* 0x000fe20000010000 */
[----:B------:R-:W-:Y:S02]  /*6970*/  FADD.FTZ R15, R33, R52 ;  /* 0x00000034210f7221 */ /* 0x000fe40000010000 */
[----:B------:R3:W-:Y:S01]  /*6980*/  MUFU.EX2 R14, R161 ;  /* 0x000000a1000e7308 */ /* 0x0007e20000000800 */
[----:B------:R-:W-:Y:S01]  /*6990*/  FADD.FTZ R6, R163, R6 ;  /* 0x00000006a3067221 */ /* 0x000fe20000010000 */
[----:B------:R-:W-:Y:S01]  /*69a0*/  FADD.FTZ R20, R30, R15 ;  /* 0x0000000f1e147221 */ /* 0x000fe20000010000 */
[C---:B------:R-:W-:Y:S02]  /*69b0*/  F2FP.F16.F32.PACK_AB R163, R71.reuse, R163 ;  /* 0x000000a347a3723e */ /* 0x040fe400000000ff */
[----:B------:R-:W-:-:S03]  /*69c0*/  FADD.FTZ R6, R71, R6 ;  /* 0x0000000647067221 */ /* 0x000fc60000010000 */
[----:B------:R-:W4:Y:S01]  /*69d0*/  MUFU.EX2 R34, R34 ;  /* 0x0000002200227308 */ /* 0x000f220000000800 */
[----:B------:R-:W-:Y:S01]  /*69e0*/  FADD.FTZ R15, R157, R6 ;  /* 0x000000069d0f7221 */ /* 0x000fe20000010000 */
[----:B---3--:R-:W-:Y:S01]  /*69f0*/  F2FP.F16.F32.PACK_AB R161, R50, R5 ;  /* 0x0000000532a1723e */ /* 0x008fe200000000ff */
[----:B------:R-:W-:Y:S01]  /*6a00*/  FADD.FTZ R6, R41, R20 ;  /* 0x0000001429067221 */ /* 0x000fe20000010000 */
[C---:B-1----:R-:W-:Y:S01]  /*6a10*/  F2FP.F16.F32.PACK_AB R157, R54.reuse, R157 ;  /* 0x0000009d369d723e */ /* 0x042fe200000000ff */
[----:B------:R-:W-:Y:S01]  /*6a20*/  FADD.FTZ R15, R54, R15 ;  /* 0x0000000f360f7221 */ /* 0x000fe20000010000 */
[----:B--2---:R-:W-:-:S03]  /*6a30*/  F2FP.F16.F32.PACK_AB R153, R83, R58 ;  /* 0x0000003a5399723e */ /* 0x004fc600000000ff */
[----:B------:R-:W-:-:S04]  /*6a40*/  FADD.FTZ R15, R56, R15 ;  /* 0x0000000f380f7221 */ /* 0x000fc80000010000 */
[----:B------:R-:W-:-:S04]  /*6a50*/  FADD.FTZ R15, R79, R15 ;  /* 0x0000000f4f0f7221 */ /* 0x000fc80000010000 */
[----:B------:R-:W-:Y:S01]  /*6a60*/  FADD.FTZ R15, R58, R15 ;  /* 0x0000000f3a0f7221 */ /* 0x000fe20000010000 */
[----:B----4-:R-:W-:-:S03]  /*6a70*/  F2FP.F16.F32.PACK_AB R155, R34, R14 ;  /* 0x0000000e229b723e */ /* 0x010fc600000000ff */
[----:B------:R-:W-:-:S04]  /*6a80*/  FADD.FTZ R15, R83, R15 ;  /* 0x0000000f530f7221 */ /* 0x000fc80000010000 */
[----:B------:R-:W-:Y:S01]  /*6a90*/  FADD.FTZ R15, R14, R15 ;  /* 0x0000000f0e0f7221 */ /* 0x000fe20000010000 */
[----:B------:R-:W-:-:S03]  /*6aa0*/  IMAD.MOV.U32 R14, RZ, RZ, R4 ;  /* 0x000000ffff0e7224 */ /* 0x000fc600078e0004 */
[----:B------:R-:W-:Y:S01]  /*6ab0*/  FADD.FTZ R5, R34, R15 ;  /* 0x0000000f22057221 */ /* 0x000fe20000010000 */
[----:B------:R-:W-:Y:S01]  /*6ac0*/  IMAD.MOV.U32 R15, RZ, RZ, R7 ;  /* 0x000000ffff0f7224 */ /* 0x000fe200078e0007 */
[----:B------:R-:W-:Y:S06]  /*6ad0*/  @P2 BRA `(.L_x_1874) ;  /* 0xffffffd4007c2947 */ /* 0x000fec000383ffff */
.L_x_1865:
[----:B------:R-:W-:-:S13]  /*6ae0*/  ISETP.LE.AND P2, PT, RZ, UR6, PT ;  /* 0x00000006ff007c0c */ /* 0x000fda000bf43270 */
[----:B------:R-:W-:Y:S05]  /*6af0*/  @!P2 BRA `(.L_x_1875) ;  /* 0x000000200048a947 */ /* 0x000fea0003800000 */
[----:B------:R-:W-:Y:S01]  /*6b00*/  IMAD.MOV.U32 R14, RZ, RZ, R7 ;  /* 0x000000ffff0e7224 */ /* 0x000fe200078e0007 */
[----:B------:R-:W-:Y:S01]  /*6b10*/  UMOV UR7, UR46 ;  /* 0x0000002e00077c82 */ /* 0x000fe20008000000 */
[----:B------:R-:W-:Y:S01]  /*6b20*/  IMAD.MOV.U32 R15, RZ, RZ, R4 ;  /* 0x000000ffff0f7224 */ /* 0x000fe200078e0004 */
[----:B------:R-:W-:-:S06]  /*6b30*/  UMOV UR4, UR36 ;  /* 0x0000002400047c82 */ /* 0x000fcc0008000000 */
.L_x_1884:
[----:B------:R-:W-:-:S04]  /*6b40*/  UIADD3 UR36, UR4, 0x1, URZ ;  /* 0x0000000104247890 */ /* 0x000fc8000fffe03f */
[----:B------:R-:W-:-:S04]  /*6b50*/  UISETP.NE.AND UP0, UPT, UR36, 0x2, UPT ;  /* 0x000000022400788c */ /* 0x000fc8000bf05270 */
[----:B------:R-:W-:Y:S02]  /*6b60*/  USEL UR46, URZ, 0x1, UP0 ;  /* 0x000000013f2e7887 */ /* 0x000fe40008000000 */
[----:B------:R-:W-:Y:S02]  /*6b70*/  USEL UR36, UR36, URZ, UP0 ;  /* 0x0000003f24247287 */ /* 0x000fe40008000000 */
[----:B------:R-:W-:Y:S01]  /*6b80*/  ULOP3.LUT UR46, UR7, UR46, URZ, 0x3c, !UPT ;  /* 0x0000002e072e7292 */ /* 0x000fe2000f8e3c3f */
[----:B------:R-:W-:Y:S11]  /*6b90*/  @!P0 BRA `(.L_x_1876) ;  /* 0x0000000000048947 */ /* 0x000ff60003800000 */
[----:B------:R-:W-:Y:S01]  /*6ba0*/  BPT.TRAP 0x1 ;  /* 0x000000040000795c */ /* 0x000fe20000300000 */
.L_x_1876:
[----:B------:R-:W-:Y:S01]  /*6bb0*/  ULEA UR5, UR36, UR37, 0x3 ;  /* 0x0000002524057291 */ /* 0x000fe2000f8e183f */
[----:B------:R-:W-:-:S05]  /*6bc0*/  IMAD.U32 R0, RZ, RZ, UR46 ;  /* 0x0000002eff007e24 */ /* 0x000fca000f8e00ff */
[----:B------:R-:W-:-:S04]  /*6bd0*/  SHF.L.U32 R0, R0, 0x1f, RZ ;  /* 0x0000001f00007819 */ /* 0x000fc800000006ff */
[----:B------:R1:W2:Y:S01]  /*6be0*/  SYNCS.PHASECHK.TRANS64.TRYWAIT P2, [UR5+0x34830], R0 ;  /* 0x03483000ff0075a7 */ /* 0x0002a20008040145 */
[----:B------:R-:W-:Y:S05]  /*6bf0*/  @!P0 BRA `(.L_x_1877) ;  /* 0x0000000000048947 */ /* 0x000fea0003800000 */
[----:B------:R-:W-:Y:S01]  /*6c00*/  BPT.TRAP 0x1 ;  /* 0x000000040000795c */ /* 0x000fe20000300000 */
.L_x_1877:
[----:B--2---:R-:W-:Y:S05]  /*6c10*/  @P2 BRA `(.L_x_1878) ;  /* 0x0000000000082947 */ /* 0x004fea0003800000 */
[----:B------:R-:W2:Y:S02]  /*6c20*/  SYNCS.PHASECHK.TRANS64.TRYWAIT P2, [UR5+0x34830], R0 ;  /* 0x03483000ff0075a7 */ /* 0x000ea40008040145 */
[----:B--2---:R-:W-:Y:S05]  /*6c30*/  @!P2 BRA `(.L_x_1879) ;  /* 0x00000070004ca947 */ /* 0x004fea0003800000 */
.L_x_1878:
        /* <DEDUP_REMOVED lines=133> */
.L_x_1880:
[----:B------:R-:W-:Y:S01]  /*7490*/  ULEA UR5, UR4, UR37, 0x3 ;  /* 0x0000002504057291 */ /* 0x000fe2000f8e183f */
[----:B-12---:R-:W-:-:S05]  /*74a0*/  IMAD.U32 R0, RZ, RZ, UR7 ;  /* 0x00000007ff007e24 */ /* 0x006fca000f8e00ff */
[----:B------:R-:W-:-:S04]  /*74b0*/  SHF.L.U32 R0, R0, 0x1f, RZ ;  /* 0x0000001f00007819 */ /* 0x000fc800000006ff */
[----:B------:R1:W2:Y:S01]  /*74c0*/  SYNCS.PHASECHK.TRANS64.TRYWAIT P2, [UR5+0x34850], R0 ;  /* 0x03485000ff0075a7 */ /* 0x0002a20008040145 */
[----:B------:R-:W-:Y:S05]  /*74d0*/  @!P0 BRA `(.L_x_1881) ;  /* 0x0000000000048947 */ /* 0x000fea0003800000 */
[----:B------:R-:W-:Y:S01]  /*74e0*/  BPT.TRAP 0x1 ;  /* 0x000000040000795c */ /* 0x000fe20000300000 */
.L_x_1881:
[----:B--2---:R-:W-:Y:S05]  /*74f0*/  @P2 BRA `(.L_x_1882) ;  /* 0x0000000000082947 */ /* 0x004fea0003800000 */
[----:B------:R-:W2:Y:S02]  /*7500*/  SYNCS.PHASECHK.TRANS64.TRYWAIT P2, [UR5+0x34850], R0 ;  /* 0x03485000ff0075a7 */ /* 0x000ea40008040145 */
[----:B--2---:R-:W-:Y:S05]  /*7510*/  @!P2 BRA `(.L_x_1883) ;  /* 0x00000068002ca947 */ /* 0x004fea0003800000 */
.L_x_1882:
[----:B------:R-:W-:Y:S01]  /*7520*/  UIADD3 UR7, UR37, 0x400, URZ ;  /* 0x0000040025077890 */ /* 0x000fe2000fffe03f */
[----:B------:R-:W-:Y:S01]  /*7530*/  WARPGROUP.ARRIVE ;  /* 0x00000000000079c5 */ /* 0x000fe20000000000 */
[----:B------:R-:W-:Y:S01]  /*7540*/  UMOV UR11, 0x40000040 ;  /* 0x40000040000b7882 */ /* 0x000fe20000000000 */
[----:B-12---:R-:W-:Y:S01]  /*7550*/  FMNMX.FTZ R0, R24, R15, !PT ;  /* 0x0000000f18007209 */ /* 0x006fe20007810000 */
[----:B------:R-:W-:Y:S01]  /*7560*/  USHF.R.U32.HI UR7, URZ, 0x4, UR7 ;  /* 0x000000043f077899 */ /* 0x000fe20008011607 */
[----:B------:R-:W-:Y:S02]  /*7570*/  ISETP.LT.AND P2, PT, RZ, UR6, PT ;  /* 0x00000006ff007c0c */ /* 0x000fe4000bf41270 */
[----:B------:R-:W-:Y:S01]  /*7580*/  FMNMX.FTZ R3, R25, R0, !PT ;  /* 0x0000000019037209 */ /* 0x000fe20007810000 */
[----:B------:R-:W-:-:S03]  /*7590*/  ULOP3.LUT UR7, UR7, 0x3fff, URZ, 0xc0, !UPT ;  /* 0x00003fff07077892 */ /* 0x000fc6000f8ec03f */
[----:B------:R-:W-:Y:S01]  /*75a0*/  FMNMX.FTZ R0, R28, R3, !PT ;  /* 0x000000031c007209 */ /* 0x000fe20007810000 */
[----:B------:R-:W-:-:S03]  /*75b0*/  ULOP3.LUT UR7, UR7, 0x4000000, URZ, 0xfc, !UPT ;  /* 0x0400000007077892 */ /* 0x000fc6000f8efc3f */
[----:B------:R-:W-:Y:S01]  /*75c0*/  FMNMX.FTZ R3, R29, R0, !PT ;  /* 0x000000001d037209 */ /* 0x000fe20007810000 */
[----:B------:R-:W-:-:S03]  /*75d0*/  ULEA UR4, UR4, UR7, 0xb ;  /* 0x0000000704047291 */ /* 0x000fc6000f8e583f */
[----:B------:R-:W-:Y:S01]  /*75e0*/  FMNMX.FTZ R0, R32, R3, !PT ;  /* 0x0000000320007209 */ /* 0x000fe20007810000 */
[----:B------:R-:W-:-:S03]  /*75f0*/  UMOV UR7, UR46 ;  /* 0x0000002e00077c82 */ /* 0x000fc60008000000 */
[----:B------:R-:W-:Y:S01]  /*7600*/  UMOV UR10, UR4 ;  /* 0x00000004000a7c82 */ /* 0x000fe20008000000 */
        /* <DEDUP_REMOVED lines=30> */
[----:B------:R-:W1:Y:S03]  /*77f0*/  LDC R0, c[0x0][0x988] ;  /* 0x00026200ff007b82 */ /* 0x000e660000000800 */
[----:B------:R-:W2:Y:S02]  /*7800*/  SHFL.BFLY PT, R3, R2, 0x2, 0x1f ;  /* 0x0c401f0002037f89 */ /* 0x000ea400000e0000 */
[----:B--2---:R-:W-:Y:S02]  /*7810*/  FMNMX.FTZ R7, R2, R3, !PT ;  /* 0x0000000302077209 */ /* 0x004fe40007810000 */
[----:B------:R-:W-:-:S03]  /*7820*/  FMNMX.FTZ R2, R26, R14, !PT ;  /* 0x0000000e1a027209 */ /* 0x000fc60007810000 */
        /* <DEDUP_REMOVED lines=10> */
[----:B-1----:R-:W-:Y:S01]  /*78d0*/  FMUL.FTZ R3, R3, R0 ;  /* 0x0000000003037220 */ /* 0x002fe20000410000 */
[----:B------:R-:W-:-:S04]  /*78e0*/  FMNMX.FTZ R7, R31, R2, !PT ;  /* 0x000000021f077209 */ /* 0x000fc80007810000 */
[----:B------:R-:W-:Y:S01]  /*78f0*/  FMNMX.FTZ R2, R34, R7, !PT ;  /* 0x0000000722027209 */ /* 0x000fe20007810000 */
[----:B------:R-:W-:Y:S03]  /*7900*/  MUFU.EX2 R3, R3 ;  /* 0x0000000300037308 */ /* 0x000fe60000000800 */
        /* <DEDUP_REMOVED lines=27> */
[----:B------:R-:W1:Y:S01]  /*7ac0*/  SHFL.BFLY PT, R7, R2, 0x2, 0x1f ;  /* 0x0c401f0002077f89 */ /* 0x000e6200000e0000 */
        /* <DEDUP_REMOVED lines=16> */
[----:B-1----:R-:W-:Y:S01]  /*7bd0*/  FMNMX.FTZ R36, R2, R7, !PT ;  /* 0x0000000702247209 */ /* 0x002fe20007810000 */
[----:B------:R-:W-:Y:S01]  /*7be0*/  UMOV UR11, 0x40000040 ;  /* 0x40000040000b7882 */ /* 0x000fe20000000000 */
[-CC-:B------:R-:W-:Y:S01]  /*7bf0*/  FFMA.FTZ R15, R25, R0.reuse, -R169.reuse ;  /* 0x00000000190f7223 */ /* 0x180fe200000108a9 */
[-CC-:B------:R-:W-:Y:S01]  /*7c00*/  FFMA.FTZ R25, R33, R0.reuse, -R169.reuse ;  /* 0x0000000021197223 */ /* 0x180fe200000108a9 */
[-CC-:B------:R-:W-:Y:S01]  /*7c10*/  FFMA.FTZ R33, R41, R0.reuse, -R169.reuse ;  /* 0x0000000029217223 */ /* 0x180fe200000108a9 */
[----:B------:R-:W1:Y:S01]  /*7c20*/  SHFL.BFLY PT, R7, R36, 0x1, 0x1f ;  /* 0x0c201f0024077f89 */ /* 0x000e6200000e0000 */
        /* <DEDUP_REMOVED lines=23> */
[----:B-1----:R-:W-:Y:S01]  /*7da0*/  FMNMX.FTZ R7, R36, R7, !PT ;  /* 0x0000000724077209 */ /* 0x002fe20007810000 */
[----:B------:R-:W-:Y:S01]  /*7db0*/  MUFU.EX2 R182, R182 ;  /* 0x000000b600b67308 */ /* 0x000fe20000000800 */
[-CC-:B------:R-:W-:Y:S01]  /*7dc0*/  FFMA.FTZ R28, R80, R0.reuse, -R169.reuse ;  /* 0x00000000501c7223 */ /* 0x180fe200000108a9 */
[-CC-:B------:R-:W-:Y:S01]  /*7dd0*/  FFMA.FTZ R32, R84, R0.reuse, -R169.reuse ;  /* 0x0000000054207223 */ /* 0x180fe200000108a9 */
[----:B------:R-:W-:Y:S01]  /*7de0*/  FFMA.FTZ R77, R85, R0, -R169 ;  /* 0x00000000554d7223 */ /* 0x000fe200000108a9 */
[----:B------:R-:W-:-:S04]  /*7df0*/  FADD.FTZ R81, -R7, R14 ;  /* 0x0000000e07517221 */ /* 0x000fc80000010100 */
[-C--:B------:R-:W-:Y:S01]  /*7e00*/  FMUL.FTZ R2, R81, R0.reuse ;  /* 0x0000000051027220 */ /* 0x080fe20000410000 */
[----:B------:R-:W-:Y:S01]  /*7e10*/  FMUL.FTZ R81, R7, R0 ;  /* 0x0000000007517220 */ /* 0x000fe20000410000 */
[----:B------:R-:W-:Y:S01]  /*7e20*/  MUFU.EX2 R21, R21 ;  /* 0x0000001500157308 */ /* 0x000fe20000000800 */
[----:B--2---:R-:W-:Y:S01]  /*7e30*/  FFMA.FTZ R6, R3, R6, R180 ;  /* 0x0000000603067223 */ /* 0x004fe200000100b4 */
[----:B------:R-:W-:Y:S01]  /*7e40*/  F2FP.F16.F32.PACK_AB R180, R15, R180 ;  /* 0x000000b40fb4723e */ /* 0x000fe200000000ff */
[-CC-:B------:R-:W-:Y:S01]  /*7e50*/  FFMA.FTZ R181, R26, R0.reuse, -R81.reuse ;  /* 0x000000001ab57223 */ /* 0x180fe20000010851 */
[-CC-:B------:R-:W-:Y:S01]  /*7e60*/  FFMA.FTZ R14, R27, R0.reuse, -R81.reuse ;  /* 0x000000001b0e7223 */ /* 0x180fe20000010851 */
[----:B------:R-:W-:Y:S02]  /*7e70*/  IMAD.U32 R27, RZ, RZ, UR36 ;  /* 0x00000024ff1b7e24 */ /* 0x000fe4000f8e00ff */
[-CC-:B------:R-:W-:Y:S01]  /*7e80*/  FFMA.FTZ R183, R30, R0.reuse, -R81.reuse ;  /* 0x000000001eb77223 */ /* 0x180fe20000010851 */
[-CC-:B------:R-:W-:Y:S01]  /*7e90*/  FFMA.FTZ R26, R31, R0.reuse, -R81.reuse ;  /* 0x000000001f1a7223 */ /* 0x180fe20000010851 */
[----:B------:R-:W-:Y:S01]  /*7ea0*/  MUFU.EX2 R2, R2 ;  /* 0x0000000200027308 */ /* 0x000fe20000000800 */
[----:B------:R-:W-:Y:S01]  /*7eb0*/  FFMA.FTZ R177, R34, R0, -R81 ;  /* 0x0000000022b17223 */ /* 0x000fe20000010851 */
[----:B------:R-:W-:Y:S01]  /*7ec0*/  @!P1 LEA R27, R27, UR37, 0x3 ;  /* 0x000000251b1b9c11 */ /* 0x000fe2000f8e18ff */
[----:B------:R-:W-:-:S02]  /*7ed0*/  IMAD.U32 R31, RZ, RZ, UR5 ;  /* 0x00000005ff1f7e24 */ /* 0x000fc4000f8e00ff */
[-CC-:B------:R-:W-:Y:S01]  /*7ee0*/  FFMA.FTZ R30, R35, R0.reuse, -R81.reuse ;  /* 0x00000000231e7223 */ /* 0x180fe20000010851 */
[-CC-:B------:R-:W-:Y:S01]  /*7ef0*/  FFMA.FTZ R179, R38, R0.reuse, -R81.reuse ;  /* 0x0000000026b37223 */ /* 0x180fe20000010851 */
[----:B------:R-:W-:Y:S01]  /*7f00*/  @!P1 IADD3 R27, R27, 0x34840, RZ ;  /* 0x000348401b1b9810 */ /* 0x000fe20007ffe0ff */
[-CC-:B------:R-:W-:Y:S01]  /*7f10*/  FFMA.FTZ R175, R46, R0.reuse, -R81.reuse ;  /* 0x000000002eaf7223 */ /* 0x180fe20000010851 */
[----:B------:R-:W1:Y:S01]  /*7f20*/  MUFU.EX2 R181, R181 ;  /* 0x000000b500b57308 */ /* 0x000e620000000800 */
[-C--:B------:R-:W-:Y:S01]  /*7f30*/  FFMA.FTZ R34, R39, R0.reuse, -R81 ;  /* 0x0000000027227223 */ /* 0x080fe20000010851 */
[----:B------:R-:W-:Y:S01]  /*7f40*/  @!P1 PRMT R27, RZ, 0x654, R27 ;  /* 0x00000654ff1b9816 */ /* 0x000fe2000000001b */
        /* <DEDUP_REMOVED lines=20> */
[----:B------:R-:W-:Y:S01]  /*8090*/  FFMA.FTZ R86, R86, R0, -R81 ;  /* 0x0000000056567223 */ /* 0x000fe20000010851 */
[----:B------:R-:W1:Y:S01]  /*80a0*/  MUFU.EX2 R26, R26 ;  /* 0x0000001a001a7308 */ /* 0x000e620000000800 */
[C---:B--2---:R-:W-:Y:S01]  /*80b0*/  FADD.FTZ R46, R14.reuse, R5 ;  /* 0x000000050e2e7221 */ /* 0x044fe20000010000 */
[----:B------:R-:W-:-:S06]  /*80c0*/  F2FP.F16.F32.PACK_AB R181, R14, R181 ;  /* 0x000000b50eb5723e */ /* 0x000fcc00000000ff */
[----:B------:R-:W-:Y:S01]  /*80d0*/  MUFU.EX2 R176, R176 ;  /* 0x000000b000b07308 */ /* 0x000fe20000000800 */
[----:B---3--:R-:W-:-:S07]  /*80e0*/  FADD.FTZ R5, R183, R46 ;  /* 0x0000002eb7057221 */ /* 0x008fce0000010000 */
[----:B------:R-:W2:Y:S01]  /*80f0*/  MUFU.EX2 R177, R177 ;  /* 0x000000b100b17308 */ /* 0x000ea20000000800 */
[C---:B-1----:R-:W-:Y:S01]  /*8100*/  FADD.FTZ R46, R26.reuse, R5 ;  /* 0x000000051a2e7221 */ /* 0x042fe20000010000 */
[----:B------:R-:W-:-:S06]  /*8110*/  F2FP.F16.F32.PACK_AB R183, R26, R183 ;  /* 0x000000b71ab7723e */ /* 0x000fcc00000000ff */
[----:B------:R-:W-:Y:S08]  /*8120*/  MUFU.EX2 R25, R25 ;  /* 0x0000001900197308 */ /* 0x000ff00000000800 */
[----:B------:R-:W1:Y:S01]  /*8130*/  MUFU.EX2 R30, R30 ;  /* 0x0000001e001e7308 */ /* 0x000e620000000800 */
[----:B--2---:R-:W-:-:S07]  /*8140*/  FADD.FTZ R5, R177, R46 ;  /* 0x0000002eb1057221 */ /* 0x004fce0000010000 */
[----:B------:R-:W-:Y:S08]  /*8150*/  MUFU.EX2 R178, R178 ;  /* 0x000000b200b27308 */ /* 0x000ff00000000800 */
[----:B------:R-:W2:Y:S01]  /*8160*/  MUFU.EX2 R179, R179 ;  /* 0x000000b300b37308 */ /* 0x000ea20000000800 */
[C---:B-1----:R-:W-:Y:S01]  /*8170*/  FADD.FTZ R46, R30.reuse, R5 ;  /* 0x000000051e2e7221 */ /* 0x042fe20000010000 */
[----:B------:R-:W-:-:S06]  /*8180*/  F2FP.F16.F32.PACK_AB R177, R30, R177 ;  /* 0x000000b11eb1723e */ /* 0x000fcc00000000ff */
[----:B------:R-:W-:Y:S01]  /*8190*/  MUFU.EX2 R29, R29 ;  /* 0x0000001d001d7308 */ /* 0x000fe20000000800 */
[----:B------:R-:W-:Y:S02]  /*81a0*/  WARPGROUP.DEPBAR.LE gsb0, 0x0 ;  /* 0x00008000000079c5 */ /* 0x000fe40000010000 */
[----:B------:R-:W-:Y:S01]  /*81b0*/  WARPGROUP.ARRIVE ;  /* 0x00000000000079c5 */ /* 0x000fe20000000000 */
[----:B------:R-:W-:-:S04]  /*81c0*/  FFMA.FTZ R164, R56, R0, -R169 ;  /* 0x0000000038a47223 */ /* 0x000fc800000108a9 */
[----:B------:R-:W1:Y:S01]  /*81d0*/  MUFU.EX2 R34, R34 ;  /* 0x0000002200227308 */ /* 0x000e620000000800 */
[-C--:B------:R-:W-:Y:S01]  /*81e0*/  FFMA.FTZ R166, R60, R0.reuse, -R169 ;  /* 0x000000003ca67223 */ /* 0x080fe200000108a9 */
[----:B--2---:R-:W-:Y:S01]  /*81f0*/  FADD.FTZ R5, R179, R46 ;  /* 0x0000002eb3057221 */ /* 0x004fe20000010000 */
[-CC-:B------:R-:W-:Y:S01]  /*8200*/  FFMA.FTZ R165, R58, R0.reuse, -R81.reuse ;  /* 0x000000003aa57223 */ /* 0x180fe20000010851 */
[----:B------:R-:W-:Y:S01]  /*8210*/  HGMMA.64x128x16.F32 R88, R160, gdesc[UR8].tnspB, R88, gsb0 ;  /* 0x41e00008a0587df0 */ /* 0x000fe20008000858 */
[----:B------:R-:W-:Y:S01]  /*8220*/  UIADD3 UR10, UR4, 0x300, URZ ;  /* 0x00000300040a7890 */ /* 0x000fe2000fffe03f */
[----:B------:R-:W-:Y:S01]  /*8230*/  FFMA.FTZ R167, R62, R0, -R81 ;  /* 0x000000003ea77223 */ /* 0x000fe20000010851 */
[----:B------:R-:W-:Y:S01]  /*8240*/  UMOV UR11, 0x40000040 ;  /* 0x40000040000b7882 */ /* 0x000fe20000000000 */
[----:B------:R-:W-:Y:S01]  /*8250*/  UIADD3 UR4, UR4, 0x380, URZ ;  /* 0x0000038004047890 */ /* 0x000fe2000fffe03f */
[----:B------:R-:W-:Y:S08]  /*8260*/  MUFU.EX2 R172, R172 ;  /* 0x000000ac00ac7308 */ /* 0x000ff00000000800 */
        /* <DEDUP_REMOVED lines=14> */
[----:B------:R-:W-:Y:S01]  /*8350*/  MUFU.EX2 R41, R41 ;  /* 0x0000002900297308 */ /* 0x000fe20000000800 */
[C---:B-1----:R-:W-:Y:S01]  /*8360*/  FADD.FTZ R46, R38.reuse, R5 ;  /* 0x00000005262e7221 */ /* 0x042fe20000010000 */
[----:B------:R-:W-:-:S06]  /*8370*/  F2FP.F16.F32.PACK_AB R175, R38, R175 ;  /* 0x000000af26af723e */ /* 0x000fcc00000000ff */
        /* <DEDUP_REMOVED lines=12> */
[----:B------:R-:W-:Y:S02]  /*8440*/  FFMA.FTZ R169, R50, R0, -R81 ;  /* 0x0000000032a97223 */ /* 0x000fe40000010851 */
[----:B------:R-:W-:Y:S01]  /*8450*/  MUFU.EX2 R44, R44 ;  /* 0x0000002c002c7308 */ /* 0x000fe20000000800 */
[----:B------:R-:W-:Y:S01]  /*8460*/  HGMMA.64x128x16.F32 R88, R156, gdesc[UR8].tnspB, R88, gsb0 ;  /* 0x41e000089c587df0 */ /* 0x000fe20008000858 */
[----:B------:R-:W-:Y:S01]  /*8470*/  UMOV UR10, UR4 ;  /* 0x00000004000a7c82 */ /* 0x000fe20008000000 */
[----:B------:R-:W-:Y:S01]  /*8480*/  UMOV UR11, 0x40000040 ;  /* 0x40000040000b7882 */ /* 0x000fe20000000000 */
[----:B------:R-:W-:-:S04]  /*8490*/  UIADD3 UR4, UR6, -0x1, URZ ;  /* 0xffffffff06047890 */ /* 0x000fc8000fffe03f */
[----:B------:R-:W1:Y:S03]  /*84a0*/  MUFU.EX2 R169, R169 ;  /* 0x000000a900a97308 */ /* 0x000e660000000800 */
[----:B------:R-:W-:Y:S01]  /*84b0*/  UMOV UR6, UR4 ;  /* 0x0000000400067c82 */ /* 0x000fe20008000000 */
[----:B------:R-:W-:-:S04]  /*84c0*/  UMOV UR4, UR36 ;  /* 0x0000002400047c82 */ /* 0x000fc80008000000 */
[----:B------:R-:W-:Y:S08]  /*84d0*/  MUFU.EX2 R166, R166 ;  /* 0x000000a600a67308 */ /* 0x000ff00000000800 */
[----:B------:R-:W2:Y:S01]  /*84e0*/  MUFU.EX2 R167, R167 ;  /* 0x000000a700a77308 */ /* 0x000ea20000000800 */
[----:B-1----:R-:W-:Y:S01]  /*84f0*/  FADD.FTZ R5, R169, R46 ;  /* 0x0000002ea9057221 */ /* 0x002fe20000010000 */
[----:B------:R-:W-:-:S03]  /*8500*/  F2FP.F16.F32.PACK_AB R169, R40, R169 ;  /* 0x000000a928a9723e */ /* 0x000fc600000000ff */
[----:B------:R-:W-:-:S03]  /*8510*/  FADD.FTZ R14, R40, R5 ;  /* 0x00000005280e7221 */ /* 0x000fc60000010000 */
[----:B------:R-:W-:Y:S01]  /*8520*/  MUFU.EX2 R53, R53 ;  /* 0x0000003500357308 */ /* 0x000fe20000000800 */
[----:B------:R-:W-:Y:S01]  /*8530*/  FADD.FTZ R5, R171, R14 ;  /* 0x0000000eab057221 */ /* 0x000fe20000010000 */
[----:B------:R-:W-:-:S03]  /*8540*/  F2FP.F16.F32.PACK_AB R171, R42, R171 ;  /* 0x000000ab2aab723e */ /* 0x000fc600000000ff */
[----:B------:R-:W-:-:S03]  /*8550*/  FADD.FTZ R14, R42, R5 ;  /* 0x000000052a0e7221 */ /* 0x000fc60000010000 */
[----:B------:R-:W-:Y:S01]  /*8560*/  MUFU.EX2 R160, R160 ;  /* 0x000000a000a07308 */ /* 0x000fe20000000800 */
[----:B------:R-:W-:Y:S01]  /*8570*/  FADD.FTZ R5, R165, R14 ;  /* 0x0000000ea5057221 */ /* 0x000fe20000010000 */
[----:B------:R-:W-:-:S03]  /*8580*/  F2FP.F16.F32.PACK_AB R165, R44, R165 ;  /* 0x000000a52ca5723e */ /* 0x000fc600000000ff */
[----:B------:R-:W-:-:S03]  /*8590*/  FADD.FTZ R14, R44, R5 ;  /* 0x000000052c0e7221 */ /* 0x000fc60000010000 */
[----:B------:R-:W-:Y:S01]  /*85a0*/  MUFU.EX2 R66, R66 ;  /* 0x0000004200427308 */ /* 0x000fe20000000800 */
[----:B--2---:R-:W-:-:S07]  /*85b0*/  FADD.FTZ R5, R167, R14 ;  /* 0x0000000ea7057221 */ /* 0x004fce0000010000 */
[----:B------:R-:W-:Y:S08]  /*85c0*/  MUFU.EX2 R57, R57 ;  /* 0x0000003900397308 */ /* 0x000ff00000000800 */
[----:B------:R-:W1:Y:S08]  /*85d0*/  MUFU.EX2 R67, R67 ;  /* 0x0000004300437308 */ /* 0x000e700000000800 */
[----:B------:R-:W-:Y:S08]  /*85e0*/  MUFU.EX2 R162, R162 ;  /* 0x000000a200a27308 */ /* 0x000ff00000000800 */
[----:B------:R-:W-:Y:S01]  /*85f0*/  MUFU.EX2 R70, R70 ;  /* 0x0000004600467308 */ /* 0x000fe20000000800 */
[----:B-1----:R-:W-:-:S07]  /*8600*/  F2FP.F16.F32.PACK_AB R161, R67, R66 ;  /* 0x0000004243a1723e */ /* 0x002fce00000000ff */
[----:B------:R-:W-:Y:S08]  /*8610*/  MUFU.EX2 R61, R61 ;  /* 0x0000003d003d7308 */ /* 0x000ff00000000800 */
[----:B------:R-:W1:Y:S08]  /*8620*/  MUFU.EX2 R71, R71 ;  /* 0x0000004700477308 */ /* 0x000e700000000800 */
[----:B------:R-:W-:Y:S08]  /*8630*/  MUFU.EX2 R20, R20 ;  /* 0x0000001400147308 */ /* 0x000ff00000000800 */
[----:B------:R-:W-:Y:S01]  /*8640*/  MUFU.EX2 R74, R74 ;  /* 0x0000004a004a7308 */ /* 0x000fe20000000800 */
[----:B-1----:R-:W-:-:S07]  /*8650*/  F2FP.F16.F32.PACK_AB R163, R71, R70 ;  /* 0x0000004647a3723e */ /* 0x002fce00000000ff */
[----:B------:R-:W1:Y:S08]  /*8660*/  MUFU.EX2 R65, R65 ;  /* 0x0000004100417308 */ /* 0x000e700000000800 */
[----:B------:R-:W2:Y:S08]  /*8670*/  MUFU.EX2 R75, R75 ;  /* 0x0000004b004b7308 */ /* 0x000eb00000000800 */
[----:B------:R-:W-:Y:S01]  /*8680*/  MUFU.EX2 R24, R24 ;  /* 0x0000001800187308 */ /* 0x000fe20000000800 */
[----:B------:R-:W-:-:S02]  /*8690*/  WARPGROUP.DEPBAR.LE gsb0, 0x0 ;  /* 0x00008000000079c5 */ /* 0x000fc40000010000 */
[----:B------:R-:W-:-:S05]  /*86a0*/  WARPGROUP.ARRIVE ;  /* 0x00000000000079c5 */ /* 0x000fca0000000000 */
[----:B------:R-:W-:Y:S01]  /*86b0*/  MUFU.EX2 R78, R78 ;  /* 0x0000004e004e7308 */ /* 0x000fe20000000800 */
[----:B-1----:R-:W-:Y:S02]  /*86c0*/  F2FP.F16.F32.PACK_AB R156, R65, R20 ;  /* 0x00000014419c723e */ /* 0x002fe400000000ff */
[----:B--2---:R-:W-:Y:S01]  /*86d0*/  F2FP.F16.F32.PACK_AB R157, R75, R74 ;  /* 0x0000004a4b9d723e */ /* 0x004fe200000000ff */
[----:B------:R-:W-:Y:S04]  /*86e0*/  HGMMA.64x128x16.F32 R88, R152, gdesc[UR8].tnspB, R88, gsb0 ;  /* 0x41e0000898587df0 */ /* 0x000fe80008000858 */
[----:B------:R-:W1:Y:S08]  /*86f0*/  MUFU.EX2 R69, R69 ;  /* 0x0000004500457308 */ /* 0x000e700000000800 */
[----:B------:R-:W2:Y:S08]  /*8700*/  MUFU.EX2 R79, R79 ;  /* 0x0000004f004f7308 */ /* 0x000eb00000000800 */
[----:B------:R-:W-:Y:S01]  /*8710*/  MUFU.EX2 R28, R28 ;  /* 0x0000001c001c7308 */ /* 0x000fe20000000800 */
[----:B-1----:R-:W-:-:S07]  /*8720*/  F2FP.F16.F32.PACK_AB R158, R69, R24 ;  /* 0x00000018459e723e */ /* 0x002fce00000000ff */
[----:B------:R-:W-:Y:S01]  /*8730*/  MUFU.EX2 R82, R82 ;  /* 0x0000005200527308 */ /* 0x000fe20000000800 */
[----:B--2---:R-:W-:-:S07]  /*8740*/  F2FP.F16.F32.PACK_AB R159, R79, R78 ;  /* 0x0000004e4f9f723e */ /* 0x004fce00000000ff */
[----:B------:R-:W1:Y:S08]  /*8750*/  MUFU.EX2 R73, R73 ;  /* 0x0000004900497308 */ /* 0x000e700000000800 */
[----:B------:R-:W2:Y:S08]  /*8760*/  MUFU.EX2 R83, R83 ;  /* 0x0000005300537308 */ /* 0x000eb00000000800 */
[----:B------:R-:W-:Y:S08]  /*8770*/  MUFU.EX2 R32, R32 ;  /* 0x0000002000207308 */ /* 0x000ff00000000800 */
[----:B------:R-:W-:Y:S08]  /*8780*/  MUFU.EX2 R86, R86 ;  /* 0x0000005600567308 */ /* 0x000ff00000000800 */
[----:B------:R-:W3:Y:S01]  /*8790*/  MUFU.EX2 R77, R77 ;  /* 0x0000004d004d7308 */ /* 0x000ee20000000800 */
[----:B------:R-:W-:-:S02]  /*87a0*/  WARPGROUP.DEPBAR.LE gsb0, 0x0 ;  /* 0x00008000000079c5 */ /* 0x000fc40000010000 */
[----:B------:R4:W-:Y:S01]  /*87b0*/  @!P1 SYNCS.ARRIVE.TRANS64.RED.A1T0 RZ, [R27+URZ], RZ ;  /* 0x000000ff1bff99a7 */ /* 0x0009e2000810043f */
[----:B-1----:R-:W-:Y:S02]  /*87c0*/  F2FP.F16.F32.PACK_AB R152, R73, R28 ;  /* 0x0000001c4998723e */ /* 0x002fe400000000ff */
[----:B--2---:R-:W-:Y:S02]  /*87d0*/  F2FP.F16.F32.PACK_AB R153, R83, R82 ;  /* 0x000000525399723e */ /* 0x004fe400000000ff */
[----:B---3--:R-:W-:Y:S01]  /*87e0*/  F2FP.F16.F32.PACK_AB R154, R77, R32 ;  /* 0x000000204d9a723e */ /* 0x008fe200000000ff */
[----:B----4-:R-:W-:-:S05]  /*87f0*/  @!P1 VIADD R27, R31, 0x34860 ;  /* 0x000348601f1b9836 */ /* 0x010fca0000000000 */
[----:B------:R-:W-:Y:S01]  /*8800*/  @!P1 PRMT R31, RZ, 0x654, R27 ;  /* 0x00000654ff1f9816 */ /* 0x000fe2000000001b */
[----:B------:R-:W-:Y:S01]  /*8810*/  FADD.FTZ R27, R15, R6 ;  /* 0x000000060f1b7221 */ /* 0x000fe20000010000 */
[-CC-:B------:R-:W-:Y:S01]  /*8820*/  FFMA.FTZ R6, R63, R0.reuse, -R81.reuse ;  /* 0x000000003f067223 */ /* 0x180fe20000010851 */
[----:B------:R-:W-:Y:S01]  /*8830*/  FFMA.FTZ R81, R87, R0, -R81 ;  /* 0x0000000057517223 */ /* 0x000fe20000010851 */
[----:B------:R1:W-:Y:S01]  /*8840*/  @!P1 SYNCS.ARRIVE.TRANS64.RED.A1T0 RZ, [R31+URZ], RZ ;  /* 0x000000ff1fff99a7 */ /* 0x0003e2000810043f */
[----:B------:R-:W-:Y:S01]  /*8850*/  FADD.FTZ R48, R182, R27 ;  /* 0x0000001bb6307221 */ /* 0x000fe20000010000 */
[C---:B------:R-:W-:Y:S02]  /*8860*/  F2FP.F16.F32.PACK_AB R182, R21.reuse, R182 ;  /* 0x000000b615b6723e */ /* 0x040fe400000000ff */
[----:B------:R-:W2:Y:S01]  /*8870*/  MUFU.EX2 R6, R6 ;  /* 0x0000000600067308 */ /* 0x000ea20000000800 */
[----:B------:R-:W-:-:S04]  /*8880*/  FADD.FTZ R27, R21, R48 ;  /* 0x00000030151b7221 */ /* 0x000fc80000010000 */
[----:B------:R-:W-:Y:S01]  /*8890*/  FADD.FTZ R48, R176, R27 ;  /* 0x0000001bb0307221 */ /* 0x000fe20000010000 */
[C---:B------:R-:W-:Y:S02]  /*88a0*/  F2FP.F16.F32.PACK_AB R176, R25.reuse, R176 ;  /* 0x000000b019b0723e */ /* 0x040fe400000000ff */
[----:B------:R-:W3:Y:S01]  /*88b0*/  MUFU.EX2 R81, R81 ;  /* 0x0000005100517308 */ /* 0x000ee20000000800 */
[----:B------:R-:W-:-:S04]  /*88c0*/  FADD.FTZ R27, R25, R48 ;  /* 0x00000030191b7221 */ /* 0x000fc80000010000 */
[----:B------:R-:W-:Y:S01]  /*88d0*/  FADD.FTZ R48, R178, R27 ;  /* 0x0000001bb2307221 */ /* 0x000fe20000010000 */
[----:B------:R-:W-:-:S03]  /*88e0*/  F2FP.F16.F32.PACK_AB R178, R29, R178 ;  /* 0x000000b21db2723e */ /* 0x000fc600000000ff */
[----:B------:R-:W-:Y:S01]  /*88f0*/  FADD.FTZ R27, R29, R48 ;  /* 0x000000301d1b7221 */ /* 0x000fe20000010000 */
[C---:B--2---:R-:W-:Y:S01]  /*8900*/  FADD.FTZ R5, R6.reuse, R5 ;  /* 0x0000000506057221 */ /* 0x044fe20000010000 */
[----:B------:R-:W-:Y:S02]  /*8910*/  F2FP.F16.F32.PACK_AB R167, R6, R167 ;  /* 0x000000a706a7723e */ /* 0x000fe400000000ff */
[----:B------:R-:W-:Y:S01]  /*8920*/  FADD.FTZ R48, R172, R27 ;  /* 0x0000001bac307221 */ /* 0x000fe20000010000 */
[----:B------:R-:W-:Y:S01]  /*8930*/  FADD.FTZ R5, R66, R5 ;  /* 0x0000000542057221 */ /* 0x000fe20000010000 */
[C---:B------:R-:W-:Y:S02]  /*8940*/  F2FP.F16.F32.PACK_AB R172, R33.reuse, R172 ;  /* 0x000000ac21ac723e */ /* 0x040fe400000000ff */
[----:B------:R-:W-:Y:S01]  /*8950*/  FADD.FTZ R27, R33, R48 ;  /* 0x00000030211b7221 */ /* 0x000fe20000010000 */
[----:B------:R-:W-:Y:S01]  /*8960*/  FADD.FTZ R5, R67, R5 ;  /* 0x0000000543057221 */ /* 0x000fe20000010000 */
[----:B---3--:R-:W-:-:S02]  /*8970*/  F2FP.F16.F32.PACK_AB R155, R81, R86 ;  /* 0x00000056519b723e */ /* 0x008fc400000000ff */
[----:B------:R-:W-:Y:S01]  /*8980*/  FADD.FTZ R48, R174, R27 ;  /* 0x0000001bae307221 */ /* 0x000fe20000010000 */
[----:B------:R-:W-:Y:S01]  /*8990*/  FADD.FTZ R5, R70, R5 ;  /* 0x0000000546057221 */ /* 0x000fe20000010000 */
[C---:B------:R-:W-:Y:S02]  /*89a0*/  F2FP.F16.F32.PACK_AB R174, R37.reuse, R174 ;  /* 0x000000ae25ae723e */ /* 0x040fe400000000ff */
[----:B------:R-:W-:Y:S01]  /*89b0*/  FADD.FTZ R15, R37, R48 ;  /* 0x00000030250f7221 */ /* 0x000fe20000010000 */
[----:B------:R-:W-:-:S03]  /*89c0*/  FADD.FTZ R5, R71, R5 ;  /* 0x0000000547057221 */ /* 0x000fc60000010000 */
        /* <DEDUP_REMOVED lines=21> */
[----:B------:R-:W-:-:S03]  /*8b20*/  F2FP.F16.F32.PACK_AB R160, R57, R160 ;  /* 0x000000a039a0723e */ /* 0x000fc600000000ff */
[----:B------:R-:W-:-:S04]  /*8b30*/  FADD.FTZ R15, R57, R14 ;  /* 0x0000000e390f7221 */ /* 0x000fc80000010000 */
[----:B------:R-:W-:Y:S01]  /*8b40*/  FADD.FTZ R14, R162, R15 ;  /* 0x0000000fa20e7221 */ /* 0x000fe20000010000 */
[----:B------:R-:W-:-:S03]  /*8b50*/  F2FP.F16.F32.PACK_AB R162, R61, R162 ;  /* 0x000000a23da2723e */ /* 0x000fc600000000ff */
[----:B------:R-:W-:Y:S01]  /*8b60*/  FADD.FTZ R15, R61, R14 ;  /* 0x0000000e3d0f7221 */ /* 0x000fe20000010000 */
[----:B------:R-:W-:-:S03]  /*8b70*/  IMAD.MOV.U32 R14, RZ, RZ, R7 ;  /* 0x000000ffff0e7224 */ /* 0x000fc600078e0007 */
[----:B------:R-:W-:-:S04]  /*8b80*/  FADD.FTZ R6, R20, R15 ;  /* 0x0000000f14067221 */ /* 0x000fc80000010000 */
[----:B------:R-:W-:-:S04]  /*8b90*/  FADD.FTZ R15, R65, R6 ;  /* 0x00000006410f7221 */ /* 0x000fc80000010000 */
[----:B------:R-:W-:-:S04]  /*8ba0*/  FADD.FTZ R6, R24, R15 ;  /* 0x0000000f18067221 */ /* 0x000fc80000010000 */
[----:B------:R-:W-:-:S04]  /*8bb0*/  FADD.FTZ R15, R69, R6 ;  /* 0x00000006450f7221 */ /* 0x000fc80000010000 */
[----:B------:R-:W-:-:S04]  /*8bc0*/  FADD.FTZ R6, R28, R15 ;  /* 0x0000000f1c067221 */ /* 0x000fc80000010000 */
[----:B------:R-:W-:-:S04]  /*8bd0*/  FADD.FTZ R15, R73, R6 ;  /* 0x00000006490f7221 */ /* 0x000fc80000010000 */
[----:B------:R-:W-:Y:S01]  /*8be0*/  FADD.FTZ R6, R32, R15 ;  /* 0x0000000f20067221 */ /* 0x000fe20000010000 */
[----:B------:R-:W-:-:S03]  /*8bf0*/  IMAD.MOV.U32 R15, RZ, RZ, R4 ;  /* 0x000000ffff0f7224 */ /* 0x000fc600078e0004 */
[----:B------:R-:W-:Y:S01]  /*8c00*/  FADD.FTZ R6, R77, R6 ;  /* 0x000000064d067221 */ /* 0x000fe20000010000 */
[----:B-1----:R-:W-:Y:S06]  /*8c10*/  @P2 BRA `(.L_x_1884) ;  /* 0xffffffdc00c82947 */ /* 0x002fec000383ffff */
.L_x_1875:
        /* <DEDUP_REMOVED lines=67> */
.L_x_1885:
[----:B------:R-:W-:Y:S01]  /*9050*/  ULEA UR5, UR36, UR37, 0x3 ;  /* 0x0000002524057291 */ /* 0x000fe2000f8e183f */
[----:B------:R-:W-:-:S05]  /*9060*/  IMAD.U32 R2, RZ, RZ, UR46 ;  /* 0x0000002eff027e24 */ /* 0x000fca000f8e00ff */
[----:B------:R-:W-:-:S04]  /*9070*/  SHF.L.U32 R2, R2, 0x1f, RZ ;  /* 0x0000001f02027819 */ /* 0x000fc800000006ff */
[----:B------:R1:W2:Y:S01]  /*9080*/  SYNCS.PHASECHK.TRANS64.TRYWAIT P2, [UR5+0x34850], R2 ;  /* 0x03485002ff0075a7 */ /* 0x0002a20008040145 */
[----:B------:R-:W-:Y:S05]  /*9090*/  @!P0 BRA `(.L_x_1886) ;  /* 0x0000000000048947 */ /* 0x000fea0003800000 */
[----:B------:R-:W-:Y:S01]  /*90a0*/  BPT.TRAP 0x1 ;  /* 0x000000040000795c */ /* 0x000fe20000300000 */
.L_x_1886:
[----:B--2---:R-:W-:Y:S05]  /*90b0*/  @P2 BRA `(.L_x_1887) ;  /* 0x0000000000082947 */ /* 0x004fea0003800000 */
[----:B------:R-:W2:Y:S02]  /*90c0*/  SYNCS.PHASECHK.TRANS64.TRYWAIT P0, [UR5+0x34850], R2 ;  /* 0x03485002ff0075a7 */ /* 0x000ea40008000145 */
[----:B--2---:R-:W-:Y:S05]  /*90d0*/  @!P0 BRA `(.L_x_1888) ;  /* 0x0000004c00548947 */ /* 0x004fea0003800000 */
.L_x_1887:
[----:B------:R-:W-:Y:S01]  /*90e0*/  UIADD3 UR37, UR37, 0x400, URZ ;  /* 0x0000040025257890 */ /* 0x000fe2000fffe03f */
[----:B------:R-:W-:Y:S01]  /*90f0*/  WARPGROUP.ARRIVE ;  /* 0x00000000000079c5 */ /* 0x000fe20000000000 */
[----:B------:R-:W-:Y:S01]  /*9100*/  UMOV UR7, 0x40000040 ;  /* 0x4000004000077882 */ /* 0x000fe20000000000 */
[----:B--2---:R-:W2:Y:S01]  /*9110*/  SHFL.BFLY PT, R3, R6, 0x2, 0x1f ;  /* 0x0c401f0006037f89 */ /* 0x004ea200000e0000 */
[----:B------:R-:W-:Y:S01]  /*9120*/  USHF.R.U32.HI UR37, URZ, 0x4, UR37 ;  /* 0x000000043f257899 */ /* 0x000fe20008011625 */
[----:B------:R-:W-:Y:S01]  /*9130*/  IMAD.MOV.U32 R12, RZ, RZ, RZ ;  /* 0x000000ffff0c7224 */ /* 0x000fe200078e00ff */
[----:B------:R-:W-:Y:S01]  /*9140*/  R2UR UR8, R186 ;  /* 0x00000000ba0872ca */ /* 0x000fe200000e0000 */
[----:B-1----:R-:W1:Y:S01]  /*9150*/  SHFL.BFLY PT, R2, R5, 0x2, 0x1f ;  /* 0x0c401f0005027f89 */ /* 0x002e6200000e0000 */
[----:B------:R-:W-:-:S04]  /*9160*/  ULOP3.LUT UR37, UR37, 0x3fff, URZ, 0xc0, !UPT ;  /* 0x00003fff25257892 */ /* 0x000fc8000f8ec03f */
[----:B------:R-:W-:-:S04]  /*9170*/  ULOP3.LUT UR4, UR37, 0x4000000, URZ, 0xfc, !UPT ;  /* 0x0400000025047892 */ /* 0x000fc8000f8efc3f */
[----:B------:R-:W-:Y:S02]  /*9180*/  ULEA UR4, UR36, UR4, 0xb ;  /* 0x0000000424047291 */ /* 0x000fe4000f8e583f */
[----:B------:R-:W-:Y:S02]  /*9190*/  UIADD3 UR36, UR36, 0x1, URZ ;  /* 0x0000000124247890 */ /* 0x000fe4000fffe03f */
[----:B------:R-:W-:Y:S02]  /*91a0*/  UIADD3 UR8, UR8, 0x1, URZ ;  /* 0x0000000108087890 */ /* 0x000fe4000fffe03f */
[----:B------:R-:W-:Y:S01]  /*91b0*/  UISETP.NE.AND UP0, UPT, UR36, 0x2, UPT ;  /* 0x000000022400788c */ /* 0x000fe2000bf05270 */
[----:B------:R-:W-:Y:S02]  /*91c0*/  UMOV UR6, UR4 ;  /* 0x0000000400067c82 */ /* 0x000fe40008000000 */
[----:B------:R-:W-:Y:S01]  /*91d0*/  HGMMA.64x128x16.F32 R24, R180, gdesc[UR4].tnspB, R24, gsb0 ;  /* 0x41e00004b4187df0 */ /* 0x000fe20008000818 */
[----:B------:R-:W-:Y:S01]  /*91e0*/  UIADD3 UR6, UR4, 0x80, URZ ;  /* 0x0000008004067890 */ /* 0x000fe2000fffe03f */
[----:B--2---:R-:W-:Y:S01]  /*91f0*/  FADD.FTZ R3, R3, R6 ;  /* 0x0000000603037221 */ /* 0x004fe20000010000 */
[----:B------:R-:W-:Y:S01]  /*9200*/  UMOV UR7, 0x40000040 ;  /* 0x4000004000077882 */ /* 0x000fe20000000000 */
[----:B------:R-:W-:-:S02]  /*9210*/  IMAD.U32 R186, RZ, RZ, UR8 ;  /* 0x00000008ffba7e24 */ /* 0x000fc4000f8e00ff */
[----:B-1----:R-:W-:Y:S01]  /*9220*/  FADD.FTZ R8, R2, R5 ;  /* 0x0000000502087221 */ /* 0x002fe20000010000 */
[----:B------:R-:W-:Y:S01]  /*9230*/  IMAD.MOV.U32 R5, RZ, RZ, RZ ;  /* 0x000000ffff057224 */ /* 0x000fe200078e00ff */
[----:B------:R-:W1:Y:S01]  /*9240*/  SHFL.BFLY PT, R2, R3, 0x1, 0x1f ;  /* 0x0c201f0003027f89 */ /* 0x000e6200000e0000 */
[----:B------:R-:W-:-:S03]  /*9250*/  USEL UR36, UR36, URZ, UP0 ;  /* 0x0000003f24247287 */ /* 0x000fc60008000000 */
[----:B------:R-:W2:Y:S01]  /*9260*/  SHFL.BFLY PT, R9, R8, 0x1, 0x1f ;  /* 0x0c201f0008097f89 */ /* 0x000ea200000e0000 */
[----:B-1----:R-:W-:Y:S01]  /*9270*/  FADD.FTZ R11, R3, R2 ;  /* 0x00000002030b7221 */ /* 0x002fe20000010000 */
[----:B------:R-:W-:Y:S02]  /*9280*/  IMAD.MOV.U32 R3, RZ, RZ, -0x800000 ;  /* 0xff800000ff037424 */ /* 0x000fe400078e00ff */
[----:B------:R-:W-:Y:S02]  /*9290*/  IMAD.MOV.U32 R2, RZ, RZ, -0x800000 ;  /* 0xff800000ff027424 */ /* 0x000fe400078e00ff */
[----:B--2---:R-:W-:Y:S01]  /*92a0*/  FADD.FTZ R13, R8, R9 ;  /* 0x00000009080d7221 */ /* 0x004fe20000010000 */
[----:B------:R-:W-:Y:S01]  /*92b0*/  FSETP.NE.FTZ.AND P0, PT, R11, RZ, PT ;  /* 0x000000ff0b00720b */ /* 0x000fe20003f15000 */
[----:B------:R-:W-:-:S03]  /*92c0*/  IMAD.U32 R8, RZ, RZ, UR5 ;  /* 0x00000005ff087e24 */ /* 0x000fc6000f8e00ff */
[----:B------:R-:W-:-:S09]  /*92d0*/  FSETP.NE.FTZ.AND P2, PT, R13, RZ, PT ;  /* 0x000000ff0d00720b */ /* 0x000fd20003f55000 */
[----:B------:R-:W1:Y:S01]  /*92e0*/  @P0 MUFU.LG2 R10, R11 ;  /* 0x0000000b000a0308 */ /* 0x000e620000000c00 */
[----:B------:R-:W-:-:S03]  /*92f0*/  @P0 FMUL.FTZ R9, R0, 0.69314718246459960938 ;  /* 0x3f31721800090820 */ /* 0x000fc60000410000 */
[----:B------:R-:W-:Y:S01]  /*9300*/  @P2 FMUL.FTZ R15, R0, 0.69314718246459960938 ;  /* 0x3f317218000f2820 */ /* 0x000fe20000410000 */
[----:B------:R-:W-:-:S03]  /*9310*/  @!P1 VIADD R0, R8, 0x34860 ;  /* 0x0003486008009836 */ /* 0x000fc60000000000 */
[----:B------:R-:W2:Y:S02]  /*9320*/  @P2 MUFU.LG2 R6, R13 ;  /* 0x0000000d00062308 */ /* 0x000ea40000000c00 */
[----:B------:R-:W-:-:S06]  /*9330*/  @!P1 PRMT R0, RZ, 0x654, R0 ;  /* 0x00000654ff009816 */ /* 0x000fcc0000000000 */
[----:B------:R-:W3:Y:S01]  /*9340*/  @P0 MUFU.RCP R5, R11 ;  /* 0x0000000b00050308 */ /* 0x000ee20000001000 */
[----:B-1----:R-:W-:-:S04]  /*9350*/  @P0 FMUL.FTZ R10, R10, 0.69314718246459960938 ;  /* 0x3f3172180a0a0820 */ /* 0x002fc80000410000 */
[----:B------:R-:W-:Y:S01]  /*9360*/  @P0 FFMA.FTZ R3, R9, R4, R10 ;  /* 0x0000000409030223 */ /* 0x000fe2000001000a */
[----:B------:R-:W-:Y:S02]  /*9370*/  PLOP3.LUT P0, PT, PT, PT, PT, 0x8, 0x0 ;  /* 0x000000000000781c */ /* 0x000fe40003f0e170 */
[----:B------:R-:W1:Y:S01]  /*9380*/  @P2 MUFU.RCP R12, R13 ;  /* 0x0000000d000c2308 */ /* 0x000e620000001000 */
        /* <DEDUP_REMOVED lines=39> */
[----:B------:R2:W-:Y:S01]  /*9600*/  @!P1 SYNCS.ARRIVE.TRANS64.RED.A1T0 RZ, [R0+URZ], RZ ;  /* 0x000000ff00ff99a7 */ /* 0x0005e2000810043f */
[-C--:B---3--:R-:W-:Y:S01]  /*9610*/  FMUL.FTZ R8, R24, R5.reuse ;  /* 0x0000000518087220 */ /* 0x088fe20000410000 */
        /* <DEDUP_REMOVED lines=63> */
.L_x_1858:
        /* <DEDUP_REMOVED lines=9> */
[C---:B------:R-:W-:Y:S01]  /*9aa0*/  IADD3 R27, P2, R16.reuse, 0x20, RZ ;  /* 0x00000020101b7810 */ /* 0x040fe20007f5e0ff */
[----:B------:R-:W-:Y:S01]  /*9ab0*/  ULDC UR10, c[0x0][0xa88] ;  /* 0x0002a200000a7ab9 */ /* 0x000fe20000000800 */
[C---:B------:R-:W-:Y:S01]  /*9ac0*/  IADD3 R15, P4, R16.reuse, 0x4000, RZ ;  /* 0x00004000100f7810 */ /* 0x040fe20007f9e0ff */
[----:B------:R-:W-:Y:S01]  /*9ad0*/  VIADD R4, R91, 0x8 ;  /* 0x000000085b047836 */ /* 0x000fe20000000000 */
[C---:B------:R-:W-:Y:S01]  /*9ae0*/  LOP3.LUT R5, R16.reuse, 0x380, RZ, 0xc0, !PT ;  /* 0x0000038010057812 */ /* 0x040fe200078ec0ff */
[----:B------:R-:W1:Y:S01]  /*9af0*/  LDC.64 R88, c[0x0][0xb78] ;  /* 0x0002de00ff587b82 */ /* 0x000e620000000a00 */
[----:B------:R-:W-:Y:S01]  /*9b00*/  LOP3.LUT R26, R27, 0x380, RZ, 0xc0, !PT ;  /* 0x000003801b1a7812 */ /* 0x000fe200078ec0ff */
[----:B------:R-:W-:Y:S01]  /*9b10*/  USHF.R.S32.HI UR5, URZ, 0x1f, UR43 ;  /* 0x0000001f3f057899 */ /* 0x000fe2000801142b */
[----:B------:R-:W-:Y:S01]  /*9b20*/  LOP3.LUT P0, RZ, R187, 0x3, RZ, 0xc0, !PT ;  /* 0x00000003bbff7812 */ /* 0x000fe2000780c0ff */
[----:B------:R-:W-:Y:S01]  /*9b30*/  ULDC.64 UR8, c[0x0][0xb70] ;  /* 0x0002dc0000087ab9 */ /* 0x000fe20000000a00 */
[C---:B------:R-:W-:Y:S01]  /*9b40*/  IADD3 R13, P6, R16.reuse, 0x40, RZ ;  /* 0x00000040100d7810 */ /* 0x040fe20007fde0ff */
[----:B------:R-:W-:Y:S01]  /*9b50*/  UIMAD UR5, UR5, UR8, URZ ;  /* 0x00000008050572a4 */ /* 0x000fe2000f8e023f */
[----:B------:R-:W-:Y:S01]  /*9b60*/  LOP3.LUT R14, R15, 0x380, RZ, 0xc0, !PT ;  /* 0x000003800f0e7812 */ /* 0x000fe200078ec0ff */
[----:B------:R-:W-:Y:S01]  /*9b70*/  UIMAD.WIDE.U32 UR6, UR43, UR8, URZ ;  /* 0x000000082b0672a5 */ /* 0x000fe2000f8e003f */
[----:B------:R-:W-:Y:S01]  /*9b80*/  IADD3 R21, P5, R16, 0x60, RZ ;  /* 0x0000006010157810 */ /* 0x000fe20007fbe0ff */
[----:B------:R-:W-:Y:S01]  /*9b90*/  USHF.R.S32.HI UR8, URZ, 0x1f, UR44 ;  /* 0x0000001f3f087899 */ /* 0x000fe2000801142c */
[----:B------:R-:W-:Y:S01]  /*9ba0*/  SHF.R.U64 R5, R5, 0x3, RZ ;  /* 0x0000000305057819 */ /* 0x000fe200000012ff */
[----:B------:R-:W-:Y:S01]  /*9bb0*/  UIMAD UR5, UR43, UR9, UR5 ;  /* 0x000000092b0572a4 */ /* 0x000fe2000f8e0205 */
[----:B------:R-:W-:-:S02]  /*9bc0*/  SHF.R.U64 R26, R26, 0x3, RZ ;  /* 0x000000031a1a7819 */ /* 0x000fc400000012ff */
[----:B------:R-:W-:Y:S01]  /*9bd0*/  ISETP.GE.OR P1, PT, R4, UR10, P0 ;  /* 0x0000000a04007c0c */ /* 0x000fe20008726670 */
[----:B------:R-:W-:Y:S01]  /*9be0*/  UIADD3 UR5, UR7, UR5, URZ ;  /* 0x0000000507057290 */ /* 0x000fe2000fffe03f */
[----:B------:R-:W-:Y:S02]  /*9bf0*/  LOP3.LUT R24, R13, 0x380, RZ, 0xc0, !PT ;  /* 0x000003800d187812 */ /* 0x000fe400078ec0ff */
[----:B------:R-:W-:Y:S02]  /*9c00*/  SHF.R.U64 R14, R14, 0x3, RZ ;  /* 0x000000030e0e7819 */ /* 0x000fe400000012ff */
[----:B------:R-:W-:Y:S02]  /*9c10*/  LOP3.LUT R20, R21, 0x380, RZ, 0xc0, !PT ;  /* 0x0000038015147812 */ /* 0x000fe400078ec0ff */
[----:B------:R-:W-:Y:S01]  /*9c20*/  LOP3.LUT R4, R5, R16, RZ, 0x3c, !PT ;  /* 0x0000001005047212 */ /* 0x000fe200078e3cff */
[--C-:B------:R-:W-:Y:S01]  /*9c30*/  IMAD.MOV.U32 R5, RZ, RZ, R17.reuse ;  /* 0x000000ffff057224 */ /* 0x100fe200078e0011 */
[----:B------:R-:W-:Y:S01]  /*9c40*/  LOP3.LUT R26, R26, R27, RZ, 0x3c, !PT ;  /* 0x0000001b1a1a7212 */ /* 0x000fe200078e3cff */
[----:B------:R-:W-:Y:S01]  /*9c50*/  IMAD.X R27, RZ, RZ, R17, P2 ;  /* 0x000000ffff1b7224 */ /* 0x000fe200010e0611 */
[----:B------:R-:W-:-:S02]  /*9c60*/  SHF.R.U64 R24, R24, 0x3, RZ ;  /* 0x0000000318187819 */ /* 0x000fc400000012ff */
[----:B------:R-:W-:Y:S02]  /*9c70*/  LOP3.LUT R14, R14, R15, RZ, 0x3c, !PT ;  /* 0x0000000f0e0e7212 */ /* 0x000fe400078e3cff */
[----:B------:R-:W-:Y:S02]  /*9c80*/  SHF.R.U64 R20, R20, 0x3, RZ ;  /* 0x0000000314147819 */ /* 0x000fe400000012ff */
[----:B------:R-:W-:Y:S02]  /*9c90*/  IADD3 R15, P2, R16, 0x4040, RZ ;  /* 0x00004040100f7810 */ /* 0x000fe40007f5e0ff */
[----:B------:R-:W-:Y:S02]  /*9ca0*/  MOV R31, R4 ;  /* 0x00000004001f7202 */ /* 0x000fe40000000f00 */
[----:B------:R-:W-:Y:S02]  /*9cb0*/  LOP3.LUT R24, R24, R13, RZ, 0x3c, !PT ;  /* 0x0000000d18187212 */ /* 0x000fe400078e3cff */
[----:B------:R-:W-:Y:S01]  /*9cc0*/  F2FP.F16.F32.PACK_AB R4, R25, R8 ;  /* 0x000000081904723e */ /* 0x000fe200000000ff */
[----:B------:R-:W-:Y:S01]  /*9cd0*/  IMAD.X R25, RZ, RZ, R17, P6 ;  /* 0x000000ffff197224 */ /* 0x000fe200030e0611 */
[----:B------:R-:W-:-:S02]  /*9ce0*/  LOP3.LUT R20, R20, R21, RZ, 0x3c, !PT ;  /* 0x0000001514147212 */ /* 0x000fc400078e3cff */
[C---:B------:R-:W-:Y:S02]  /*9cf0*/  IADD3 R13, P3, R16.reuse, 0x4020, RZ ;  /* 0x00004020100d7810 */ /* 0x040fe40007f7e0ff */
[----:B------:R-:W-:Y:S02]  /*9d00*/  LOP3.LUT R10, R15, 0x380, RZ, 0xc0, !PT ;  /* 0x000003800f0a7812 */ /* 0x000fe400078ec0ff */
[----:B------:R-:W-:Y:S02]  /*9d10*/  IADD3 R21, P6, R16, 0x4060, RZ ;  /* 0x0000406010157810 */ /* 0x000fe40007fde0ff */
[----:B------:R-:W-:Y:S02]  /*9d20*/  LOP3.LUT R12, R13, 0x380, RZ, 0xc0, !PT ;  /* 0x000003800d0c7812 */ /* 0x000fe400078ec0ff */
[----:B------:R-:W-:Y:S02]  /*9d30*/  SHF.R.U64 R10, R10, 0x3, RZ ;  /* 0x000000030a0a7819 */ /* 0x000fe400000012ff */
[----:B------:R-:W-:-:S02]  /*9d40*/  LOP3.LUT R8, R21, 0x380, RZ, 0xc0, !PT ;  /* 0x0000038015087812 */ /* 0x000fc400078ec0ff */
[----:B------:R-:W-:Y:S01]  /*9d50*/  F2FP.F16.F32.PACK_AB R5, R0, R11 ;  /* 0x0000000b0005723e */ /* 0x000fe200000000ff */
[--C-:B------:R-:W-:Y:S01]  /*9d60*/  IMAD.X R11, RZ, RZ, R17.reuse, P2 ;  /* 0x000000ffff0b7224 */ /* 0x100fe200010e0611 */
[----:B------:R-:W-:Y:S01]  /*9d70*/  F2FP.F16.F32.PACK_AB R6, R6, R9 ;  /* 0x000000090606723e */ /* 0x000fe200000000ff */
[--C-:B------:R-:W-:Y:S01]  /*9d80*/  IMAD.X R9, RZ, RZ, R17.reuse, P6 ;  /* 0x000000ffff097224 */ /* 0x100fe200030e0611 */
[----:B------:R-:W-:Y:S02]  /*9d90*/  SHF.R.U64 R12, R12, 0x3, RZ ;  /* 0x000000030c0c7819 */ /* 0x000fe400000012ff */
[----:B------:R-:W-:Y:S01]  /*9da0*/  F2FP.F16.F32.PACK_AB R7, R7, R30 ;  /* 0x0000001e0707723e */ /* 0x000fe200000000ff */
[----:B------:R-:W-:Y:S01]  /*9db0*/  BAR.SYNC.DEFER_BLOCKING 0x1, 0x100 ;  /* 0x0044000000007b1d */ /* 0x000fe20000010000 */
[----:B------:R-:W-:Y:S01]  /*9dc0*/  LOP3.LUT R10, R10, R15, RZ, 0x3c, !PT ;  /* 0x0000000f0a0a7212 */ /* 0x000fe200078e3cff */
[----:B------:R-:W-:Y:S01]  /*9dd0*/  IMAD.X R15, RZ, RZ, R17, P4 ;  /* 0x000000ffff0f7224 */ /* 0x000fe200020e0611 */
[----:B------:R-:W-:-:S02]  /*9de0*/  SHF.R.U64 R8, R8, 0x3, RZ ;  /* 0x0000000308087819 */ /* 0x000fc400000012ff */
[----:B------:R-:W-:Y:S02]  /*9df0*/  MOV R28, R24 ;  /* 0x00000018001c7202 */ /* 0x000fe40000000f00 */
[----:B------:R-:W-:Y:S01]  /*9e00*/  LOP3.LUT R12, R12, R13, RZ, 0x3c, !PT ;  /* 0x0000000d0c0c7212 */ /* 0x000fe200078e3cff */
[--C-:B------:R-:W-:Y:S01]  /*9e10*/  IMAD.X R13, RZ, RZ, R17.reuse, P3 ;  /* 0x000000ffff0d7224 */ /* 0x100fe200018e0611 */
[----:B------:R-:W-:Y:S01]  /*9e20*/  MOV R24, R10 ;  /* 0x0000000a00187202 */ /* 0x000fe20000000f00 */
[----:B-1----:R-:W-:Y:S01]  /*9e30*/  IMAD R10, R88, UR8, RZ ;  /* 0x00000008580a7c24 */ /* 0x002fe2000f8e02ff */
[----:B------:R-:W-:Y:S01]  /*9e40*/  LOP3.LUT R8, R8, R21, RZ, 0x3c, !PT ;  /* 0x0000001508087212 */ /* 0x000fe200078e3cff */
[----:B------:R-:W-:Y:S01]  /*9e50*/  IMAD.X R21, RZ, RZ, R17, P5 ;  /* 0x000000ffff157224 */ /* 0x000fe200028e0611 */
[----:B------:R-:W-:Y:S01]  /*9e60*/  MOV R29, R26 ;  /* 0x0000001a001d7202 */ /* 0x000fe20000000f00 */
[----:B------:R-:W-:Y:S01]  /*9e70*/  IMAD R30, R89, UR44, R10 ;  /* 0x0000002c591e7c24 */ /* 0x000fe2000f8e020a */
[----:B------:R-:W-:-:S02]  /*9e80*/  MOV R0, R8 ;  /* 0x0000000800007202 */ /* 0x000fc40000000f00 */
[----:B------:R-:W-:Y:S02]  /*9e90*/  MOV R26, R14 ;  /* 0x0000000e001a7202 */ /* 0x000fe40000000f00 */
[----:B------:R-:W-:Y:S02]  /*9ea0*/  MOV R25, R12 ;  /* 0x0000000c00197202 */ /* 0x000fe40000000f00 */
[----:B------:R-:W-:Y:S02]  /*9eb0*/  F2FP.F16.F32.PACK_AB R8, R41, R40 ;  /* 0x000000282908723e */ /* 0x000fe400000000ff */
[----:B------:R-:W-:Y:S01]  /*9ec0*/  F2FP.F16.F32.PACK_AB R9, R43, R42 ;  /* 0x0000002a2b09723e */ /* 0x000fe200000000ff */
[----:B------:R1:W-:Y:S01]  /*9ed0*/  STSM.16.M88.4 [R31], R4 ;  /* 0x000000041f007844 */ /* 0x0003e20000000200 */
[----:B------:R-:W-:Y:S02]  /*9ee0*/  F2FP.F16.F32.PACK_AB R10, R45, R44 ;  /* 0x0000002c2d0a723e */ /* 0x000fe400000000ff */
[----:B------:R-:W-:-:S02]  /*9ef0*/  F2FP.F16.F32.PACK_AB R11, R47, R46 ;  /* 0x0000002e2f0b723e */ /* 0x000fc400000000ff */
[----:B------:R-:W-:Y:S01]  /*9f00*/  MOV R27, R20 ;  /* 0x00000014001b7202 */ /* 0x000fe20000000f00 */
[----:B------:R-:W-:Y:S01]  /*9f10*/  IMAD.U32 R21, RZ, RZ, UR7 ;  /* 0x00000007ff157e24 */ /* 0x000fe2000f8e00ff */
[----:B------:R-:W-:Y:S01]  /*9f20*/  F2FP.F16.F32.PACK_AB R12, R49, R48 ;  /* 0x00000030310c723e */ /* 0x000fe200000000ff */
[----:B------:R-:W-:Y:S01]  /*9f30*/  IMAD.U32 R20, RZ, RZ, UR6 ;  /* 0x00000006ff147e24 */ /* 0x000fe2000f8e00ff */
[----:B------:R-:W-:Y:S01]  /*9f40*/  F2FP.F16.F32.PACK_AB R13, R51, R50 ;  /* 0x00000032330d723e */ /* 0x000fe200000000ff */
[----:B------:R-:W-:Y:S01]  /*9f50*/  IMAD.U32 R21, RZ, RZ, UR5 ;  /* 0x00000005ff157e24 */ /* 0x000fe2000f8e00ff */
[----:B------:R-:W-:Y:S01]  /*9f60*/  F2FP.F16.F32.PACK_AB R14, R53, R52 ;  /* 0x00000034350e723e */ /* 0x000fe200000000ff */
[----:B------:R-:W-:Y:S01]  /*9f70*/  ULDC.64 UR6, c[0x0][0xb40] ;  /* 0x0002d00000067ab9 */ /* 0x000fe20000000a00 */
[----:B------:R-:W-:Y:S01]  /*9f80*/  F2FP.F16.F32.PACK_AB R15, R55, R54 ;  /* 0x00000036370f723e */ /* 0x000fe200000000ff */
[----:B------:R-:W-:Y:S01]  /*9f90*/  IMAD.WIDE.U32 R20, R88, UR44, R20 ;  /* 0x0000002c58147c25 */ /* 0x000fe2000f8e0014 */
[----:B------:R-:W-:-:S02]  /*9fa0*/  F2FP.F16.F32.PACK_AB R64, R65, R64 ;  /* 0x000000404140723e */ /* 0x000fc400000000ff */
[----:B-1----:R-:W-:Y:S02]  /*9fb0*/  F2FP.F16.F32.PACK_AB R4, R33, R32 ;  /* 0x000000202104723e */ /* 0x002fe400000000ff */
        /* <DEDUP_REMOVED lines=8> */
[----:B------:R-:W-:Y:S01]  /*a040*/  STSM.16.M88.4 [R28], R8 ;  /* 0x000000081c007844 */ /* 0x000fe20000000200 */
[----:B------:R-:W-:Y:S02]  /*a050*/  F2FP.F16.F32.PACK_AB R73, R75, R74 ;  /* 0x0000004a4b49723e */ /* 0x000fe400000000ff */
[----:B------:R-:W-:Y:S01]  /*a060*/  F2FP.F16.F32.PACK_AB R80, R81, R80 ;  /* 0x000000505150723e */ /* 0x000fe200000000ff */
[----:B------:R-:W-:Y:S01]  /*a070*/  STSM.16.M88.4 [R27], R12 ;  /* 0x0000000c1b007844 */ /* 0x000fe20000000200 */
[----:B------:R-:W-:Y:S02]  /*a080*/  F2FP.F16.F32.PACK_AB R74, R77, R76 ;  /* 0x0000004c4d4a723e */ /* 0x000fe400000000ff */
        /* <DEDUP_REMOVED lines=8> */
[----:B------:R-:W-:Y:S01]  /*a110*/  SHF.R.S32.HI R29, RZ, 0x1f, R91 ;  /* 0x0000001fff1d7819 */ /* 0x000fe2000001145b */
[----:B------:R1:W-:Y:S01]  /*a120*/  STSM.16.M88.4 [R26], R4 ;  /* 0x000000041a007844 */ /* 0x0003e20000000200 */
[C---:B------:R-:W-:Y:S02]  /*a130*/  IADD3 R20, P2, R91.reuse, R20, RZ ;  /* 0x000000145b147210 */ /* 0x040fe40007f5e0ff */
[----:B------:R-:W-:Y:S01]  /*a140*/  ISETP.GE.OR P0, PT, R91, UR10, P0 ;  /* 0x0000000a5b007c0c */ /* 0x000fe20008706670 */
[----:B------:R-:W-:Y:S01]  /*a150*/  STSM.16.M88.4 [R25], R64 ;  /* 0x0000004019007844 */ /* 0x000fe20000000200 */
[----:B------:R-:W-:-:S03]  /*a160*/  IADD3.X R29, R29, R21, R30, P2, !PT ;  /* 0x000000151d1d7210 */ /* 0x000fc600017fe41e */
[----:B------:R-:W-:Y:S04]  /*a170*/  STSM.16.M88.4 [R24], R72 ;  /* 0x0000004818007844 */ /* 0x000fe80000000200 */
[----:B------:R-:W-:Y:S01]  /*a180*/  STSM.16.M88.4 [R0], R80 ;  /* 0x0000005000007844 */ /* 0x000fe20000000200 */
        /* <DEDUP_REMOVED lines=8> */
[----:B------:R-:W1:Y:S03]  /*a210*/  SHFL.IDX PT, R6, R189, RZ, 0x1f ;  /* 0x00001fffbd067589 */ /* 0x000e6600000e0000 */
[----:B------:R-:W-:-:S05]  /*a220*/  LEA.HI.X R5, R20, UR7, R29, 0x2, P2 ;  /* 0x0000000714057c11 */ /* 0x000fca00090f141d */
[----:B------:R2:W-:Y:S04]  /*a230*/  @!P1 STG.E desc[UR60][R4.64+0x20], R2 ;  /* 0x0000200204009986 */ /* 0x0005e8000c10193c */
        /* <DEDUP_REMOVED lines=24> */
.L_x_1892:
[----:B------:R-:W-:Y:S05]  /*a3c0*/  BSYNC B0 ;  /* 0x0000000000007941 */ /* 0x000fea0003800000 */
.L_x_1891:
[----:B------:R-:W-:Y:S05]  /*a3d0*/  BRA `(.L_x_1890) ;  /* 0x00000008001c7947 */ /* 0x000fea0003800000 */
.L_x_1889:
        /* <DEDUP_REMOVED lines=10> */
[----:B------:R-:W-:Y:S01]  /*a480*/  IMAD.U32 R2, RZ, RZ, UR42 ;  /* 0x0000002aff027e24 */ /* 0x000fe2000f8e00ff */
[----:B------:R-:W-:-:S04]  /*a490*/  ULDC UR5, c[0x0][0xa88] ;  /* 0x0002a20000057ab9 */ /* 0x000fc80000000800 */
        /* <DEDUP_REMOVED lines=19> */
.L_x_1894:
[----:B------:R-:W-:Y:S05]  /*a5d0*/  BSYNC B0 ;  /* 0x0000000000007941 */ /* 0x000fea0003800000 */
.L_x_1893:
        /* <DEDUP_REMOVED lines=39> */
.L_x_1896:
[----:B------:R-:W-:Y:S05]  /*a850*/  BSYNC B0 ;  /* 0x0000000000007941 */ /* 0x000fea0003800000 */
.L_x_1895:
[----:B------:R-:W-:Y:S04]  /*a860*/  BSSY B0, `(.L_x_1897) ;  /* 0x0000014000007945 */ /* 0x000fe80003800000 */
[----:B------:R-:W-:Y:S05]  /*a870*/  @P4 BRA `(.L_x_1898) ;  /* 0x0000000000484947 */ /* 0x000fea0003800000 */
[----:B-1----:R-:W-:Y:S01]  /*a880*/  IADD3 R9, P2, R4, 0x20, RZ ;  /* 0x0000002004097810 */ /* 0x002fe20007f5e0ff */
[----:B------:R-:W-:Y:S01]  /*a890*/  ULDC.64 UR6, c[0x0][0xad8] ;  /* 0x0002b60000067ab9 */ /* 0x000fe20000000a00 */
[----:B------:R-:W-:Y:S01]  /*a8a0*/  MOV R2, R6 ;  /* 0x0000000600027202 */ /* 0x000fe20000000f00 */
[----:B------:R-:W-:Y:S01]  /*a8b0*/  IMAD.MOV.U32 R3, RZ, RZ, R11 ;  /* 0x000000ffff037224 */ /* 0x000fe200078e000b */
[----:B------:R-:W-:Y:S01]  /*a8c0*/  ULDC UR5, c[0x0][0xa8c] ;  /* 0x0002a30000057ab9 */ /* 0x000fe20000000800 */
[----:B------:R-:W-:Y:S01]  /*a8d0*/  IMAD.X R0, RZ, RZ, R5, P2 ;  /* 0x000000ffff007224 */ /* 0x000fe200010e0605 */
[C---:B------:R-:W-:Y:S01]  /*a8e0*/  ISETP.GE.AND P3, PT, R18.reuse, UR5, PT ;  /* 0x0000000512007c0c */ /* 0x040fe2000bf66270 */
[----:B------:R-:W-:Y:S02]  /*a8f0*/  VIADD R8, R18, 0x40 ;  /* 0x0000004012087836 */ /* 0x000fe40000000000 */
        /* <DEDUP_REMOVED lines=10> */
.L_x_1898:
[----:B------:R-:W-:Y:S05]  /*a9a0*/  BSYNC B0 ;  /* 0x0000000000007941 */ /* 0x000fea0003800000 */
.L_x_1897:
        /* <DEDUP_REMOVED lines=20> */
.L_x_1900:
[----:B------:R-:W-:Y:S05]  /*aaf0*/  BSYNC B0 ;  /* 0x0000000000007941 */ /* 0x000fea0003800000 */
.L_x_1899:
        /* <DEDUP_REMOVED lines=20> */
.L_x_1901:
[----:B------:R-:W-:Y:S05]  /*ac40*/  BSYNC B0 ;  /* 0x0000000000007941 */ /* 0x000fea0003800000 */
.L_x_1890:
[----:B------:R-:W5:Y:S02]  /*ac50*/  LDC R0, c[0x0][0xda8] ;  /* 0x00036a00ff007b82 */ /* 0x000f640000000800 */
[----:B-----5:R-:W-:-:S13]  /*ac60*/  ISETP.LE.AND P0, PT, R0, UR4, PT ;  /* 0x0000000400007c0c */ /* 0x020fda000bf03270 */
[----:B------:R-:W-:Y:S05]  /*ac70*/  @!P0 BRA `(.L_x_1902) ;  /* 0xffffff60005c8947 */ /* 0x000fea000383ffff */
[----:B------:R-:W-:Y:S05]  /*ac80*/  EXIT ;  /* 0x000000000000794d */ /* 0x000fea0003800000 */
.L_x_1854:
        /* <DEDUP_REMOVED lines=8> */
[----:B------:R-:W-:Y:S02]  /*ad10*/  IMAD.MOV.U32 R17, RZ, RZ, 0x1 ;  /* 0x00000001ff117424 */ /* 0x000fe400078e00ff */
[----:B------:R-:W-:-:S04]  /*ad20*/  IMAD.MOV.U32 R16, RZ, RZ, RZ ;  /* 0x000000ffff107224 */ /* 0x000fc800078e00ff */
[----:B------:R-:W1:Y:S02]  /*ad30*/  LDC R0, c[0x0][0xda8] ;  /* 0x00036a00ff007b82 */ /* 0x000e640000000800 */
[----:B-1----:R-:W-:-:S13]  /*ad40*/  ISETP.LE.AND P0, PT, R0, UR4, PT ;  /* 0x0000000400007c0c */ /* 0x002fda000bf03270 */
[----:B------:R-:W-:Y:S05]  /*ad50*/  @P0 BRA `(.L_x_1903) ;  /* 0x0000002800d00947 */ /* 0x000fea0003800000 */
[----:B------:R-:W1:Y:S01]  /*ad60*/  S2R R2, SR_TID.X ;  /* 0x0000000000027919 */ /* 0x000e620000002100 */
[----:B------:R-:W-:Y:S01]  /*ad70*/  IMAD.U32 R18, RZ, RZ, UR4 ;  /* 0x00000004ff127e24 */ /* 0x000fe2000f8e00ff */
[----:B------:R-:W-:Y:S01]  /*ad80*/  ULDC UR48, c[0x0][0xc] ;  /* 0x0000030000307ab9 */ /* 0x000fe20000000800 */
[----:B------:R-:W-:Y:S01]  /*ad90*/  IMAD.MOV.U32 R16, RZ, RZ, RZ ;  /* 0x000000ffff107224 */ /* 0x000fe200078e00ff */
[----:B------:R-:W-:Y:S01]  /*ada0*/  ULDC.64 UR44, c[0x0][0x198] ;  /* 0x00006600002c7ab9 */ /* 0x000fe20000000a00 */
[----:B------:R-:W-:Y:S01]  /*adb0*/  IMAD.MOV.U32 R17, RZ, RZ, 0x1 ;  /* 0x00000001ff117424 */ /* 0x000fe200078e00ff */
[----:B------:R-:W-:Y:S01]  /*adc0*/  UMOV UR47, URZ ;  /* 0x0000003f002f7c82 */ /* 0x000fe20008000000 */
[----:B-1----:R-:W-:-:S07]  /*add0*/  LOP3.LUT R19, R2, 0x1f, RZ, 0xc0, !PT ;  /* 0x0000001f02137812 */ /* 0x002fce00078ec0ff */
.L_x_1951:
        /* <DEDUP_REMOVED lines=21> */
.L_x_1904:
[----:B------:R-:W-:Y:S01]  /*af30*/  ULDC UR9, c[0x0][0xdc4] ;  /* 0x0003710000097ab9 */ /* 0x000fe20000000800 */
[----:B------:R-:W-:Y:S01]  /*af40*/  UMOV UR7, UR8 ;  /* 0x0000000800077c82 */ /* 0x000fe20008000000 */
[----:B------:R-:W-:-:S11]  /*af50*/  UISETP.NE.AND UP0, UPT, UR9, 0x1, UPT ;  /* 0x000000010900788c */ /* 0x000fd6000bf05270 */
[----:B------:R-:W-:Y:S02]  /*af60*/  @UP0 ULDC.64 UR10, c[0x0][0xdc8] ;  /* 0x00037200000a0ab9 */ /* 0x000fe40000000a00 */
[----:B------:R-:W-:-:S04]  /*af70*/  UIMAD.WIDE.U32 UR4, UR8, UR10, URZ ;  /* 0x0000000a080472a5 */ /* 0x000fc8000f8e003f */
[----:B------:R-:W-:-:S04]  /*af80*/  @UP0 USHF.R.U32.HI UR7, URZ, UR11, UR5 ;  /* 0x0000000b3f070299 */ /* 0x000fc80008011605 */
[----:B------:R-:W-:-:S12]  /*af90*/  UIMAD UR4, UR7, UR9, URZ ;  /* 0x00000009070472a4 */ /* 0x000fd8000f8e023f */
.L_x_1905:
[----:B------:R-:W-:Y:S01]  /*afa0*/  ULOP3.LUT UR5, URZ, UR7, URZ, 0x33, !UPT ;  /* 0x000000073f057292 */ /* 0x000fe2000f8e333f */
[----:B------:R-:W-:Y:S01]  /*afb0*/  BSSY B6, `(.L_x_1906) ;  /* 0x000027f000067945 */ /* 0x000fe20003800000 */
[----:B------:R-:W-:Y:S01]  /*afc0*/  ULDC.64 UR10, c[0x0][0x3f8] ;  /* 0x0000fe00000a7ab9 */ /* 0x000fe20000000a00 */
[----:B------:R-:W-:Y:S01]  /*afd0*/  ULDC UR7, c[0x0][0xdac] ;  /* 0x00036b0000077ab9 */ /* 0x000fe20000000800 */
[----:B------:R-:W-:Y:S02]  /*afe0*/  UISETP.NE.U32.AND UP0, UPT, UR10, URZ, UPT ;  /* 0x0000003f0a00728c */ /* 0x000fe4000bf05070 */
[----:B------:R-:W-:Y:S02]  /*aff0*/  UIADD3 UR5, UR5, UR7, URZ ;  /* 0x0000000705057290 */ /* 0x000fe4000fffe03f */
[----:B------:R-:W-:Y:S02]  /*b000*/  UISETP.NE.AND.EX UP0, UPT, UR11, URZ, UPT, UP0 ;  /* 0x0000003f0b00728c */ /* 0x000fe4000bf05300 */
[----:B------:R-:W-:Y:S01]  /*b010*/  USHF.L.U32 UR41, UR5, 0x7, URZ ;  /* 0x0000000705297899 */ /* 0x000fe2000800063f */
[----:B------:R-:W-:Y:S01]  /*b020*/  ULDC UR7, c[0x0][0x404] ;  /* 0x0001010000077ab9 */ /* 0x000fe20000000800 */
[----:B------:R-:W-:Y:S01]  /*b030*/  ULDC UR10, c[0x0][0x288] ;  /* 0x0000a200000a7ab9 */ /* 0x000fe20000000800 */
[----:B------:R-:W-:-:S02]  /*b040*/  USEL UR7, UR7, 0x1, UP0 ;  /* 0x0000000107077887 */ /* 0x000fc40008000000 */
[----:B------:R-:W-:Y:S01]  /*b050*/  UIADD3 UR5, UR41, 0xff, -UR10 ;  /* 0x000000ff29057890 */ /* 0x000fe2000fffe80a */
[----:B------:R-:W-:Y:S02]  /*b060*/  ULDC UR9, c[0x0][0xdb8] ;  /* 0x00036e0000097ab9 */ /* 0x000fe40000000800 */
[----:B------:R-:W-:Y:S01]  /*b070*/  ULDC UR10, c[0x0][0x2e0] ;  /* 0x0000b800000a7ab9 */ /* 0x000fe20000000800 */
[----:B------:R-:W-:Y:S02]  /*b080*/  UISETP.NE.AND UP1, UPT, UR9, 0x1, UPT ;  /* 0x000000010900788c */ /* 0x000fe4000bf25270 */
[----:B------:R-:W-:Y:S02]  /*b090*/  UIMAD UR11, UR7, UR10, 0x7f ;  /* 0x0000007f070b74a4 */ /* 0x000fe4000f8e020a */
[----:B------:R-:W-:Y:S02]  /*b0a0*/  UIMAD UR5, UR7, UR10, UR5 ;  /* 0x0000000a070572a4 */ /* 0x000fe4000f8e0205 */
[----:B------:R-:W-:-:S02]  /*b0b0*/  USHF.R.S32.HI UR10, URZ, 0x1f, UR11 ;  /* 0x0000001f3f0a7899 */ /* 0x000fc4000801140b */
[----:B------:R-:W-:Y:S02]  /*b0c0*/  USHF.R.S32.HI UR7, URZ, 0x1f, UR5 ;  /* 0x0000001f3f077899 */ /* 0x000fe40008011405 */
[----:B------:R-:W-:Y:S02]  /*b0d0*/  ULEA.HI UR10, UR10, UR11, URZ, 0x7 ;  /* 0x0000000b0a0a7291 */ /* 0x000fe4000f8f383f */
[----:B------:R-:W-:Y:S02]  /*b0e0*/  ULEA.HI UR7, UR7, UR5, URZ, 0x7 ;  /* 0x0000000507077291 */ /* 0x000fe4000f8f383f */
[----:B------:R-:W-:Y:S02]  /*b0f0*/  USHF.R.S32.HI UR10, URZ, 0x7, UR10 ;  /* 0x000000073f0a7899 */ /* 0x000fe4000801140a */
[----:B------:R-:W-:Y:S02]  /*b100*/  USHF.R.S32.HI UR7, URZ, 0x7, UR7 ;  /* 0x000000073f077899 */ /* 0x000fe40008011407 */
[----:B------:R-:W-:-:S02]  /*b110*/  UIADD3 UR4, UR8, -UR4, URZ ;  /* 0x8000000408047290 */ /* 0x000fc4000fffe03f */
[----:B------:R-:W-:Y:S01]  /*b120*/  UISETP.LT.AND UP0, UPT, UR10, UR7, UPT ;  /* 0x000000070a00728c */ /* 0x000fe2000bf01270 */
[----:B------:R-:W-:-:S03]  /*b130*/  ULDC UR8, c[0x0][0xdc4] ;  /* 0x0003710000087ab9 */ /* 0x000fc60000000800 */
[----:B------:R-:W-:Y:S02]  /*b140*/  USEL UR39, UR10, UR7, UP0 ;  /* 0x000000070a277287 */ /* 0x000fe40008000000 */
[----:B------:R-:W-:-:S03]  /*b150*/  UIMAD UR6, UR6, UR8, UR4 ;  /* 0x00000008060672a4 */ /* 0x000fc6000f8e0204 */
[----:B------:R-:W-:Y:S01]  /*b160*/  @UP1 ULDC UR4, c[0x0][0xdbc] ;  /* 0x00036f0000041ab9 */ /* 0x000fe20000000800 */
[----:B------:R-:W-:Y:S01]  /*b170*/  ISETP.LT.AND P0, PT, RZ, UR39, PT ;  /* 0x00000027ff007c0c */ /* 0x000fe2000bf01270 */
[----:B------:R-:W-:Y:S01]  /*b180*/  UIMAD.WIDE.U32 UR4, UR6, UR4, URZ ;  /* 0x00000004060472a5 */ /* 0x000fe2000f8e003f */
[----:B------:R-:W-:Y:S01]  /*b190*/  @UP1 ULDC UR8, c[0x0][0xdc0] ;  /* 0x0003700000081ab9 */ /* 0x000fe20000000800 */
[----:B------:R-:W-:Y:S02]  /*b1a0*/  UMOV UR43, UR6 ;  /* 0x00000006002b7c82 */ /* 0x000fe40008000000 */
[----:B------:R-:W-:-:S04]  /*b1b0*/  @UP1 USHF.R.U32.HI UR43, URZ, UR8, UR5 ;  /* 0x000000083f2b1299 */ /* 0x000fc80008011605 */
[----:B------:R-:W-:-:S04]  /*b1c0*/  UIADD3 UR42, -UR43, URZ, URZ ;  /* 0x0000003f2b2a7290 */ /* 0x000fc8000fffe13f */
[----:B------:R-:W-:Y:S01]  /*b1d0*/  UIMAD UR42, UR9, UR42, UR6 ;  /* 0x0000002a092a72a4 */ /* 0x000fe2000f8e0206 */
[----:B------:R-:W-:Y:S11]  /*b1e0*/  @P0 BRA `(.L_x_1907) ;  /* 0x0000000000400947 */ /* 0x000ff60003800000 */
[----:B------:R-:W-:Y:S01]  /*b1f0*/  ISETP.NE.AND P0, PT, R19, RZ, PT ;  /* 0x000000ff1300720c */ /* 0x000fe20003f05270 */
[----:B------:R-:W-:-:S12]  /*b200*/  IMAD.MOV.U32 R13, RZ, RZ, R18 ;  /* 0x000000ffff0d7224 */ /* 0x000fd800078e0012 */
        /* <DEDUP_REMOVED lines=14> */
.L_x_1907:
        /* <DEDUP_REMOVED lines=23> */
.L_x_1909:
        /* <DEDUP_REMOVED lines=20> */
.L_x_1911:
[----:B------:R-:W-:Y:S01]  /*b5a0*/  MOV R2, 0x0 ;  /* 0x0000000000027802 */ /* 0x000fe20000000f00 */
[----:B------:R-:W-:Y:S01]  /*b5b0*/  ULDC.64 UR6, c[0x4][0xb8] ;  /* 0x01002e0000067ab9 */ /* 0x000fe20000000a00 */
[----:B------:R-:W-:Y:S01]  /*b5c0*/  ULDC.64 UR8, c[0x4][0xc0] ;  /* 0x0100300000087ab9 */ /* 0x000fe20000000a00 */
[----:B------:R-:W-:Y:S01]  /*b5d0*/  ULDC.64 UR4, c[0x4][0x18] ;  /* 0x0100060000047ab9 */ /* 0x000fe20000000a00 */
[----:B------:R-:W-:Y:S01]  /*b5e0*/  IMAD.U32 R4, RZ, RZ, UR6 ;  /* 0x00000006ff047e24 */ /* 0x000fe2000f8e00ff */
[----:B------:R-:W-:Y:S01]  /*b5f0*/  MOV R10, UR4 ;  /* 0x00000004000a7c02 */ /* 0x000fe20008000f00 */
[----:B------:R-:W1:Y:S01]  /*b600*/  LDC.64 R2, c[0x4][R2] ;  /* 0x0100000002027b82 */ /* 0x000e620000000a00 */
        /* <DEDUP_REMOVED lines=9> */
.L_x_1910:
[----:B------:R-:W-:Y:S01]  /*b6a0*/  ULDC.64 UR4, c[0x0][0x9f8] ;  /* 0x00027e0000047ab9 */ /* 0x000fe20000000a00 */
[----:B------:R-:W-:Y:S01]  /*b6b0*/  IMAD.U32 R5, RZ, RZ, UR43 ;  /* 0x0000002bff057e24 */ /* 0x000fe2000f8e00ff */
[----:B------:R-:W-:Y:S01]  /*b6c0*/  ISETP.NE.U32.AND P0, PT, RZ, UR4, PT ;  /* 0x00000004ff007c0c */ /* 0x000fe2000bf05070 */
[----:B------:R-:W-:Y:S01]  /*b6d0*/  IMAD.U32 R0, RZ, RZ, UR43 ;  /* 0x0000002bff007e24 */ /* 0x000fe2000f8e00ff */
[----:B------:R-:W1:Y:S02]  /*b6e0*/  LDC R4, c[0x0][0x428] ;  /* 0x00010a00ff047b82 */ /* 0x000e640000000800 */
[----:B------:R-:W-:-:S13]  /*b6f0*/  ISETP.NE.AND.EX P0, PT, RZ, UR5, PT, P0 ;  /* 0x00000005ff007c0c */ /* 0x000fda000bf05300 */
[----:B------:R-:W2:Y:S02]  /*b700*/  @P0 LDC.64 R2, c[0x0][0x9f8] ;  /* 0x00027e00ff020b82 */ /* 0x000ea40000000a00 */
[----:B--2---:R-:W-:-:S05]  /*b710*/  @P0 IMAD.WIDE R2, R5, 0x4, R2 ;  /* 0x0000000405020825 */ /* 0x004fca00078e0202 */
[----:B------:R2:W3:Y:S01]  /*b720*/  @P0 LDG.E R0, desc[UR60][R2.64] ;  /* 0x0000003c02000981 */ /* 0x0004e2000c1e1900 */
[----:B-1----:R-:W-:Y:S01]  /*b730*/  ISETP.NE.AND P0, PT, R4, 0x1, PT ;  /* 0x000000010400780c */ /* 0x002fe20003f05270 */
[----:B------:R-:W-:Y:S01]  /*b740*/  IMAD.U32 R4, RZ, RZ, UR42 ;  /* 0x0000002aff047e24 */ /* 0x000fe2000f8e00ff */
[----:B------:R-:W-:Y:S01]  /*b750*/  ISETP.NE.AND P1, PT, R19, RZ, PT ;  /* 0x000000ff1300720c */ /* 0x000fe20003f25270 */
[----:B------:R-:W-:Y:S01]  /*b760*/  UMOV UR40, URZ ;  /* 0x0000003f00287c82 */ /* 0x000fe20008000000 */
[----:B------:R-:W-:Y:S01]  /*b770*/  UMOV UR8, 0x40 ;  /* 0x0000004000087882 */ /* 0x000fe20000000000 */
[----:B------:R-:W-:Y:S01]  /*b780*/  UMOV UR9, UR41 ;  /* 0x0000002900097c82 */ /* 0x000fe20008000000 */
[----:B------:R-:W-:Y:S01]  /*b790*/  UMOV UR10, UR42 ;  /* 0x0000002a000a7c82 */ /* 0x000fe20008000000 */
[----:B------:R-:W-:Y:S01]  /*b7a0*/  UMOV UR11, UR43 ;  /* 0x0000002b000b7c82 */ /* 0x000fe20008000000 */
[----:B------:R-:W-:Y:S01]  /*b7b0*/  UMOV UR12, 0x80 ;  /* 0x00000080000c7882 */ /* 0x000fe20000000000 */
[----:B--2---:R-:W1:Y:S01]  /*b7c0*/  LDC.64 R2, c[0x0][0x3f8] ;  /* 0x0000fe00ff027b82 */ /* 0x004e620000000a00 */
[----:B------:R-:W-:Y:S01]  /*b7d0*/  UMOV UR13, UR41 ;  /* 0x00000029000d7c82 */ /* 0x000fe20008000000 */
[----:B------:R-:W-:Y:S01]  /*b7e0*/  UMOV UR14, UR42 ;  /* 0x0000002a000e7c82 */ /* 0x000fe20008000000 */
[----:B------:R-:W-:Y:S01]  /*b7f0*/  UMOV UR15, UR43 ;  /* 0x0000002b000f7c82 */ /* 0x000fe20008000000 */
[----:B------:R-:W-:-:S02]  /*b800*/  UMOV UR6, 0xffffffff ;  /* 0xffffffff00067882 */ /* 0x000fc40000000000 */
[----:B------:R-:W-:Y:S02]  /*b810*/  VOTEU.ALL UP1, P1 ;  /* 0x00000000003f7886 */ /* 0x000fe40000820000 */
[----:B------:R-:W2:Y:S03]  /*b820*/  @P0 LDC R5, c[0x0][0x42c] ;  /* 0x00010b00ff050b82 */ /* 0x000ea60000000800 */
[----:B------:R-:W-:-:S04]  /*b830*/  @!UP1 UIADD3 UR4, UP0, UR44, 0x270, URZ ;  /* 0x000002702c049890 */ /* 0x000fc8000ff1e03f */
[----:B------:R-:W-:Y:S01]  /*b840*/  @!UP1 UIADD3.X UR5, URZ, UR45, URZ, UP0, !UPT ;  /* 0x0000002d3f059290 */ /* 0x000fe200087fe43f */
[----:B------:R-:W4:Y:S08]  /*b850*/  @P0 LDC R6, c[0x0][0x430] ;  /* 0x00010c00ff060b82 */ /* 0x000f300000000800 */
[----:B------:R1:W-:Y:S01]  /*b860*/  @!UP1 UTMAPF.L2.4D [UR40], [UR4] ;  /* 0x00000028040095b8 */ /* 0x0003e20008018000 */
[----:B--2---:R-:W-:Y:S01]  /*b870*/  @P0 IMAD.HI.U32 R5, R5, UR42, RZ ;  /* 0x0000002a05050c27 */ /* 0x004fe2000f8e00ff */
[----:B------:R2:W-:Y:S04]  /*b880*/  @!UP1 UTMAPF.L2.4D [UR8], [UR4] ;  /* 0x00000008040095b8 */ /* 0x0005e80008018000 */
[----:B----4-:R-:W-:Y:S01]  /*b890*/  @P0 SHF.R.U32.HI R4, RZ, R6, R5 ;  /* 0x00000006ff040219 */ /* 0x010fe20000011605 */
[----:B------:R-:W-:Y:S01]  /*b8a0*/  IMAD.U32 R5, RZ, RZ, UR39 ;  /* 0x00000027ff057e24 */ /* 0x000fe2000f8e00ff */
[----:B-1----:R-:W-:Y:S01]  /*b8b0*/  ISETP.NE.U32.AND P0, PT, R2, RZ, PT ;  /* 0x000000ff0200720c */ /* 0x002fe20003f05070 */
[----:B------:R2:W-:Y:S02]  /*b8c0*/  @!UP1 UTMAPF.L2.4D [UR12], [UR4] ;  /* 0x0000000c040095b8 */ /* 0x0005e40008018000 */
[----:B------:R-:W-:Y:S01]  /*b8d0*/  VIADD R5, R5, 0xffffffff ;  /* 0xffffffff05057836 */ /* 0x000fe20000000000 */
[----:B------:R-:W-:-:S04]  /*b8e0*/  ISETP.NE.AND.EX P0, PT, R3, RZ, PT, P0 ;  /* 0x000000ff0300720c */ /* 0x000fc80003f05300 */
[----:B---3--:R-:W-:Y:S01]  /*b8f0*/  SEL R6, R0, RZ, !P0 ;  /* 0x000000ff00067207 */ /* 0x008fe20004000000 */
[----:B--2---:R-:W-:Y:S08]  /*b900*/  BRA.DIV UR6, `(.L_x_1912) ;  /* 0x0000002606607947 */ /* 0x004ff0000b800000 */
.L_x_1963:
[----:B------:R-:W-:Y:S01]  /*b910*/  UMOV UR4, 0xffffffff ;  /* 0xffffffff00047882 */ /* 0x000fe20000000000 */
[----:B------:R-:W-:Y:S02]  /*b920*/  SHF.R.S32.HI R12, RZ, 0x1f, R0 ;  /* 0x0000001fff0c7819 */ /* 0x000fe40000011400 */
[----:B------:R-:W-:Y:S05]  /*b930*/  BRA.DIV UR4, `(.L_x_1913) ;  /* 0x0000002604807947 */ /* 0x000fea000b800000 */
[----:B------:R-:W-:-:S13]  /*b940*/  ELECT P6, URZ, PT ;  /* 0x00000000003f782f */ /* 0x000fda00038c0000 */
.L_x_1966:
        /* <DEDUP_REMOVED lines=21> */
.L_x_1915:
[----:B------:R-:W2:Y:S01]  /*baa0*/  S2R R7, SR_TID.X ;  /* 0x0000000000077919 */ /* 0x000ea20000002100 */
[----:B-1----:R-:W-:Y:S02]  /*bab0*/  LEA R8, R16, UR38, 0x3 ;  /* 0x0000002610087c11 */ /* 0x002fe4000f8e18ff */
[----:B--2---:R-:W-:Y:S02]  /*bac0*/  LOP3.LUT R9, R7, 0x7f, RZ, 0xc0, !PT ;  /* 0x0000007f07097812 */ /* 0x004fe400078ec0ff */
[----:B------:R-:W-:Y:S02]  /*bad0*/  SHF.L.U32 R7, R17, 0x1f, RZ ;  /* 0x0000001f11077819 */ /* 0x000fe400000006ff */
[----:B------:R-:W-:Y:S02]  /*bae0*/  ISETP.NE.AND P3, PT, R9, RZ, PT ;  /* 0x000000ff0900720c */ /* 0x000fe40003f65270 */
[----:B------:R-:W1:Y:S02]  /*baf0*/  SYNCS.PHASECHK.TRANS64.TRYWAIT P2, [R8+URZ+0x34840], R7 ;  /* 0x03484007080075a7 */ /* 0x000e64000804017f */
[----:B-1----:R-:W-:Y:S09]  /*bb00*/  @!P2 BRA `(.L_x_1916) ;  /* 0x00000024002ca947 */ /* 0x002ff20003800000 */
.L_x_1967:
[----:B------:R-:W-:Y:S05]  /*bb10*/  @P3 BRA `(.L_x_1917) ;  /* 0x0000000000143947 */ /* 0x000fea0003800000 */
[----:B------:R-:W-:Y:S01]  /*bb20*/  ISETP.NE.AND P2, PT, R19, RZ, PT ;  /* 0x000000ff1300720c */ /* 0x000fe20003f45270 */
[----:B-1----:R-:W-:-:S04]  /*bb30*/  IMAD.MOV.U32 R7, RZ, RZ, 0xc000 ;  /* 0x0000c000ff077424 */ /* 0x002fc800078e00ff */
[----:B------:R2:W-:Y:S08]  /*bb40*/  SYNCS.ARRIVE.TRANS64 RZ, [R8+URZ+0x34830], R7 ;  /* 0x0348300708ff79a7 */ /* 0x0005f0000800003f */
[----:B------:R-:W-:Y:S05]  /*bb50*/  @!P2 BRA `(.L_x_1917) ;  /* 0x000000000004a947 */ /* 0x000fea0003800000 */
[----:B------:R-:W-:Y:S01]  /*bb60*/  BPT.TRAP 0x1 ;  /* 0x000000040000795c */ /* 0x000fe20000300000 */
.L_x_1917:
        /* <DEDUP_REMOVED lines=13> */
[----:B------:R-:W-:Y:S02]  /*bc40*/  USHF.L.U32 UR11, UR11, 0x7, URZ ;  /* 0x000000070b0b7899 */ /* 0x000fe4000800063f */
[----:B------:R-:W-:Y:S02]  /*bc50*/  UIADD3 UR14, UR8, 0x1c400, URZ ;  /* 0x0001c400080e7890 */ /* 0x000fe4000fffe03f */
[----:B------:R-:W-:Y:S02]  /*bc60*/  UIADD3 UR15, UR8, 0x20400, URZ ;  /* 0x00020400080f7890 */ /* 0x000fe4000fffe03f */
[----:B------:R-:W-:-:S03]  /*bc70*/  UIADD3 UR17, UR8, 0x24400, URZ ;  /* 0x0002440008117890 */ /* 0x000fc6000fffe03f */
[----:B------:R-:W-:Y:S01]  /*bc80*/  UMOV UR8, UR14 ;  /* 0x0000000e00087c82 */ /* 0x000fe20008000000 */
[----:B------:R-:W-:Y:S01]  /*bc90*/  UMOV UR14, 0x80 ;  /* 0x00000080000e7882 */ /* 0x000fe20000000000 */
[----:B------:R3:W-:Y:S02]  /*bca0*/  UTMALDG.4D [UR8], [UR4], desc[UR6] ;  /* 0x00000608040075b4 */ /* 0x0007e40008019000 */
[----:B---3--:R-:W-:Y:S01]  /*bcb0*/  UMOV UR8, UR15 ;  /* 0x0000000f00087c82 */ /* 0x008fe20008000000 */
[----:B------:R-:W-:Y:S02]  /*bcc0*/  UMOV UR10, UR16 ;  /* 0x00000010000a7c82 */ /* 0x000fe40008000000 */
[----:B------:R3:W-:Y:S02]  /*bcd0*/  UTMALDG.4D [UR8], [UR4], desc[UR6] ;  /* 0x00000608040075b4 */ /* 0x0007e40008019000 */
[----:B---3--:R-:W-:Y:S01]  /*bce0*/  UMOV UR8, UR17 ;  /* 0x0000001100087c82 */ /* 0x008fe20008000000 */
[----:B------:R-:W-:-:S02]  /*bcf0*/  UMOV UR10, UR14 ;  /* 0x0000000e000a7c82 */ /* 0x000fc40008000000 */
[----:B------:R3:W-:Y:S02]  /*bd00*/  UTMALDG.4D [UR8], [UR4], desc[UR6] ;  /* 0x00000608040075b4 */ /* 0x0007e40008019000 */
[----:B---3--:R-:W-:Y:S01]  /*bd10*/  NOP ;  /* 0x0000000000007918 */ /* 0x008fe20000000000 */
.L_x_1914:
        /* <DEDUP_REMOVED lines=9> */
[----:B-12---:R-:W-:Y:S01]  /*bdb0*/  @P2 IMAD.MOV.U32 R7, RZ, RZ, 0xc000 ;  /* 0x0000c000ff072424 */ /* 0x006fe200078e00ff */
        /* <DEDUP_REMOVED lines=28> */
.L_x_1968:
[----:B------:R-:W-:-:S06]  /*bf80*/  UISETP.GE.AND UP0, UPT, UR39, 0x2, UPT ;  /* 0x000000022700788c */ /* 0x000fcc000bf06270 */
[----:B------:R-:W-:-:S13]  /*bf90*/  PLOP3.LUT P2, PT, PT, PT, UP0, 0x80, 0x0 ;  /* 0x000000000000781c */ /* 0x000fda0003f4f008 */
[----:B------:R-:W-:Y:S05]  /*bfa0*/  @!P2 BRA `(.L_x_1919) ;  /* 0x000000140014a947 */ /* 0x000fea0003800000 */
[----:B------:R-:W-:Y:S02]  /*bfb0*/  ULOP3.LUT UR4, UR39, 0x1, URZ, 0xc0, !UPT ;  /* 0x0000000127047892 */ /* 0x000fe4000f8ec03f */
[----:B------:R-:W-:Y:S02]  /*bfc0*/  UIADD3 UR46, UR39, -0x2, URZ ;  /* 0xfffffffe272e7890 */ /* 0x000fe4000fffe03f */
[----:B------:R-:W-:Y:S01]  /*bfd0*/  UISETP.NE.U32.AND UP0, UPT, UR4, 0x1, UPT ;  /* 0x000000010400788c */ /* 0x000fe2000bf05070 */
[----:B------:R-:W-:-:S03]  /*bfe0*/  ULDC.64 UR36, c[0x0][0x408] ;  /* 0x0001020000247ab9 */ /* 0x000fc60000000a00 */
[----:B-1----:R-:W-:Y:S02]  /*bff0*/  IMAD.U32 R7, RZ, RZ, UR46 ;  /* 0x0000002eff077e24 */ /* 0x002fe4000f8e00ff */
[----:B------:R-:W-:-:S13]  /*c000*/  PLOP3.LUT P2, PT, PT, PT, UP0, 0x80, 0x0 ;  /* 0x000000000000781c */ /* 0x000fda0003f4f008 */
[----:B------:R-:W-:Y:S05]  /*c010*/  @!P2 BRA `(.L_x_1920) ;  /* 0x0000000400b4a947 */ /* 0x000fea0003800000 */
[----:B------:R-:W-:Y:S01]  /*c020*/  VIADD R7, R16, 0x1 ;  /* 0x0000000110077836 */ /* 0x000fe20000000000 */
[----:B------:R-:W-:Y:S04]  /*c030*/  BSSY B0, `(.L_x_1921) ;  /* 0x0000067000007945 */ /* 0x000fe80003800000 */
[----:B------:R-:W-:-:S04]  /*c040*/  ISETP.NE.AND P2, PT, R7, 0x2, PT ;  /* 0x000000020700780c */ /* 0x000fc80003f45270 */
[----:B------:R-:W-:Y:S02]  /*c050*/  SEL R10, RZ, 0x1, P2 ;  /* 0x00000001ff0a7807 */ /* 0x000fe40001000000 */
[----:B------:R-:W-:Y:S02]  /*c060*/  SEL R7, R7, RZ, P2 ;  /* 0x000000ff07077207 */ /* 0x000fe40001000000 */
[----:B------:R-:W-:Y:S01]  /*c070*/  LOP3.LUT R10, R17, R10, RZ, 0x3c, !PT ;  /* 0x0000000a110a7212 */ /* 0x000fe200078e3cff */
[----:B------:R-:W-:Y:S06]  /*c080*/  @!P6 BRA `(.L_x_1922) ;  /* 0x000000040084e947 */ /* 0x000fec0003800000 */
[----:B------:R-:W-:Y:S02]  /*c090*/  IMAD.MOV.U32 R9, RZ, RZ, R6 ;  /* 0x000000ffff097224 */ /* 0x000fe400078e0006 */
[----:B------:R-:W-:Y:S01]  /*c0a0*/  IMAD.U32 R8, RZ, RZ, UR46 ;  /* 0x0000002eff087e24 */ /* 0x000fe2000f8e00ff */
[----:B------:R-:W-:Y:S06]  /*c0b0*/  @!P0 BRA `(.L_x_1923) ;  /* 0x0000000000508947 */ /* 0x000fec0003800000 */
[----:B------:R-:W-:Y:S01]  /*c0c0*/  ULDC UR7, c[0x0][0x41c] ;  /* 0x0001070000077ab9 */ /* 0x000fe20000000800 */
[----:B------:R-:W-:Y:S01]  /*c0d0*/  UMOV UR6, UR46 ;  /* 0x0000002e00067c82 */ /* 0x000fe20008000000 */
[----:B------:R-:W-:-:S11]  /*c0e0*/  UISETP.NE.AND UP0, UPT, UR7, 0x1, UPT ;  /* 0x000000010700788c */ /* 0x000fd6000bf05270 */
[----:B------:R-:W-:Y:S02]  /*c0f0*/  @UP0 ULDC.64 UR8, c[0x0][0x420] ;  /* 0x0001080000080ab9 */ /* 0x000fe40000000a00 */
[----:B------:R-:W-:-:S04]  /*c100*/  UIMAD.WIDE.U32 UR4, UR46, UR8, URZ ;  /* 0x000000082e0472a5 */ /* 0x000fc8000f8e003f */
[----:B------:R-:W-:-:S03]  /*c110*/  @UP0 USHF.R.U32.HI UR6, URZ, UR9, UR5 ;  /* 0x000000093f060299 */ /* 0x000fc60008011605 */
[----:B------:R-:W-:Y:S01]  /*c120*/  ULDC.64 UR8, c[0x0][0x408] ;  /* 0x0001020000087ab9 */ /* 0x000fe20000000a00 */
[----:B------:R-:W-:Y:S01]  /*c130*/  USHF.R.S32.HI UR4, URZ, 0x1f, UR6 ;  /* 0x0000001f3f047899 */ /* 0x000fe20008011406 */
[----:B------:R-:W-:Y:S02]  /*c140*/  IMAD R11, R12, UR8, RZ ;  /* 0x000000080c0b7c24 */ /* 0x000fe4000f8e02ff */
[----:B------:R-:W-:Y:S02]  /*c150*/  IMAD.U32 R8, RZ, RZ, UR6 ;  /* 0x00000006ff087e24 */ /* 0x000fe4000f8e00ff */
[C---:B------:R-:W-:Y:S02]  /*c160*/  IMAD R11, R0.reuse, UR9, R11 ;  /* 0x00000009000b7c24 */ /* 0x040fe4000f8e020b */
[----:B------:R-:W-:Y:S02]  /*c170*/  IMAD.U32 R9, RZ, RZ, UR4 ;  /* 0x00000004ff097e24 */ /* 0x000fe4000f8e00ff */
[----:B------:R-:W-:-:S04]  /*c180*/  IMAD.WIDE.U32 R8, R0, UR8, R8 ;  /* 0x0000000800087c25 */ /* 0x000fc8000f8e0008 */
[----:B------:R-:W-:Y:S01]  /*c190*/  IMAD.IADD R9, R11, 0x1, R9 ;  /* 0x000000010b097824 */ /* 0x000fe200078e0209 */
[----:B------:R-:W-:-:S04]  /*c1a0*/  LEA R2, P2, R8, R2, 0x2 ;  /* 0x0000000208027211 */ /* 0x000fc800078410ff */
[----:B------:R-:W-:-:S05]  /*c1b0*/  LEA.HI.X R3, R8, R3, R9, 0x2, P2 ;  /* 0x0000000308037211 */ /* 0x000fca00010f1409 */
[----:B------:R1:W5:Y:S01]  /*c1c0*/  LDG.E R9, desc[UR60][R2.64] ;  /* 0x0000003c02097981 */ /* 0x000362000c1e1900 */
[----:B------:R-:W-:-:S04]  /*c1d0*/  UIADD3 UR4, -UR6, URZ, URZ ;  /* 0x0000003f06047290 */ /* 0x000fc8000fffe13f */
[----:B------:R-:W-:-:S06]  /*c1e0*/  UIMAD UR4, UR7, UR4, UR46 ;  /* 0x00000004070472a4 */ /* 0x000fcc000f8e022e */
[----:B-1----:R-:W-:-:S07]  /*c1f0*/  IMAD.U32 R8, RZ, RZ, UR4 ;  /* 0x00000004ff087e24 */ /* 0x002fce000f8e00ff */
.L_x_1923:
[----:B------:R-:W1:Y:S01]  /*c200*/  S2R R2, SR_TID.X ;  /* 0x0000000000027919 */ /* 0x000e620000002100 */
[----:B------:R-:W-:Y:S02]  /*c210*/  LEA R3, R7, UR38, 0x3 ;  /* 0x0000002607037c11 */ /* 0x000fe4000f8e18ff */
[----:B-1----:R-:W-:Y:S02]  /*c220*/  LOP3.LUT R11, R2, 0x7f, RZ, 0xc0, !PT ;  /* 0x0000007f020b7812 */ /* 0x002fe400078ec0ff */
[----:B------:R-:W-:Y:S02]  /*c230*/  SHF.L.U32 R2, R10, 0x1f, RZ ;  /* 0x0000001f0a027819 */ /* 0x000fe400000006ff */
[----:B------:R-:W-:Y:S02]  /*c240*/  ISETP.NE.AND P2, PT, R11, RZ, PT ;  /* 0x000000ff0b00720c */ /* 0x000fe40003f45270 */
[----:B------:R-:W1:Y:S02]  /*c250*/  SYNCS.PHASECHK.TRANS64.TRYWAIT P3, [R3+URZ+0x34840], R2 ;  /* 0x03484002030075a7 */ /* 0x000e64000806017f */
[----:B-1----:R-:W-:Y:S09]  /*c260*/  @!P3 BRA `(.L_x_1924) ;  /* 0x0000001c0080b947 */ /* 0x002ff20003800000 */
.L_x_1969:
[----:B------:R-:W-:Y:S05]  /*c270*/  @P2 BRA `(.L_x_1925) ;  /* 0x0000000000142947 */ /* 0x000fea0003800000 */
[----:B------:R-:W-:Y:S01]  /*c280*/  ISETP.NE.AND P3, PT, R19, RZ, PT ;  /* 0x000000ff1300720c */ /* 0x000fe20003f65270 */
[----:B-1----:R-:W-:-:S04]  /*c290*/  IMAD.MOV.U32 R2, RZ, RZ, 0xc000 ;  /* 0x0000c000ff027424 */ /* 0x002fc800078e00ff */
[----:B------:R2:W-:Y:S08]  /*c2a0*/  SYNCS.ARRIVE.TRANS64 RZ, [R3+URZ+0x34830], R2 ;  /* 0x0348300203ff79a7 */ /* 0x0005f0000800003f */
[----:B------:R-:W-:Y:S05]  /*c2b0*/  @!P3 BRA `(.L_x_1925) ;  /* 0x000000000004b947 */ /* 0x000fea0003800000 */
[----:B------:R-:W-:Y:S01]  /*c2c0*/  BPT.TRAP 0x1 ;  /* 0x000000040000795c */ /* 0x000fe20000300000 */
.L_x_1925:
        /* <DEDUP_REMOVED lines=14> */
[----:B-12---:R-:W-:Y:S01]  /*c3b0*/  SHF.L.U32 R3, R17, 0x1f, RZ ;  /* 0x0000001f11037819 */ /* 0x006fe200000006ff */
[----:B------:R-:W-:Y:S01]  /*c3c0*/  UIADD3 UR9, UR9, 0x34830, URZ ;  /* 0x0003483009097890 */ /* 0x000fe2000fffe03f */
[----:B------:R-:W-:Y:S01]  /*c3d0*/  LEA R2, R16, UR19, 0x3 ;  /* 0x0000001310027c11 */ /* 0x000fe2000f8e18ff */
[----:B------:R-:W-:-:S02]  /*c3e0*/  USHF.L.U32 UR11, UR11, 0x7, URZ ;  /* 0x000000070b0b7899 */ /* 0x000fc4000800063f */
        /* <DEDUP_REMOVED lines=13> */
.L_x_1970:
[----:B------:R-:W-:Y:S05]  /*c4c0*/  @P2 BRA `(.L_x_1927) ;  /* 0x0000000000182947 */ /* 0x000fea0003800000 */
[----:B------:R-:W-:Y:S01]  /*c4d0*/  ISETP.NE.AND P2, PT, R19, RZ, PT ;  /* 0x000000ff1300720c */ /* 0x000fe20003f45270 */
[----:B-1----:R-:W-:Y:S01]  /*c4e0*/  IMAD.MOV.U32 R3, RZ, RZ, 0x8000 ;  /* 0x00008000ff037424 */ /* 0x002fe200078e00ff */
[----:B------:R-:W-:-:S04]  /*c4f0*/  LEA R2, R16, UR38, 0x3 ;  /* 0x0000002610027c11 */ /* 0x000fc8000f8e18ff */
[----:B------:R2:W-:Y:S07]  /*c500*/  SYNCS.ARRIVE.TRANS64 RZ, [R2+URZ+0x34850], R3 ;  /* 0x0348500302ff79a7 */ /* 0x0005ee000800003f */
[----:B------:R-:W-:Y:S05]  /*c510*/  @!P2 BRA `(.L_x_1927) ;  /* 0x000000000004a947 */ /* 0x000fea0003800000 */
[----:B------:R-:W-:Y:S01]  /*c520*/  BPT.TRAP 0x1 ;  /* 0x000000040000795c */ /* 0x000fe20000300000 */
.L_x_1927:
        /* <DEDUP_REMOVED lines=11> */
[----:B------:R-:W-:Y:S02]  /*c5e0*/  ULEA UR6, UR9, UR38, 0xf ;  /* 0x0000002609067291 */ /* 0x000fe4000f8e783f */
[----:B------:R-:W-:Y:S02]  /*c5f0*/  ULEA UR9, UR9, UR38, 0x3 ;  /* 0x0000002609097291 */ /* 0x000fe4000f8e183f */
[----:B------:R-:W-:Y:S02]  /*c600*/  USHF.L.U32 UR11, UR11, 0x7, URZ ;  /* 0x000000070b0b7899 */ /* 0x000fe4000800063f */
[----:B------:R-:W-:Y:S02]  /*c610*/  UIADD3 UR8, UR6, 0x400, URZ ;  /* 0x0000040006087890 */ /* 0x000fe4000fffe03f */
[----:B------:R-:W-:Y:S02]  /*c620*/  UIADD3 UR9, UR9, 0x34850, URZ ;  /* 0x0003485009097890 */ /* 0x000fe4000fffe03f */
[----:B------:R-:W-:-:S03]  /*c630*/  UIADD3 UR14, UR6, 0x4400, URZ ;  /* 0x00004400060e7890 */ /* 0x000fc6000fffe03f */
[----:B------:R-:W-:-:S04]  /*c640*/  UMOV UR6, 0x0 ;  /* 0x0000000000067882 */ /* 0x000fc80000000000 */
[----:B------:R3:W-:Y:S02]  /*c650*/  UTMALDG.4D [UR8], [UR4], desc[UR6] ;  /* 0x00000608040075b4 */ /* 0x0007e40008019000 */
[----:B---3--:R-:W-:Y:S01]  /*c660*/  UMOV UR8, UR14 ;  /* 0x0000000e00087c82 */ /* 0x008fe20008000000 */
[----:B------:R-:W-:Y:S02]  /*c670*/  UMOV UR10, UR15 ;  /* 0x0000000f000a7c82 */ /* 0x000fe40008000000 */
[----:B------:R3:W-:Y:S02]  /*c680*/  UTMALDG.4D [UR8], [UR4], desc[UR6] ;  /* 0x00000608040075b4 */ /* 0x0007e40008019000 */
[----:B---3--:R-:W-:Y:S01]  /*c690*/  NOP ;  /* 0x0000000000007918 */ /* 0x008fe20000000000 */
.L_x_1922:
[----:B------:R-:W-:Y:S05]  /*c6a0*/  BSYNC B0 ;  /* 0x0000000000007941 */ /* 0x000fea0003800000 */
.L_x_1921:
[----:B------:R-:W-:Y:S01]  /*c6b0*/  UIADD3 UR4, UR39, -0x3, URZ ;  /* 0xfffffffd27047890 */ /* 0x000fe2000fffe03f */
[----:B------:R-:W-:Y:S02]  /*c6c0*/  IMAD.MOV.U32 R16, RZ, RZ, R7 ;  /* 0x000000ffff107224 */ /* 0x000fe400078e0007 */
[----:B------:R-:W-:-:S03]  /*c6d0*/  IMAD.MOV.U32 R17, RZ, RZ, R10 ;  /* 0x000000ffff117224 */ /* 0x000fc600078e000a */
[----:B------:R-:W-:-:S07]  /*c6e0*/  IMAD.U32 R7, RZ, RZ, UR4 ;  /* 0x00000004ff077e24 */ /* 0x000fce000f8e00ff */
.L_x_1920:
[----:B------:R-:W-:Y:S01]  /*c6f0*/  ISETP.NE.AND P2, PT, RZ, UR46, PT ;  /* 0x0000002eff007c0c */ /* 0x000fe2000bf45270 */
[----:B------:R-:W-:-:S12]  /*c700*/  BSSY B0, `(.L_x_1919) ;  /* 0x00000cf000007945 */ /* 0x000fd80003800000 */
[----:B------:R-:W-:Y:S05]  /*c710*/  @!P2 BRA `(.L_x_1928) ;  /* 0x0000000c0034a947 */ /* 0x000fea0003800000 */
[----:B------:R-:W-:-:S07]  /*c720*/  IMAD.MOV.U32 R8, RZ, RZ, R6 ;  /* 0x000000ffff087224 */ /* 0x000fce00078e0006 */
.L_x_1943:
[----:B------:R-:W-:Y:S01]  /*c730*/  VIADD R10, R16, 0x1 ;  /* 0x00000001100a7836 */ /* 0x000fe20000000000 */
[----:B------:R-:W-:Y:S05]  /*c740*/  YIELD ;  /* 0x0000000000007946 */ /* 0x000fea0003800000 */
[----:B------:R-:W-:Y:S01]  /*c750*/  ISETP.NE.AND P2, PT, R10, 0x2, PT ;  /* 0x000000020a00780c */ /* 0x000fe20003f45270 */
[----:B------:R-:W-:Y:S03]  /*c760*/  BSSY B1, `(.L_x_1929) ;  /* 0x0000061000017945 */ /* 0x000fe60003800000 */
[----:B-12---:R-:W-:-:S02]  /*c770*/  SEL R2, RZ, 0x1, P2 ;  /* 0x00000001ff027807 */ /* 0x006fc40001000000 */
        /* <DEDUP_REMOVED lines=22> */
.L_x_1931:
[----:B------:R-:W1:Y:S01]  /*c8e0*/  S2R R2, SR_TID.X ;  /* 0x0000000000027919 */ /* 0x000e620000002100 */
[----:B------:R-:W-:Y:S02]  /*c8f0*/  LEA R3, R10, UR38, 0x3 ;  /* 0x000000260a037c11 */ /* 0x000fe4000f8e18ff */
[----:B-1----:R-:W-:Y:S02]  /*c900*/  LOP3.LUT R9, R2, 0x7f, RZ, 0xc0, !PT ;  /* 0x0000007f02097812 */ /* 0x002fe400078ec0ff */
[----:B------:R-:W-:Y:S02]  /*c910*/  SHF.L.U32 R2, R11, 0x1f, RZ ;  /* 0x0000001f0b027819 */ /* 0x000fe400000006ff */
[----:B------:R-:W-:Y:S02]  /*c920*/  ISETP.NE.AND P2, PT, R9, RZ, PT ;  /* 0x000000ff0900720c */ /* 0x000fe40003f45270 */
[----:B------:R-:W1:Y:S02]  /*c930*/  SYNCS.PHASECHK.TRANS64.TRYWAIT P3, [R3+URZ+0x34840], R2 ;  /* 0x03484002030075a7 */ /* 0x000e64000806017f */
[----:B-1----:R-:W-:Y:S09]  /*c940*/  @!P3 BRA `(.L_x_1932) ;  /* 0x0000001400f0b947 */ /* 0x002ff20003800000 */
.L_x_1971:
[----:B------:R-:W-:Y:S05]  /*c950*/  @P2 BRA `(.L_x_1933) ;  /* 0x0000000000142947 */ /* 0x000fea0003800000 */
[----:B------:R-:W-:Y:S01]  /*c960*/  ISETP.NE.AND P3, PT, R19, RZ, PT ;  /* 0x000000ff1300720c */ /* 0x000fe20003f65270 */
[----:B-1----:R-:W-:-:S04]  /*c970*/  IMAD.MOV.U32 R2, RZ, RZ, 0xc000 ;  /* 0x0000c000ff027424 */ /* 0x002fc800078e00ff */
[----:B------:R2:W-:Y:S08]  /*c980*/  SYNCS.ARRIVE.TRANS64 RZ, [R3+URZ+0x34830], R2 ;  /* 0x0348300203ff79a7 */ /* 0x0005f0000800003f */
[----:B------:R-:W-:Y:S05]  /*c990*/  @!P3 BRA `(.L_x_1933) ;  /* 0x000000000004b947 */ /* 0x000fea0003800000 */
[----:B------:R-:W-:Y:S01]  /*c9a0*/  BPT.TRAP 0x1 ;  /* 0x000000040000795c */ /* 0x000fe20000300000 */
.L_x_1933:
        /* <DEDUP_REMOVED lines=16> */
[----:B-12---:R-:W-:Y:S01]  /*cab0*/  LEA R2, R16, UR19, 0x3 ;  /* 0x0000001310027c11 */ /* 0x006fe2000f8e18ff */
        /* <DEDUP_REMOVED lines=14> */
.L_x_1972:
[----:B------:R-:W-:Y:S05]  /*cba0*/  @P2 BRA `(.L_x_1935) ;  /* 0x0000000000142947 */ /* 0x000fea0003800000 */
[----:B------:R-:W-:Y:S01]  /*cbb0*/  ISETP.NE.AND P2, PT, R19, RZ, PT ;  /* 0x000000ff1300720c */ /* 0x000fe20003f45270 */
[----:B------:R-:W-:-:S04]  /*cbc0*/  IMAD.MOV.U32 R3, RZ, RZ, 0x8000 ;  /* 0x00008000ff037424 */ /* 0x000fc800078e00ff */
[----:B------:R2:W-:Y:S08]  /*cbd0*/  SYNCS.ARRIVE.TRANS64 RZ, [R2+URZ+0x50], R3 ;  /* 0x0000500302ff79a7 */ /* 0x0005f0000800003f */
[----:B------:R-:W-:Y:S05]  /*cbe0*/  @!P2 BRA `(.L_x_1935) ;  /* 0x000000000004a947 */ /* 0x000fea0003800000 */
[----:B------:R-:W-:Y:S01]  /*cbf0*/  BPT.TRAP 0x1 ;  /* 0x000000040000795c */ /* 0x000fe20000300000 */
.L_x_1935:
        /* <DEDUP_REMOVED lines=10> */
[----:B------:R-:W-:Y:S01]  /*cca0*/  MOV R5, R13 ;  /* 0x0000000d00057202 */ /* 0x000fe20000000f00 */
[----:B------:R-:W-:-:S02]  /*ccb0*/  IMAD.MOV.U32 R6, RZ, RZ, R8 ;  /* 0x000000ffff067224 */ /* 0x000fc400078e0008 */
        /* <DEDUP_REMOVED lines=11> */
.L_x_1930:
[----:B------:R-:W-:Y:S05]  /*cd70*/  BSYNC B1 ;  /* 0x0000000000017941 */ /* 0x000fea0003800000 */
.L_x_1929:
[----:B------:R-:W-:Y:S01]  /*cd80*/  VIADD R16, R10, 0x1 ;  /* 0x000000010a107836 */ /* 0x000fe20000000000 */
[----:B------:R-:W-:Y:S04]  /*cd90*/  BSSY B1, `(.L_x_1936) ;  /* 0x0000062000017945 */ /* 0x000fe80003800000 */
[----:B------:R-:W-:-:S04]  /*cda0*/  ISETP.NE.AND P2, PT, R16, 0x2, PT ;  /* 0x000000021000780c */ /* 0x000fc80003f45270 */
[----:B-12---:R-:W-:Y:S02]  /*cdb0*/  SEL R2, RZ, 0x1, P2 ;  /* 0x00000001ff027807 */ /* 0x006fe40001000000 */
[----:B------:R-:W-:Y:S02]  /*cdc0*/  SEL R16, R16, RZ, P2 ;  /* 0x000000ff10107207 */ /* 0x000fe40001000000 */
[----:B------:R-:W-:Y:S01]  /*cdd0*/  LOP3.LUT R17, R11, R2, RZ, 0x3c, !PT ;  /* 0x000000020b117212 */ /* 0x000fe200078e3cff */
[----:B------:R-:W-:Y:S06]  /*cde0*/  @!P6 BRA `(.L_x_1937) ;  /* 0x000000040070e947 */ /* 0x000fec0003800000 */
[----:B------:R-:W-:Y:S01]  /*cdf0*/  VIADD R13, R7, 0xffffffff ;  /* 0xffffffff070d7836 */ /* 0x000fe20000000000 */
        /* <DEDUP_REMOVED lines=18> */
.L_x_1938:
[----:B------:R-:W1:Y:S01]  /*cf20*/  S2R R2, SR_TID.X ;  /* 0x0000000000027919 */ /* 0x000e620000002100 */
[----:B------:R-:W-:Y:S02]  /*cf30*/  SHF.L.U32 R3, R17, 0x1f, RZ ;  /* 0x0000001f11037819 */ /* 0x000fe400000006ff */
[----:B-1----:R-:W-:Y:S02]  /*cf40*/  LOP3.LUT R9, R2, 0x7f, RZ, 0xc0, !PT ;  /* 0x0000007f02097812 */ /* 0x002fe400078ec0ff */
[----:B------:R-:W-:Y:S02]  /*cf50*/  LEA R2, R16, UR38, 0x3 ;  /* 0x0000002610027c11 */ /* 0x000fe4000f8e18ff */
[----:B------:R-:W-:Y:S02]  /*cf60*/  ISETP.NE.AND P2, PT, R9, RZ, PT ;  /* 0x000000ff0900720c */ /* 0x000fe40003f45270 */
[----:B------:R-:W1:Y:S02]  /*cf70*/  SYNCS.PHASECHK.TRANS64.TRYWAIT P3, [R2+URZ+0x34840], R3 ;  /* 0x03484003020075a7 */ /* 0x000e64000806017f */
[----:B-1----:R-:W-:Y:S09]  /*cf80*/  @!P3 BRA `(.L_x_1939) ;  /* 0x000000100088b947 */ /* 0x002ff20003800000 */
.L_x_1973:
[----:B------:R-:W-:Y:S05]  /*cf90*/  @P2 BRA `(.L_x_1940) ;  /* 0x0000000000142947 */ /* 0x000fea0003800000 */
[----:B------:R-:W-:Y:S01]  /*cfa0*/  ISETP.NE.AND P3, PT, R19, RZ, PT ;  /* 0x000000ff1300720c */ /* 0x000fe20003f65270 */
[----:B-1----:R-:W-:-:S04]  /*cfb0*/  IMAD.MOV.U32 R3, RZ, RZ, 0xc000 ;  /* 0x0000c000ff037424 */ /* 0x002fc800078e00ff */
[----:B------:R2:W-:Y:S08]  /*cfc0*/  SYNCS.ARRIVE.TRANS64 RZ, [R2+URZ+0x34830], R3 ;  /* 0x0348300302ff79a7 */ /* 0x0005f0000800003f */
[----:B------:R-:W-:Y:S05]  /*cfd0*/  @!P3 BRA `(.L_x_1940) ;  /* 0x000000000004b947 */ /* 0x000fea0003800000 */
[----:B------:R-:W-:Y:S01]  /*cfe0*/  BPT.TRAP 0x1 ;  /* 0x000000040000795c */ /* 0x000fe20000300000 */
.L_x_1940:
        /* <DEDUP_REMOVED lines=14> */
[----:B-12---:R-:W-:Y:S01]  /*d0d0*/  LEA R2, R10, UR19, 0x3 ;  /* 0x000000130a027c11 */ /* 0x006fe2000f8e18ff */
[----:B------:R-:W-:-:S02]  /*d0e0*/  ULEA UR9, UR9, UR19, 0x3 ;  /* 0x0000001309097291 */ /* 0x000fc4000f8e183f */
[----:B------:R-:W-:Y:S02]  /*d0f0*/  USHF.L.U32 UR11, UR11, 0x7, URZ ;  /* 0x000000070b0b7899 */ /* 0x000fe4000800063f */
        /* <DEDUP_REMOVED lines=14> */
.L_x_1974:
[----:B------:R-:W-:Y:S05]  /*d1e0*/  @P2 BRA `(.L_x_1942) ;  /* 0x0000000000142947 */ /* 0x000fea0003800000 */
[----:B------:R-:W-:Y:S01]  /*d1f0*/  ISETP.NE.AND P2, PT, R19, RZ, PT ;  /* 0x000000ff1300720c */ /* 0x000fe20003f45270 */
[----:B------:R-:W-:-:S04]  /*d200*/  IMAD.MOV.U32 R3, RZ, RZ, 0x8000 ;  /* 0x00008000ff037424 */ /* 0x000fc800078e00ff */
[----:B------:R2:W-:Y:S08]  /*d210*/  SYNCS.ARRIVE.TRANS64 RZ, [R2+URZ+0x50], R3 ;  /* 0x0000500302ff79a7 */ /* 0x0005f0000800003f */
[----:B------:R-:W-:Y:S05]  /*d220*/  @!P2 BRA `(.L_x_1942) ;  /* 0x000000000004a947 */ /* 0x000fea0003800000 */
[----:B------:R-:W-:Y:S01]  /*d230*/  BPT.TRAP 0x1 ;  /* 0x000000040000795c */ /* 0x000fe20000300000 */
.L_x_1942:
        /* <DEDUP_REMOVED lines=23> */
.L_x_1937:
[----:B------:R-:W-:Y:S05]  /*d3b0*/  BSYNC B1 ;  /* 0x0000000000017941 */ /* 0x000fea0003800000 */
.L_x_1936:
[C---:B------:R-:W-:Y:S01]  /*d3c0*/  ISETP.GT.AND P2, PT, R7.reuse, 0x1, PT ;  /* 0x000000010700780c */ /* 0x040fe20003f44270 */
[----:B------:R-:W-:-:S12]  /*d3d0*/  VIADD R7, R7, 0xfffffffe ;  /* 0xfffffffe07077836 */ /* 0x000fd80000000000 */
[----:B------:R-:W-:Y:S05]  /*d3e0*/  @P2 BRA `(.L_x_1943) ;  /* 0xfffffff000d02947 */ /* 0x000fea000383ffff */
.L_x_1928:
[----:B------:R-:W-:Y:S05]  /*d3f0*/  BSYNC B0 ;  /* 0x0000000000007941 */ /* 0x000fea0003800000 */
.L_x_1919:
[----:B------:R-:W-:Y:S04]  /*d400*/  BSSY B0, `(.L_x_1944) ;  /* 0x000000e000007945 */ /* 0x000fe80003800000 */
[----:B------:R-:W-:Y:S05]  /*d410*/  @P1 BRA `(.L_x_1945) ;  /* 0x0000000000301947 */ /* 0x000fea0003800000 */
[----:B-1----:R-:W1:Y:S01]  /*d420*/  S2R R7, SR_LANEID ;  /* 0x0000000000077919 */ /* 0x002e620000000000 */
[----:B------:R-:W-:Y:S01]  /*d430*/  VOTEU.ANY UR4, UPT, PT ;  /* 0x0000000000047886 */ /* 0x000fe200038e0100 */
[----:B--2---:R-:W2:Y:S01]  /*d440*/  LDC.64 R2, c[0x0][0xdf0] ;  /* 0x00037c00ff027b82 */ /* 0x004ea20000000a00 */
        /* <DEDUP_REMOVED lines=9> */
.L_x_1945:
[----:B------:R-:W-:Y:S05]  /*d4e0*/  BSYNC B0 ;  /* 0x0000000000007941 */ /* 0x000fea0003800000 */
.L_x_1944:
[----:B------:R-:W-:Y:S04]  /*d4f0*/  BSSY B0, `(.L_x_1946) ;  /* 0x0000024000007945 */ /* 0x000fe80003800000 */
[----:B------:R-:W-:Y:S05]  /*d500*/  @!P6 BRA `(.L_x_1947) ;  /* 0x000000000088e947 */ /* 0x000fea0003800000 */
[----:B------:R-:W3:Y:S01]  /*d510*/  S2R R0, SR_TID.X ;  /* 0x0000000000007919 */ /* 0x000ee20000002100 */
[----:B-12---:R-:W-:Y:S02]  /*d520*/  LEA R3, R16, UR38, 0x3 ;  /* 0x0000002610037c11 */ /* 0x006fe4000f8e18ff */
[----:B---3--:R-:W-:Y:S02]  /*d530*/  LOP3.LUT R2, R0, 0x7f, RZ, 0xc0, !PT ;  /* 0x0000007f00027812 */ /* 0x008fe400078ec0ff */
[----:B------:R-:W-:Y:S02]  /*d540*/  SHF.L.U32 R0, R17, 0x1f, RZ ;  /* 0x0000001f11007819 */ /* 0x000fe400000006ff */
[----:B------:R-:W-:Y:S02]  /*d550*/  ISETP.NE.AND P1, PT, R2, RZ, PT ;  /* 0x000000ff0200720c */ /* 0x000fe40003f25270 */
[----:B------:R-:W1:Y:S02]  /*d560*/  SYNCS.PHASECHK.TRANS64.TRYWAIT P0, [R3+URZ+0x34860], R0 ;  /* 0x03486000030075a7 */ /* 0x000e64000800017f */
[----:B-1----:R-:W-:Y:S09]  /*d570*/  @!P0 BRA `(.L_x_1948) ;  /* 0x0000000c00348947 */ /* 0x002ff20003800000 */
.L_x_1975:
[----:B------:R-:W-:Y:S05]  /*d580*/  @P1 BRA `(.L_x_1949) ;  /* 0x0000000000141947 */ /* 0x000fea0003800000 */
[----:B------:R-:W-:Y:S01]  /*d590*/  ISETP.NE.AND P0, PT, R19, RZ, PT ;  /* 0x000000ff1300720c */ /* 0x000fe20003f05270 */
[----:B-1----:R-:W-:-:S04]  /*d5a0*/  IMAD.MOV.U32 R0, RZ, RZ, 0x8000 ;  /* 0x00008000ff007424 */ /* 0x002fc800078e00ff */
[----:B------:R2:W-:Y:S08]  /*d5b0*/  SYNCS.ARRIVE.TRANS64 RZ, [R3+URZ+0x34850], R0 ;  /* 0x0348500003ff79a7 */ /* 0x0005f0000800003f */
[----:B------:R-:W-:Y:S05]  /*d5c0*/  @!P0 BRA `(.L_x_1949) ;  /* 0x0000000000048947 */ /* 0x000fea0003800000 */
[----:B------:R-:W-:Y:S01]  /*d5d0*/  BPT.TRAP 0x1 ;  /* 0x000000040000795c */ /* 0x000fe20000300000 */
.L_x_1949:
        /* <DEDUP_REMOVED lines=21> */
.L_x_1947:
[----:B------:R-:W-:Y:S05]  /*d730*/  BSYNC B0 ;  /* 0x0000000000007941 */ /* 0x000fea0003800000 */
.L_x_1946:
[----:B------:R-:W-:Y:S02]  /*d740*/  VIADD R16, R16, 0x1 ;  /* 0x0000000110107836 */ /* 0x000fe40000000000 */
[----:B------:R-:W-:-:S03]  /*d750*/  IMAD.MOV.U32 R13, RZ, RZ, R18 ;  /* 0x000000ffff0d7224 */ /* 0x000fc600078e0012 */
[----:B------:R-:W-:-:S04]  /*d760*/  ISETP.NE.AND P0, PT, R16, 0x2, PT ;  /* 0x000000021000780c */ /* 0x000fc80003f05270 */
[----:B-12---:R-:W-:Y:S02]  /*d770*/  SEL R0, RZ, 0x1, P0 ;  /* 0x00000001ff007807 */ /* 0x006fe40000000000 */
[----:B------:R-:W-:Y:S02]  /*d780*/  SEL R16, R16, RZ, P0 ;  /* 0x000000ff10107207 */ /* 0x000fe40000000000 */
[----:B------:R-:W-:-:S07]  /*d790*/  LOP3.LUT R17, R17, R0, RZ, 0x3c, !PT ;  /* 0x0000000011117212 */ /* 0x000fce00078e3cff */
.L_x_1908:
[----:B------:R-:W-:Y:S05]  /*d7a0*/  BSYNC B6 ;  /* 0x0000000000067941 */ /* 0x000fea0003800000 */
.L_x_1906:
[----:B------:R-:W-:-:S03]  /*d7b0*/  UMOV UR4, 0xffffffff ;  /* 0xffffffff00047882 */ /* 0x000fc60000000000 */
[----:B------:R-:W-:Y:S05]  /*d7c0*/  BRA.DIV UR4, `(.L_x_1950) ;  /* 0x0000000a04b47947 */ /* 0x000fea000b800000 */
[----:B------:R1:W2:Y:S02]  /*d7d0*/  SHFL.IDX PT, R14, R13, RZ, 0x1f ;  /* 0x00001fff0d0e7589 */ /* 0x0002a400000e0000 */
.L_x_1978:
[----:B------:R-:W-:Y:S01]  /*d7e0*/  ISETP.NE.AND P0, PT, R19, RZ, PT ;  /* 0x000000ff1300720c */ /* 0x000fe20003f05270 */
[----:B------:R-:W-:Y:S05]  /*d7f0*/  WARPSYNC.ALL ;  /* 0x0000000000007948 */ /* 0x000fea0003800000 */
[----:B------:R-:W-:Y:S01]  /*d800*/  BAR.SYNC.DEFER_BLOCKING 0x4, 0x120 ;  /* 0x0104800000007b1d */ /* 0x000fe20000010000 */
[----:B--2---:R-:W-:-:S05]  /*d810*/  IMAD.MOV.U32 R18, RZ, RZ, R14 ;  /* 0x000000ffff127224 */ /* 0x004fca00078e000e */
[----:B------:R-:W-:Y:S01]  /*d820*/  ULDC UR4, c[0x0][0xda8] ;  /* 0x00036a0000047ab9 */ /* 0x000fe20000000800 */
[----:B------:R-:W-:Y:S01]  /*d830*/  @!P0 MOV R0, 0x400 ;  /* 0x0000040000008802 */ /* 0x000fe20000000f00 */
[----:B------:R-:W2:Y:S03]  /*d840*/  @!P0 S2R R3, SR_CgaCtaId ;  /* 0x0000000000038919 */ /* 0x000ea60000008800 */
[----:B--2---:R-:W-:-:S05]  /*d850*/  @!P0 LEA R0, R3, R0, 0x18 ;  /* 0x0000000003008211 */ /* 0x004fca00078ec0ff */
[----:B------:R2:W-:Y:S01]  /*d860*/  @!P0 STS [R0+0x348d0], R13 ;  /* 0x0348d00d00008388 */ /* 0x0005e20000000800 */
[----:B------:R-:W-:Y:S06]  /*d870*/  BAR.ARV 0x5, 0x120 ;  /* 0x0144800000007b1d */ /* 0x000fec0000002000 */
[----:B------:R-:W-:-:S13]  /*d880*/  ISETP.GE.AND P0, PT, R18, UR4, PT ;  /* 0x0000000412007c0c */ /* 0x000fda000bf06270 */
[----:B--2---:R-:W-:Y:S05]  /*d890*/  @!P0 BRA `(.L_x_1951) ;  /* 0xffffffd400508947 */ /* 0x004fea000383ffff */
.L_x_1903:
        /* <DEDUP_REMOVED lines=11> */
.L_x_1979:
        /* <DEDUP_REMOVED lines=16> */
.L_x_1955:
        /* <DEDUP_REMOVED lines=12> */
.L_x_1980:
[----:B------:R-:W3:Y:S02]  /*db10*/  SYNCS.PHASECHK.TRANS64.TRYWAIT P0, [R3+URZ], R0 ;  /* 0x00000000030075a7 */ /* 0x000ee4000800017f */
[----:B---3--:R-:W-:Y:S05]  /*db20*/  @!P0 BRA `(.L_x_1957) ;  /* 0x0000000800288947 */ /* 0x008fea0003800000 */
.L_x_1981:
[----:B------:R-:W-:Y:S05]  /*db30*/  @!P2 BRA `(.L_x_1958) ;  /* 0x000000000004a947 */ /* 0x000fea0003800000 */
[----:B------:R-:W-:Y:S01]  /*db40*/  BPT.TRAP 0x1 ;  /* 0x000000040000795c */ /* 0x000fe20000300000 */
.L_x_1958:
[----:B---3--:R-:W-:-:S04]  /*db50*/  VIADD R3, R7, 0x34860 ;  /* 0x0003486007037836 */ /* 0x008fc80000000000 */
[----:B--2---:R-:W-:-:S04]  /*db60*/  IMAD R5, R16, 0x8, R3 ;  /* 0x0000000810057824 */ /* 0x004fc800078e0203 */
[----:B------:R-:W2:Y:S02]  /*db70*/  SYNCS.PHASECHK.TRANS64.TRYWAIT P0, [R5+URZ], R4 ;  /* 0x00000004050075a7 */ /* 0x000ea4000800017f */
[----:B--2---:R-:W-:Y:S05]  /*db80*/  @!P0 BRA `(.L_x_1959) ;  /* 0x0000000800248947 */ /* 0x004fea0003800000 */
.L_x_1982:
[----:B------:R-:W-:-:S07]  /*db90*/  IMAD R3, R2, 0x8, R3 ;  /* 0x0000000802037824 */ /* 0x000fce00078e0203 */
.L_x_1960:
[----:B---3--:R3:W4:Y:S02]  /*dba0*/  SYNCS.PHASECHK.TRANS64.TRYWAIT P0, [R3+URZ], R0 ;  /* 0x00000000030075a7 */ /* 0x008724000800017f */
[----:B----4-:R-:W-:Y:S05]  /*dbb0*/  @!P0 NANOSLEEP.SYNCS 0x989680 ;  /* 0x009896800000895d */ /* 0x010fea0003900000 */
[----:B------:R-:W4:Y:S02]  /*dbc0*/  @!P0 SYNCS.PHASECHK.TRANS64 P0, [R3+URZ], R0 ;  /* 0x00000000030085a7 */ /* 0x000f24000800007f */
[----:B----4-:R-:W-:Y:S05]  /*dbd0*/  @!P0 BRA `(.L_x_1960) ;  /* 0xfffffffc00f08947 */ /* 0x010fea000383ffff */
.L_x_1954:
[----:B------:R-:W-:Y:S05]  /*dbe0*/  BSYNC B0 ;  /* 0x0000000000007941 */ /* 0x000fea0003800000 */
.L_x_1953:
[----:B------:R-:W-:Y:S05]  /*dbf0*/  EXIT ;  /* 0x000000000000794d */ /* 0x000fea0003800000 */
.L_x_1860:
[----:B-1----:R-:W-:-:S04]  /*dc00*/  IMAD.U32 R3, RZ, RZ, UR37 ;  /* 0x00000025ff037e24 */ /* 0x002fc8000f8e00ff */
[----:B------:R1:W2:Y:S03]  /*dc10*/  SYNCS.PHASECHK.TRANS64.TRYWAIT P1, [R3+URZ+0x34800], R0 ;  /* 0x03480000030075a7 */ /* 0x0002a6000802017f */
[----:B--2---:R-:W-:Y:S05]  /*dc20*/  @!P1 NANOSLEEP.SYNCS 0x989680 ;  /* 0x009896800000995d */ /* 0x004fea0003900000 */
[----:B------:R-:W2:Y:S02]  /*dc30*/  @!P1 SYNCS.PHASECHK.TRANS64 P1, [R3+URZ+0x34800], R0 ;  /* 0x03480000030095a7 */ /* 0x000ea4000802007f */
[----:B--2---:R-:W-:Y:S05]  /*dc40*/  @!P1 BRA `(.L_x_1860) ;  /* 0xfffffffc00ec9947 */ /* 0x004fea000383ffff */
[----:B------:R-:W-:Y:S05]  /*dc50*/  BRA `(.L_x_1961) ;  /* 0xffffff3800907947 */ /* 0x000fea000383ffff */
.L_x_1864:
[----:B--2---:R2:W3:Y:S02]  /*dc60*/  SYNCS.PHASECHK.TRANS64.TRYWAIT P2, [R2+URZ+0x34830], R3 ;  /* 0x03483003020075a7 */ /* 0x0044e4000804017f */
[----:B---3--:R-:W-:Y:S05]  /*dc70*/  @!P2 NANOSLEEP.SYNCS 0x989680 ;  /* 0x009896800000a95d */ /* 0x008fea0003900000 */
[----:B------:R-:W3:Y:S02]  /*dc80*/  @!P2 SYNCS.PHASECHK.TRANS64 P2, [R2+URZ+0x34830], R3 ;  /* 0x034830030200a5a7 */ /* 0x000ee4000804007f */
[----:B---3--:R-:W-:Y:S05]  /*dc90*/  @!P2 BRA `(.L_x_1864) ;  /* 0xfffffffc00f0a947 */ /* 0x008fea000383ffff */
[----:B------:R-:W-:Y:S05]  /*dca0*/  BRA `(.L_x_1863) ;  /* 0xffffff3800b87947 */ /* 0x000fea000383ffff */
.L_x_1869:
[----:B--2---:R-:W-:-:S04]  /*dcb0*/  IMAD.U32 R7, RZ, RZ, UR7 ;  /* 0x00000007ff077e24 */ /* 0x004fc8000f8e00ff */
[----:B------:R2:W3:Y:S03]  /*dcc0*/  SYNCS.PHASECHK.TRANS64.TRYWAIT P2, [R7+URZ+0x34830], R0 ;  /* 0x03483000070075a7 */ /* 0x0004e6000804017f */
[----:B---3--:R-:W-:Y:S05]  /*dcd0*/  @!P2 NANOSLEEP.SYNCS 0x989680 ;  /* 0x009896800000a95d */ /* 0x008fea0003900000 */
[----:B------:R-:W3:Y:S02]  /*dce0*/  @!P2 SYNCS.PHASECHK.TRANS64 P2, [R7+URZ+0x34830], R0 ;  /* 0x034830000700a5a7 */ /* 0x000ee4000804007f */
[----:B---3--:R-:W-:Y:S05]  /*dcf0*/  @!P2 BRA `(.L_x_1869) ;  /* 0xfffffffc00eca947 */ /* 0x008fea000383ffff */
[----:B------:R-:W-:Y:S05]  /*dd00*/  BRA `(.L_x_1868) ;  /* 0xffffff6400307947 */ /* 0x000fea000383ffff */
.L_x_1873:
[----:B--2---:R-:W-:-:S04]  /*dd10*/  IMAD.U32 R3, RZ, RZ, UR5 ;  /* 0x00000005ff037e24 */ /* 0x004fc8000f8e00ff */
[----:B------:R2:W3:Y:S03]  /*dd20*/  SYNCS.PHASECHK.TRANS64.TRYWAIT P2, [R3+URZ+0x34850], R0 ;  /* 0x03485000030075a7 */ /* 0x0004e6000804017f */
[----:B---3--:R-:W-:Y:S05]  /*dd30*/  @!P2 NANOSLEEP.SYNCS 0x989680 ;  /* 0x009896800000a95d */ /* 0x008fea0003900000 */
[----:B------:R-:W3:Y:S02]  /*dd40*/  @!P2 SYNCS.PHASECHK.TRANS64 P2, [R3+URZ+0x34850], R0 ;  /* 0x034850000300a5a7 */ /* 0x000ee4000804007f */
[----:B---3--:R-:W-:Y:S05]  /*dd50*/  @!P2 BRA `(.L_x_1873) ;  /* 0xfffffffc00eca947 */ /* 0x008fea000383ffff */
[----:B------:R-:W-:Y:S05]  /*dd60*/  BRA `(.L_x_1872) ;  /* 0xffffff6c00507947 */ /* 0x000fea000383ffff */
.L_x_1879:
[----:B--2---:R-:W-:-:S04]  /*dd70*/  IMAD.U32 R7, RZ, RZ, UR5 ;  /* 0x00000005ff077e24 */ /* 0x004fc8000f8e00ff */
[----:B------:R2:W3:Y:S03]  /*dd80*/  SYNCS.PHASECHK.TRANS64.TRYWAIT P2, [R7+URZ+0x34830], R0 ;  /* 0x03483000070075a7 */ /* 0x0004e6000804017f */
[----:B---3--:R-:W-:Y:S05]  /*dd90*/  @!P2 NANOSLEEP.SYNCS 0x989680 ;  /* 0x009896800000a95d */ /* 0x008fea0003900000 */
[----:B------:R-:W3:Y:S02]  /*dda0*/  @!P2 SYNCS.PHASECHK.TRANS64 P2, [R7+URZ+0x34830], R0 ;  /* 0x034830000700a5a7 */ /* 0x000ee4000804007f */
[----:B---3--:R-:W-:Y:S05]  /*ddb0*/  @!P2 BRA `(.L_x_1879) ;  /* 0xfffffffc00eca947 */ /* 0x008fea000383ffff */
[----:B------:R-:W-:Y:S05]  /*ddc0*/  BRA `(.L_x_1878) ;  /* 0xffffff8c009c7947 */ /* 0x000fea000383ffff */
.L_x_1883:
[----:B--2---:R-:W-:-:S04]  /*ddd0*/  IMAD.U32 R3, RZ, RZ, UR5 ;  /* 0x00000005ff037e24 */ /* 0x004fc8000f8e00ff */
[----:B------:R2:W3:Y:S03]  /*dde0*/  SYNCS.PHASECHK.TRANS64.TRYWAIT P2, [R3+URZ+0x34850], R0 ;  /* 0x03485000030075a7 */ /* 0x0004e6000804017f */
[----:B---3--:R-:W-:Y:S05]  /*ddf0*/  @!P2 NANOSLEEP.SYNCS 0x989680 ;  /* 0x009896800000a95d */ /* 0x008fea0003900000 */
[----:B------:R-:W3:Y:S02]  /*de00*/  @!P2 SYNCS.PHASECHK.TRANS64 P2, [R3+URZ+0x34850], R0 ;  /* 0x034850000300a5a7 */ /* 0x000ee4000804007f */
[----:B---3--:R-:W-:Y:S05]  /*de10*/  @!P2 BRA `(.L_x_1883) ;  /* 0xfffffffc00eca947 */ /* 0x008fea000383ffff */
[----:B------:R-:W-:Y:S05]  /*de20*/  BRA `(.L_x_1882) ;  /* 0xffffff9400bc7947 */ /* 0x000fea000383ffff */
.L_x_1888:
[----:B--2---:R-:W-:-:S04]  /*de30*/  IMAD.U32 R3, RZ, RZ, UR5 ;  /* 0x00000005ff037e24 */ /* 0x004fc8000f8e00ff */
[----:B------:R2:W3:Y:S03]  /*de40*/  SYNCS.PHASECHK.TRANS64.TRYWAIT P0, [R3+URZ+0x34850], R2 ;  /* 0x03485002030075a7 */ /* 0x0004e6000800017f */
[----:B---3--:R-:W-:Y:S05]  /*de50*/  @!P0 NANOSLEEP.SYNCS 0x989680 ;  /* 0x009896800000895d */ /* 0x008fea0003900000 */
[----:B------:R-:W3:Y:S02]  /*de60*/  @!P0 SYNCS.PHASECHK.TRANS64 P0, [R3+URZ+0x34850], R2 ;  /* 0x03485002030085a7 */ /* 0x000ee4000800007f */
[----:B---3--:R-:W-:Y:S05]  /*de70*/  @!P0 BRA `(.L_x_1888) ;  /* 0xfffffffc00ec8947 */ /* 0x008fea000383ffff */
[----:B------:R-:W-:Y:S05]  /*de80*/  BRA `(.L_x_1887) ;  /* 0xffffffb000947947 */ /* 0x000fea000383ffff */
.L_x_1912:
        /* <DEDUP_REMOVED lines=10> */
.L_x_1962:
[----:B------:R-:W-:Y:S05]  /*df30*/  BRA `(.L_x_1963) ;  /* 0xffffffd800747947 */ /* 0x000fea000383ffff */
.L_x_1913:
[----:B------:R-:W-:Y:S01]  /*df40*/  BSSY B0, `(.L_x_1964) ;  /* 0x0000006000007945 */ /* 0x000fe20003800000 */
[----:B------:R-:W-:-:S07]  /*df50*/  IMAD.MOV.U32 R15, RZ, RZ, -0x1 ;  /* 0xffffffffff0f7424 */ /* 0x000fce00078e00ff */
[----:B------:R-:W-:Y:S05]  /*df60*/  WARPSYNC.COLLECTIVE R15, `(.L_x_1965) ;  /* 0x000000000f0c7348 */ /* 0x000fea0003c00000 */
[----:B------:R-:W-:Y:S02]  /*df70*/  ELECT P6, UR62, PT ;  /* 0x00000000003e782f */ /* 0x000fe400038c0000 */
[----:B------:R-:W-:Y:S01]  /*df80*/  MOV R14, UR62 ;  /* 0x0000003e000e7c02 */ /* 0x000fe20008000f00 */
[----:B------:R-:W-:Y:S10]  /*df90*/  ENDCOLLECTIVE ;  /* 0x000000000000791b */ /* 0x000ff40003800000 */
.L_x_1965:
[----:B------:R-:W-:Y:S05]  /*dfa0*/  BSYNC B0 ;  /* 0x0000000000007941 */ /* 0x000fea0003800000 */
.L_x_1964:
[----:B------:R-:W-:Y:S05]  /*dfb0*/  BRA `(.L_x_1966) ;  /* 0xffffffd800647947 */ /* 0x000fea000383ffff */
.L_x_1916:
[----:B-1----:R1:W2:Y:S02]  /*dfc0*/  SYNCS.PHASECHK.TRANS64.TRYWAIT P2, [R8+URZ+0x34840], R7 ;  /* 0x03484007080075a7 */ /* 0x0022a4000804017f */
[----:B--2---:R-:W-:Y:S05]  /*dfd0*/  @!P2 NANOSLEEP.SYNCS 0x989680 ;  /* 0x009896800000a95d */ /* 0x004fea0003900000 */
[----:B------:R-:W2:Y:S02]  /*dfe0*/  @!P2 SYNCS.PHASECHK.TRANS64 P2, [R8+URZ+0x34840], R7 ;  /* 0x034840070800a5a7 */ /* 0x000ea4000804007f */
[----:B--2---:R-:W-:Y:S05]  /*dff0*/  @!P2 BRA `(.L_x_1916) ;  /* 0xfffffffc00f0a947 */ /* 0x004fea000383ffff */
[----:B------:R-:W-:Y:S05]  /*e000*/  BRA `(.L_x_1967) ;  /* 0xffffffd800c07947 */ /* 0x000fea000383ffff */
.L_x_1918:
[----:B-1----:R-:W-:-:S04]  /*e010*/  IMAD.U32 R8, RZ, RZ, UR38 ;  /* 0x00000026ff087e24 */ /* 0x002fc8000f8e00ff */
[----:B------:R1:W2:Y:S03]  /*e020*/  SYNCS.PHASECHK.TRANS64.TRYWAIT P2, [R8+URZ+0x34820], R7 ;  /* 0x03482007080075a7 */ /* 0x0002a6000804017f */
[----:B--2---:R-:W-:Y:S05]  /*e030*/  @!P2 NANOSLEEP.SYNCS 0x989680 ;  /* 0x009896800000a95d */ /* 0x004fea0003900000 */
[----:B------:R-:W2:Y:S02]  /*e040*/  @!P2 SYNCS.PHASECHK.TRANS64 P2, [R8+URZ+0x34820], R7 ;  /* 0x034820070800a5a7 */ /* 0x000ea4000804007f */
[----:B--2---:R-:W-:Y:S05]  /*e050*/  @!P2 BRA `(.L_x_1918) ;  /* 0xfffffffc00eca947 */ /* 0x004fea000383ffff */
[----:B------:R-:W-:Y:S05]  /*e060*/  BRA `(.L_x_1968) ;  /* 0xffffffdc00c47947 */ /* 0x000fea000383ffff */
.L_x_1924:
[----:B-1----:R1:W2:Y:S02]  /*e070*/  SYNCS.PHASECHK.TRANS64.TRYWAIT P3, [R3+URZ+0x34840], R2 ;  /* 0x03484002030075a7 */ /* 0x0022a4000806017f */
[----:B--2---:R-:W-:Y:S05]  /*e080*/  @!P3 NANOSLEEP.SYNCS 0x989680 ;  /* 0x009896800000b95d */ /* 0x004fea0003900000 */
[----:B------:R-:W2:Y:S02]  /*e090*/  @!P3 SYNCS.PHASECHK.TRANS64 P3, [R3+URZ+0x34840], R2 ;  /* 0x034840020300b5a7 */ /* 0x000ea4000806007f */
[----:B--2---:R-:W-:Y:S05]  /*e0a0*/  @!P3 BRA `(.L_x_1924) ;  /* 0xfffffffc00f0b947 */ /* 0x004fea000383ffff */
[----:B------:R-:W-:Y:S05]  /*e0b0*/  BRA `(.L_x_1969) ;  /* 0xffffffe0006c7947 */ /* 0x000fea000383ffff */
.L_x_1926:
[----:B-1----:R1:W2:Y:S02]  /*e0c0*/  SYNCS.PHASECHK.TRANS64.TRYWAIT P3, [R2+URZ+0x60], R3 ;  /* 0x00006003020075a7 */ /* 0x0022a4000806017f */
[----:B--2---:R-:W-:Y:S05]  /*e0d0*/  @!P3 NANOSLEEP.SYNCS 0x989680 ;  /* 0x009896800000b95d */ /* 0x004fea0003900000 */
[----:B------:R-:W2:Y:S02]  /*e0e0*/  @!P3 SYNCS.PHASECHK.TRANS64 P3, [R2+URZ+0x60], R3 ;  /* 0x000060030200b5a7 */ /* 0x000ea4000806007f */
[----:B--2---:R-:W-:Y:S05]  /*e0f0*/  @!P3 BRA `(.L_x_1926) ;  /* 0xfffffffc00f0b947 */ /* 0x004fea000383ffff */
[----:B------:R-:W-:Y:S05]  /*e100*/  BRA `(.L_x_1970) ;  /* 0xffffffe000ec7947 */ /* 0x000fea000383ffff */
.L_x_1932:
[----:B-1----:R1:W2:Y:S02]  /*e110*/  SYNCS.PHASECHK.TRANS64.TRYWAIT P3, [R3+URZ+0x34840], R2 ;  /* 0x03484002030075a7 */ /* 0x0022a4000806017f */
[----:B--2---:R-:W-:Y:S05]  /*e120*/  @!P3 NANOSLEEP.SYNCS 0x989680 ;  /* 0x009896800000b95d */ /* 0x004fea0003900000 */
[----:B------:R-:W2:Y:S02]  /*e130*/  @!P3 SYNCS.PHASECHK.TRANS64 P3, [R3+URZ+0x34840], R2 ;  /* 0x034840020300b5a7 */ /* 0x000ea4000806007f */
[----:B--2---:R-:W-:Y:S05]  /*e140*/  @!P3 BRA `(.L_x_1932) ;  /* 0xfffffffc00f0b947 */ /* 0x004fea000383ffff */
[----:B------:R-:W-:Y:S05]  /*e150*/  BRA `(.L_x_1971) ;  /* 0xffffffe400fc7947 */ /* 0x000fea000383ffff */
.L_x_1934:
[----:B-1----:R1:W2:Y:S02]  /*e160*/  SYNCS.PHASECHK.TRANS64.TRYWAIT P3, [R2+URZ+0x60], R17 ;  /* 0x00006011020075a7 */ /* 0x0022a4000806017f */
[----:B--2---:R-:W-:Y:S05]  /*e170*/  @!P3 NANOSLEEP.SYNCS 0x989680 ;  /* 0x009896800000b95d */ /* 0x004fea0003900000 */
[----:B------:R-:W2:Y:S02]  /*e180*/  @!P3 SYNCS.PHASECHK.TRANS64 P3, [R2+URZ+0x60], R17 ;  /* 0x000060110200b5a7 */ /* 0x000ea4000806007f */
[----:B--2---:R-:W-:Y:S05]  /*e190*/  @!P3 BRA `(.L_x_1934) ;  /* 0xfffffffc00f0b947 */ /* 0x004fea000383ffff */
[----:B------:R-:W-:Y:S05]  /*e1a0*/  BRA `(.L_x_1972) ;  /* 0xffffffe8007c7947 */ /* 0x000fea000383ffff */
.L_x_1939:
[----:B-1----:R1:W2:Y:S02]  /*e1b0*/  SYNCS.PHASECHK.TRANS64.TRYWAIT P3, [R2+URZ+0x34840], R3 ;  /* 0x03484003020075a7 */ /* 0x0022a4000806017f */
[----:B--2---:R-:W-:Y:S05]  /*e1c0*/  @!P3 NANOSLEEP.SYNCS 0x989680 ;  /* 0x009896800000b95d */ /* 0x004fea0003900000 */
[----:B------:R-:W2:Y:S02]  /*e1d0*/  @!P3 SYNCS.PHASECHK.TRANS64 P3, [R2+URZ+0x34840], R3 ;  /* 0x034840030200b5a7 */ /* 0x000ea4000806007f */
[----:B--2---:R-:W-:Y:S05]  /*e1e0*/  @!P3 BRA `(.L_x_1939) ;  /* 0xfffffffc00f0b947 */ /* 0x004fea000383ffff */
[----:B------:R-:W-:Y:S05]  /*e1f0*/  BRA `(.L_x_1973) ;  /* 0xffffffec00647947 */ /* 0x000fea000383ffff */
.L_x_1941:
[----:B-1----:R1:W2:Y:S02]  /*e200*/  SYNCS.PHASECHK.TRANS64.TRYWAIT P3, [R2+URZ+0x60], R11 ;  /* 0x0000600b020075a7 */ /* 0x0022a4000806017f */
[----:B--2---:R-:W-:Y:S05]  /*e210*/  @!P3 NANOSLEEP.SYNCS 0x989680 ;  /* 0x009896800000b95d */ /* 0x004fea0003900000 */
[----:B------:R-:W2:Y:S02]  /*e220*/  @!P3 SYNCS.PHASECHK.TRANS64 P3, [R2+URZ+0x60], R11 ;  /* 0x0000600b0200b5a7 */ /* 0x000ea4000806007f */
[----:B--2---:R-:W-:Y:S05]  /*e230*/  @!P3 BRA `(.L_x_1941) ;  /* 0xfffffffc00f0b947 */ /* 0x004fea000383ffff */
[----:B------:R-:W-:Y:S05]  /*e240*/  BRA `(.L_x_1974) ;  /* 0xffffffec00e47947 */ /* 0x000fea000383ffff */
.L_x_1948:
[----:B-1----:R1:W2:Y:S02]  /*e250*/  SYNCS.PHASECHK.TRANS64.TRYWAIT P0, [R3+URZ+0x34860], R0 ;  /* 0x03486000030075a7 */ /* 0x0022a4000800017f */
[----:B--2---:R-:W-:Y:S05]  /*e260*/  @!P0 NANOSLEEP.SYNCS 0x989680 ;  /* 0x009896800000895d */ /* 0x004fea0003900000 */
[----:B------:R-:W2:Y:S02]  /*e270*/  @!P0 SYNCS.PHASECHK.TRANS64 P0, [R3+URZ+0x34860], R0 ;  /* 0x03486000030085a7 */ /* 0x000ea4000800007f */
[----:B--2---:R-:W-:Y:S05]  /*e280*/  @!P0 BRA `(.L_x_1948) ;  /* 0xfffffffc00f08947 */ /* 0x004fea000383ffff */
[----:B------:R-:W-:Y:S05]  /*e290*/  BRA `(.L_x_1975) ;  /* 0xfffffff000b87947 */ /* 0x000fea000383ffff */
.L_x_1950:
[----:B------:R-:W-:Y:S01]  /*e2a0*/  BSSY B0, `(.L_x_1976) ;  /* 0x0000007000007945 */ /* 0x000fe20003800000 */
[----:B------:R-:W-:Y:S02]  /*e2b0*/  IMAD.MOV.U32 R12, RZ, RZ, RZ ;  /* 0x000000ffff0c7224 */ /* 0x000fe400078e00ff */
[----:B------:R-:W-:Y:S02]  /*e2c0*/  IMAD.MOV.U32 R11, RZ, RZ, 0x1f ;  /* 0x0000001fff0b7424 */ /* 0x000fe400078e00ff */
[----:B------:R-:W-:-:S07]  /*e2d0*/  IMAD.MOV.U32 R15, RZ, RZ, -0x1 ;  /* 0xffffffffff0f7424 */ /* 0x000fce00078e00ff */
[----:B------:R-:W-:Y:S05]  /*e2e0*/  WARPSYNC.COLLECTIVE R15, `(.L_x_1977) ;  /* 0x000000000f087348 */ /* 0x000fea0003c00000 */
[----:B------:R1:W2:Y:S02]  /*e2f0*/  SHFL.IDX P6, R14, R13, R12, R11 ;  /* 0x0000000c0d0e7389 */ /* 0x0002a400000c000b */
[----:B-12---:R-:W-:Y:S01]  /*e300*/  ENDCOLLECTIVE ;  /* 0x000000000000791b */ /* 0x006fe20003800000 */
.L_x_1977:
[----:B------:R-:W-:Y:S05]  /*e310*/  BSYNC B0 ;  /* 0x0000000000007941 */ /* 0x000fea0003800000 */
.L_x_1976:
[----:B------:R-:W-:Y:S05]  /*e320*/  BRA `(.L_x_1978) ;  /* 0xfffffff4002c7947 */ /* 0x000fea000383ffff */
.L_x_1952:
[----:B--2---:R2:W3:Y:S02]  /*e330*/  SYNCS.PHASECHK.TRANS64.TRYWAIT P0, [R7+URZ+0x34820], R0 ;  /* 0x03482000070075a7 */ /* 0x0044e4000800017f */
[----:B---3--:R-:W-:Y:S05]  /*e340*/  @!P0 NANOSLEEP.SYNCS 0x989680 ;  /* 0x009896800000895d */ /* 0x008fea0003900000 */
[----:B------:R-:W3:Y:S02]  /*e350*/  @!P0 SYNCS.PHASECHK.TRANS64 P0, [R7+URZ+0x34820], R0 ;  /* 0x03482000070085a7 */ /* 0x000ee4000800007f */
[----:B---3--:R-:W-:Y:S05]  /*e360*/  @!P0 BRA `(.L_x_1952) ;  /* 0xfffffffc00f08947 */ /* 0x008fea000383ffff */
[----:B------:R-:W-:Y:S05]  /*e370*/  BRA `(.L_x_1979) ;  /* 0xfffffff400747947 */ /* 0x000fea000383ffff */
.L_x_1956:
[----:B--2---:R2:W3:Y:S02]  /*e380*/  SYNCS.PHASECHK.TRANS64.TRYWAIT P0, [R5+URZ], R4 ;  /* 0x00000004050075a7 */ /* 0x0044e4000800017f */
[----:B---3--:R-:W-:Y:S05]  /*e390*/  @!P0 NANOSLEEP.SYNCS 0x989680 ;  /* 0x009896800000895d */ /* 0x008fea0003900000 */
[----:B------:R-:W3:Y:S02]  /*e3a0*/  @!P0 SYNCS.PHASECHK.TRANS64 P0, [R5+URZ], R4 ;  /* 0x00000004050085a7 */ /* 0x000ee4000800007f */
[----:B---3--:R-:W-:Y:S05]  /*e3b0*/  @!P0 BRA `(.L_x_1956) ;  /* 0xfffffffc00f08947 */ /* 0x008fea000383ffff */
[----:B------:R-:W-:Y:S05]  /*e3c0*/  BRA `(.L_x_1980) ;  /* 0xfffffff400d07947 */ /* 0x000fea000383ffff */
.L_x_1957:
[----:B---3--:R3:W4:Y:S02]  /*e3d0*/  SYNCS.PHASECHK.TRANS64.TRYWAIT P0, [R3+URZ], R0 ;  /* 0x00000000030075a7 */ /* 0x008724000800017f */
[----:B----4-:R-:W-:Y:S05]  /*e3e0*/  @!P0 NANOSLEEP.SYNCS 0x989680 ;  /* 0x009896800000895d */ /* 0x010fea0003900000 */
[----:B------:R-:W4:Y:S02]  /*e3f0*/  @!P0 SYNCS.PHASECHK.TRANS64 P0, [R3+URZ], R0 ;  /* 0x00000000030085a7 */ /* 0x000f24000800007f */
[----:B----4-:R-:W-:Y:S05]  /*e400*/  @!P0 BRA `(.L_x_1957) ;  /* 0xfffffffc00f08947 */ /* 0x010fea000383ffff */
[----:B------:R-:W-:Y:S05]  /*e410*/  BRA `(.L_x_1981) ;  /* 0xfffffff400c47947 */ /* 0x000fea000383ffff */
.L_x_1959:
[----:B--2---:R2:W3:Y:S02]  /*e420*/  SYNCS.PHASECHK.TRANS64.TRYWAIT P0, [R5+URZ], R4 ;  /* 0x00000004050075a7 */ /* 0x0044e4000800017f */
[----:B---3--:R-:W-:Y:S05]  /*e430*/  @!P0 NANOSLEEP.SYNCS 0x989680 ;  /* 0x009896800000895d */ /* 0x008fea0003900000 */
[----:B------:R-:W3:Y:S02]  /*e440*/  @!P0 SYNCS.PHASECHK.TRANS64 P0, [R5+URZ], R4 ;  /* 0x00000004050085a7 */ /* 0x000ee4000800007f */
[----:B---3--:R-:W-:Y:S05]  /*e450*/  @!P0 BRA `(.L_x_1959) ;  /* 0xfffffffc00f08947 */ /* 0x008fea000383ffff */
[----:B------:R-:W-:Y:S05]  /*e460*/  BRA `(.L_x_1982) ;  /* 0xfffffff400c87947 */ /* 0x000fea000383ffff */
.L_x_1983:
        /* <DEDUP_REMOVED lines=9> */
.L_x_2662:


//--------------------- .text._ZN7cutlass13device_kernelIN5flash11enable_sm90INS1_16FlashAttnFwdSm90INS1_25CollectiveMainloopFwdSm90ILi2EN4cute5tupleIJNS5_1CILi1EEES8_S8_EEENS6_IJNS7_ILi128EEESA_NS7_ILi192EEEEEELi128ENS_6half_tEfNS_4arch4Sm90ELb1ELb0ELb0ELb1ELb0ELb0ELb0ELb1ELb1ELb0ELb0ELb0EEENS1_21CollectiveEpilogueFwdINS6_IJSA_SA_SA_EEES9_SD_SF_Li256ELb1ELb0ELb0ELb0EEENS1_36VarlenDynamicPersistentTileSchedulerILi128ELi128ELi256ELi32ELb0ELb0ELb1ELb1ELb1ELb1EEEEEEEEEvNT_6ParamsE --------------------------
	.section	.text._ZN7cutlass13device_kernelIN5flash11enable_sm90INS1_16FlashAttnFwdSm90INS1_25CollectiveMainloopFwdSm90ILi2EN4cute5tupleIJNS5_1CILi1EEES8_S8_EEENS6_IJNS7_ILi128EEESA_NS7_ILi192EEEEEELi128ENS_6half_tEfNS_4arch4Sm90ELb1ELb0ELb0ELb1ELb0ELb0ELb0ELb1ELb1ELb0ELb0ELb0EEENS1_21CollectiveEpilogueFwdINS6_IJSA_SA_SA_EEES9_SD_SF_Li256ELb1ELb0ELb0ELb0EEENS1_36VarlenDynamicPersistentTileSchedulerILi128ELi128ELi256ELi32ELb0ELb0ELb1ELb1ELb1ELb1EEEEEEEEEvNT_6ParamsE,"ax",@progbits
	.align	128
.text._ZN7cutlass13device_kernelIN5flash11enable_sm90INS1_16FlashAttnFwdSm90INS1_25CollectiveMainloopFwdSm90ILi2EN4cute5tupleIJNS5_1CILi1EEES8_S8_EEENS6_IJNS7_ILi128EEESA_NS7_ILi192EEEEEELi128ENS_6half_tEfNS_4arch4Sm90ELb1ELb0ELb0ELb1ELb0ELb0ELb0ELb1ELb1ELb0ELb0ELb0EEENS1_21CollectiveEpilogueFwdINS6_IJSA_SA_SA_EEES9_SD_SF_Li256ELb1ELb0ELb0ELb0EEENS1_36VarlenDynamicPersistentTileSchedulerILi128ELi128ELi256ELi32ELb0ELb0ELb1ELb1ELb1ELb1EEEEEEEEEvNT_6ParamsE:
        .type           _ZN7cutlass13device_kernelIN5flash11enable_sm90INS1_16FlashAttnFwdSm90INS1_25CollectiveMainloopFwdSm90ILi2EN4cute5tupleIJNS5_1CILi1EEES8_S8_EEENS6_IJNS7_ILi128EEESA_NS7_ILi192EEEEEELi128ENS_6half_tEfNS_4arch4Sm90ELb1ELb0ELb0ELb1ELb0ELb0ELb0ELb1ELb1ELb0ELb0ELb0EEENS1_21CollectiveEpilogueFwdINS6_IJSA_SA_SA_EEES9_SD_SF_Li256ELb1ELb0ELb0ELb0EEENS1_36VarlenDynamicPersistentTileSchedulerILi128ELi128ELi256ELi32ELb0ELb0ELb1ELb1ELb1ELb1EEEEEEEEEvNT_6ParamsE,@function
        .size           _ZN7cutlass13device_kernelIN5flash11enable_sm90INS1_16FlashAttnFwdSm90INS1_25CollectiveMainloopFwdSm90ILi2EN4cute5tupleIJNS5_1CILi1EEES8_S8_EEENS6_IJNS7_ILi128EEESA_NS7_ILi192EEEEEELi128ENS_6half_tEfNS_4arch4Sm90ELb1ELb0ELb0ELb1ELb0ELb0ELb0ELb1ELb1ELb0ELb0ELb0EEENS1_21CollectiveEpilogueFwdINS6_IJSA_SA_SA_EEES9_SD_SF_Li256ELb1ELb0ELb0ELb0EEENS1_36VarlenDynamicPersistentTileSchedulerILi128ELi128ELi256ELi32ELb0ELb0ELb1ELb1ELb1ELb1EEEEEEEEEvNT_6ParamsE,(.L_x_2663 - _ZN7cutlass13device_kernelIN5flash11enable_sm90INS1_16FlashAttnFwdSm90INS1_25CollectiveMainloopFwdSm90ILi2EN4cute5tupleIJNS5_1CILi1EEES8_S8_EEENS6_IJNS7_ILi128EEESA_NS7_ILi192EEEEEELi128ENS_6half_tEfNS_4arch4Sm90ELb1ELb0ELb0ELb1ELb0ELb0ELb0ELb1ELb1ELb0ELb0ELb0EEENS1_21CollectiveEpilogueFwdINS6_IJSA_SA_SA_EEES9_SD_SF_Li256ELb1ELb0ELb0ELb0EEENS1_36VarlenDynamicPersistentTileSchedulerILi128ELi128ELi256ELi32ELb0ELb0ELb1ELb1ELb1ELb1EEEEEEEEEvNT_6ParamsE)
        .other          _ZN7cutlass13device_kernelIN5flash11enable_sm90INS1_16FlashAttnFwdSm90INS1_25CollectiveMainloopFwdSm90ILi2EN4cute5tupleIJNS5_1CILi1EEES8_S8_EEENS6_IJNS7_ILi128EEESA_NS7_ILi192EEEEEELi128ENS_6half_tEfNS_4arch4Sm90ELb1ELb0ELb0ELb1ELb0ELb0ELb0ELb1ELb1ELb0ELb0ELb0EEENS1_21CollectiveEpilogueFwdINS6_IJSA_SA_SA_EEES9_SD_SF_Li256ELb1ELb0ELb0ELb0EEENS1_36VarlenDynamicPersistentTileSchedulerILi128ELi128ELi256ELi32ELb0ELb0ELb1ELb1ELb1ELb1EEEEEEEEEvNT_6ParamsE,@"STO_CUDA_ENTRY STV_DEFAULT"
_ZN7cutlass13device_kernelIN5flash11enable_sm90INS1_16FlashAttnFwdSm90INS1_25CollectiveMainloopFwdSm90ILi2EN4cute5tupleIJNS5_1CILi1EEES8_S8_EEENS6_IJNS7_ILi128EEESA_NS7_ILi192EEEEEELi128ENS_6half_tEfNS_4arch4Sm90ELb1ELb0ELb0ELb1ELb0ELb0ELb0ELb1ELb1ELb0ELb0ELb0EEENS1_21CollectiveEpilogueFwdINS6_IJSA_SA_SA_EEES9_SD_SF_Li256ELb1ELb0ELb0ELb0EEENS1_36VarlenDynamicPersistentTileSchedulerILi128ELi128ELi256ELi32ELb0ELb0ELb1ELb1ELb1ELb1EEEEEEEEEvNT_6ParamsE:
        /* <DEDUP_REMOVED lines=21> */
.L_x_1985:
[----:B------:R-:W-:Y:S05]  /*0150*/  BSYNC B0 ;  /* 0x0000000000007941 */ /* 0x000fea0003800000 */
.L_x_1984:
        /* <DEDUP_REMOVED lines=41> */
.L_x_1986:
        /* <DEDUP_REMOVED lines=22> */
.L_x_1987:
        /* <DEDUP_REMOVED lines=18> */
.L_x_1988:
        /* <DEDUP_REMOVED lines=22> */
.L_x_1989:
        /* <DEDUP_REMOVED lines=22> */
.L_x_1990:
        /* <DEDUP_REMOVED lines=8> */
.L_x_1992:
        /* <DEDUP_REMOVED lines=16> */
[----:B------:R-:W-:Y:S01]  /*0ab0*/  UMOV UR37, URZ ;  /* 0x0000003f00257c82 */ /* 0x000fe20008000000 */
[----:B------:R-:W-:Y:S01]  /*0ac0*/  UMOV UR36, URZ ;  /* 0x0000003f00247c82 */ /* 0x000fe20008000000 */
[----:B------:R-:W0:Y:S10]  /*0ad0*/  S2R R0, SR_TID.X ;  /* 0x0000000000007919 */ /* 0x000e340000002100 */
[----:B------:R-:W-:Y:S01]  /*0ae0*/  IMAD.U32 R16, RZ, RZ, UR5 ;  /* 0x00000005ff107e24 */ /* 0x000fe2000f8e00ff */
[----:B------:R-:W-:Y:S01]  /*0af0*/  R2UR UR5, R46 ;  /* 0x000000002e0572ca */ /* 0x000fe200000e0000 */
[----:B0-----:R-:W-:-:S05]  /*0b00*/  VIADD R193, R0, 0xffffff80 ;  /* 0xffffff8000c17836 */ /* 0x001fca0000000000 */
[----:B------:R-:W-:-:S04]  /*0b10*/  SHF.R.S32.HI R0, RZ, 0x1f, R193 ;  /* 0x0000001fff007819 */ /* 0x000fc800000114c1 */
[CC--:B------:R-:W-:Y:S02]  /*0b20*/  LEA.HI R3, R0.reuse, R193.reuse, RZ, 0x7 ;  /* 0x000000c100037211 */ /* 0x0c0fe400078f38ff */
[----:B------:R-:W-:Y:S02]  /*0b30*/  LEA.HI R4, R0, R193, RZ, 0x5 ;  /* 0x000000c100047211 */ /* 0x000fe400078f28ff */
[----:B------:R-:W-:Y:S02]  /*0b40*/  SHF.R.S32.HI R190, RZ, 0x7, R3 ;  /* 0x00000007ffbe7819 */ /* 0x000fe40000011403 */
[----:B--2---:R-:W-:Y:S02]  /*0b50*/  R2UR UR4, R2 ;  /* 0x00000000020472ca */ /* 0x004fe400000e0000 */
[C---:B------:R-:W-:Y:S02]  /*0b60*/  LOP3.LUT R2, R3.reuse, 0xffffff80, RZ, 0xc0, !PT ;  /* 0xffffff8003027812 */ /* 0x040fe400078ec0ff */
[----:B------:R-:W-:-:S03]  /*0b70*/  LEA.HI R3, R3, R190, RZ, 0x1 ;  /* 0x000000be03037211 */ /* 0x000fc600078f08ff */
[----:B------:R-:W-:Y:S01]  /*0b80*/  IMAD.IADD R189, R193, 0x1, -R2 ;  /* 0x00000001c1bd7824 */ /* 0x000fe200078e0a02 */
[----:B------:R-:W-:-:S04]  /*0b90*/  LOP3.LUT R3, R3, 0x3fffffe, RZ, 0xc0, !PT ;  /* 0x03fffffe03037812 */ /* 0x000fc800078ec0ff */
[----:B------:R-:W-:Y:S01]  /*0ba0*/  SHF.R.S32.HI R8, RZ, 0x1f, R189 ;  /* 0x0000001fff087819 */ /* 0x000fe200000114bd */
[----:B------:R-:W-:Y:S01]  /*0bb0*/  ULOP3.LUT UR4, UR4, 0x1, URZ, 0xfc, !UPT ;  /* 0x0000000104047892 */ /* 0x000fe2000f8efc3f */
[----:B------:R-:W-:Y:S02]  /*0bc0*/  IMAD.IADD R3, R190, 0x1, -R3 ;  /* 0x00000001be037824 */ /* 0x000fe400078e0a03 */
[CC--:B------:R-:W-:Y:S02]  /*0bd0*/  LEA.HI R9, R8.reuse, R189.reuse, RZ, 0x2 ;  /* 0x000000bd08097211 */ /* 0x0c0fe400078f10ff */
[----:B------:R-:W-:Y:S01]  /*0be0*/  LEA.HI R8, R8, R189, RZ, 0x5 ;  /* 0x000000bd08087211 */ /* 0x000fe200078f28ff */
[----:B------:R-:W-:Y:S01]  /*0bf0*/  IMAD.U32 R192, RZ, RZ, UR4 ;  /* 0x00000004ffc07e24 */ /* 0x000fe2000f8e00ff */
[--C-:B------:R-:W-:Y:S01]  /*0c00*/  SHF.R.S32.HI R5, RZ, 0x2, R9.reuse ;  /* 0x00000002ff057819 */ /* 0x100fe20000011409 */
[----:B------:R-:W-:Y:S01]  /*0c10*/  UMOV UR4, URZ ;  /* 0x0000003f00047c82 */ /* 0x000fe20008000000 */
[----:B------:R-:W-:Y:S01]  /*0c20*/  SHF.R.S32.HI R2, RZ, 0x1f, R9 ;  /* 0x0000001fff027819 */ /* 0x000fe20000011409 */
[----:B------:R-:W-:Y:S01]  /*0c30*/  IMAD.U32 R188, RZ, RZ, UR4 ;  /* 0x00000004ffbc7e24 */ /* 0x000fe2000f8e00ff */
[----:B------:R-:W-:-:S02]  /*0c40*/  SHF.R.S32.HI R8, RZ, 0x5, R8 ;  /* 0x00000005ff087819 */ /* 0x000fc40000011408 */
[----:B------:R-:W-:Y:S02]  /*0c50*/  LEA.HI R2, R2, R5, RZ, 0x3 ;  /* 0x0000000502027211 */ /* 0x000fe400078f18ff */
[----:B------:R-:W-:Y:S02]  /*0c60*/  LOP3.LUT R22, R9, 0x7ffffffc, RZ, 0xc0, !PT ;  /* 0x7ffffffc09167812 */ /* 0x000fe400078ec0ff */
[----:B------:R-:W-:Y:S02]  /*0c70*/  LOP3.LUT R6, R2, 0xfffffff8, RZ, 0xc0, !PT ;  /* 0xfffffff802067812 */ /* 0x000fe400078ec0ff */
[CC--:B------:R-:W-:Y:S01]  /*0c80*/  LEA.HI R2, R0.reuse, R193.reuse, RZ, 0x4 ;  /* 0x000000c100027211 */ /* 0x0c0fe200078f20ff */
[----:B------:R-:W-:Y:S01]  /*0c90*/  IMAD.IADD R22, R189, 0x1, -R22 ;  /* 0x00000001bd167824 */ /* 0x000fe200078e0a16 */
[----:B------:R-:W-:Y:S01]  /*0ca0*/  LEA.HI R0, R0, R193, RZ, 0x3 ;  /* 0x000000c100007211 */ /* 0x000fe200078f18ff */
[----:B------:R-:W-:Y:S01]  /*0cb0*/  IMAD.IADD R11, R5, 0x1, -R6 ;  /* 0x00000001050b7824 */ /* 0x000fe200078e0a06 */
[----:B------:R-:W-:Y:S01]  /*0cc0*/  SHF.R.S32.HI R5, RZ, 0x4, R2 ;  /* 0x00000004ff057819 */ /* 0x000fe20000011402 */
[----:B------:R-:W-:Y:S01]  /*0cd0*/  IMAD.SHL.U32 R6, R4, 0x20, RZ ;  /* 0x0000002004067824 */ /* 0x000fe200078e00ff */
[----:B------:R-:W-:Y:S01]  /*0ce0*/  LOP3.LUT R4, R2, 0x3fffff0, RZ, 0xc0, !PT ;  /* 0x03fffff002047812 */ /* 0x000fe200078ec0ff */
[----:B------:R-:W-:Y:S01]  /*0cf0*/  IMAD R8, R8, 0x10, R11 ;  /* 0x0000001008087824 */ /* 0x000fe200078e020b */
[----:B------:R-:W-:-:S02]  /*0d00*/  LEA.HI R2, R2, R5, RZ, 0x1 ;  /* 0x0000000502027211 */ /* 0x000fc400078f08ff */
[----:B------:R-:W-:Y:S01]  /*0d10*/  LOP3.LUT R7, R6, 0xfffffc00, RZ, 0xc0, !PT ;  /* 0xfffffc0006077812 */ /* 0x000fe200078ec0ff */
[----:B------:R-:W-:Y:S01]  /*0d20*/  IMAD.IADD R4, R193, 0x1, -R4 ;  /* 0x00000001c1047824 */ /* 0x000fe200078e0a04 */
[----:B------:R-:W-:Y:S01]  /*0d30*/  LOP3.LUT R2, R2, 0x1ffffffe, RZ, 0xc0, !PT ;  /* 0x1ffffffe02027812 */ /* 0x000fe200078ec0ff */
[----:B------:R-:W-:Y:S01]  /*0d40*/  IMAD R23, R3, 0x40, R8 ;  /* 0x0000004003177824 */ /* 0x000fe200078e0208 */
[----:B------:R-:W-:Y:S01]  /*0d50*/  SHF.R.S32.HI R18, RZ, 0x3, R0 ;  /* 0x00000003ff127819 */ /* 0x000fe20000011400 */
[----:B------:R-:W-:Y:S02]  /*0d60*/  IMAD R7, R4, 0x40, R7 ;  /* 0x0000004004077824 */ /* 0x000fe400078e0207 */
[----:B------:R-:W-:-:S04]  /*0d70*/  IMAD.IADD R2, R5, 0x1, -R2 ;  /* 0x0000000105027824 */ /* 0x000fc800078e0a02 */
[----:B------:R-:W-:Y:S01]  /*0d80*/  IMAD R191, R2, 0x8, R7 ;  /* 0x0000000802bf7824 */ /* 0x000fe200078e0207 */
[----:B------:R-:W-:-:S05]  /*0d90*/  LOP3.LUT R2, R0, 0x1ffffff8, RZ, 0xc0, !PT ;  /* 0x1ffffff800027812 */ /* 0x000fca00078ec0ff */
[----:B------:R-:W-:-:S04]  /*0da0*/  IMAD.IADD R2, R193, 0x1, -R2 ;  /* 0x00000001c1027824 */ /* 0x000fc800078e0a02 */
[----:B------:R-:W-:-:S07]  /*0db0*/  IMAD.SHL.U32 R17, R2, 0x8, RZ ;  /* 0x0000000802117824 */ /* 0x000fce00078e00ff */
.L_x_2046:
[----:B0-----:R-:W0:Y:S01]  /*0dc0*/  LDC.64 R2, c[0x0][0xc60] ;  /* 0x00031800ff027b82 */ /* 0x001e220000000a00 */
        /* <DEDUP_REMOVED lines=13> */
[----:B------:R-:W-:Y:S01]  /*0ea0*/  IMAD.U32 R184, RZ, RZ, UR4 ;  /* 0x00000004ffb87e24 */ /* 0x000fe2000f8e00ff */
[----:B------:R-:W-:-:S04]  /*0eb0*/  @UP0 ULEA UR6, UP2, UR4, UR6, 0x2 ;  /* 0x0000000604060291 */ /* 0x000fc8000f84103f */
[----:B------:R-:W-:Y:S02]  /*0ec0*/  @UP0 ULEA.HI.X UR7, UR4, UR7, UR12, 0x2, UP2 ;  /* 0x0000000704070291 */ /* 0x000fe400090f140c */
[----:B------:R-:W-:Y:S01]  /*0ed0*/  IMAD.U32 R186, RZ, RZ, UR12 ;  /* 0x0000000cffba7e24 */ /* 0x000fe2000f8e00ff */
[----:B------:R-:W-:Y:S01]  /*0ee0*/  @UP1 ULEA UR8, UP0, UR4, UR8, 0x2 ;  /* 0x0000000804081291 */ /* 0x000fe2000f80103f */
[----:B------:R-:W-:-:S03]  /*0ef0*/  IMAD.U32 R2, RZ, RZ, UR6 ;  /* 0x00000006ff027e24 */ /* 0x000fc6000f8e00ff */
[----:B------:R-:W-:Y:S01]  /*0f00*/  @UP1 ULEA.HI.X UR9, UR4, UR9, UR12, 0x2, UP0 ;  /* 0x0000000904091291 */ /* 0x000fe200080f140c */
[----:B------:R-:W-:Y:S01]  /*0f10*/  IMAD.U32 R3, RZ, RZ, UR7 ;  /* 0x00000007ff037e24 */ /* 0x000fe2000f8e00ff */
[----:B------:R-:W-:Y:S01]  /*0f20*/  ULDC.64 UR6, c[0x0][0x3f8] ;  /* 0x0000fe0000067ab9 */ /* 0x000fe20000000a00 */
[----:B---345:R-:W-:Y:S01]  /*0f30*/  IMAD.U32 R4, RZ, RZ, UR8 ;  /* 0x00000008ff047e24 */ /* 0x038fe2000f8e00ff */
[----:B------:R-:W-:Y:S02]  /*0f40*/  ULDC UR4, c[0x0][0x404] ;  /* 0x0001010000047ab9 */ /* 0x000fe40000000800 */
[----:B------:R-:W-:Y:S01]  /*0f50*/  IMAD.U32 R5, RZ, RZ, UR9 ;  /* 0x00000009ff057e24 */ /* 0x000fe2000f8e00ff */
[----:B------:R-:W2:Y:S01]  /*0f60*/  @P0 LDG.E R2, desc[UR10][R2.64] ;  /* 0x0000000a02020981 */ /* 0x000ea2000c1e1900 */
[----:B------:R-:W-:Y:S01]  /*0f70*/  UISETP.NE.U32.AND UP0, UPT, UR6, URZ, UPT ;  /* 0x0000003f0600728c */ /* 0x000fe2000bf05070 */
[----:B------:R-:W-:Y:S02]  /*0f80*/  ULDC.64 UR8, c[0x0][0xa20] ;  /* 0x0002880000087ab9 */ /* 0x000fe40000000a00 */
[----:B------:R-:W3:Y:S01]  /*0f90*/  @P2 LDG.E R4, desc[UR10][R4.64] ;  /* 0x0000000a04042981 */ /* 0x000ee2000c1e1900 */
[----:B------:R-:W-:Y:S01]  /*0fa0*/  UISETP.NE.AND.EX UP0, UPT, UR7, URZ, UPT, UP0 ;  /* 0x0000003f0700728c */ /* 0x000fe2000bf05300 */
[----:B------:R-:W-:Y:S01]  /*0fb0*/  ISETP.NE.U32.AND P1, PT, RZ, UR8, PT ;  /* 0x00000008ff007c0c */ /* 0x000fe2000bf25070 */
[----:B------:R-:W-:Y:S01]  /*0fc0*/  ULDC UR6, c[0x0][0x2e0] ;  /* 0x0000b80000067ab9 */ /* 0x000fe20000000800 */
[----:B------:R-:W-:Y:S01]  /*0fd0*/  UMOV UR61, URZ ;  /* 0x0000003f003d7c82 */ /* 0x000fe20008000000 */
[----:B------:R-:W-:Y:S01]  /*0fe0*/  USEL UR4, UR4, 0x1, UP0 ;  /* 0x0000000104047887 */ /* 0x000fe20008000000 */
[----:B------:R-:W-:Y:S01]  /*0ff0*/  ISETP.NE.AND.EX P1, PT, RZ, UR9, PT, P1 ;  /* 0x00000009ff007c0c */ /* 0x000fe2000bf25310 */
[----:B------:R-:W-:Y:S01]  /*1000*/  ULDC UR60, c[0x0][0x288] ;  /* 0x0000a200003c7ab9 */ /* 0x000fe20000000800 */
[----:B------:R-:W-:Y:S01]  /*1010*/  IMAD.U32 R185, RZ, RZ, UR5 ;  /* 0x00000005ffb97e24 */ /* 0x000fe2000f8e00ff */
[----:B------:R-:W-:Y:S01]  /*1020*/  UIMAD UR6, UR4, UR6, URZ ;  /* 0x00000006040672a4 */ /* 0x000fe2000f8e023f */
[----:B--2---:R-:W-:-:S02]  /*1030*/  @P0 R2UR UR61, R2 ;  /* 0x00000000023d02ca */ /* 0x004fc400000e0000 */
[----:B---3--:R-:W-:Y:S01]  /*1040*/  @P2 R2UR UR60, R4 ;  /* 0x00000000043c22ca */ /* 0x008fe200000e0000 */
[----:B-1----:R-:W-:-:S14]  /*1050*/  @P2 BRA `(.L_x_1993) ;  /* 0x00000000003c2947 */ /* 0x002fdc0003800000 */
[----:B------:R-:W-:Y:S02]  /*1060*/  ULDC.64 UR4, c[0x0][0xa00] ;  /* 0x0002800000047ab9 */ /* 0x000fe40000000a00 */
[----:B------:R-:W-:-:S04]  /*1070*/  ISETP.NE.U32.AND P0, PT, RZ, UR4, PT ;  /* 0x00000004ff007c0c */ /* 0x000fc8000bf05070 */
[----:B------:R-:W-:-:S13]  /*1080*/  ISETP.NE.AND.EX P0, PT, RZ, UR5, PT, P0 ;  /* 0x00000005ff007c0c */ /* 0x000fda000bf05300 */
[----:B------:R-:W-:Y:S05]  /*1090*/  @!P0 BRA `(.L_x_1993) ;  /* 0x00000000002c8947 */ /* 0x000fea0003800000 */
[----:B------:R-:W-:Y:S01]  /*10a0*/  R2UR UR7, R184 ;  /* 0x00000000b80772ca */ /* 0x000fe200000e0000 */
[----:B------:R-:W-:Y:S01]  /*10b0*/  ULDC.64 UR4, c[0x0][0xa00] ;  /* 0x0002800000047ab9 */ /* 0x000fe20000000a00 */
[----:B------:R-:W-:-:S11]  /*10c0*/  ULDC.64 UR10, c[0x0][0x208] ;  /* 0x00008200000a7ab9 */ /* 0x000fd60000000a00 */
        /* <DEDUP_REMOVED lines=8> */
.L_x_1993:
[----:B------:R-:W-:-:S13]  /*1150*/  R2UR UR4, R16 ;  /* 0x00000000100472ca */ /* 0x000fda00000e0000 */
[----:B------:R-:W-:Y:S01]  /*1160*/  IMAD.U32 R187, RZ, RZ, UR4 ;  /* 0x00000004ffbb7e24 */ /* 0x000fe2000f8e00ff */
[----:B------:R-:W-:Y:S06]  /*1170*/  @!P1 BRA `(.L_x_1994) ;  /* 0x0000000000289947 */ /* 0x000fec0003800000 */
[----:B------:R-:W-:Y:S01]  /*1180*/  R2UR UR5, R184 ;  /* 0x00000000b80572ca */ /* 0x000fe200000e0000 */
[----:B------:R-:W-:Y:S01]  /*1190*/  ULDC.64 UR6, c[0x0][0x208] ;  /* 0x0000820000067ab9 */ /* 0x000fe20000000a00 */
[----:B------:R-:W-:-:S11]  /*11a0*/  R2UR UR10, R186 ;  /* 0x00000000ba0a72ca */ /* 0x000fd600000e0000 */
[----:B------:R-:W-:-:S04]  /*11b0*/  ULEA UR4, UP0, UR5, UR8, 0x2 ;  /* 0x0000000805047291 */ /* 0x000fc8000f80103f */
[----:B------:R-:W-:Y:S02]  /*11c0*/  ULEA.HI.X UR5, UR5, UR9, UR10, 0x2, UP0 ;  /* 0x0000000905057291 */ /* 0x000fe400080f140a */
[----:B------:R-:W-:-:S04]  /*11d0*/  IMAD.U32 R2, RZ, RZ, UR4 ;  /* 0x00000004ff027e24 */ /* 0x000fc8000f8e00ff */
[----:B------:R-:W-:-:S05]  /*11e0*/  IMAD.U32 R3, RZ, RZ, UR5 ;  /* 0x00000005ff037e24 */ /* 0x000fca000f8e00ff */
[----:B------:R-:W2:Y:S02]  /*11f0*/  LDG.E R2, desc[UR6][R2.64] ;  /* 0x0000000602027981 */ /* 0x000ea4000c1e1900 */
[----:B--2---:R-:W-:Y:S01]  /*1200*/  R2UR UR6, R2 ;  /* 0x00000000020672ca */ /* 0x004fe200000e0000 */
[----:B------:R-:W-:-:S14]  /*1210*/  BRA `(.L_x_1995) ;  /* 0x00000000003c7947 */ /* 0x000fdc0003800000 */
.L_x_1994:
        /* <DEDUP_REMOVED lines=15> */
.L_x_1995:
[----:B------:R-:W-:Y:S01]  /*1310*/  R2UR UR4, R16 ;  /* 0x00000000100472ca */ /* 0x000fe200000e0000 */
[----:B------:R-:W-:Y:S01]  /*1320*/  UIADD3 UR61, -UR61, UR6, URZ ;  /* 0x000000063d3d7290 */ /* 0x000fe2000fffe13f */
[----:B------:R-:W-:Y:S02]  /*1330*/  PLOP3.LUT P0, PT, PT, PT, PT, 0x80, 0x0 ;  /* 0x000000000000781c */ /* 0x000fe40003f0f070 */
        /* <DEDUP_REMOVED lines=10> */
[----:B------:R-:W-:Y:S01]  /*13e0*/  ULEA UR5, UR4, 0xff, 0x7 ;  /* 0x000000ff04057891 */ /* 0x000fe2000f8e383f */
[----:B------:R-:W-:Y:S01]  /*13f0*/  CS2R R68, SRZ ;  /* 0x0000000000447805 */ /* 0x000fe2000001ff00 */
[----:B------:R-:W-:Y:S01]  /*1400*/  UIADD3 UR4, UR61, 0x7f, URZ ;  /* 0x0000007f3d047890 */ /* 0x000fe2000fffe03f */
[----:B------:R-:W-:Y:S01]  /*1410*/  CS2R R66, SRZ ;  /* 0x0000000000427805 */ /* 0x000fe2000001ff00 */
[----:B------:R-:W-:Y:S01]  /*1420*/  UIADD3 UR6, UR61, UR5, -UR60 ;  /* 0x000000053d067290 */ /* 0x000fe2000fffe83c */
        /* <DEDUP_REMOVED lines=12> */
[----:B------:R-:W-:-:S02]  /*14f0*/  CS2R R52, SRZ ;  /* 0x0000000000347805 */ /* 0x000fc4000001ff00 */
[----:B------:R-:W-:Y:S02]  /*1500*/  CS2R R50, SRZ ;  /* 0x0000000000327805 */ /* 0x000fe4000001ff00 */
[----:B------:R-:W-:Y:S01]  /*1510*/  CS2R R48, SRZ ;  /* 0x0000000000307805 */ /* 0x000fe2000001ff00 */
[----:B------:R-:W-:Y:S01]  /*1520*/  UISETP.LT.AND UP0, UPT, UR5, UR7, UPT ;  /* 0x000000070500728c */ /* 0x000fe2000bf01270 */
[----:B------:R-:W-:Y:S02]  /*1530*/  CS2R R30, SRZ ;  /* 0x00000000001e7805 */ /* 0x000fe4000001ff00 */
[----:B------:R-:W-:Y:S02]  /*1540*/  CS2R R32, SRZ ;  /* 0x0000000000207805 */ /* 0x000fe4000001ff00 */
[----:B------:R-:W-:Y:S01]  /*1550*/  CS2R R42, SRZ ;  /* 0x00000000002a7805 */ /* 0x000fe2000001ff00 */
[----:B------:R-:W-:Y:S01]  /*1560*/  USEL UR8, UR5, UR7, UP0 ;  /* 0x0000000705087287 */ /* 0x000fe20008000000 */
[----:B------:R-:W-:-:S02]  /*1570*/  CS2R R40, SRZ ;  /* 0x0000000000287805 */ /* 0x000fc4000001ff00 */
[----:B------:R-:W-:Y:S02]  /*1580*/  CS2R R38, SRZ ;  /* 0x0000000000267805 */ /* 0x000fe4000001ff00 */
[----:B------:R-:W-:Y:S01]  /*1590*/  CS2R R36, SRZ ;  /* 0x0000000000247805 */ /* 0x000fe2000001ff00 */
[----:B------:R-:W-:Y:S01]  /*15a0*/  UISETP.GE.AND UP0, UPT, UR8, 0x1, UPT ;  /* 0x000000010800788c */ /* 0x000fe2000bf06270 */
[----:B------:R-:W-:Y:S01]  /*15b0*/  CS2R R34, SRZ ;  /* 0x0000000000227805 */ /* 0x000fe2000001ff00 */
[----:B------:R-:W-:Y:S01]  /*15c0*/  IMAD.U32 R90, RZ, RZ, UR8 ;  /* 0x00000008ff5a7e24 */ /* 0x000fe2000f8e00ff */
[----:B------:R-:W-:Y:S02]  /*15d0*/  CS2R R88, SRZ ;  /* 0x0000000000587805 */ /* 0x000fe4000001ff00 */
[----:B------:R-:W-:Y:S01]  /*15e0*/  CS2R R6, SRZ ;  /* 0x0000000000067805 */ /* 0x000fe2000001ff00 */
[----:B------:R-:W-:Y:S01]  /*15f0*/  IMAD.MOV.U32 R8, RZ, RZ, RZ ;  /* 0x000000ffff087224 */ /* 0x000fe200078e00ff */
[----:B------:R-:W-:Y:S01]  /*1600*/  PLOP3.LUT P1, PT, PT, PT, UP0, 0x80, 0x0 ;  /* 0x000000000000781c */ /* 0x000fe20003f2f008 */
[----:B------:R-:W-:-:S02]  /*1610*/  IMAD.MOV.U32 R91, RZ, RZ, RZ ;  /* 0x000000ffff5b7224 */ /* 0x000fc400078e00ff */
[----:B------:R-:W-:Y:S02]  /*1620*/  IMAD.MOV.U32 R12, RZ, RZ, RZ ;  /* 0x000000ffff0c7224 */ /* 0x000fe400078e00ff */
[----:B------:R-:W-:Y:S02]  /*1630*/  IMAD.MOV.U32 R93, RZ, RZ, RZ ;  /* 0x000000ffff5d7224 */ /* 0x000fe400078e00ff */
[----:B------:R-:W-:Y:S02]  /*1640*/  IMAD.MOV.U32 R14, RZ, RZ, RZ ;  /* 0x000000ffff0e7224 */ /* 0x000fe400078e00ff */
[----:B------:R-:W-:-:S04]  /*1650*/  IMAD.MOV.U32 R95, RZ, RZ, RZ ;  /* 0x000000ffff5f7224 */ /* 0x000fc800078e00ff */
[----:B------:R-:W-:Y:S05]  /*1660*/  @!P1 BRA `(.L_x_1996) ;  /* 0x00000084008c9947 */ /* 0x000fea0003800000 */
        /* <DEDUP_REMOVED lines=31> */
.L_x_1997:
        /* <DEDUP_REMOVED lines=9> */
[----:B------:R-:W0:Y:S02]  /*18f0*/  SYNCS.PHASECHK.TRANS64.TRYWAIT P1, [UR38+0x34800], R0 ;  /* 0x03480000ff0075a7 */ /* 0x000e240008020166 */
[----:B0-----:R-:W-:Y:S05]  /*1900*/  @!P1 BRA `(.L_x_1998) ;  /* 0x000000f8000c9947 */ /* 0x001fea0003800000 */
.L_x_2134:
[----:B------:R-:W-:Y:S05]  /*1910*/  @!P0 BRA `(.L_x_1999) ;  /* 0x0000000000048947 */ /* 0x000fea0003800000 */
[----:B------:R-:W-:Y:S01]  /*1920*/  BPT.TRAP 0x1 ;  /* 0x000000040000795c */ /* 0x000fe20000300000 */
.L_x_1999:
[----:B------:R-:W-:Y:S02]  /*1930*/  IMAD.U32 R2, RZ, RZ, UR36 ;  /* 0x00000024ff027e24 */ /* 0x000fe4000f8e00ff */
[----:B0-----:R-:W-:-:S03]  /*1940*/  IMAD.U32 R3, RZ, RZ, UR37 ;  /* 0x00000025ff037e24 */ /* 0x001fc6000f8e00ff */
[----:B------:R-:W-:Y:S02]  /*1950*/  LEA R2, R2, UR38, 0x3 ;  /* 0x0000002602027c11 */ /* 0x000fe4000f8e18ff */
[----:B------:R-:W-:-:S04]  /*1960*/  SHF.L.U32 R3, R3, 0x1f, RZ ;  /* 0x0000001f03037819 */ /* 0x000fc800000006ff */
[----:B------:R0:W1:Y:S01]  /*1970*/  SYNCS.PHASECHK.TRANS64.TRYWAIT P2, [R2+URZ+0x34830], R3 ;  /* 0x03483003020075a7 */ /* 0x000062000804017f */
[----:B------:R-:W-:Y:S05]  /*1980*/  @!P0 BRA `(.L_x_2000) ;  /* 0x0000000000048947 */ /* 0x000fea0003800000 */
[----:B------:R-:W-:Y:S01]  /*1990*/  BPT.TRAP 0x1 ;  /* 0x000000040000795c */ /* 0x000fe20000300000 */
.L_x_2000:
[----:B------:R-:W2:Y:S01]  /*19a0*/  S2R R0, SR_TID.X ;  /* 0x0000000000007919 */ /* 0x000ea20000002100 */
[----:B------:R-:W-:Y:S01]  /*19b0*/  IMAD.MOV.U32 R151, RZ, RZ, RZ ;  /* 0x000000ffff977224 */ /* 0x000fe200078e00ff */
[----:B--2---:R-:W-:Y:S01]  /*19c0*/  LOP3.LUT P1, RZ, R0, 0x7f, RZ, 0xc0, !PT ;  /* 0x0000007f00ff7812 */ /* 0x004fe2000782c0ff */
[----:B-1----:R-:W-:-:S12]  /*19d0*/  @P2 BRA `(.L_x_2001) ;  /* 0x0000000000082947 */ /* 0x002fd80003800000 */
[----:B------:R-:W1:Y:S02]  /*19e0*/  SYNCS.PHASECHK.TRANS64.TRYWAIT P2, [R2+URZ+0x34830], R3 ;  /* 0x03483003020075a7 */ /* 0x000e64000804017f */
[----:B-1----:R-:W-:Y:S05]  /*19f0*/  @!P2 BRA `(.L_x_2002) ;  /* 0x000000f400e8a947 */ /* 0x002fea0003800000 */
.L_x_2001:
        /* <DEDUP_REMOVED lines=10> */
[----:B------:R-:W-:Y:S01]  /*1aa0*/  R2UR UR7, R90 ;  /* 0x000000005a0772ca */ /* 0x000fe200000e0000 */
[----:B------:R-:W-:Y:S01]  /*1ab0*/  UMOV UR53, 0x40000040 ;  /* 0x4000004000357882 */ /* 0x000fe20000000000 */
[----:B------:R-:W-:Y:S01]  /*1ac0*/  UMOV UR55, 0x40000040 ;  /* 0x4000004000377882 */ /* 0x000fe20000000000 */
[----:B------:R-:W-:Y:S01]  /*1ad0*/  ULOP3.LUT UR39, UR4, 0x10000, URZ, 0xfc, !UPT ;  /* 0x0001000004277892 */ /* 0x000fe2000f8efc3f */
[----:B------:R-:W-:Y:S01]  /*1ae0*/  R2UR UR6, R16 ;  /* 0x00000000100672ca */ /* 0x000fe200000e0000 */
[----:B------:R-:W-:Y:S01]  /*1af0*/  ULOP3.LUT UR4, UR40, 0x10000, URZ, 0xfc, !UPT ;  /* 0x0001000028047892 */ /* 0x000fe2000f8efc3f */
[----:B01----:R-:W-:Y:S01]  /*1b00*/  @!P1 VIADD R2, R2, 0x34840 ;  /* 0x0003484002029836 */ /* 0x003fe20000000000 */
[----:B------:R-:W-:Y:S01]  /*1b10*/  UIMAD UR5, UR36, 0xc00, UR39 ;  /* 0x00000c00240578a4 */ /* 0x000fe2000f8e0227 */
[--C-:B------:R-:W-:Y:S01]  /*1b20*/  IMAD.MOV.U32 R150, RZ, RZ, R151.reuse ;  /* 0x000000ffff967224 */ /* 0x100fe200078e0097 */
[----:B------:R-:W-:Y:S01]  /*1b30*/  UIADD3 UR56, UR4, 0x2, URZ ;  /* 0x0000000204387890 */ /* 0x000fe2000fffe03f */
[--C-:B------:R-:W-:Y:S01]  /*1b40*/  IMAD.MOV.U32 R149, RZ, RZ, R151.reuse ;  /* 0x000000ffff957224 */ /* 0x100fe200078e0097 */
[----:B------:R-:W-:Y:S01]  /*1b50*/  UIADD3 UR58, UR5, 0x2, URZ ;  /* 0x00000002053a7890 */ /* 0x000fe2000fffe03f */
[----:B------:R-:W-:Y:S01]  /*1b60*/  @!P1 PRMT R2, RZ, 0x654, R2 ;  /* 0x00000654ff029816 */ /* 0x000fe20000000002 */
[----:B------:R-:W-:Y:S01]  /*1b70*/  UMOV UR8, UR4 ;  /* 0x0000000400087c82 */ /* 0x000fe20008000000 */
[----:B------:R-:W-:Y:S01]  /*1b80*/  UMOV UR10, UR5 ;  /* 0x00000005000a7c82 */ /* 0x000fe20008000000 */
[----:B------:R-:W-:Y:S01]  /*1b90*/  UIADD3 UR52, UR4, 0x4, URZ ;  /* 0x0000000404347890 */ /* 0x000fe2000fffe03f */
[----:B------:R-:W-:Y:S01]  /*1ba0*/  HGMMA.64x128x16.F32 R24, gdesc[UR8], RZ, !UPT, gsb0 ;  /* 0x01e00000081879f0 */ /* 0x000fe2000c0008ff */
[----:B------:R-:W-:Y:S01]  /*1bb0*/  UIADD3 UR54, UR5, 0x4, URZ ;  /* 0x0000000405367890 */ /* 0x000fe2000fffe03f */
[----:B------:R-:W-:Y:S01]  /*1bc0*/  IMAD.U32 R8, RZ, RZ, UR8 ;  /* 0x00000008ff087e24 */ /* 0x000fe2000f8e00ff */
[----:B------:R-:W-:Y:S01]  /*1bd0*/  UIADD3 UR48, UR4, 0x6, URZ ;  /* 0x0000000604307890 */ /* 0x000fe2000fffe03f */
[----:B------:R-:W-:Y:S01]  /*1be0*/  IMAD.U32 R0, RZ, RZ, UR6 ;  /* 0x00000006ff007e24 */ /* 0x000fe2000f8e00ff */
        /* <DEDUP_REMOVED lines=53> */
[--C-:B------:R-:W-:Y:S01]  /*1f40*/  IMAD.MOV.U32 R131, RZ, RZ, R151.reuse ;  /* 0x000000ffff837224 */ /* 0x100fe200078e0097 */
[----:B------:R-:W-:Y:S01]  /*1f50*/  UIMAD UR4, UR7, UR4, 0x80 ;  /* 0x00000080070474a4 */ /* 0x000fe2000f8e0204 */
[----:B------:R-:W-:-:S02]  /*1f60*/  IMAD.MOV.U32 R130, RZ, RZ, R151 ;  /* 0x000000ffff827224 */ /* 0x000fc400078e0097 */
[--C-:B------:R-:W-:Y:S01]  /*1f70*/  IMAD.MOV.U32 R129, RZ, RZ, R151.reuse ;  /* 0x000000ffff817224 */ /* 0x100fe200078e0097 */
[----:B------:R-:W-:Y:S01]  /*1f80*/  UIADD3 UR4, UR61, UR4, URZ ;  /* 0x000000043d047290 */ /* 0x000fe2000fffe03f */
[--C-:B------:R-:W-:Y:S02]  /*1f90*/  IMAD.MOV.U32 R128, RZ, RZ, R151.reuse ;  /* 0x000000ffff807224 */ /* 0x100fe400078e0097 */
[--C-:B------:R-:W-:Y:S01]  /*1fa0*/  IMAD.MOV.U32 R127, RZ, RZ, R151.reuse ;  /* 0x000000ffff7f7224 */ /* 0x100fe200078e0097 */
[----:B------:R-:W-:Y:S01]  /*1fb0*/  UIADD3 UR5, -UR60, 0x1, UR4 ;  /* 0x000000013c057890 */ /* 0x000fe2000fffe104 */
[--C-:B------:R-:W-:Y:S02]  /*1fc0*/  IMAD.MOV.U32 R126, RZ, RZ, R151.reuse ;  /* 0x000000ffff7e7224 */ /* 0x100fe400078e0097 */
[----:B------:R-:W-:Y:S01]  /*1fd0*/  IMAD.U32 R3, RZ, RZ, UR4 ;  /* 0x00000004ff037e24 */ /* 0x000fe2000f8e00ff */
[----:B------:R-:W-:Y:S01]  /*1fe0*/  ULDC UR4, c[0x0][0x988] ;  /* 0x0002620000047ab9 */ /* 0x000fe20000000800 */
[----:B------:R-:W-:-:S02]  /*1ff0*/  IMAD.MOV.U32 R125, RZ, RZ, R151 ;  /* 0x000000ffff7d7224 */ /* 0x000fc400078e0097 */
[----:B------:R-:W-:Y:S01]  /*2000*/  IMAD.U32 R5, RZ, RZ, UR5 ;  /* 0x00000005ff057e24 */ /* 0x000fe2000f8e00ff */
[----:B------:R-:W-:Y:S01]  /*2010*/  UIADD3 UR5, UR61, -UR60, URZ ;  /* 0x8000003c3d057290 */ /* 0x000fe2000fffe03f */
[C---:B------:R-:W-:Y:S02]  /*2020*/  IMAD R3, R22.reuse, -0x2, R3 ;  /* 0xfffffffe16037824 */ /* 0x040fe400078e0203 */
[----:B------:R-:W-:Y:S01]  /*2030*/  IMAD R4, R22, -0x2, R5 ;  /* 0xfffffffe16047824 */ /* 0x000fe200078e0205 */
[----:B------:R-:W-:Y:S01]  /*2040*/  ULEA UR5, UR6, UR5, 0x7 ;  /* 0x0000000506057291 */ /* 0x000fe2000f8e383f */
[----:B------:R-:W-:Y:S02]  /*2050*/  IMAD R5, R0, 0x80, R23 ;  /* 0x0000008000057824 */ /* 0x000fe400078e0217 */
[--C-:B------:R-:W-:Y:S01]  /*2060*/  IMAD.MOV.U32 R124, RZ, RZ, R151.reuse ;  /* 0x000000ffff7c7224 */ /* 0x100fe200078e0097 */
[----:B------:R-:W-:Y:S01]  /*2070*/  USHF.R.S32.HI UR6, URZ, 0x1f, UR5 ;  /* 0x0000001f3f067899 */ /* 0x000fe20008011405 */
[----:B------:R-:W-:Y:S01]  /*2080*/  IMAD.MOV.U32 R123, RZ, RZ, R151 ;  /* 0x000000ffff7b7224 */ /* 0x000fe200078e0097 */
[----:B------:R-:W-:Y:S01]  /*2090*/  IADD3 R0, R4, 0x8, R5 ;  /* 0x0000000804007810 */ /* 0x000fe20007ffe005 */
[--C-:B------:R-:W-:Y:S01]  /*20a0*/  IMAD.MOV.U32 R122, RZ, RZ, R151.reuse ;  /* 0x000000ffff7a7224 */ /* 0x100fe200078e0097 */
[----:B------:R-:W-:Y:S01]  /*20b0*/  ULEA.HI UR6, UR6, UR5, URZ, 0x7 ;  /* 0x0000000506067291 */ /* 0x000fe2000f8f383f */
[--C-:B------:R-:W-:Y:S01]  /*20c0*/  IMAD.MOV.U32 R120, RZ, RZ, R151.reuse ;  /* 0x000000ffff787224 */ /* 0x100fe200078e0097 */
[----:B------:R-:W-:Y:S01]  /*20d0*/  VIMNMX R0, R3, R0, PT ;  /* 0x0000000003007248 */ /* 0x000fe20003fe0100 */
[----:B------:R-:W-:Y:S01]  /*20e0*/  IMAD.MOV.U32 R118, RZ, RZ, R151 ;  /* 0x000000ffff767224 */ /* 0x000fe200078e0097 */
[----:B------:R-:W-:Y:S01]  /*20f0*/  VIADDMNMX R3, R5, R4, R3, PT ;  /* 0x0000000405037246 */ /* 0x000fe20003800103 */
[----:B------:R-:W-:Y:S01]  /*2100*/  USHF.R.S32.HI UR6, URZ, 0x7, UR6 ;  /* 0x000000073f067899 */ /* 0x000fe20008011406 */
[C---:B------:R-:W-:Y:S01]  /*2110*/  ISETP.GT.AND P2, PT, R0.reuse, RZ, PT ;  /* 0x000000ff0000720c */ /* 0x040fe20003f44270 */
[--C-:B------:R-:W-:Y:S01]  /*2120*/  IMAD.MOV.U32 R116, RZ, RZ, R151.reuse ;  /* 0x000000ffff747224 */ /* 0x100fe200078e0097 */
[C---:B------:R-:W-:Y:S01]  /*2130*/  ISETP.GT.AND P3, PT, R0.reuse, 0x1, PT ;  /* 0x000000010000780c */ /* 0x040fe20003f64270 */
[----:B------:R-:W-:Y:S01]  /*2140*/  UISETP.LT.AND UP0, UPT, URZ, UR6, UPT ;  /* 0x000000063f00728c */ /* 0x000fe2000bf01270 */
[----:B------:R-:W-:Y:S01]  /*2150*/  ISETP.GT.AND P4, PT, R0, 0x8, PT ;  /* 0x000000080000780c */ /* 0x000fe20003f84270 */
        /* <DEDUP_REMOVED lines=29> */
[----:B------:R-:W-:Y:S02]  /*2330*/  USEL UR11, URZ, UR6, !UP0 ;  /* 0x000000063f0b7287 */ /* 0x000fe4000c000000 */
        /* <DEDUP_REMOVED lines=109> */
[----:B------:R-:W-:Y:S01]  /*2a10*/  UIADD3 UR4, UR7, -0x2, URZ ;  /* 0xfffffffe07047890 */ /* 0x000fe2000fffe03f */
[----:B------:R-:W-:-:S02]  /*2a20*/  FMNMX.FTZ R6, R83, R6, !PT ;  /* 0x0000000653067209 */ /* 0x000fc40007810000 */
[----:B------:R-:W-:Y:S01]  /*2a30*/  FSEL R87, R87, -INF , P2 ;  /* 0xff80000057577808 */ /* 0x000fe20001000000 */
[----:B------:R-:W-:Y:S01]  /*2a40*/  UISETP.GE.AND UP0, UPT, UR4, UR11, UPT ;  /* 0x0000000b0400728c */ /* 0x000fe2000bf06270 */
[----:B------:R-:W-:Y:S02]  /*2a50*/  FMNMX.FTZ R6, R121, R6, !PT ;  /* 0x0000000679067209 */ /* 0x000fe40007810000 */
[----:B------:R-:W-:Y:S02]  /*2a60*/  ISETP.GT.AND P3, PT, R3, 0x1, PT ;  /* 0x000000010300780c */ /* 0x000fe40003f64270 */
[----:B------:R-:W-:Y:S02]  /*2a70*/  FMNMX.FTZ R6, R87, R6, !PT ;  /* 0x0000000657067209 */ /* 0x000fe40007810000 */
[----:B------:R-:W-:Y:S02]  /*2a80*/  ISETP.GT.AND P4, PT, R3, 0x8, PT ;  /* 0x000000080300780c */ /* 0x000fe40003f84270 */
[----:B------:R-:W-:Y:S01]  /*2a90*/  FSEL R25, R25, -INF , P3 ;  /* 0xff80000019197808 */ /* 0x000fe20001800000 */
[----:B------:R-:W1:Y:S01]  /*2aa0*/  SHFL.BFLY PT, R7, R6, 0x2, 0x1f ;  /* 0x0c401f0006077f89 */ /* 0x000e6200000e0000 */
[----:B------:R-:W-:-:S02]  /*2ab0*/  ISETP.GT.AND P3, PT, R3, 0x10, PT ;  /* 0x000000100300780c */ /* 0x000fc40003f64270 */
[----:B-1----:R-:W-:-:S05]  /*2ac0*/  FMNMX.FTZ R10, R6, R7, !PT ;  /* 0x00000007060a7209 */ /* 0x002fca0007810000 */
[----:B------:R-:W1:Y:S02]  /*2ad0*/  SHFL.BFLY PT, R7, R10, 0x1, 0x1f ;  /* 0x0c201f000a077f89 */ /* 0x000e6400000e0000 */
[----:B-1----:R-:W-:-:S04]  /*2ae0*/  FMNMX.FTZ R7, R10, R7, !PT ;  /* 0x000000070a077209 */ /* 0x002fc80007810000 */
        /* <DEDUP_REMOVED lines=32> */
[----:B------:R-:W1:Y:S01]  /*2cf0*/  MUFU.EX2 R6, R6 ;  /* 0x0000000600067308 */ /* 0x000e620000000800 */
        /* <DEDUP_REMOVED lines=33> */
[----:B------:R-:W-:Y:S01]  /*2f10*/  FFMA.FTZ R75, R75, R0, -R38 ;  /* 0x000000004b4b7223 */ /* 0x000fe20000010826 */
[----:B------:R-:W-:Y:S01]  /*2f20*/  FSEL R31, R48, -INF , P3 ;  /* 0xff800000301f7808 */ /* 0x000fe20001800000 */
[----:B-1----:R-:W-:Y:S01]  /*2f30*/  FADD.FTZ R48, R181, R6 ;  /* 0x00000006b5307221 */ /* 0x002fe20000010000 */
        /* <DEDUP_REMOVED lines=87> */
[----:B------:R-:W-:Y:S02]  /*34b0*/  FSEL R85, R85, -INF , P2 ;  /* 0xff80000055557808 */ /* 0x000fe40001000000 */
[----:B------:R-:W-:Y:S02]  /*34c0*/  FMNMX.FTZ R4, R3, R4, !PT ;  /* 0x0000000403047209 */ /* 0x000fe40007810000 */
[----:B------:R-:W-:Y:S01]  /*34d0*/  F2FP.F16.F32.PACK_AB R181, R6, R181 ;  /* 0x000000b506b5723e */ /* 0x000fe200000000ff */
[----:B------:R-:W-:Y:S01]  /*34e0*/  MUFU.EX2 R161, R161 ;  /* 0x000000a100a17308 */ /* 0x000fe20000000800 */
[----:B------:R-:W-:-:S05]  /*34f0*/  FMNMX.FTZ R4, R85, R4, !PT ;  /* 0x0000000455047209 */ /* 0x000fca0007810000 */
[----:B------:R-:W1:Y:S02]  /*3500*/  SHFL.BFLY PT, R89, R4, 0x2, 0x1f ;  /* 0x0c401f0004597f89 */ /* 0x000e6400000e0000 */
[----:B------:R-:W-:Y:S08]  /*3510*/  MUFU.EX2 R36, R67 ;  /* 0x0000004300247308 */ /* 0x000ff00000000800 */
[----:B------:R-:W-:Y:S08]  /*3520*/  MUFU.EX2 R163, R163 ;  /* 0x000000a300a37308 */ /* 0x000ff00000000800 */
[----:B------:R-:W-:Y:S01]  /*3530*/  MUFU.EX2 R40, R71 ;  /* 0x0000004700287308 */ /* 0x000fe20000000800 */
[----:B-1----:R-:W-:-:S07]  /*3540*/  FMNMX.FTZ R89, R4, R89, !PT ;  /* 0x0000005904597209 */ /* 0x002fce0007810000 */
[----:B------:R-:W-:Y:S01]  /*3550*/  MUFU.EX2 R115, R115 ;  /* 0x0000007300737308 */ /* 0x000fe20000000800 */
[----:B------:R-:W1:Y:S07]  /*3560*/  SHFL.BFLY PT, R4, R89, 0x1, 0x1f ;  /* 0x0c201f0059047f89 */ /* 0x000e6e00000e0000 */
[----:B------:R-:W2:Y:S08]  /*3570*/  MUFU.EX2 R42, R75 ;  /* 0x0000004b002a7308 */ /* 0x000eb00000000800 */
[----:B------:R-:W-:Y:S08]  /*3580*/  MUFU.EX2 R117, R117 ;  /* 0x0000007500757308 */ /* 0x000ff00000000800 */
[----:B------:R-:W-:Y:S01]  /*3590*/  MUFU.EX2 R44, R79 ;  /* 0x0000004f002c7308 */ /* 0x000fe20000000800 */
[----:B--2---:R-:W-:-:S02]  /*35a0*/  F2FP.F16.F32.PACK_AB R157, R42, R115 ;  /* 0x000000732a9d723e */ /* 0x004fc400000000ff */
[----:B-1----:R-:W-:Y:S01]  /*35b0*/  FMNMX.FTZ R4, R89, R4, !PT ;  /* 0x0000000459047209 */ /* 0x002fe20007810000 */
[----:B------:R-:W-:-:S03]  /*35c0*/  IMAD.MOV.U32 R89, RZ, RZ, R151 ;  /* 0x000000ffff597224 */ /* 0x000fc600078e0097 */
[C---:B------:R-:W-:Y:S01]  /*35d0*/  FSETP.NEU.FTZ.AND P2, PT, R4.reuse, -INF , PT ;  /* 0xff8000000400780b */ /* 0x040fe20003f5d000 */
[-C--:B------:R-:W-:Y:S01]  /*35e0*/  FMUL.FTZ R34, R4, R0.reuse ;  /* 0x0000000004227220 */ /* 0x080fe20000410000 */
[----:B------:R-:W-:Y:S04]  /*35f0*/  MUFU.EX2 R119, R119 ;  /* 0x0000007700777308 */ /* 0x000fe80000000800 */
[----:B------:R-:W-:Y:S02]  /*3600*/  FSEL R34, R34, RZ, P2 ;  /* 0x000000ff22227208 */ /* 0x000fe40001000000 */
[----:B------:R-:W-:Y:S02]  /*3610*/  PLOP3.LUT P2, PT, PT, PT, UP0, 0x80, 0x0 ;  /* 0x000000000000781c */ /* 0x000fe40003f4f008 */
        /* <DEDUP_REMOVED lines=32> */
[----:B------:R3:W4:Y:S01]  /*3820*/  MUFU.EX2 R182, R29 ;  /* 0x0000001d00b67308 */ /* 0x0007220000000800 */
[----:B------:R-:W-:Y:S01]  /*3830*/  FADD.FTZ R5, R179, R48 ;  /* 0x00000030b3057221 */ /* 0x000fe20000010000 */
[----:B--2---:R-:W-:Y:S01]  /*3840*/  FADD.FTZ R48, R180, R25 ;  /* 0x00000019b4307221 */ /* 0x004fe20000010000 */
[-CC-:B------:R-:W-:Y:S01]  /*3850*/  FFMA.FTZ R55, R55, R0.reuse, -R34.reuse ;  /* 0x0000000037377223 */ /* 0x180fe20000010822 */
[-CC-:B------:R-:W-:Y:S01]  /*3860*/  FFMA.FTZ R73, R73, R0.reuse, -R34.reuse ;  /* 0x0000000049497223 */ /* 0x180fe20000010822 */
[----:B------:R-:W-:Y:S01]  /*3870*/  FADD.FTZ R50, R14, R5 ;  /* 0x000000050e327221 */ /* 0x000fe20000010000 */
[-CC-:B------:R-:W-:Y:S01]  /*3880*/  FFMA.FTZ R59, R59, R0.reuse, -R34.reuse ;  /* 0x000000003b3b7223 */ /* 0x180fe20000010822 */
[-C--:B------:R-:W-:Y:S01]  /*3890*/  FFMA.FTZ R77, R77, R0.reuse, -R34 ;  /* 0x000000004d4d7223 */ /* 0x080fe20000010822 */
[----:B------:R-:W2:Y:S01]  /*38a0*/  MUFU.EX2 R13, R13 ;  /* 0x0000000d000d7308 */ /* 0x000ea20000000800 */
[----:B-1----:R-:W-:Y:S01]  /*38b0*/  FADD.FTZ R5, R11, R48 ;  /* 0x000000300b057221 */ /* 0x002fe20000010000 */
[----:B---3--:R-:W-:Y:S01]  /*38c0*/  FADD.FTZ R29, R173, R50 ;  /* 0x00000032ad1d7221 */ /* 0x008fe20000010000 */
[-CC-:B------:R-:W-:Y:S01]  /*38d0*/  FFMA.FTZ R63, R63, R0.reuse, -R34.reuse ;  /* 0x000000003f3f7223 */ /* 0x180fe20000010822 */
[-CC-:B------:R-:W-:Y:S01]  /*38e0*/  FFMA.FTZ R81, R81, R0.reuse, -R34.reuse ;  /* 0x0000000051517223 */ /* 0x180fe20000010822 */
[-CC-:B------:R-:W-:Y:S01]  /*38f0*/  FFMA.FTZ R3, R3, R0.reuse, -R34.reuse ;  /* 0x0000000003037223 */ /* 0x180fe20000010822 */
[----:B------:R-:W-:Y:S01]  /*3900*/  FADD.FTZ R50, R20, R29 ;  /* 0x0000001d14327221 */ /* 0x000fe20000010000 */
[----:B------:R-:W-:Y:S01]  /*3910*/  FFMA.FTZ R34, R85, R0, -R34 ;  /* 0x0000000055227223 */ /* 0x000fe20000010822 */
[----:B------:R-:W1:Y:S01]  /*3920*/  MUFU.EX2 R176, R33 ;  /* 0x0000002100b07308 */ /* 0x000e620000000800 */
[C---:B----4-:R-:W-:Y:S01]  /*3930*/  FADD.FTZ R48, R182.reuse, R5 ;  /* 0x00000005b6307221 */ /* 0x050fe20000010000 */
        /* <DEDUP_REMOVED lines=9> */
[----:B------:R-:W-:Y:S01]  /*39d0*/  F2FP.F16.F32.PACK_AB R177, R12, R177 ;  /* 0x000000b10cb1723e */ /* 0x000fe200000000ff */
[----:B------:R-:W-:Y:S01]  /*39e0*/  FADD.FTZ R50, R26, R29 ;  /* 0x0000001d1a327221 */ /* 0x000fe20000010000 */
[----:B------:R-:W-:Y:S01]  /*39f0*/  F2FP.F16.F32.PACK_AB R179, R14, R179 ;  /* 0x000000b30eb3723e */ /* 0x000fe200000000ff */
[----:B------:R-:W2:Y:S01]  /*3a00*/  MUFU.EX2 R178, R37 ;  /* 0x0000002500b27308 */ /* 0x000ea20000000800 */
[----:B-1----:R-:W-:Y:S01]  /*3a10*/  FADD.FTZ R48, R176, R5 ;  /* 0x00000005b0307221 */ /* 0x002fe20000010000 */
[----:B------:R-:W-:Y:S01]  /*3a20*/  FADD.FTZ R29, R171, R50 ;  /* 0x00000032ab1d7221 */ /* 0x000fe20000010000 */
[----:B------:R-:W-:-:S02]  /*3a30*/  F2FP.F16.F32.PACK_AB R173, R20, R173 ;  /* 0x000000ad14ad723e */ /* 0x000fc400000000ff */
[----:B------:R-:W-:Y:S02]  /*3a40*/  F2FP.F16.F32.PACK_AB R175, R24, R175 ;  /* 0x000000af18af723e */ /* 0x000fe400000000ff */
[----:B------:R-:W-:Y:S01]  /*3a50*/  F2FP.F16.F32.PACK_AB R169, R26, R169 ;  /* 0x000000a91aa9723e */ /* 0x000fe200000000ff */
[----:B------:R-:W1:Y:S01]  /*3a60*/  MUFU.EX2 R21, R21 ;  /* 0x0000001500157308 */ /* 0x000e620000000800 */
[----:B---3--:R-:W-:Y:S01]  /*3a70*/  FADD.FTZ R5, R15, R48 ;  /* 0x000000300f057221 */ /* 0x008fe20000010000 */
[----:B------:R-:W-:Y:S02]  /*3a80*/  F2FP.F16.F32.PACK_AB R171, R28, R171 ;  /* 0x000000ab1cab723e */ /* 0x000fe400000000ff */
[----:B------:R-:W-:Y:S02]  /*3a90*/  F2FP.F16.F32.PACK_AB R180, R25, R180 ;  /* 0x000000b419b4723e */ /* 0x000fe400000000ff */
[----:B------:R-:W-:Y:S02]  /*3aa0*/  F2FP.F16.F32.PACK_AB R176, R176, R13 ;  /* 0x0000000db0b0723e */ /* 0x000fe400000000ff */
[----:B------:R-:W0:Y:S01]  /*3ab0*/  MUFU.EX2 R172, R41 ;  /* 0x0000002900ac7308 */ /* 0x000e220000000800 */
[C---:B--2---:R-:W-:Y:S01]  /*3ac0*/  FADD.FTZ R48, R178.reuse, R5 ;  /* 0x00000005b2307221 */ /* 0x044fe20000010000 */
[----:B------:R-:W-:-:S06]  /*3ad0*/  F2FP.F16.F32.PACK_AB R178, R178, R15 ;  /* 0x0000000fb2b2723e */ /* 0x000fcc00000000ff */
[----:B------:R-:W2:Y:S01]  /*3ae0*/  MUFU.EX2 R27, R27 ;  /* 0x0000001b001b7308 */ /* 0x000ea20000000800 */
[----:B-1----:R-:W-:Y:S01]  /*3af0*/  FADD.FTZ R5, R21, R48 ;  /* 0x0000003015057221 */ /* 0x002fe20000010000 */
[----:B------:R-:W-:-:S04]  /*3b00*/  FADD.FTZ R48, R28, R29 ;  /* 0x0000001d1c307221 */ /* 0x000fc80000010000 */
[----:B------:R-:W-:Y:S01]  /*3b10*/  FADD.FTZ R29, R165, R48 ;  /* 0x00000030a51d7221 */ /* 0x000fe20000010000 */
[----:B------:R-:W-:Y:S01]  /*3b20*/  F2FP.F16.F32.PACK_AB R165, R30, R165 ;  /* 0x000000a51ea5723e */ /* 0x000fe200000000ff */
[----:B------:R-:W1:Y:S01]  /*3b30*/  MUFU.EX2 R174, R45 ;  /* 0x0000002d00ae7308 */ /* 0x000e620000000800 */
[----:B0-----:R-:W-:Y:S01]  /*3b40*/  FADD.FTZ R2, R172, R5 ;  /* 0x00000005ac027221 */ /* 0x001fe20000010000 */
[----:B------:R-:W-:Y:S01]  /*3b50*/  FADD.FTZ R48, R30, R29 ;  /* 0x0000001d1e307221 */ /* 0x000fe20000010000 */
[----:B------:R-:W-:-:S03]  /*3b60*/  F2FP.F16.F32.PACK_AB R172, R172, R21 ;  /* 0x00000015acac723e */ /* 0x000fc600000000ff */
[----:B------:R-:W-:Y:S01]  /*3b70*/  FADD.FTZ R29, R167, R48 ;  /* 0x00000030a71d7221 */ /* 0x000fe20000010000 */
[C---:B------:R-:W-:Y:S01]  /*3b80*/  F2FP.F16.F32.PACK_AB R167, R32.reuse, R167 ;  /* 0x000000a720a7723e */ /* 0x040fe200000000ff */
[----:B------:R-:W0:Y:S01]  /*3b90*/  MUFU.EX2 R31, R31 ;  /* 0x0000001f001f7308 */ /* 0x000e220000000800 */
        /* <DEDUP_REMOVED lines=11> */
[----:B0-----:R-:W-:Y:S01]  /*3c50*/  FADD.FTZ R5, R31, R2 ;  /* 0x000000021f057221 */ /* 0x001fe20000010000 */
[----:B------:R-:W-:-:S04]  /*3c60*/  FADD.FTZ R6, R40, R29 ;  /* 0x0000001d28067221 */ /* 0x000fc80000010000 */
[----:B------:R-:W-:Y:S01]  /*3c70*/  FADD.FTZ R29, R115, R6 ;  /* 0x00000006731d7221 */ /* 0x000fe20000010000 */
[----:B------:R-:W-:Y:S01]  /*3c80*/  IMAD.MOV.U32 R115, RZ, RZ, R151 ;  /* 0x000000ffff737224 */ /* 0x000fe200078e0097 */
[----:B------:R-:W0:Y:S01]  /*3c90*/  MUFU.EX2 R170, R53 ;  /* 0x0000003500aa7308 */ /* 0x000e220000000800 */
[----:B--2---:R-:W-:Y:S01]  /*3ca0*/  FADD.FTZ R2, R168, R5 ;  /* 0x00000005a8027221 */ /* 0x004fe20000010000 */
[----:B------:R-:W-:Y:S01]  /*3cb0*/  FADD.FTZ R6, R42, R29 ;  /* 0x0000001d2a067221 */ /* 0x000fe20000010000 */
[----:B------:R-:W-:-:S03]  /*3cc0*/  F2FP.F16.F32.PACK_AB R168, R168, R31 ;  /* 0x0000001fa8a8723e */ /* 0x000fc600000000ff */
[----:B------:R-:W-:Y:S01]  /*3cd0*/  FADD.FTZ R29, R117, R6 ;  /* 0x00000006751d7221 */ /* 0x000fe20000010000 */
[----:B------:R-:W-:Y:S01]  /*3ce0*/  IMAD.MOV.U32 R117, RZ, RZ, R151 ;  /* 0x000000ffff757224 */ /* 0x000fe200078e0097 */
[----:B------:R-:W2:Y:S01]  /*3cf0*/  MUFU.EX2 R39, R39 ;  /* 0x0000002700277308 */ /* 0x000ea20000000800 */
[----:B-1----:R-:W-:Y:S01]  /*3d00*/  FADD.FTZ R5, R35, R2 ;  /* 0x0000000223057221 */ /* 0x002fe20000010000 */
[----:B------:R-:W-:-:S04]  /*3d10*/  FADD.FTZ R6, R44, R29 ;  /* 0x0000001d2c067221 */ /* 0x000fc80000010000 */
[----:B------:R-:W-:Y:S01]  /*3d20*/  FADD.FTZ R29, R119, R6 ;  /* 0x00000006771d7221 */ /* 0x000fe20000010000 */
[----:B------:R-:W-:Y:S01]  /*3d30*/  IMAD.MOV.U32 R119, RZ, RZ, R151 ;  /* 0x000000ffff777224 */ /* 0x000fe200078e0097 */
[----:B------:R-:W1:Y:S01]  /*3d40*/  MUFU.EX2 R164, R57 ;  /* 0x0000003900a47308 */ /* 0x000e620000000800 */
[----:B0-----:R-:W-:Y:S01]  /*3d50*/  FADD.FTZ R2, R170, R5 ;  /* 0x00000005aa027221 */ /* 0x001fe20000010000 */
[----:B------:R-:W-:Y:S01]  /*3d60*/  FADD.FTZ R6, R46, R29 ;  /* 0x0000001d2e067221 */ /* 0x000fe20000010000 */
[----:B------:R-:W-:-:S05]  /*3d70*/  F2FP.F16.F32.PACK_AB R170, R170, R35 ;  /* 0x00000023aaaa723e */ /* 0x000fca00000000ff */
[----:B------:R-:W0:Y:S01]  /*3d80*/  MUFU.EX2 R43, R43 ;  /* 0x0000002b002b7308 */ /* 0x000e220000000800 */
[----:B--2---:R-:W-:-:S07]  /*3d90*/  FADD.FTZ R5, R39, R2 ;  /* 0x0000000227057221 */ /* 0x004fce0000010000 */
[----:B------:R-:W2:Y:S01]  /*3da0*/  MUFU.EX2 R166, R61 ;  /* 0x0000003d00a67308 */ /* 0x000ea20000000800 */
[C---:B-1----:R-:W-:Y:S01]  /*3db0*/  FADD.FTZ R2, R164.reuse, R5 ;  /* 0x00000005a4027221 */ /* 0x042fe20000010000 */
[----:B------:R-:W-:-:S06]  /*3dc0*/  F2FP.F16.F32.PACK_AB R164, R164, R39 ;  /* 0x00000027a4a4723e */ /* 0x000fcc00000000ff */
[----:B------:R-:W1:Y:S01]  /*3dd0*/  MUFU.EX2 R47, R47 ;  /* 0x0000002f002f7308 */ /* 0x000e620000000800 */
[----:B0-----:R-:W-:-:S07]  /*3de0*/  FADD.FTZ R5, R43, R2 ;  /* 0x000000022b057221 */ /* 0x001fce0000010000 */
        /* <DEDUP_REMOVED lines=31> */
[----:B--2---:R-:W-:Y:S01]  /*3fe0*/  FADD.FTZ R11, R3, R2 ;  /* 0x00000002030b7221 */ /* 0x004fe20000010000 */
[----:B------:R-:W-:Y:S01]  /*3ff0*/  IMAD.MOV.U32 R2, RZ, RZ, 0x3f800000 ;  /* 0x3f800000ff027424 */ /* 0x000fe200078e00ff */
[C---:B-1----:R-:W-:Y:S01]  /*4000*/  F2FP.F16.F32.PACK_AB R155, R38.reuse, R121 ;  /* 0x00000079269b723e */ /* 0x042fe200000000ff */
[----:B------:R-:W-:Y:S01]  /*4010*/  FADD.FTZ R5, R38, R29 ;  /* 0x0000001d26057221 */ /* 0x000fe20000010000 */
[----:B------:R-:W-:Y:S01]  /*4020*/  IMAD.MOV.U32 R121, RZ, RZ, R151 ;  /* 0x000000ffff797224 */ /* 0x000fe200078e0097 */
[C---:B0-----:R-:W-:Y:S01]  /*4030*/  F2FP.F16.F32.PACK_AB R154, R34.reuse, R3 ;  /* 0x00000003229a723e */ /* 0x041fe200000000ff */
        /* <DEDUP_REMOVED lines=40> */
.L_x_2012:
[----:B------:R-:W-:-:S04]  /*42c0*/  UIADD3 UR7, UR6, 0x1, URZ ;  /* 0x0000000106077890 */ /* 0x000fc8000fffe03f */
[----:B------:R-:W-:-:S04]  /*42d0*/  UISETP.NE.AND UP0, UPT, UR7, 0x2, UPT ;  /* 0x000000020700788c */ /* 0x000fc8000bf05270 */
[----:B------:R-:W-:Y:S02]  /*42e0*/  USEL UR37, URZ, 0x1, UP0 ;  /* 0x000000013f257887 */ /* 0x000fe40008000000 */
[----:B------:R-:W-:Y:S02]  /*42f0*/  USEL UR36, UR7, URZ, UP0 ;  /* 0x0000003f07247287 */ /* 0x000fe40008000000 */
[----:B------:R-:W-:Y:S01]  /*4300*/  ULOP3.LUT UR37, UR5, UR37, URZ, 0x3c, !UPT ;  /* 0x0000002505257292 */ /* 0x000fe2000f8e3c3f */
[----:B------:R-:W-:Y:S11]  /*4310*/  @!P0 BRA `(.L_x_2004) ;  /* 0x0000000000048947 */ /* 0x000ff60003800000 */
[----:B------:R-:W-:Y:S01]  /*4320*/  BPT.TRAP 0x1 ;  /* 0x000000040000795c */ /* 0x000fe20000300000 */
.L_x_2004:
[----:B------:R-:W-:Y:S01]  /*4330*/  ULEA UR7, UR36, UR38, 0x3 ;  /* 0x0000002624077291 */ /* 0x000fe2000f8e183f */
[----:B------:R-:W-:-:S05]  /*4340*/  IMAD.U32 R0, RZ, RZ, UR37 ;  /* 0x00000025ff007e24 */ /* 0x000fca000f8e00ff */
[----:B------:R-:W-:-:S04]  /*4350*/  SHF.L.U32 R0, R0, 0x1f, RZ ;  /* 0x0000001f00007819 */ /* 0x000fc800000006ff */
[----:B------:R0:W1:Y:S01]  /*4360*/  SYNCS.PHASECHK.TRANS64.TRYWAIT P2, [UR7+0x34830], R0 ;  /* 0x03483000ff0075a7 */ /* 0x0000620008040147 */
[----:B------:R-:W-:Y:S05]  /*4370*/  @!P0 BRA `(.L_x_2005) ;  /* 0x0000000000048947 */ /* 0x000fea0003800000 */
[----:B------:R-:W-:Y:S01]  /*4380*/  BPT.TRAP 0x1 ;  /* 0x000000040000795c */ /* 0x000fe20000300000 */
.L_x_2005:
[----:B-1----:R-:W-:Y:S05]  /*4390*/  @P2 BRA `(.L_x_2006) ;  /* 0x0000000000082947 */ /* 0x002fea0003800000 */
[----:B------:R-:W1:Y:S02]  /*43a0*/  SYNCS.PHASECHK.TRANS64.TRYWAIT P2, [UR7+0x34830], R0 ;  /* 0x03483000ff0075a7 */ /* 0x000e640008040147 */
[----:B-1----:R-:W-:Y:S05]  /*43b0*/  @!P2 BRA `(.L_x_2007) ;  /* 0x000000cc008ca947 */ /* 0x002fea0003800000 */
.L_x_2006:
        /* <DEDUP_REMOVED lines=141> */
.L_x_2008:
[----:B------:R-:W-:Y:S01]  /*4c90*/  ULEA UR10, UR6, UR38, 0x3 ;  /* 0x00000026060a7291 */ /* 0x000fe2000f8e183f */
[----:B01----:R-:W-:-:S05]  /*4ca0*/  IMAD.U32 R0, RZ, RZ, UR5 ;  /* 0x00000005ff007e24 */ /* 0x003fca000f8e00ff */
[----:B------:R-:W-:-:S04]  /*4cb0*/  SHF.L.U32 R0, R0, 0x1f, RZ ;  /* 0x0000001f00007819 */ /* 0x000fc800000006ff */
[----:B------:R0:W1:Y:S01]  /*4cc0*/  SYNCS.PHASECHK.TRANS64.TRYWAIT P2, [UR10+0x34850], R0 ;  /* 0x03485000ff0075a7 */ /* 0x000062000804014a */
[----:B------:R-:W-:Y:S05]  /*4cd0*/  @!P0 BRA `(.L_x_2009) ;  /* 0x0000000000048947 */ /* 0x000fea0003800000 */
[----:B------:R-:W-:Y:S01]  /*4ce0*/  BPT.TRAP 0x1 ;  /* 0x000000040000795c */ /* 0x000fe20000300000 */
.L_x_2009:
[----:B-1----:R-:W-:Y:S05]  /*4cf0*/  @P2 BRA `(.L_x_2010) ;  /* 0x0000000000082947 */ /* 0x002fea0003800000 */
[----:B------:R-:W1:Y:S02]  /*4d00*/  SYNCS.PHASECHK.TRANS64.TRYWAIT P2, [UR10+0x34850], R0 ;  /* 0x03485000ff0075a7 */ /* 0x000e64000804014a */
[----:B-1----:R-:W-:Y:S05]  /*4d10*/  @!P2 BRA `(.L_x_2011) ;  /* 0x000000c4004ca947 */ /* 0x002fea0003800000 */
.L_x_2010:
[----:B------:R-:W-:Y:S01]  /*4d20*/  UIADD3 UR5, UR38, 0x400, URZ ;  /* 0x0000040026057890 */ /* 0x000fe2000fffe03f */
[----:B------:R-:W-:Y:S01]  /*4d30*/  WARPGROUP.ARRIVE ;  /* 0x00000000000079c5 */ /* 0x000fe20000000000 */
[----:B------:R-:W-:Y:S01]  /*4d40*/  UMOV UR15, 0x40000040 ;  /* 0x40000040000f7882 */ /* 0x000fe20000000000 */
[----:B------:R-:W-:Y:S01]  /*4d50*/  R2UR UR18, R16 ;  /* 0x00000000101272ca */ /* 0x000fe200000e0000 */
[----:B------:R-:W-:Y:S02]  /*4d60*/  USHF.R.U32.HI UR5, URZ, 0x4, UR5 ;  /* 0x000000043f057899 */ /* 0x000fe40008011605 */
[----:B------:R-:W-:Y:S02]  /*4d70*/  UISETP.GT.AND UP0, UPT, UR4, UR11, UPT ;  /* 0x0000000b0400728c */ /* 0x000fe4000bf04270 */
[----:B------:R-:W-:-:S04]  /*4d80*/  ULOP3.LUT UR5, UR5, 0x3fff, URZ, 0xc0, !UPT ;  /* 0x00003fff05057892 */ /* 0x000fc8000f8ec03f */
[----:B------:R-:W-:-:S04]  /*4d90*/  ULOP3.LUT UR5, UR5, 0x4000000, URZ, 0xfc, !UPT ;  /* 0x0400000005057892 */ /* 0x000fc8000f8efc3f */
[----:B------:R-:W-:-:S03]  /*4da0*/  ULEA UR5, UR6, UR5, 0xb ;  /* 0x0000000506057291 */ /* 0x000fc6000f8e583f */
[----:B------:R-:W-:Y:S02]  /*4db0*/  UMOV UR6, 0xffffff80 ;  /* 0xffffff8000067882 */ /* 0x000fe40000000000 */
[----:B------:R-:W-:Y:S02]  /*4dc0*/  UIMAD UR6, UR4, UR6, 0x1 ;  /* 0x00000001040674a4 */ /* 0x000fe4000f8e0206 */
[----:B------:R-:W-:Y:S01]  /*4dd0*/  UMOV UR14, UR5 ;  /* 0x00000005000e7c82 */ /* 0x000fe20008000000 */
[----:B------:R-:W-:Y:S01]  /*4de0*/  UIADD3 UR4, UR4, -0x1, URZ ;  /* 0xffffffff04047890 */ /* 0x000fe2000fffe03f */
[----:B------:R-:W-:Y:S01]  /*4df0*/  HGMMA.64x128x16.F32 R88, R180, gdesc[UR12].tnspB, R88, gsb0 ;  /* 0x41e0000cb4587df0 */ /* 0x000fe20008000858 */
[----:B------:R-:W-:Y:S01]  /*4e00*/  UIADD3 UR14, UR5, 0x80, URZ ;  /* 0x00000080050e7890 */ /* 0x000fe2000fffe03f */
[----:B------:R-:W-:Y:S01]  /*4e10*/  UMOV UR15, 0x40000040 ;  /* 0x40000040000f7882 */ /* 0x000fe20000000000 */
[----:B------:R-:W-:-:S04]  /*4e20*/  ULEA UR6, UR18, UR6, 0x7 ;  /* 0x0000000612067291 */ /* 0x000fc8000f8e383f */
[----:B------:R-:W-:-:S06]  /*4e30*/  UIADD3 UR6, -UR60, UR6, UR61 ;  /* 0x000000063c067290 */ /* 0x000fcc000fffe13d */
[----:B-1----:R-:W-:Y:S01]  /*4e40*/  IMAD.U32 R3, RZ, RZ, UR6 ;  /* 0x00000006ff037e24 */ /* 0x002fe2000f8e00ff */
[----:B------:R-:W-:-:S03]  /*4e50*/  UMOV UR6, UR36 ;  /* 0x0000002400067c82 */ /* 0x000fc60008000000 */
[----:B------:R-:W-:-:S04]  /*4e60*/  IMAD R12, R22, -0x2, R3 ;  /* 0xfffffffe160c7824 */ /* 0x000fc800078e0203 */
[----:B------:R-:W-:-:S05]  /*4e70*/  IMAD.IADD R12, R23, 0x1, R12 ;  /* 0x00000001170c7824 */ /* 0x000fca00078e020c */
[C---:B------:R-:W-:Y:S02]  /*4e80*/  ISETP.GT.AND P2, PT, R12.reuse, RZ, PT ;  /* 0x000000ff0c00720c */ /* 0x040fe40003f44270 */
[----:B------:R-:W-:Y:S02]  /*4e90*/  ISETP.GT.AND P3, PT, R12, 0x1, PT ;  /* 0x000000010c00780c */ /* 0x000fe40003f64270 */
[----:B------:R-:W-:Y:S02]  /*4ea0*/  FSEL R203, R24, -INF , P2 ;  /* 0xff80000018cb7808 */ /* 0x000fe40001000000 */
[----:B------:R-:W-:Y:S02]  /*4eb0*/  ISETP.GT.AND P2, PT, R12, 0x8, PT ;  /* 0x000000080c00780c */ /* 0x000fe40003f44270 */
[----:B------:R-:W-:Y:S02]  /*4ec0*/  FSEL R207, R25, -INF , P3 ;  /* 0xff80000019cf7808 */ /* 0x000fe40001800000 */
[----:B0-----:R-:W-:-:S02]  /*4ed0*/  FMNMX.FTZ R0, R203, R10, !PT ;  /* 0x0000000acb007209 */ /* 0x001fc40007810000 */
[----:B------:R-:W-:Y:S02]  /*4ee0*/  ISETP.GT.AND P3, PT, R12, 0x9, PT ;  /* 0x000000090c00780c */ /* 0x000fe40003f64270 */
[----:B------:R-:W-:Y:S02]  /*4ef0*/  FSEL R201, R28, -INF , P2 ;  /* 0xff8000001cc97808 */ /* 0x000fe40001000000 */
[----:B------:R-:W-:Y:S02]  /*4f00*/  FMNMX.FTZ R0, R207, R0, !PT ;  /* 0x00000000cf007209 */ /* 0x000fe40007810000 */
[----:B------:R-:W-:Y:S02]  /*4f10*/  ISETP.GT.AND P2, PT, R12, 0x10, PT ;  /* 0x000000100c00780c */ /* 0x000fe40003f44270 */
[----:B------:R-:W-:Y:S02]  /*4f20*/  FSEL R205, R29, -INF , P3 ;  /* 0xff8000001dcd7808 */ /* 0x000fe40001800000 */
[----:B------:R-:W-:-:S02]  /*4f30*/  FMNMX.FTZ R0, R201, R0, !PT ;  /* 0x00000000c9007209 */ /* 0x000fc40007810000 */
[C---:B------:R-:W-:Y:S02]  /*4f40*/  ISETP.GT.AND P3, PT, R12.reuse, 0x11, PT ;  /* 0x000000110c00780c */ /* 0x040fe40003f64270 */
[----:B------:R-:W-:Y:S02]  /*4f50*/  FMNMX.FTZ R0, R205, R0, !PT ;  /* 0x00000000cd007209 */ /* 0x000fe40007810000 */
[----:B------:R-:W-:Y:S02]  /*4f60*/  FSEL R199, R33, -INF , P3 ;  /* 0xff80000021c77808 */ /* 0x000fe40001800000 */
[----:B------:R-:W-:-:S04]  /*4f70*/  ISETP.GT.AND P3, PT, R12, 0x19, PT ;  /* 0x000000190c00780c */ /* 0x000fc80003f64270 */
[----:B------:R-:W-:Y:S02]  /*4f80*/  FSEL R33, R37, -INF , P3 ;  /* 0xff80000025217808 */ /* 0x000fe40001800000 */
[----:B------:R-:W-:Y:S01]  /*4f90*/  ISETP.GT.AND P3, PT, R12, 0x21, PT ;  /* 0x000000210c00780c */ /* 0x000fe20003f64270 */
[----:B------:R-:W-:Y:S02]  /*4fa0*/  WARPGROUP.DEPBAR.LE gsb0, 0x0 ;  /* 0x00008000000079c5 */ /* 0x000fe40000010000 */
[----:B------:R-:W-:Y:S01]  /*4fb0*/  WARPGROUP.ARRIVE ;  /* 0x00000000000079c5 */ /* 0x000fe20000000000 */
[----:B------:R-:W-:Y:S02]  /*4fc0*/  FSEL R183, R32, -INF , P2 ;  /* 0xff80000020b77808 */ /* 0x000fe40001000000 */
[----:B------:R-:W-:Y:S02]  /*4fd0*/  ISETP.GT.AND P2, PT, R12, 0x18, PT ;  /* 0x000000180c00780c */ /* 0x000fe40003f44270 */
[----:B------:R-:W-:Y:S01]  /*4fe0*/  FMNMX.FTZ R0, R183, R0, !PT ;  /* 0x00000000b7007209 */ /* 0x000fe20007810000 */
[----:B------:R-:W-:Y:S01]  /*4ff0*/  HGMMA.64x128x16.F32 R88, R176, gdesc[UR12].tnspB, R88, gsb0 ;  /* 0x41e0000cb0587df0 */ /* 0x000fe20008000858 */
[----:B------:R-:W-:Y:S01]  /*5000*/  UIADD3 UR14, UR5, 0x100, URZ ;  /* 0x00000100050e7890 */ /* 0x000fe2000fffe03f */
[----:B------:R-:W-:Y:S01]  /*5010*/  FSEL R197, R36, -INF , P2 ;  /* 0xff80000024c57808 */ /* 0x000fe20001000000 */
[----:B------:R-:W-:Y:S01]  /*5020*/  UMOV UR15, 0x40000040 ;  /* 0x40000040000f7882 */ /* 0x000fe20000000000 */
[----:B------:R-:W-:-:S02]  /*5030*/  FMNMX.FTZ R0, R199, R0, !PT ;  /* 0x00000000c7007209 */ /* 0x000fc40007810000 */
[----:B------:R-:W-:Y:S02]  /*5040*/  ISETP.GT.AND P2, PT, R12, 0x20, PT ;  /* 0x000000200c00780c */ /* 0x000fe40003f44270 */
[----:B------:R-:W-:Y:S02]  /*5050*/  FMNMX.FTZ R0, R197, R0, !PT ;  /* 0x00000000c5007209 */ /* 0x000fe40007810000 */
[----:B------:R-:W-:Y:S02]  /*5060*/  FSEL R195, R40, -INF , P2 ;  /* 0xff80000028c37808 */ /* 0x000fe40001000000 */
[----:B------:R-:W-:Y:S02]  /*5070*/  FMNMX.FTZ R0, R33, R0, !PT ;  /* 0x0000000021007209 */ /* 0x000fe40007810000 */
[----:B------:R-:W-:Y:S02]  /*5080*/  ISETP.GT.AND P2, PT, R12, 0x28, PT ;  /* 0x000000280c00780c */ /* 0x000fe40003f44270 */
[----:B------:R-:W-:-:S02]  /*5090*/  FSEL R181, R41, -INF , P3 ;  /* 0xff80000029b57808 */ /* 0x000fc40001800000 */
[----:B------:R-:W-:Y:S02]  /*50a0*/  FMNMX.FTZ R0, R195, R0, !PT ;  /* 0x00000000c3007209 */ /* 0x000fe40007810000 */
[----:B------:R-:W-:Y:S02]  /*50b0*/  ISETP.GT.AND P3, PT, R12, 0x29, PT ;  /* 0x000000290c00780c */ /* 0x000fe40003f64270 */
[----:B------:R-:W-:Y:S01]  /*50c0*/  FMNMX.FTZ R0, R181, R0, !PT ;  /* 0x00000000b5007209 */ /* 0x000fe20007810000 */
[----:B------:R-:W-:Y:S02]  /*50d0*/  WARPGROUP.DEPBAR.LE gsb0, 0x0 ;  /* 0x00008000000079c5 */ /* 0x000fe40000010000 */
[----:B------:R-:W-:Y:S01]  /*50e0*/  WARPGROUP.ARRIVE ;  /* 0x00000000000079c5 */ /* 0x000fe20000000000 */
[----:B------:R-:W-:Y:S02]  /*50f0*/  FSEL R179, R44, -INF , P2 ;  /* 0xff8000002cb37808 */ /* 0x000fe40001000000 */
[----:B------:R-:W-:-:S02]  /*5100*/  ISETP.GT.AND P2, PT, R12, 0x30, PT ;  /* 0x000000300c00780c */ /* 0x000fc40003f44270 */
[----:B------:R-:W-:Y:S01]  /*5110*/  FSEL R177, R45, -INF , P3 ;  /* 0xff8000002db17808 */ /* 0x000fe20001800000 */
[----:B------:R-:W-:Y:S01]  /*5120*/  HGMMA.64x128x16.F32 R88, R172, gdesc[UR12].tnspB, R88, gsb0 ;  /* 0x41e0000cac587df0 */ /* 0x000fe20008000858 */
[----:B------:R-:W-:Y:S01]  /*5130*/  UIADD3 UR14, UR5, 0x180, URZ ;  /* 0x00000180050e7890 */ /* 0x000fe2000fffe03f */
[----:B------:R-:W-:Y:S01]  /*5140*/  FMNMX.FTZ R0, R179, R0, !PT ;  /* 0x00000000b3007209 */ /* 0x000fe20007810000 */
[----:B------:R-:W-:Y:S01]  /*5150*/  UMOV UR15, 0x40000040 ;  /* 0x40000040000f7882 */ /* 0x000fe20000000000 */
[----:B------:R-:W-:Y:S02]  /*5160*/  ISETP.GT.AND P3, PT, R12, 0x31, PT ;  /* 0x000000310c00780c */ /* 0x000fe40003f64270 */
[----:B------:R-:W-:Y:S01]  /*5170*/  FMNMX.FTZ R0, R177, R0, !PT ;  /* 0x00000000b1007209 */ /* 0x000fe20007810000 */
[----:B------:R-:W-:Y:S02]  /*5180*/  WARPGROUP.DEPBAR.LE gsb0, 0x0 ;  /* 0x00008000000079c5 */ /* 0x000fe40000010000 */
[----:B------:R-:W-:Y:S01]  /*5190*/  WARPGROUP.ARRIVE ;  /* 0x00000000000079c5 */ /* 0x000fe20000000000 */
[----:B------:R-:W-:-:S02]  /*51a0*/  FSEL R175, R48, -INF , P2 ;  /* 0xff80000030af7808 */ /* 0x000fc40001000000 */
[C---:B------:R-:W-:Y:S02]  /*51b0*/  ISETP.GT.AND P2, PT, R12.reuse, 0x38, PT ;  /* 0x000000380c00780c */ /* 0x040fe40003f44270 */
[----:B------:R-:W-:Y:S01]  /*51c0*/  FSEL R173, R49, -INF , P3 ;  /* 0xff80000031ad7808 */ /* 0x000fe20001800000 */
[----:B------:R-:W-:Y:S01]  /*51d0*/  HGMMA.64x128x16.F32 R88, R168, gdesc[UR12].tnspB, R88, gsb0 ;  /* 0x41e0000ca8587df0 */ /* 0x000fe20008000858 */
[----:B------:R-:W-:Y:S01]  /*51e0*/  FMNMX.FTZ R0, R175, R0, !PT ;  /* 0x00000000af007209 */ /* 0x000fe20007810000 */
[----:B------:R-:W-:Y:S01]  /*51f0*/  UIADD3 UR14, UR5, 0x200, URZ ;  /* 0x00000200050e7890 */ /* 0x000fe2000fffe03f */
[----:B------:R-:W-:Y:S01]  /*5200*/  ISETP.GT.AND P3, PT, R12, 0x39, PT ;  /* 0x000000390c00780c */ /* 0x000fe20003f64270 */
[----:B------:R-:W-:Y:S01]  /*5210*/  UMOV UR15, 0x40000040 ;  /* 0x40000040000f7882 */ /* 0x000fe20000000000 */
[----:B------:R-:W-:Y:S02]  /*5220*/  FSEL R45, R52, -INF , P2 ;  /* 0xff800000342d7808 */ /* 0x000fe40001000000 */
[----:B------:R-:W-:-:S02]  /*5230*/  FMNMX.FTZ R0, R173, R0, !PT ;  /* 0x00000000ad007209 */ /* 0x000fc40007810000 */
[C---:B------:R-:W-:Y:S02]  /*5240*/  ISETP.GT.AND P2, PT, R12.reuse, 0x40, PT ;  /* 0x000000400c00780c */ /* 0x040fe40003f44270 */
[----:B------:R-:W-:Y:S02]  /*5250*/  FSEL R53, R53, -INF , P3 ;  /* 0xff80000035357808 */ /* 0x000fe40001800000 */
[----:B------:R-:W-:Y:S02]  /*5260*/  FMNMX.FTZ R0, R45, R0, !PT ;  /* 0x000000002d007209 */ /* 0x000fe40007810000 */
[----:B------:R-:W-:Y:S02]  /*5270*/  ISETP.GT.AND P3, PT, R12, 0x41, PT ;  /* 0x000000410c00780c */ /* 0x000fe40003f64270 */
        /* <DEDUP_REMOVED lines=41> */
[C---:B------:R-:W-:Y:S01]  /*5510*/  ISETP.GT.AND P3, PT, R12.reuse, 0x79, PT ;  /* 0x000000790c00780c */ /* 0x040fe20003f64270 */
[----:B------:R-:W-:Y:S01]  /*5520*/  VIADD R12, R12, 0x8 ;  /* 0x000000080c0c7836 */ /* 0x000fe20000000000 */
[----:B------:R-:W-:Y:S02]  /*5530*/  FSEL R37, R84, -INF , P2 ;  /* 0xff80000054257808 */ /* 0x000fe40001000000 */
[----:B------:R-:W-:-:S02]  /*5540*/  FMNMX.FTZ R0, R81, R0, !PT ;  /* 0x0000000051007209 */ /* 0x000fc40007810000 */
[----:B------:R-:W-:Y:S02]  /*5550*/  FSEL R85, R85, -INF , P3 ;  /* 0xff80000055557808 */ /* 0x000fe40001800000 */
[----:B------:R-:W-:Y:S02]  /*5560*/  FMNMX.FTZ R0, R37, R0, !PT ;  /* 0x0000000025007209 */ /* 0x000fe40007810000 */
[C---:B------:R-:W-:Y:S02]  /*5570*/  ISETP.GT.AND P5, PT, R12.reuse, RZ, PT ;  /* 0x000000ff0c00720c */ /* 0x040fe40003fa4270 */
[----:B------:R-:W-:Y:S02]  /*5580*/  FMNMX.FTZ R14, R85, R0, !PT ;  /* 0x00000000550e7209 */ /* 0x000fe40007810000 */
[----:B------:R-:W0:Y:S01]  /*5590*/  LDC R0, c[0x0][0x988] ;  /* 0x00026200ff007b82 */ /* 0x000e220000000800 */
[----:B------:R-:W-:Y:S02]  /*55a0*/  ISETP.GT.AND P6, PT, R12, 0x1, PT ;  /* 0x000000010c00780c */ /* 0x000fe40003fc4270 */
[----:B------:R-:W1:Y:S01]  /*55b0*/  SHFL.BFLY PT, R29, R14, 0x2, 0x1f ;  /* 0x0c401f000e1d7f89 */ /* 0x000e6200000e0000 */
[----:B------:R-:W-:-:S02]  /*55c0*/  FSEL R26, R26, -INF , P5 ;  /* 0xff8000001a1a7808 */ /* 0x000fc40002800000 */
[C---:B------:R-:W-:Y:S02]  /*55d0*/  ISETP.GT.AND P3, PT, R12.reuse, 0x8, PT ;  /* 0x000000080c00780c */ /* 0x040fe40003f64270 */
[----:B------:R-:W-:Y:S02]  /*55e0*/  ISETP.GT.AND P4, PT, R12, 0x9, PT ;  /* 0x000000090c00780c */ /* 0x000fe40003f84270 */
[----:B------:R-:W-:Y:S02]  /*55f0*/  FSEL R49, R30, -INF , P3 ;  /* 0xff8000001e317808 */ /* 0x000fe40001800000 */
[C---:B------:R-:W-:Y:S02]  /*5600*/  ISETP.GT.AND P5, PT, R12.reuse, 0x10, PT ;  /* 0x000000100c00780c */ /* 0x040fe40003fa4270 */
[----:B------:R-:W-:Y:S02]  /*5610*/  ISETP.GT.AND P3, PT, R12, 0x18, PT ;  /* 0x000000180c00780c */ /* 0x000fe40003f64270 */
[----:B-1----:R-:W-:Y:S01]  /*5620*/  FMNMX.FTZ R20, R14, R29, !PT ;  /* 0x0000001d0e147209 */ /* 0x002fe20007810000 */
[----:B------:R-:W-:-:S02]  /*5630*/  WARPGROUP.DEPBAR.LE gsb0, 0x0 ;  /* 0x00008000000079c5 */ /* 0x000fc40000010000 */
[----:B------:R-:W-:Y:S02]  /*5640*/  WARPGROUP.ARRIVE ;  /* 0x00000000000079c5 */ /* 0x000fe40000000000 */
[----:B------:R-:W1:Y:S01]  /*5650*/  SHFL.BFLY PT, R29, R20, 0x1, 0x1f ;  /* 0x0c201f00141d7f89 */ /* 0x000e6200000e0000 */
[----:B------:R-:W-:Y:S02]  /*5660*/  FMNMX.FTZ R14, R26, R11, !PT ;  /* 0x0000000b1a0e7209 */ /* 0x000fe40007810000 */
[----:B------:R-:W-:Y:S01]  /*5670*/  FSEL R169, R34, -INF , P5 ;  /* 0xff80000022a97808 */ /* 0x000fe20002800000 */
[----:B------:R-:W-:Y:S01]  /*5680*/  HGMMA.64x128x16.F32 R88, R164, gdesc[UR12].tnspB, R88, gsb0 ;  /* 0x41e0000ca4587df0 */ /* 0x000fe20008000858 */
[----:B------:R-:W-:Y:S01]  /*5690*/  UIADD3 UR14, UR5, 0x280, URZ ;  /* 0x00000280050e7890 */ /* 0x000fe2000fffe03f */
[----:B------:R-:W-:Y:S01]  /*56a0*/  ISETP.GT.AND P5, PT, R12, 0x20, PT ;  /* 0x000000200c00780c */ /* 0x000fe20003fa4270 */
[----:B------:R-:W-:Y:S01]  /*56b0*/  UMOV UR15, 0x40000040 ;  /* 0x40000040000f7882 */ /* 0x000fe20000000000 */
[----:B-1----:R-:W-:-:S04]  /*56c0*/  FMNMX.FTZ R4, R20, R29, !PT ;  /* 0x0000001d14047209 */ /* 0x002fc80007810000 */
[C---:B------:R-:W-:Y:S01]  /*56d0*/  FSETP.NEU.FTZ.AND P2, PT, R4.reuse, -INF , PT ;  /* 0xff8000000400780b */ /* 0x040fe20003f5d000 */
[----:B0-----:R-:W-:-:S05]  /*56e0*/  FMUL.FTZ R2, R4, R0 ;  /* 0x0000000004027220 */ /* 0x001fca0000410000 */
[----:B------:R-:W-:-:S05]  /*56f0*/  FSEL R2, R2, RZ, P2 ;  /* 0x000000ff02027208 */ /* 0x000fca0001000000 */
        /* <DEDUP_REMOVED lines=26> */
[-CC-:B------:R-:W-:Y:S01]  /*58a0*/  FFMA.FTZ R25, R81, R0.reuse, -R2.reuse ;  /* 0x0000000051197223 */ /* 0x180fe20000010802 */
[----:B------:R-:W-:Y:S01]  /*58b0*/  ISETP.GT.AND P5, PT, R12, 0x60, PT ;  /* 0x000000600c00780c */ /* 0x000fe20003fa4270 */
[----:B------:R-:W-:Y:S01]  /*58c0*/  MUFU.EX2 R29, R29 ;  /* 0x0000001d001d7308 */ /* 0x000fe20000000800 */
[----:B------:R-:W-:Y:S01]  /*58d0*/  FFMA.FTZ R37, R85, R0, -R2 ;  /* 0x0000000055257223 */ /* 0x000fe20000010802 */
[----:B------:R-:W-:-:S04]  /*58e0*/  IMAD.U32 R50, RZ, RZ, UR10 ;  /* 0x0000000aff327e24 */ /* 0x000fc8000f8e00ff */
[----:B------:R-:W-:Y:S02]  /*58f0*/  @!P1 VIADD R50, R50, 0x34860 ;  /* 0x0003486032329836 */ /* 0x000fe40000000000 */
[----:B------:R-:W-:Y:S03]  /*5900*/  MUFU.EX2 R182, R182 ;  /* 0x000000b600b67308 */ /* 0x000fe60000000800 */
[----:B------:R-:W-:-:S05]  /*5910*/  @!P1 PRMT R50, RZ, 0x654, R50 ;  /* 0x00000654ff329816 */ /* 0x000fca0000000032 */
        /* <DEDUP_REMOVED lines=11> */
[-CC-:B------:R-:W-:Y:S01]  /*59d0*/  FFMA.FTZ R166, R3, R0.reuse, -R2.reuse ;  /* 0x0000000003a67223 */ /* 0x180fe20000010802 */
[----:B------:R-:W-:Y:S01]  /*59e0*/  FSEL R167, R31, -INF , P4 ;  /* 0xff8000001fa77808 */ /* 0x000fe20002000000 */
[--C-:B------:R-:W-:Y:S01]  /*59f0*/  FFMA.FTZ R31, R199, R0, -R2.reuse ;  /* 0x00000000c71f7223 */ /* 0x100fe20000010802 */
[----:B------:R-:W-:Y:S01]  /*5a00*/  FMNMX.FTZ R14, R165, R14, !PT ;  /* 0x0000000ea50e7209 */ /* 0x000fe20007810000 */
[----:B------:R-:W-:Y:S01]  /*5a10*/  HGMMA.64x128x16.F32 R88, R160, gdesc[UR12].tnspB, R88, gsb0 ;  /* 0x41e0000ca0587df0 */ /* 0x000fe20008000858 */
[C---:B------:R-:W-:Y:S01]  /*5a20*/  ISETP.GT.AND P6, PT, R12.reuse, 0x11, PT ;  /* 0x000000110c00780c */ /* 0x040fe20003fc4270 */
[----:B------:R-:W-:Y:S01]  /*5a30*/  UIADD3 UR14, UR5, 0x300, URZ ;  /* 0x00000300050e7890 */ /* 0x000fe2000fffe03f */
[----:B------:R-:W-:Y:S01]  /*5a40*/  FMNMX.FTZ R14, R49, R14, !PT ;  /* 0x0000000e310e7209 */ /* 0x000fe20007810000 */
[----:B------:R0:W-:Y:S01]  /*5a50*/  MUFU.EX2 R27, R205 ;  /* 0x000000cd001b7308 */ /* 0x0001e20000000800 */
[----:B------:R-:W-:Y:S01]  /*5a60*/  FSEL R171, R35, -INF , P6 ;  /* 0xff80000023ab7808 */ /* 0x000fe20003000000 */
[--C-:B------:R-:W-:Y:S01]  /*5a70*/  FFMA.FTZ R35, R181, R0, -R2.reuse ;  /* 0x00000000b5237223 */ /* 0x100fe20000010802 */
[----:B------:R-:W-:Y:S01]  /*5a80*/  FMNMX.FTZ R14, R167, R14, !PT ;  /* 0x0000000ea70e7209 */ /* 0x000fe20007810000 */
[----:B------:R-:W-:Y:S01]  /*5a90*/  UMOV UR15, 0x40000040 ;  /* 0x40000040000f7882 */ /* 0x000fe20000000000 */
[C---:B------:R-:W-:Y:S01]  /*5aa0*/  ISETP.GT.AND P4, PT, R12.reuse, 0x19, PT ;  /* 0x000000190c00780c */ /* 0x040fe20003f84270 */
[--C-:B------:R-:W-:Y:S01]  /*5ab0*/  FFMA.FTZ R164, R41, R0, -R2.reuse ;  /* 0x0000000029a47223 */ /* 0x100fe20000010802 */
[----:B------:R-:W-:Y:S01]  /*5ac0*/  FMNMX.FTZ R14, R169, R14, !PT ;  /* 0x0000000ea90e7209 */ /* 0x000fe20007810000 */
[-CC-:B------:R-:W-:Y:S01]  /*5ad0*/  FFMA.FTZ R41, R57, R0.reuse, -R2.reuse ;  /* 0x0000000039297223 */ /* 0x180fe20000010802 */
[----:B------:R-:W-:Y:S01]  /*5ae0*/  FSEL R39, R39, -INF , P4 ;  /* 0xff80000027277808 */ /* 0x000fe20002000000 */
[--C-:B------:R-:W-:Y:S01]  /*5af0*/  FFMA.FTZ R57, R61, R0, -R2.reuse ;  /* 0x000000003d397223 */ /* 0x100fe20000010802 */
[----:B------:R-:W-:Y:S01]  /*5b00*/  FMNMX.FTZ R14, R171, R14, !PT ;  /* 0x0000000eab0e7209 */ /* 0x000fe20007810000 */
[----:B------:R-:W-:Y:S01]  /*5b10*/  FFMA.FTZ R61, R65, R0, -R2 ;  /* 0x00000000413d7223 */ /* 0x000fe20000010802 */
[----:B------:R-:W-:Y:S01]  /*5b20*/  ISETP.GT.AND P6, PT, R12, 0x21, PT ;  /* 0x000000210c00780c */ /* 0x000fe20003fc4270 */
[----:B------:R-:W-:Y:S01]  /*5b30*/  MUFU.EX2 R31, R31 ;  /* 0x0000001f001f7308 */ /* 0x000fe20000000800 */
[----:B------:R-:W-:-:S02]  /*5b40*/  FMNMX.FTZ R14, R183, R14, !PT ;  /* 0x0000000eb70e7209 */ /* 0x000fc40007810000 */
[----:B------:R-:W-:Y:S01]  /*5b50*/  FSEL R199, R43, -INF , P6 ;  /* 0xff8000002bc77808 */ /* 0x000fe20003000000 */
[----:B------:R-:W-:Y:S01]  /*5b60*/  FFMA.FTZ R43, R177, R0, -R2 ;  /* 0x00000000b12b7223 */ /* 0x000fe20000010802 */
[----:B------:R-:W-:Y:S02]  /*5b70*/  FMNMX.FTZ R14, R39, R14, !PT ;  /* 0x0000000e270e7209 */ /* 0x000fe40007810000 */
[----:B------:R-:W-:Y:S01]  /*5b80*/  ISETP.GT.AND P4, PT, R12, 0x29, PT ;  /* 0x000000290c00780c */ /* 0x000fe20003f84270 */
[----:B------:R-:W-:Y:S01]  /*5b90*/  MUFU.EX2 R35, R35 ;  /* 0x0000002300237308 */ /* 0x000fe20000000800 */
[----:B------:R-:W-:Y:S02]  /*5ba0*/  FMNMX.FTZ R14, R197, R14, !PT ;  /* 0x0000000ec50e7209 */ /* 0x000fe40007810000 */
[----:B------:R-:W-:Y:S02]  /*5bb0*/  FSEL R47, R47, -INF , P4 ;  /* 0xff8000002f2f7808 */ /* 0x000fe40002000000 */
[----:B------:R-:W-:-:S02]  /*5bc0*/  FMNMX.FTZ R14, R199, R14, !PT ;  /* 0x0000000ec70e7209 */ /* 0x000fc40007810000 */
[C---:B------:R-:W-:Y:S01]  /*5bd0*/  ISETP.GT.AND P6, PT, R12.reuse, 0x31, PT ;  /* 0x000000310c00780c */ /* 0x040fe20003fc4270 */
[----:B------:R-:W-:Y:S01]  /*5be0*/  MUFU.EX2 R43, R43 ;  /* 0x0000002b002b7308 */ /* 0x000fe20000000800 */
[----:B------:R-:W-:Y:S02]  /*5bf0*/  FMNMX.FTZ R14, R201, R14, !PT ;  /* 0x0000000ec90e7209 */ /* 0x000fe40007810000 */
[----:B------:R-:W-:Y:S02]  /*5c00*/  FSEL R51, R51, -INF , P6 ;  /* 0xff80000033337808 */ /* 0x000fe40003000000 */
[----:B------:R-:W-:Y:S02]  /*5c10*/  FMNMX.FTZ R14, R47, R14, !PT ;  /* 0x0000000e2f0e7209 */ /* 0x000fe40007810000 */
[----:B------:R-:W-:Y:S01]  /*5c20*/  ISETP.GT.AND P4, PT, R12, 0x39, PT ;  /* 0x000000390c00780c */ /* 0x000fe20003f84270 */
[----:B------:R-:W-:Y:S01]  /*5c30*/  MUFU.EX2 R164, R164 ;  /* 0x000000a400a47308 */ /* 0x000fe20000000800 */
[----:B------:R-:W-:-:S02]  /*5c40*/  FMNMX.FTZ R14, R195, R14, !PT ;  /* 0x0000000ec30e7209 */ /* 0x000fc40007810000 */
[----:B------:R-:W-:Y:S02]  /*5c50*/  FSEL R181, R54, -INF , P3 ;  /* 0xff80000036b57808 */ /* 0x000fe40001800000 */
[----:B------:R-:W-:Y:S02]  /*5c60*/  FMNMX.FTZ R14, R51, R14, !PT ;  /* 0x0000000e330e7209 */ /* 0x000fe40007810000 */
[----:B------:R-:W-:Y:S01]  /*5c70*/  FSEL R203, R55, -INF , P4 ;  /* 0xff80000037cb7808 */ /* 0x000fe20002000000 */
[----:B------:R-:W-:Y:S01]  /*5c80*/  FFMA.FTZ R55, R173, R0, -R2 ;  /* 0x00000000ad377223 */ /* 0x000fe20000010802 */
[----:B------:R-:W-:Y:S01]  /*5c90*/  FMNMX.FTZ R14, R181, R14, !PT ;  /* 0x0000000eb50e7209 */ /* 0x000fe20007810000 */
[----:B------:R-:W-:Y:S01]  /*5ca0*/  MUFU.EX2 R41, R41 ;  /* 0x0000002900297308 */ /* 0x000fe20000000800 */
[----:B------:R-:W-:Y:S02]  /*5cb0*/  ISETP.GT.AND P6, PT, R12, 0x41, PT ;  /* 0x000000410c00780c */ /* 0x000fe40003fc4270 */
[----:B------:R-:W-:-:S02]  /*5cc0*/  FMNMX.FTZ R14, R203, R14, !PT ;  /* 0x0000000ecb0e7209 */ /* 0x000fc40007810000 */
[C---:B------:R-:W-:Y:S02]  /*5cd0*/  ISETP.GT.AND P3, PT, R12.reuse, 0x48, PT ;  /* 0x000000480c00780c */ /* 0x040fe40003f64270 */
        /* <DEDUP_REMOVED lines=20> */
[----:B------:R-:W-:Y:S01]  /*5e20*/  FMNMX.FTZ R14, R173, R14, !PT ;  /* 0x0000000ead0e7209 */ /* 0x000fe20007810000 */
[----:B------:R-:W-:Y:S01]  /*5e30*/  MUFU.EX2 R20, R20 ;  /* 0x0000001400147308 */ /* 0x000fe20000000800 */
[----:B------:R-:W-:-:S02]  /*5e40*/  ISETP.GT.AND P6, PT, R12, 0x61, PT ;  /* 0x000000610c00780c */ /* 0x000fc40003fc4270 */
[----:B0-----:R-:W-:Y:S02]  /*5e50*/  FSEL R205, R74, -INF , P5 ;  /* 0xff8000004acd7808 */ /* 0x001fe40002800000 */
[----:B------:R-:W-:Y:S02]  /*5e60*/  FMNMX.FTZ R14, R71, R14, !PT ;  /* 0x0000000e470e7209 */ /* 0x000fe40007810000 */
[C---:B------:R-:W-:Y:S01]  /*5e70*/  ISETP.GT.AND P3, PT, R12.reuse, 0x68, PT ;  /* 0x000000680c00780c */ /* 0x040fe20003f64270 */
[----:B------:R-:W-:Y:S01]  /*5e80*/  MUFU.EX2 R25, R25 ;  /* 0x0000001900197308 */ /* 0x000fe20000000800 */
[----:B------:R-:W-:Y:S02]  /*5e90*/  FSEL R75, R75, -INF , P6 ;  /* 0xff8000004b4b7808 */ /* 0x000fe40003000000 */
[----:B------:R-:W-:Y:S02]  /*5ea0*/  FMNMX.FTZ R14, R205, R14, !PT ;  /* 0x0000000ecd0e7209 */ /* 0x000fe40007810000 */
[----:B------:R-:W-:-:S02]  /*5eb0*/  ISETP.GT.AND P4, PT, R12, 0x69, PT ;  /* 0x000000690c00780c */ /* 0x000fc40003f84270 */
[----:B------:R-:W-:Y:S01]  /*5ec0*/  FSEL R53, R78, -INF , P3 ;  /* 0xff8000004e357808 */ /* 0x000fe20001800000 */
[----:B------:R-:W-:Y:S01]  /*5ed0*/  MUFU.EX2 R37, R37 ;  /* 0x0000002500257308 */ /* 0x000fe20000000800 */
[----:B------:R-:W-:Y:S02]  /*5ee0*/  FMNMX.FTZ R14, R75, R14, !PT ;  /* 0x0000000e4b0e7209 */ /* 0x000fe40007810000 */
[C---:B------:R-:W-:Y:S02]  /*5ef0*/  ISETP.GT.AND P5, PT, R12.reuse, 0x70, PT ;  /* 0x000000700c00780c */ /* 0x040fe40003fa4270 */
[----:B------:R-:W-:Y:S02]  /*5f00*/  FSEL R79, R79, -INF , P4 ;  /* 0xff8000004f4f7808 */ /* 0x000fe40002000000 */
[----:B------:R-:W-:Y:S02]  /*5f10*/  FMNMX.FTZ R14, R53, R14, !PT ;  /* 0x0000000e350e7209 */ /* 0x000fe40007810000 */
[----:B------:R-:W-:-:S02]  /*5f20*/  ISETP.GT.AND P6, PT, R12, 0x71, PT ;  /* 0x000000710c00780c */ /* 0x000fc40003fc4270 */
[----:B------:R-:W-:Y:S02]  /*5f30*/  FSEL R207, R82, -INF , P5 ;  /* 0xff80000052cf7808 */ /* 0x000fe40002800000 */
        /* <DEDUP_REMOVED lines=8> */
[----:B------:R-:W-:-:S03]  /*5fc0*/  FSEL R87, R87, -INF , P4 ;  /* 0xff80000057577808 */ /* 0x000fc60002000000 */
[----:B------:R-:W-:Y:S01]  /*5fd0*/  MUFU.EX2 R12, R12 ;  /* 0x0000000c000c7308 */ /* 0x000fe20000000800 */
[----:B------:R-:W-:Y:S02]  /*5fe0*/  WARPGROUP.DEPBAR.LE gsb0, 0x0 ;  /* 0x00008000000079c5 */ /* 0x000fe40000010000 */
        /* <DEDUP_REMOVED lines=12> */
[----:B------:R-:W0:Y:S02]  /*60b0*/  SHFL.BFLY PT, R3, R14, 0x2, 0x1f ;  /* 0x0c401f000e037f89 */ /* 0x000e2400000e0000 */
[----:B------:R-:W-:Y:S08]  /*60c0*/  MUFU.EX2 R162, R162 ;  /* 0x000000a200a27308 */ /* 0x000ff00000000800 */
[----:B------:R-:W-:Y:S08]  /*60d0*/  MUFU.EX2 R13, R13 ;  /* 0x0000000d000d7308 */ /* 0x000ff00000000800 */
[----:B------:R-:W-:Y:S01]  /*60e0*/  MUFU.EX2 R15, R15 ;  /* 0x0000000f000f7308 */ /* 0x000fe20000000800 */
[----:B0-----:R-:W-:Y:S01]  /*60f0*/  FMNMX.FTZ R3, R14, R3, !PT ;  /* 0x000000030e037209 */ /* 0x001fe20007810000 */
[-CC-:B------:R-:W-:Y:S01]  /*6100*/  FFMA.FTZ R14, R21, R0.reuse, -R2.reuse ;  /* 0x00000000150e7223 */ /* 0x180fe20000010802 */
[----:B------:R-:W-:-:S03]  /*6110*/  FFMA.FTZ R21, R77, R0, -R2 ;  /* 0x000000004d157223 */ /* 0x000fc60000010802 */
[----:B------:R-:W0:Y:S02]  /*6120*/  SHFL.BFLY PT, R24, R3, 0x1, 0x1f ;  /* 0x0c201f0003187f89 */ /* 0x000e2400000e0000 */
[----:B------:R-:W-:Y:S08]  /*6130*/  MUFU.EX2 R14, R14 ;  /* 0x0000000e000e7308 */ /* 0x000ff00000000800 */
[----:B------:R-:W-:Y:S01]  /*6140*/  MUFU.EX2 R21, R21 ;  /* 0x0000001500157308 */ /* 0x000fe20000000800 */
[----:B0-----:R-:W-:-:S02]  /*6150*/  FMNMX.FTZ R7, R3, R24, !PT ;  /* 0x0000001803077209 */ /* 0x001fc40007810000 */
        /* <DEDUP_REMOVED lines=12> */
[----:B------:R-:W1:Y:S01]  /*6220*/  MUFU.EX2 R3, R3 ;  /* 0x0000000300037308 */ /* 0x000e620000000800 */
[-C--:B------:R-:W-:Y:S01]  /*6230*/  FMUL.FTZ R11, R11, R0.reuse ;  /* 0x000000000b0b7220 */ /* 0x080fe20000410000 */
[-CC-:B------:R-:W-:Y:S01]  /*6240*/  FFMA.FTZ R10, R165, R0.reuse, -R30.reuse ;  /* 0x00000000a50a7223 */ /* 0x180fe2000001081e */
[-CC-:B------:R-:W-:Y:S01]  /*6250*/  FFMA.FTZ R26, R49, R0.reuse, -R30.reuse ;  /* 0x00000000311a7223 */ /* 0x180fe2000001081e */
[-CC-:B------:R-:W-:Y:S01]  /*6260*/  FFMA.FTZ R49, R167, R0.reuse, -R30.reuse ;  /* 0x00000000a7317223 */ /* 0x180fe2000001081e */
[-CC-:B0-----:R-:W-:Y:S01]  /*6270*/  FFMA.FTZ R28, R169, R0.reuse, -R30.reuse ;  /* 0x00000000a91c7223 */ /* 0x181fe2000001081e */
        /* <DEDUP_REMOVED lines=10> */
[----:B------:R-:W0:Y:S01]  /*6320*/  MUFU.EX2 R2, R11 ;  /* 0x0000000b00027308 */ /* 0x000e220000000800 */
[----:B-1----:R-:W-:Y:S01]  /*6330*/  FFMA.FTZ R6, R3, R6, R180 ;  /* 0x0000000603067223 */ /* 0x002fe200000100b4 */
[-CC-:B------:R-:W-:Y:S01]  /*6340*/  FFMA.FTZ R40, R203, R0.reuse, -R30.reuse ;  /* 0x00000000cb287223 */ /* 0x180fe2000001081e */
[-CC-:B------:R-:W-:Y:S01]  /*6350*/  FFMA.FTZ R165, R179, R0.reuse, -R30.reuse ;  /* 0x00000000b3a57223 */ /* 0x180fe2000001081e */
[-C--:B------:R-:W-:Y:S01]  /*6360*/  FFMA.FTZ R42, R59, R0.reuse, -R30 ;  /* 0x000000003b2a7223 */ /* 0x080fe2000001081e */
[----:B------:R-:W-:Y:S01]  /*6370*/  FADD.FTZ R51, R29, R6 ;  /* 0x000000061d337221 */ /* 0x000fe20000010000 */
[-CC-:B------:R-:W-:Y:S01]  /*6380*/  FFMA.FTZ R167, R177, R0.reuse, -R30.reuse ;  /* 0x00000000b1a77223 */ /* 0x180fe2000001081e */
[-CC-:B------:R-:W-:Y:S01]  /*6390*/  FFMA.FTZ R44, R63, R0.reuse, -R30.reuse ;  /* 0x000000003f2c7223 */ /* 0x180fe2000001081e */
[----:B------:R-:W1:Y:S01]  /*63a0*/  MUFU.EX2 R10, R10 ;  /* 0x0000000a000a7308 */ /* 0x000e620000000800 */
[----:B------:R-:W-:Y:S01]  /*63b0*/  FADD.FTZ R6, R182, R51 ;  /* 0x00000033b6067221 */ /* 0x000fe20000010000 */
[-CC-:B------:R-:W-:Y:S01]  /*63c0*/  FFMA.FTZ R173, R173, R0.reuse, -R30.reuse ;  /* 0x00000000adad7223 */ /* 0x180fe2000001081e */
[-CC-:B------:R-:W-:Y:S01]  /*63d0*/  FFMA.FTZ R71, R71, R0.reuse, -R30.reuse ;  /* 0x0000000047477223 */ /* 0x180fe2000001081e */
[----:B------:R-:W-:Y:S01]  /*63e0*/  FFMA.FTZ R205, R205, R0, -R30 ;  /* 0x00000000cdcd7223 */ /* 0x000fe2000001081e */
[C---:B------:R-:W-:Y:S01]  /*63f0*/  FADD.FTZ R51, R27.reuse, R6 ;  /* 0x000000061b337221 */ /* 0x040fe20000010000 */
[----:B------:R-:W-:Y:S01]  /*6400*/  F2FP.F16.F32.PACK_AB R182, R27, R182 ;  /* 0x000000b61bb6723e */ /* 0x000fe200000000ff */
[-CC-:B------:R-:W-:Y:S01]  /*6410*/  FFMA.FTZ R75, R75, R0.reuse, -R30.reuse ;  /* 0x000000004b4b7223 */ /* 0x180fe2000001081e */
[----:B------:R-:W2:Y:S01]  /*6420*/  MUFU.EX2 R26, R26 ;  /* 0x0000001a001a7308 */ /* 0x000ea20000000800 */
[----:B------:R-:W-:Y:S01]  /*6430*/  FADD.FTZ R6, R176, R51 ;  /* 0x00000033b0067221 */ /* 0x000fe20000010000 */
[----:B0-----:R-:W-:Y:S01]  /*6440*/  FFMA.FTZ R5, R2, R5, R65 ;  /* 0x0000000502057223 */ /* 0x001fe20000010041 */
[-CC-:B------:R-:W-:Y:S01]  /*6450*/  FFMA.FTZ R53, R53, R0.reuse, -R30.reuse ;  /* 0x0000000035357223 */ /* 0x180fe2000001081e */
[-C--:B------:R-:W-:Y:S01]  /*6460*/  FFMA.FTZ R79, R79, R0.reuse, -R30 ;  /* 0x000000004f4f7223 */ /* 0x080fe2000001081e */
[----:B------:R-:W-:Y:S01]  /*6470*/  FADD.FTZ R51, R31, R6 ;  /* 0x000000061f337221 */ /* 0x000fe20000010000 */
[-CC-:B------:R-:W-:Y:S01]  /*6480*/  FFMA.FTZ R207, R207, R0.reuse, -R30.reuse ;  /* 0x00000000cfcf7223 */ /* 0x180fe2000001081e */
[-CC-:B------:R-:W-:Y:S01]  /*6490*/  FFMA.FTZ R83, R83, R0.reuse, -R30.reuse ;  /* 0x0000000053537223 */ /* 0x180fe2000001081e */
[----:B------:R-:W0:Y:S01]  /*64a0*/  MUFU.EX2 R49, R49 ;  /* 0x0000003100317308 */ /* 0x000e220000000800 */
[----:B------:R-:W-:Y:S01]  /*64b0*/  FADD.FTZ R6, R178, R51 ;  /* 0x00000033b2067221 */ /* 0x000fe20000010000 */
[C---:B-1----:R-:W-:Y:S01]  /*64c0*/  FADD.FTZ R11, R10.reuse, R5 ;  /* 0x000000050a0b7221 */ /* 0x042fe20000010000 */
[----:B------:R-:W-:Y:S01]  /*64d0*/  FFMA.FTZ R161, R161, R0, -R30 ;  /* 0x00000000a1a17223 */ /* 0x000fe2000001081e */
[----:B------:R-:W-:Y:S01]  /*64e0*/  F2FP.F16.F32.PACK_AB R181, R10, R65 ;  /* 0x000000410ab5723e */ /* 0x000fe200000000ff */
[----:B------:R-:W-:Y:S01]  /*64f0*/  FADD.FTZ R51, R33, R6 ;  /* 0x0000000621337221 */ /* 0x000fe20000010000 */
[----:B------:R-:W-:Y:S01]  /*6500*/  IMAD.U32 R6, RZ, RZ, UR7 ;  /* 0x00000007ff067e24 */ /* 0x000fe2000f8e00ff */
[----:B------:R-:W-:Y:S01]  /*6510*/  F2FP.F16.F32.PACK_AB R180, R29, R180 ;  /* 0x000000b41db4723e */ /* 0x000fe200000000ff */
[----:B------:R-:W1:Y:S01]  /*6520*/  MUFU.EX2 R28, R28 ;  /* 0x0000001c001c7308 */ /* 0x000e620000000800 */
[----:B------:R-:W-:Y:S01]  /*6530*/  FADD.FTZ R46, R172, R51 ;  /* 0x00000033ac2e7221 */ /* 0x000fe20000010000 */
[----:B------:R-:W-:-:S02]  /*6540*/  @!P1 VIADD R5, R6, 0x34840 ;  /* 0x0003484006059836 */ /* 0x000fc40000000000 */
[----:B--2---:R-:W-:Y:S01]  /*6550*/  FADD.FTZ R6, R26, R11 ;  /* 0x0000000b1a067221 */ /* 0x004fe20000010000 */
[----:B------:R-:W-:Y:S01]  /*6560*/  F2FP.F16.F32.PACK_AB R176, R31, R176 ;  /* 0x000000b01fb0723e */ /* 0x000fe200000000ff */
[----:B------:R-:W-:Y:S01]  /*6570*/  FADD.FTZ R51, R35, R46 ;  /* 0x0000002e23337221 */ /* 0x000fe20000010000 */
[----:B------:R-:W-:Y:S01]  /*6580*/  F2FP.F16.F32.PACK_AB R178, R33, R178 ;  /* 0x000000b221b2723e */ /* 0x000fe200000000ff */
[----:B------:R-:W2:Y:S01]  /*6590*/  MUFU.EX2 R69, R69 ;  /* 0x0000004500457308 */ /* 0x000ea20000000800 */
[----:B0-----:R-:W-:Y:S01]  /*65a0*/  FADD.FTZ R11, R49, R6 ;  /* 0x00000006310b7221 */ /* 0x001fe20000010000 */
[----:B------:R-:W-:Y:S01]  /*65b0*/  FADD.FTZ R46, R174, R51 ;  /* 0x00000033ae2e7221 */ /* 0x000fe20000010000 */
[----:B------:R-:W-:Y:S02]  /*65c0*/  @!P1 PRMT R5, RZ, 0x654, R5 ;  /* 0x00000654ff059816 */ /* 0x000fe40000000005 */
[----:B------:R-:W-:Y:S01]  /*65d0*/  F2FP.F16.F32.PACK_AB R172, R35, R172 ;  /* 0x000000ac23ac723e */ /* 0x000fe200000000ff */
[----:B------:R-:W-:Y:S01]  /*65e0*/  FADD.FTZ R51, R43, R46 ;  /* 0x0000002e2b337221 */ /* 0x000fe20000010000 */
[----:B------:R-:W-:Y:S01]  /*65f0*/  FFMA.FTZ R46, R67, R0, -R30 ;  /* 0x00000000432e7223 */ /* 0x000fe2000001081e */
[----:B------:R-:W-:-:S02]  /*6600*/  WARPGROUP.DEPBAR.LE gsb0, 0x0 ;  /* 0x00008000000079c5 */ /* 0x000fc40000010000 */
[----:B------:R-:W-:Y:S01]  /*6610*/  WARPGROUP.ARRIVE ;  /* 0x00000000000079c5 */ /* 0x000fe20000000000 */
[----:B------:R-:W0:Y:S01]  /*6620*/  MUFU.EX2 R32, R32 ;  /* 0x0000002000207308 */ /* 0x000e220000000800 */
[----:B-1----:R-:W-:Y:S01]  /*6630*/  FADD.FTZ R6, R28, R11 ;  /* 0x0000000b1c067221 */ /* 0x002fe20000010000 */
[----:B------:R-:W-:Y:S01]  /*6640*/  FADD.FTZ R48, R168, R51 ;  /* 0x00000033a8307221 */ /* 0x000fe20000010000 */
[----:B------:R-:W-:Y:S02]  /*6650*/  F2FP.F16.F32.PACK_AB R174, R43, R174 ;  /* 0x000000ae2bae723e */ /* 0x000fe400000000ff */
[----:B------:R-:W-:Y:S01]  /*6660*/  HGMMA.64x128x16.F32 R88, R152, gdesc[UR12].tnspB, R88, gsb0 ;  /* 0x41e0000c98587df0 */ /* 0x000fe20008000858 */
[----:B--2---:R-:W-:Y:S01]  /*6670*/  FADD.FTZ R11, R69, R6 ;  /* 0x00000006450b7221 */ /* 0x004fe20000010000 */
[C---:B------:R-:W-:Y:S01]  /*6680*/  FADD.FTZ R51, R55.reuse, R48 ;  /* 0x0000003037337221 */ /* 0x040fe20000010000 */
[----:B------:R-:W1:Y:S01]  /*6690*/  MUFU.EX2 R39, R39 ;  /* 0x0000002700277308 */ /* 0x000e620000000800 */
[----:B------:R-:W-:-:S02]  /*66a0*/  F2FP.F16.F32.PACK_AB R168, R55, R168 ;  /* 0x000000a837a8723e */ /* 0x000fc400000000ff */
[----:B------:R-:W-:Y:S01]  /*66b0*/  FADD.FTZ R48, R170, R51 ;  /* 0x00000033aa307221 */ /* 0x000fe20000010000 */
[----:B------:R-:W-:Y:S02]  /*66c0*/  F2FP.F16.F32.PACK_AB R170, R45, R170 ;  /* 0x000000aa2daa723e */ /* 0x000fe400000000ff */
[----:B------:R-:W-:Y:S01]  /*66d0*/  F2FP.F16.F32.PACK_AB R156, R15, R12 ;  /* 0x0000000c0f9c723e */ /* 0x000fe200000000ff */
[----:B------:R-:W-:Y:S01]  /*66e0*/  FADD.FTZ R51, R45, R48 ;  /* 0x000000302d337221 */ /* 0x000fe20000010000 */
[----:B------:R-:W2:Y:S01]  /*66f0*/  MUFU.EX2 R34, R34 ;  /* 0x0000002200227308 */ /* 0x000ea20000000800 */
[----:B0-----:R-:W-:Y:S01]  /*6700*/  FADD.FTZ R6, R32, R11 ;  /* 0x0000000b20067221 */ /* 0x001fe20000010000 */
[----:B------:R-:W-:Y:S01]  /*6710*/  F2FP.F16.F32.PACK_AB R158, R21, R14 ;  /* 0x0000000e159e723e */ /* 0x000fe200000000ff */
[----:B------:R-:W-:Y:S01]  /*6720*/  FADD.FTZ R48, R164, R51 ;  /* 0x00000033a4307221 */ /* 0x000fe20000010000 */
[----:B------:R-:W-:Y:S02]  /*6730*/  F2FP.F16.F32.PACK_AB R164, R41, R164 ;  /* 0x000000a429a4723e */ /* 0x000fe400000000ff */
[----:B------:R-:W-:-:S02]  /*6740*/  F2FP.F16.F32.PACK_AB R183, R49, R26 ;  /* 0x0000001a31b7723e */ /* 0x000fc400000000ff */
[----:B------:R-:W0:Y:S01]  /*6750*/  MUFU.EX2 R73, R73 ;  /* 0x0000004900497308 */ /* 0x000e220000000800 */
[----:B-1----:R-:W-:Y:S01]  /*6760*/  FADD.FTZ R11, R39, R6 ;  /* 0x00000006270b7221 */ /* 0x002fe20000010000 */
[----:B------:R-:W-:Y:S02]  /*6770*/  F2FP.F16.F32.PACK_AB R177, R69, R28 ;  /* 0x0000001c45b1723e */ /* 0x000fe400000000ff */
[----:B------:R-:W-:-:S04]  /*6780*/  F2FP.F16.F32.PACK_AB R179, R39, R32 ;  /* 0x0000002027b3723e */ /* 0x000fc800000000ff */
[----:B------:R-:W1:Y:S01]  /*6790*/  MUFU.EX2 R36, R36 ;  /* 0x0000002400247308 */ /* 0x000e620000000800 */
[----:B--2---:R-:W-:-:S07]  /*67a0*/  FADD.FTZ R6, R34, R11 ;  /* 0x0000000b22067221 */ /* 0x004fce0000010000 */
[----:B------:R-:W2:Y:S01]  /*67b0*/  MUFU.EX2 R47, R47 ;  /* 0x0000002f002f7308 */ /* 0x000ea20000000800 */
[----:B0-----:R-:W-:-:S07]  /*67c0*/  FADD.FTZ R11, R73, R6 ;  /* 0x00000006490b7221 */ /* 0x001fce0000010000 */
[----:B------:R-:W0:Y:S01]  /*67d0*/  MUFU.EX2 R169, R169 ;  /* 0x000000a900a97308 */ /* 0x000e220000000800 */
[----:B-1----:R-:W-:Y:S01]  /*67e0*/  FADD.FTZ R6, R36, R11 ;  /* 0x0000000b24067221 */ /* 0x002fe20000010000 */
[----:B------:R-:W-:-:S04]  /*67f0*/  FADD.FTZ R11, R41, R48 ;  /* 0x00000030290b7221 */ /* 0x000fc80000010000 */
[----:B------:R-:W-:Y:S01]  /*6800*/  FADD.FTZ R48, R166, R11 ;  /* 0x0000000ba6307221 */ /* 0x000fe20000010000 */
[----:B------:R-:W-:Y:S01]  /*6810*/  F2FP.F16.F32.PACK_AB R166, R57, R166 ;  /* 0x000000a639a6723e */ /* 0x000fe200000000ff */
[----:B------:R-:W1:Y:S01]  /*6820*/  MUFU.EX2 R38, R38 ;  /* 0x0000002600267308 */ /* 0x000e620000000800 */
[----:B--2---:R-:W-:Y:S01]  /*6830*/  FADD.FTZ R6, R47, R6 ;  /* 0x000000062f067221 */ /* 0x004fe20000010000 */
[----:B------:R-:W-:-:S04]  /*6840*/  FADD.FTZ R51, R57, R48 ;  /* 0x0000003039337221 */ /* 0x000fc80000010000 */
[----:B------:R-:W-:Y:S01]  /*6850*/  FADD.FTZ R48, R160, R51 ;  /* 0x00000033a0307221 */ /* 0x000fe20000010000 */
[----:B------:R-:W-:Y:S01]  /*6860*/  F2FP.F16.F32.PACK_AB R160, R61, R160 ;  /* 0x000000a03da0723e */ /* 0x000fe200000000ff */
[----:B------:R-:W2:Y:S01]  /*6870*/  MUFU.EX2 R171, R171 ;  /* 0x000000ab00ab7308 */ /* 0x000ea20000000800 */
[----:B0-----:R-:W-:Y:S01]  /*6880*/  FADD.FTZ R11, R169, R6 ;  /* 0x00000006a90b7221 */ /* 0x001fe20000010000 */
[----:B------:R-:W-:-:S04]  /*6890*/  FADD.FTZ R51, R61, R48 ;  /* 0x000000303d337221 */ /* 0x000fc80000010000 */
[----:B------:R-:W-:Y:S01]  /*68a0*/  FADD.FTZ R48, R162, R51 ;  /* 0x00000033a2307221 */ /* 0x000fe20000010000 */
[C---:B------:R-:W-:Y:S01]  /*68b0*/  F2FP.F16.F32.PACK_AB R162, R13.reuse, R162 ;  /* 0x000000a20da2723e */ /* 0x040fe200000000ff */
[----:B------:R-:W0:Y:S01]  /*68c0*/  MUFU.EX2 R40, R40 ;  /* 0x0000002800287308 */ /* 0x000e220000000800 */
[C---:B-1----:R-:W-:Y:S01]  /*68d0*/  FADD.FTZ R6, R38.reuse, R11 ;  /* 0x0000000b26067221 */ /* 0x042fe20000010000 */
[----:B------:R-:W-:Y:S01]  /*68e0*/  FADD.FTZ R27, R13, R48 ;  /* 0x000000300d1b7221 */ /* 0x000fe20000010000 */
[----:B------:R-:W-:-:S03]  /*68f0*/  F2FP.F16.F32.PACK_AB R169, R38, R169 ;  /* 0x000000a926a9723e */ /* 0x000fc600000000ff */
[----:B------:R-:W-:Y:S02]  /*6900*/  FADD.FTZ R48, R12, R27 ;  /* 0x0000001b0c307221 */ /* 0x000fe40000010000 */
[----:B------:R-:W1:Y:S01]  /*6910*/  MUFU.EX2 R165, R165 ;  /* 0x000000a500a57308 */ /* 0x000e620000000800 */
[----:B--2---:R-:W-:Y:S01]  /*6920*/  FADD.FTZ R11, R171, R6 ;  /* 0x00000006ab0b7221 */ /* 0x004fe20000010000 */
[----:B------:R-:W-:-:S04]  /*6930*/  FADD.FTZ R27, R15, R48 ;  /* 0x000000300f1b7221 */ /* 0x000fc80000010000 */
[----:B------:R-:W-:Y:S02]  /*6940*/  FADD.FTZ R48, R14, R27 ;  /* 0x0000001b0e307221 */ /* 0x000fe40000010000 */
[----:B------:R-:W2:Y:S01]  /*6950*/  MUFU.EX2 R42, R42 ;  /* 0x0000002a002a7308 */ /* 0x000ea20000000800 */
[C---:B0-----:R-:W-:Y:S01]  /*6960*/  FADD.FTZ R6, R40.reuse, R11 ;  /* 0x0000000b28067221 */ /* 0x041fe20000010000 */
[----:B------:R-:W-:Y:S01]  /*6970*/  FADD.FTZ R27, R21, R48 ;  /* 0x00000030151b7221 */ /* 0x000fe20000010000 */
[----:B------:R-:W-:-:S05]  /*6980*/  F2FP.F16.F32.PACK_AB R171, R40, R171 ;  /* 0x000000ab28ab723e */ /* 0x000fca00000000ff */
[----:B------:R-:W0:Y:S01]  /*6990*/  MUFU.EX2 R167, R167 ;  /* 0x000000a700a77308 */ /* 0x000e220000000800 */
[----:B-1----:R-:W-:-:S07]  /*69a0*/  FADD.FTZ R11, R165, R6 ;  /* 0x00000006a50b7221 */ /* 0x002fce0000010000 */
[----:B------:R-:W1:Y:S01]  /*69b0*/  MUFU.EX2 R44, R44 ;  /* 0x0000002c002c7308 */ /* 0x000e620000000800 */
[C---:B--2---:R-:W-:Y:S01]  /*69c0*/  FADD.FTZ R6, R42.reuse, R11 ;  /* 0x0000000b2a067221 */ /* 0x044fe20000010000 */
[----:B------:R-:W-:-:S06]  /*69d0*/  F2FP.F16.F32.PACK_AB R165, R42, R165 ;  /* 0x000000a52aa5723e */ /* 0x000fcc00000000ff */
[----:B------:R-:W-:Y:S01]  /*69e0*/  MUFU.EX2 R46, R46 ;  /* 0x0000002e002e7308 */ /* 0x000fe20000000800 */
[----:B0-----:R-:W-:-:S07]  /*69f0*/  FADD.FTZ R11, R167, R6 ;  /* 0x00000006a70b7221 */ /* 0x001fce0000010000 */
[----:B------:R-:W-:Y:S01]  /*6a00*/  MUFU.EX2 R71, R71 ;  /* 0x0000004700477308 */ /* 0x000fe20000000800 */
[C---:B-1----:R-:W-:Y:S01]  /*6a10*/  FADD.FTZ R6, R44.reuse, R11 ;  /* 0x0000000b2c067221 */ /* 0x042fe20000010000 */
[----:B------:R-:W-:-:S06]  /*6a20*/  F2FP.F16.F32.PACK_AB R167, R44, R167 ;  /* 0x000000a72ca7723e */ /* 0x000fcc00000000ff */
[----:B------:R-:W-:Y:S08]  /*6a30*/  MUFU.EX2 R52, R205 ;  /* 0x000000cd00347308 */ /* 0x000ff00000000800 */
[----:B------:R-:W0:Y:S08]  /*6a40*/  MUFU.EX2 R75, R75 ;  /* 0x0000004b004b7308 */ /* 0x000e300000000800 */
[----:B------:R-:W-:Y:S01]  /*6a50*/  MUFU.EX2 R54, R53 ;  /* 0x0000003500367308 */ /* 0x000fe20000000800 */
[----:B------:R-:W-:-:S02]  /*6a60*/  WARPGROUP.DEPBAR.LE gsb0, 0x0 ;  /* 0x00008000000079c5 */ /* 0x000fc40000010000 */
[----:B------:R1:W-:Y:S01]  /*6a70*/  @!P1 SYNCS.ARRIVE.TRANS64.RED.A1T0 RZ, [R5+URZ], RZ ;  /* 0x000000ff05ff99a7 */ /* 0x0003e2000810043f */
[----:B------:R-:W-:-:S04]  /*6a80*/  F2FP.F16.F32.PACK_AB R152, R25, R20 ;  /* 0x000000141998723e */ /* 0x000fc800000000ff */
[----:B------:R-:W2:Y:S01]  /*6a90*/  MUFU.EX2 R79, R79 ;  /* 0x0000004f004f7308 */ /* 0x000ea20000000800 */
[----:B------:R-:W-:Y:S02]  /*6aa0*/  F2FP.F16.F32.PACK_AB R154, R37, R24 ;  /* 0x00000018259a723e */ /* 0x000fe400000000ff */
[----:B0-----:R-:W-:Y:S01]  /*6ab0*/  F2FP.F16.F32.PACK_AB R157, R75, R52 ;  /* 0x000000344b9d723e */ /* 0x001fe200000000ff */
[-CC-:B-1----:R-:W-:Y:S01]  /*6ac0*/  FFMA.FTZ R5, R175, R0.reuse, -R30.reuse ;  /* 0x00000000af057223 */ /* 0x182fe2000001081e */
[----:B------:R0:W-:Y:S01]  /*6ad0*/  @!P1 SYNCS.ARRIVE.TRANS64.RED.A1T0 RZ, [R50+URZ], RZ ;  /* 0x000000ff32ff99a7 */ /* 0x0001e2000810043f */
[----:B------:R-:W-:Y:S02]  /*6ae0*/  FFMA.FTZ R30, R87, R0, -R30 ;  /* 0x00000000571e7223 */ /* 0x000fe4000001081e */
[----:B------:R-:W-:Y:S01]  /*6af0*/  MUFU.EX2 R48, R207 ;  /* 0x000000cf00307308 */ /* 0x000fe20000000800 */
[----:B------:R-:W-:-:S07]  /*6b00*/  F2FP.F16.F32.PACK_AB R175, R47, R36 ;  /* 0x000000242faf723e */ /* 0x000fce00000000ff */
[----:B------:R-:W1:Y:S01]  /*6b10*/  MUFU.EX2 R5, R5 ;  /* 0x0000000500057308 */ /* 0x000e620000000800 */
[----:B--2---:R-:W-:-:S07]  /*6b20*/  F2FP.F16.F32.PACK_AB R159, R79, R54 ;  /* 0x000000364f9f723e */ /* 0x004fce00000000ff */
[----:B0-----:R0:W2:Y:S08]  /*6b30*/  MUFU.EX2 R50, R173 ;  /* 0x000000ad00327308 */ /* 0x0010b00000000800 */
[----:B------:R-:W3:Y:S01]  /*6b40*/  MUFU.EX2 R83, R83 ;  /* 0x0000005300537308 */ /* 0x000ee20000000800 */
[----:B-1----:R-:W-:Y:S01]  /*6b50*/  FADD.FTZ R11, R5, R6 ;  /* 0x00000006050b7221 */ /* 0x002fe20000010000 */
[----:B------:R-:W-:Y:S01]  /*6b60*/  FADD.FTZ R6, R20, R27 ;  /* 0x0000001b14067221 */ /* 0x000fe20000010000 */
[----:B0-----:R-:W-:-:S02]  /*6b70*/  F2FP.F16.F32.PACK_AB R173, R73, R34 ;  /* 0x0000002249ad723e */ /* 0x001fc400000000ff */
[----:B------:R-:W-:Y:S01]  /*6b80*/  FADD.FTZ R11, R46, R11 ;  /* 0x0000000b2e0b7221 */ /* 0x000fe20000010000 */
[----:B------:R-:W-:Y:S02]  /*6b90*/  FADD.FTZ R13, R25, R6 ;  /* 0x00000006190d7221 */ /* 0x000fe40000010000 */
[----:B------:R0:W-:Y:S01]  /*6ba0*/  MUFU.EX2 R10, R161 ;  /* 0x000000a1000a7308 */ /* 0x0001e20000000800 */
[----:B--2---:R-:W-:Y:S01]  /*6bb0*/  FADD.FTZ R11, R50, R11 ;  /* 0x0000000b320b7221 */ /* 0x004fe20000010000 */
[----:B------:R-:W-:Y:S01]  /*6bc0*/  FADD.FTZ R6, R24, R13 ;  /* 0x0000000d18067221 */ /* 0x000fe20000010000 */
[C---:B------:R-:W-:Y:S02]  /*6bd0*/  F2FP.F16.F32.PACK_AB R163, R71.reuse, R50 ;  /* 0x0000003247a3723e */ /* 0x040fe400000000ff */
[----:B------:R-:W-:Y:S01]  /*6be0*/  FADD.FTZ R11, R71, R11 ;  /* 0x0000000b470b7221 */ /* 0x000fe20000010000 */
[----:B------:R-:W-:Y:S02]  /*6bf0*/  FADD.FTZ R6, R37, R6 ;  /* 0x0000000625067221 */ /* 0x000fe40000010000 */
[----:B------:R-:W1:Y:S01]  /*6c00*/  MUFU.EX2 R30, R30 ;  /* 0x0000001e001e7308 */ /* 0x000e620000000800 */
[----:B------:R-:W-:Y:S01]  /*6c10*/  FADD.FTZ R11, R52, R11 ;  /* 0x0000000b340b7221 */ /* 0x000fe20000010000 */
[----:B0-----:R-:W-:-:S02]  /*6c20*/  F2FP.F16.F32.PACK_AB R161, R46, R5 ;  /* 0x000000052ea1723e */ /* 0x001fc400000000ff */
[----:B---3--:R-:W-:Y:S01]  /*6c30*/  F2FP.F16.F32.PACK_AB R153, R83, R48 ;  /* 0x000000305399723e */ /* 0x008fe200000000ff */
[----:B------:R-:W-:-:S04]  /*6c40*/  FADD.FTZ R11, R75, R11 ;  /* 0x0000000b4b0b7221 */ /* 0x000fc80000010000 */
[----:B------:R-:W-:-:S04]  /*6c50*/  FADD.FTZ R11, R54, R11 ;  /* 0x0000000b360b7221 */ /* 0x000fc80000010000 */
[----:B------:R-:W-:-:S04]  /*6c60*/  FADD.FTZ R11, R79, R11 ;  /* 0x0000000b4f0b7221 */ /* 0x000fc80000010000 */
[----:B------:R-:W-:Y:S01]  /*6c70*/  FADD.FTZ R11, R48, R11 ;  /* 0x0000000b300b7221 */ /* 0x000fe20000010000 */
[----:B-1----:R-:W-:-:S03]  /*6c80*/  F2FP.F16.F32.PACK_AB R155, R30, R10 ;  /* 0x0000000a1e9b723e */ /* 0x002fc600000000ff */
[----:B------:R-:W-:-:S04]  /*6c90*/  FADD.FTZ R11, R83, R11 ;  /* 0x0000000b530b7221 */ /* 0x000fc80000010000 */
[----:B------:R-:W-:Y:S01]  /*6ca0*/  FADD.FTZ R11, R10, R11 ;  /* 0x0000000b0a0b7221 */ /* 0x000fe20000010000 */
[----:B------:R-:W-:-:S03]  /*6cb0*/  IMAD.MOV.U32 R10, RZ, RZ, R4 ;  /* 0x000000ffff0a7224 */ /* 0x000fc600078e0004 */
[----:B------:R-:W-:Y:S01]  /*6cc0*/  FADD.FTZ R5, R30, R11 ;  /* 0x0000000b1e057221 */ /* 0x000fe20000010000 */
[----:B------:R-:W-:Y:S01]  /*6cd0*/  IMAD.MOV.U32 R11, RZ, RZ, R7 ;  /* 0x000000ffff0b7224 */ /* 0x000fe200078e0007 */
[----:B------:R-:W-:Y:S06]  /*6ce0*/  @P2 BRA `(.L_x_2012) ;  /* 0xffffffd400742947 */ /* 0x000fec000383ffff */
.L_x_2003:
[----:B------:R-:W-:-:S13]  /*6cf0*/  ISETP.LE.AND P2, PT, RZ, UR4, PT ;  /* 0x00000004ff007c0c */ /* 0x000fda000bf43270 */
[----:B------:R-:W-:Y:S05]  /*6d00*/  @!P2 BRA `(.L_x_2013) ;  /* 0x000000200068a947 */ /* 0x000fea0003800000 */
[----:B------:R-:W-:Y:S01]  /*6d10*/  IMAD.MOV.U32 R10, RZ, RZ, R7 ;  /* 0x000000ffff0a7224 */ /* 0x000fe200078e0007 */
[----:B------:R-:W-:Y:S01]  /*6d20*/  UMOV UR5, UR37 ;  /* 0x0000002500057c82 */ /* 0x000fe20008000000 */
[----:B------:R-:W-:Y:S01]  /*6d30*/  IMAD.MOV.U32 R11, RZ, RZ, R4 ;  /* 0x000000ffff0b7224 */ /* 0x000fe200078e0004 */
[----:B------:R-:W-:-:S06]  /*6d40*/  UMOV UR6, UR36 ;  /* 0x0000002400067c82 */ /* 0x000fcc0008000000 */
.L_x_2022:
[----:B------:R-:W-:-:S04]  /*6d50*/  UIADD3 UR10, UR6, 0x1, URZ ;  /* 0x00000001060a7890 */ /* 0x000fc8000fffe03f */
[----:B------:R-:W-:-:S04]  /*6d60*/  UISETP.NE.AND UP0, UPT, UR10, 0x2, UPT ;  /* 0x000000020a00788c */ /* 0x000fc8000bf05270 */
[----:B------:R-:W-:Y:S02]  /*6d70*/  USEL UR10, UR10, URZ, UP0 ;  /* 0x0000003f0a0a7287 */ /* 0x000fe40008000000 */
[----:B------:R-:W-:-:S04]  /*6d80*/  USEL UR37, URZ, 0x1, UP0 ;  /* 0x000000013f257887 */ /* 0x000fc80008000000 */
[----:B------:R-:W-:Y:S01]  /*6d90*/  ULOP3.LUT UR37, UR5, UR37, URZ, 0x3c, !UPT ;  /* 0x0000002505257292 */ /* 0x000fe2000f8e3c3f */
[----:B------:R-:W-:Y:S01]  /*6da0*/  UMOV UR36, UR10 ;  /* 0x0000000a00247c82 */ /* 0x000fe20008000000 */
[----:B------:R-:W-:Y:S10]  /*6db0*/  @!P0 BRA `(.L_x_2014) ;  /* 0x0000000000048947 */ /* 0x000ff40003800000 */
[----:B------:R-:W-:Y:S01]  /*6dc0*/  BPT.TRAP 0x1 ;  /* 0x000000040000795c */ /* 0x000fe20000300000 */
.L_x_2014:
[----:B------:R-:W-:Y:S01]  /*6dd0*/  ULEA UR7, UR36, UR38, 0x3 ;  /* 0x0000002624077291 */ /* 0x000fe2000f8e183f */
[----:B------:R-:W-:-:S05]  /*6de0*/  IMAD.U32 R0, RZ, RZ, UR37 ;  /* 0x00000025ff007e24 */ /* 0x000fca000f8e00ff */
[----:B------:R-:W-:-:S04]  /*6df0*/  SHF.L.U32 R0, R0, 0x1f, RZ ;  /* 0x0000001f00007819 */ /* 0x000fc800000006ff */
[----:B------:R0:W1:Y:S01]  /*6e00*/  SYNCS.PHASECHK.TRANS64.TRYWAIT P2, [UR7+0x34830], R0 ;  /* 0x03483000ff0075a7 */ /* 0x0000620008040147 */
[----:B------:R-:W-:Y:S05]  /*6e10*/  @!P0 BRA `(.L_x_2015) ;  /* 0x0000000000048947 */ /* 0x000fea0003800000 */
[----:B------:R-:W-:Y:S01]  /*6e20*/  BPT.TRAP 0x1 ;  /* 0x000000040000795c */ /* 0x000fe20000300000 */
.L_x_2015:
[----:B-1----:R-:W-:Y:S05]  /*6e30*/  @P2 BRA `(.L_x_2016) ;  /* 0x0000000000082947 */ /* 0x002fea0003800000 */
[----:B------:R-:W1:Y:S02]  /*6e40*/  SYNCS.PHASECHK.TRANS64.TRYWAIT P2, [UR7+0x34830], R0 ;  /* 0x03483000ff0075a7 */ /* 0x000e640008040147 */
[----:B-1----:R-:W-:Y:S05]  /*6e50*/  @!P2 BRA `(.L_x_2017) ;  /* 0x000000a40014a947 */ /* 0x002fea0003800000 */
.L_x_2016:
        /* <DEDUP_REMOVED lines=141> */
.L_x_2018:
[----:B------:R-:W-:Y:S01]  /*7730*/  ULEA UR11, UR6, UR38, 0x3 ;  /* 0x00000026060b7291 */ /* 0x000fe2000f8e183f */
[----:B01----:R-:W-:-:S05]  /*7740*/  IMAD.U32 R0, RZ, RZ, UR5 ;  /* 0x00000005ff007e24 */ /* 0x003fca000f8e00ff */
[----:B------:R-:W-:-:S04]  /*7750*/  SHF.L.U32 R0, R0, 0x1f, RZ ;  /* 0x0000001f00007819 */ /* 0x000fc800000006ff */
[----:B------:R0:W1:Y:S01]  /*7760*/  SYNCS.PHASECHK.TRANS64.TRYWAIT P2, [UR11+0x34850], R0 ;  /* 0x03485000ff0075a7 */ /* 0x000062000804014b */
[----:B------:R-:W-:Y:S05]  /*7770*/  @!P0 BRA `(.L_x_2019) ;  /* 0x0000000000048947 */ /* 0x000fea0003800000 */
[----:B------:R-:W-:Y:S01]  /*7780*/  BPT.TRAP 0x1 ;  /* 0x000000040000795c */ /* 0x000fe20000300000 */
.L_x_2019:
[----:B-1----:R-:W-:Y:S05]  /*7790*/  @P2 BRA `(.L_x_2020) ;  /* 0x0000000000082947 */ /* 0x002fea0003800000 */
[----:B------:R-:W1:Y:S02]  /*77a0*/  SYNCS.PHASECHK.TRANS64.TRYWAIT P2, [UR11+0x34850], R0 ;  /* 0x03485000ff0075a7 */ /* 0x000e64000804014b */
[----:B-1----:R-:W-:Y:S05]  /*77b0*/  @!P2 BRA `(.L_x_2021) ;  /* 0x0000009800d4a947 */ /* 0x002fea0003800000 */
.L_x_2020:
[----:B------:R-:W-:Y:S01]  /*77c0*/  UIADD3 UR5, UR38, 0x400, URZ ;  /* 0x0000040026057890 */ /* 0x000fe2000fffe03f */
[----:B------:R-:W-:Y:S01]  /*77d0*/  WARPGROUP.ARRIVE ;  /* 0x00000000000079c5 */ /* 0x000fe20000000000 */
[----:B------:R-:W-:Y:S01]  /*77e0*/  UMOV UR7, 0x40000040 ;  /* 0x4000004000077882 */ /* 0x000fe20000000000 */
[----:B01----:R-:W-:Y:S01]  /*77f0*/  FMNMX.FTZ R0, R24, R11, !PT ;  /* 0x0000000b18007209 */ /* 0x003fe20007810000 */
        /* <DEDUP_REMOVED lines=8> */
[----:B------:R-:W-:-:S04]  /*7880*/  FMNMX.FTZ R0, R32, R3, !PT ;  /* 0x0000000320007209 */ /* 0x000fc80007810000 */
        /* <DEDUP_REMOVED lines=31> */
[----:B------:R-:W0:Y:S03]  /*7a80*/  LDC R0, c[0x0][0x988] ;  /* 0x00026200ff007b82 */ /* 0x000e260000000800 */
[----:B------:R-:W1:Y:S02]  /*7a90*/  SHFL.BFLY PT, R3, R2, 0x2, 0x1f ;  /* 0x0c401f0002037f89 */ /* 0x000e6400000e0000 */
[----:B-1----:R-:W-:Y:S02]  /*7aa0*/  FMNMX.FTZ R7, R2, R3, !PT ;  /* 0x0000000302077209 */ /* 0x002fe40007810000 */
[----:B------:R-:W-:-:S03]  /*7ab0*/  FMNMX.FTZ R2, R26, R10, !PT ;  /* 0x0000000a1a027209 */ /* 0x000fc60007810000 */
[----:B------:R-:W1:Y:S01]  /*7ac0*/  SHFL.BFLY PT, R4, R7, 0x1, 0x1f ;  /* 0x0c201f0007047f89 */ /* 0x000e6200000e0000 */
[----:B------:R-:W-:Y:S02]  /*7ad0*/  WARPGROUP.DEPBAR.LE gsb0, 0x0 ;  /* 0x00008000000079c5 */ /* 0x000fe40000010000 */
[----:B------:R-:W-:-:S06]  /*7ae0*/  WARPGROUP.ARRIVE ;  /* 0x00000000000079c5 */ /* 0x000fcc0000000000 */
[----:B------:R-:W-:Y:S01]  /*7af0*/  HGMMA.64x128x16.F32 R88, R176, gdesc[UR4].tnspB, R88, gsb0 ;  /* 0x41e00004b0587df0 */ /* 0x000fe20008000858 */
[----:B------:R-:W-:Y:S01]  /*7b00*/  UIADD3 UR6, UR5, 0x100, URZ ;  /* 0x0000010005067890 */ /* 0x000fe2000fffe03f */
[----:B------:R-:W-:Y:S01]  /*7b10*/  UMOV UR7, 0x40000040 ;  /* 0x4000004000077882 */ /* 0x000fe20000000000 */
[----:B-1----:R-:W-:Y:S02]  /*7b20*/  FMNMX.FTZ R4, R7, R4, !PT ;  /* 0x0000000407047209 */ /* 0x002fe40007810000 */
[----:B------:R-:W-:-:S03]  /*7b30*/  FMNMX.FTZ R7, R27, R2, !PT ;  /* 0x000000021b077209 */ /* 0x000fc60007810000 */
[----:B------:R-:W-:Y:S01]  /*7b40*/  FADD.FTZ R3, -R4, R11 ;  /* 0x0000000b04037221 */ /* 0x000fe20000010100 */
[----:B------:R-:W-:-:S03]  /*7b50*/  FMNMX.FTZ R2, R30, R7, !PT ;  /* 0x000000071e027209 */ /* 0x000fc60007810000 */
[----:B0-----:R-:W-:Y:S01]  /*7b60*/  FMUL.FTZ R3, R3, R0 ;  /* 0x0000000003037220 */ /* 0x001fe20000410000 */
        /* <DEDUP_REMOVED lines=30> */
[----:B------:R-:W0:Y:S01]  /*7d50*/  SHFL.BFLY PT, R7, R2, 0x2, 0x1f ;  /* 0x0c401f0002077f89 */ /* 0x000e2200000e0000 */
        /* <DEDUP_REMOVED lines=16> */
[----:B0-----:R-:W-:Y:S01]  /*7e60*/  FMNMX.FTZ R24, R2, R7, !PT ;  /* 0x0000000702187209 */ /* 0x001fe20007810000 */
[----:B------:R-:W-:Y:S01]  /*7e70*/  UMOV UR7, 0x40000040 ;  /* 0x4000004000077882 */ /* 0x000fe20000000000 */
[-CC-:B------:R-:W-:Y:S01]  /*7e80*/  FFMA.FTZ R11, R25, R0.reuse, -R169.reuse ;  /* 0x00000000190b7223 */ /* 0x180fe200000108a9 */
[-CC-:B------:R-:W-:Y:S01]  /*7e90*/  FFMA.FTZ R25, R41, R0.reuse, -R169.reuse ;  /* 0x0000000029197223 */ /* 0x180fe200000108a9 */
[-CC-:B------:R-:W-:Y:S01]  /*7ea0*/  FFMA.FTZ R41, R57, R0.reuse, -R169.reuse ;  /* 0x0000000039297223 */ /* 0x180fe200000108a9 */
[----:B------:R-:W0:Y:S01]  /*7eb0*/  SHFL.BFLY PT, R7, R24, 0x1, 0x1f ;  /* 0x0c201f0018077f89 */ /* 0x000e2200000e0000 */
[-CC-:B------:R-:W-:Y:S01]  /*7ec0*/  FFMA.FTZ R57, R73, R0.reuse, -R169.reuse ;  /* 0x0000000049397223 */ /* 0x180fe200000108a9 */
[----:B------:R-:W1:Y:S01]  /*7ed0*/  MUFU.EX2 R180, R180 ;  /* 0x000000b400b47308 */ /* 0x000e620000000800 */
        /* <DEDUP_REMOVED lines=14> */
[--C-:B------:R-:W-:Y:S01]  /*7fc0*/  FFMA.FTZ R53, R69, R0, -R169.reuse ;  /* 0x0000000045357223 */ /* 0x100fe200000108a9 */
[----:B------:R-:W-:Y:S01]  /*7fd0*/  MUFU.EX2 R182, R182 ;  /* 0x000000b600b67308 */ /* 0x000fe20000000800 */
[----:B-1----:R-:W-:Y:S01]  /*7fe0*/  FFMA.FTZ R6, R3, R6, R180 ;  /* 0x0000000603067223 */ /* 0x002fe200000100b4 */
[-CC-:B------:R-:W-:Y:S01]  /*7ff0*/  FFMA.FTZ R168, R48, R0.reuse, -R169.reuse ;  /* 0x0000000030a87223 */ /* 0x180fe200000108a9 */
[-CC-:B------:R-:W-:Y:S01]  /*8000*/  FFMA.FTZ R170, R52, R0.reuse, -R169.reuse ;  /* 0x0000000034aa7223 */ /* 0x180fe200000108a9 */
[-CC-:B------:R-:W-:Y:S01]  /*8010*/  FFMA.FTZ R12, R72, R0.reuse, -R169.reuse ;  /* 0x00000000480c7223 */ /* 0x180fe200000108a9 */
[-CC-:B------:R-:W-:Y:S01]  /*8020*/  FFMA.FTZ R14, R76, R0.reuse, -R169.reuse ;  /* 0x000000004c0e7223 */ /* 0x180fe200000108a9 */
[----:B0-----:R-:W-:Y:S01]  /*8030*/  FMNMX.FTZ R7, R24, R7, !PT ;  /* 0x0000000718077209 */ /* 0x001fe20007810000 */
[-CC-:B------:R-:W-:Y:S01]  /*8040*/  FFMA.FTZ R61, R77, R0.reuse, -R169.reuse ;  /* 0x000000004d3d7223 */ /* 0x180fe200000108a9 */
[----:B------:R-:W-:Y:S01]  /*8050*/  MUFU.EX2 R13, R13 ;  /* 0x0000000d000d7308 */ /* 0x000fe20000000800 */
[-CC-:B------:R-:W-:Y:S01]  /*8060*/  FFMA.FTZ R16, R80, R0.reuse, -R169.reuse ;  /* 0x0000000050107223 */ /* 0x180fe200000108a9 */
[-CC-:B------:R-:W-:Y:S01]  /*8070*/  FFMA.FTZ R65, R81, R0.reuse, -R169.reuse ;  /* 0x0000000051417223 */ /* 0x180fe200000108a9 */
[----:B------:R-:W-:Y:S01]  /*8080*/  FADD.FTZ R73, -R7, R10 ;  /* 0x0000000a07497221 */ /* 0x000fe20000010100 */
[-CC-:B------:R-:W-:Y:S01]  /*8090*/  FFMA.FTZ R20, R84, R0.reuse, -R169.reuse ;  /* 0x0000000054147223 */ /* 0x180fe200000108a9 */
[----:B------:R-:W-:Y:S01]  /*80a0*/  FFMA.FTZ R69, R85, R0, -R169 ;  /* 0x0000000055457223 */ /* 0x000fe200000108a9 */
[----:B--2---:R-:W-:Y:S01]  /*80b0*/  F2FP.F16.F32.PACK_AB R180, R11, R180 ;  /* 0x000000b40bb4723e */ /* 0x004fe200000000ff */
[-C--:B------:R-:W-:Y:S01]  /*80c0*/  FMUL.FTZ R2, R73, R0.reuse ;  /* 0x0000000049027220 */ /* 0x080fe20000410000 */
[-C--:B------:R-:W-:Y:S01]  /*80d0*/  FMUL.FTZ R73, R7, R0.reuse ;  /* 0x0000000007497220 */ /* 0x080fe20000410000 */
[----:B------:R-:W-:Y:S03]  /*80e0*/  MUFU.EX2 R176, R176 ;  /* 0x000000b000b07308 */ /* 0x000fe60000000800 */
[-CC-:B------:R-:W-:Y:S01]  /*80f0*/  FFMA.FTZ R10, R27, R0.reuse, -R73.reuse ;  /* 0x000000001b0a7223 */ /* 0x180fe20000010849 */
[----:B------:R-:W-:Y:S01]  /*8100*/  FFMA.FTZ R181, R26, R0, -R73 ;  /* 0x000000001ab57223 */ /* 0x000fe20000010849 */
[----:B------:R-:W-:-:S02]  /*8110*/  IMAD.U32 R27, RZ, RZ, UR10 ;  /* 0x0000000aff1b7e24 */ /* 0x000fc4000f8e00ff */
[-CC-:B------:R-:W-:Y:S01]  /*8120*/  FFMA.FTZ R183, R30, R0.reuse, -R73.reuse ;  /* 0x000000001eb77223 */ /* 0x180fe20000010849 */
[-CC-:B------:R-:W-:Y:S01]  /*8130*/  FFMA.FTZ R28, R31, R0.reuse, -R73.reuse ;  /* 0x000000001f1c7223 */ /* 0x180fe20000010849 */
[----:B------:R-:W-:Y:S01]  /*8140*/  MUFU.EX2 R2, R2 ;  /* 0x0000000200027308 */ /* 0x000fe20000000800 */
[-CC-:B------:R-:W-:Y:S01]  /*8150*/  FFMA.FTZ R177, R34, R0.reuse, -R73.reuse ;  /* 0x0000000022b17223 */ /* 0x180fe20000010849 */
[----:B------:R-:W-:Y:S01]  /*8160*/  @!P1 LEA R27, R27, UR38, 0x3 ;  /* 0x000000261b1b9c11 */ /* 0x000fe2000f8e18ff */
[----:B------:R-:W-:Y:S02]  /*8170*/  IMAD.U32 R31, RZ, RZ, UR11 ;  /* 0x0000000bff1f7e24 */ /* 0x000fe4000f8e00ff */
[-CC-:B------:R-:W-:Y:S01]  /*8180*/  FFMA.FTZ R36, R35, R0.reuse, -R73.reuse ;  /* 0x0000000023247223 */ /* 0x180fe20000010849 */
[-CC-:B------:R-:W-:Y:S01]  /*8190*/  FFMA.FTZ R179, R38, R0.reuse, -R73.reuse ;  /* 0x0000000026b37223 */ /* 0x180fe20000010849 */
[-CC-:B------:R-:W-:Y:S01]  /*81a0*/  FFMA.FTZ R32, R39, R0.reuse, -R73.reuse ;  /* 0x0000000027207223 */ /* 0x180fe20000010849 */
[----:B------:R-:W-:Y:S01]  /*81b0*/  @!P1 VIADD R27, R27, 0x34840 ;  /* 0x000348401b1b9836 */ /* 0x000fe20000000000 */
[----:B------:R-:W0:Y:S01]  /*81c0*/  MUFU.EX2 R181, R181 ;  /* 0x000000b500b57308 */ /* 0x000e220000000800 */
[-CC-:B------:R-:W-:Y:S01]  /*81d0*/  FFMA.FTZ R173, R42, R0.reuse, -R73.reuse ;  /* 0x000000002aad7223 */ /* 0x180fe20000010849 */
[-CC-:B------:R-:W-:Y:S01]  /*81e0*/  FFMA.FTZ R34, R43, R0.reuse, -R73.reuse ;  /* 0x000000002b227223 */ /* 0x180fe20000010849 */
[-C--:B------:R-:W-:Y:S01]  /*81f0*/  FFMA.FTZ R175, R46, R0.reuse, -R73 ;  /* 0x000000002eaf7223 */ /* 0x080fe20000010849 */
[----:B------:R-:W-:Y:S01]  /*8200*/  @!P1 PRMT R27, RZ, 0x654, R27 ;  /* 0x00000654ff1b9816 */ /* 0x000fe2000000001b */
[-CC-:B------:R-:W-:Y:S01]  /*8210*/  FFMA.FTZ R30, R47, R0.reuse, -R73.reuse ;  /* 0x000000002f1e7223 */ /* 0x180fe20000010849 */
[-CC-:B------:R-:W-:Y:S01]  /*8220*/  FFMA.FTZ R24, R51, R0.reuse, -R73.reuse ;  /* 0x0000000033187223 */ /* 0x180fe20000010849 */
        /* <DEDUP_REMOVED lines=8> */
[-C--:B------:R-:W-:Y:S01]  /*82b0*/  FFMA.FTZ R71, R71, R0.reuse, -R73 ;  /* 0x0000000047477223 */ /* 0x080fe20000010849 */
[----:B------:R-:W-:Y:S01]  /*82c0*/  MUFU.EX2 R183, R183 ;  /* 0x000000b700b77308 */ /* 0x000fe20000000800 */
[----:B0-----:R-:W-:Y:S01]  /*82d0*/  FFMA.FTZ R5, R2, R5, R181 ;  /* 0x0000000502057223 */ /* 0x001fe200000100b5 */
[-CC-:B------:R-:W-:Y:S01]  /*82e0*/  FFMA.FTZ R74, R74, R0.reuse, -R73.reuse ;  /* 0x000000004a4a7223 */ /* 0x180fe20000010849 */
[-CC-:B------:R-:W-:Y:S01]  /*82f0*/  FFMA.FTZ R75, R75, R0.reuse, -R73.reuse ;  /* 0x000000004b4b7223 */ /* 0x180fe20000010849 */
[-CC-:B------:R-:W-:Y:S01]  /*8300*/  FFMA.FTZ R78, R78, R0.reuse, -R73.reuse ;  /* 0x000000004e4e7223 */ /* 0x180fe20000010849 */
[-CC-:B------:R-:W-:Y:S01]  /*8310*/  FFMA.FTZ R79, R79, R0.reuse, -R73.reuse ;  /* 0x000000004f4f7223 */ /* 0x180fe20000010849 */
[-CC-:B------:R-:W-:Y:S01]  /*8320*/  FFMA.FTZ R82, R82, R0.reuse, -R73.reuse ;  /* 0x0000000052527223 */ /* 0x180fe20000010849 */
[-CC-:B------:R-:W-:Y:S01]  /*8330*/  FFMA.FTZ R83, R83, R0.reuse, -R73.reuse ;  /* 0x0000000053537223 */ /* 0x180fe20000010849 */
[----:B------:R-:W-:Y:S01]  /*8340*/  MUFU.EX2 R28, R28 ;  /* 0x0000001c001c7308 */ /* 0x000fe20000000800 */
[----:B-1----:R-:W-:Y:S01]  /*8350*/  F2FP.F16.F32.PACK_AB R181, R10, R181 ;  /* 0x000000b50ab5723e */ /* 0x002fe200000000ff */
[----:B------:R-:W-:-:S06]  /*8360*/  FFMA.FTZ R86, R86, R0, -R73 ;  /* 0x0000000056567223 */ /* 0x000fcc0000010849 */
        /* <DEDUP_REMOVED lines=9> */
[----:B------:R-:W-:-:S04]  /*8400*/  FFMA.FTZ R164, R56, R0, -R169 ;  /* 0x0000000038a47223 */ /* 0x000fc800000108a9 */
[----:B------:R-:W-:Y:S01]  /*8410*/  MUFU.EX2 R172, R172 ;  /* 0x000000ac00ac7308 */ /* 0x000fe20000000800 */
[-C--:B------:R-:W-:Y:S01]  /*8420*/  FFMA.FTZ R166, R60, R0.reuse, -R169 ;  /* 0x000000003ca67223 */ /* 0x080fe200000108a9 */
[-CC-:B------:R-:W-:Y:S01]  /*8430*/  FFMA.FTZ R165, R58, R0.reuse, -R73.reuse ;  /* 0x000000003aa57223 */ /* 0x180fe20000010849 */
[----:B------:R-:W-:Y:S01]  /*8440*/  FFMA.FTZ R167, R62, R0, -R73 ;  /* 0x000000003ea77223 */ /* 0x000fe20000010849 */
[----:B------:R-:W-:Y:S01]  /*8450*/  HGMMA.64x128x16.F32 R88, R160, gdesc[UR4].tnspB, R88, gsb0 ;  /* 0x41e00004a0587df0 */ /* 0x000fe20008000858 */
[----:B------:R-:W-:Y:S01]  /*8460*/  UIADD3 UR6, UR5, 0x300, URZ ;  /* 0x0000030005067890 */ /* 0x000fe2000fffe03f */
[----:B------:R-:W-:Y:S02]  /*8470*/  UMOV UR7, 0x40000040 ;  /* 0x4000004000077882 */ /* 0x000fe40000000000 */
        /* <DEDUP_REMOVED lines=22> */
[-CC-:B------:R-:W-:Y:S02]  /*85e0*/  FFMA.FTZ R169, R50, R0.reuse, -R73.reuse ;  /* 0x0000000032a97223 */ /* 0x180fe40000010849 */
[----:B------:R-:W-:Y:S01]  /*85f0*/  MUFU.EX2 R166, R166 ;  /* 0x000000a600a67308 */ /* 0x000fe20000000800 */
[----:B------:R-:W-:Y:S01]  /*8600*/  FFMA.FTZ R73, R87, R0, -R73 ;  /* 0x0000000057497223 */ /* 0x000fe20000010849 */
[----:B------:R-:W-:Y:S01]  /*8610*/  HGMMA.64x128x16.F32 R88, R156, gdesc[UR4].tnspB, R88, gsb0 ;  /* 0x41e000049c587df0 */ /* 0x000fe20008000858 */
[----:B------:R-:W-:Y:S01]  /*8620*/  UIADD3 UR6, UR5, 0x380, URZ ;  /* 0x0000038005067890 */ /* 0x000fe2000fffe03f */
[----:B------:R-:W-:Y:S02]  /*8630*/  UMOV UR7, 0x40000040 ;  /* 0x4000004000077882 */ /* 0x000fe40000000000 */
[----:B------:R-:W-:-:S02]  /*8640*/  UMOV UR5, UR37 ;  /* 0x0000002500057c82 */ /* 0x000fc40008000000 */
        /* <DEDUP_REMOVED lines=13> */
[----:B------:R-:W0:Y:S08]  /*8720*/  MUFU.EX2 R57, R57 ;  /* 0x0000003900397308 */ /* 0x000e300000000800 */
[----:B------:R-:W-:Y:S08]  /*8730*/  MUFU.EX2 R75, R75 ;  /* 0x0000004b004b7308 */ /* 0x000ff00000000800 */
[----:B------:R-:W-:Y:S08]  /*8740*/  MUFU.EX2 R14, R14 ;  /* 0x0000000e000e7308 */ /* 0x000ff00000000800 */
[----:B------:R-:W1:Y:S01]  /*8750*/  MUFU.EX2 R61, R61 ;  /* 0x0000003d003d7308 */ /* 0x000e620000000800 */
[----:B------:R-:W-:-:S02]  /*8760*/  WARPGROUP.DEPBAR.LE gsb0, 0x0 ;  /* 0x00008000000079c5 */ /* 0x000fc40000010000 */
[----:B------:R-:W-:-:S05]  /*8770*/  WARPGROUP.ARRIVE ;  /* 0x00000000000079c5 */ /* 0x000fca0000000000 */
[----:B------:R-:W-:Y:S01]  /*8780*/  MUFU.EX2 R157, R74 ;  /* 0x0000004a009d7308 */ /* 0x000fe20000000800 */
[----:B0-----:R-:W-:Y:S01]  /*8790*/  F2FP.F16.F32.PACK_AB R156, R57, R12 ;  /* 0x0000000c399c723e */ /* 0x001fe200000000ff */
[----:B------:R-:W-:Y:S01]  /*87a0*/  HGMMA.64x128x16.F32 R88, R152, gdesc[UR4].tnspB, R88, gsb0 ;  /* 0x41e0000498587df0 */ /* 0x000fe20008000858 */
[----:B------:R-:W-:Y:S01]  /*87b0*/  UIADD3 UR6, UR4, -0x1, URZ ;  /* 0xffffffff04067890 */ /* 0x000fe2000fffe03f */
[----:B-1----:R-:W-:-:S04]  /*87c0*/  F2FP.F16.F32.PACK_AB R158, R61, R14 ;  /* 0x0000000e3d9e723e */ /* 0x002fc800000000ff */
[----:B------:R-:W-:Y:S02]  /*87d0*/  MUFU.EX2 R159, R78 ;  /* 0x0000004e009f7308 */ /* 0x000fe40000000800 */
[----:B------:R-:W-:Y:S01]  /*87e0*/  UMOV UR4, UR6 ;  /* 0x0000000600047c82 */ /* 0x000fe20008000000 */
[----:B------:R-:W-:-:S05]  /*87f0*/  UMOV UR6, UR36 ;  /* 0x0000002400067c82 */ /* 0x000fca0008000000 */
[----:B------:R-:W-:Y:S08]  /*8800*/  MUFU.EX2 R79, R79 ;  /* 0x0000004f004f7308 */ /* 0x000ff00000000800 */
[----:B------:R-:W-:Y:S08]  /*8810*/  MUFU.EX2 R16, R16 ;  /* 0x0000001000107308 */ /* 0x000ff00000000800 */
[----:B------:R-:W0:Y:S08]  /*8820*/  MUFU.EX2 R65, R65 ;  /* 0x0000004100417308 */ /* 0x000e300000000800 */
[----:B------:R-:W-:Y:S08]  /*8830*/  MUFU.EX2 R83, R83 ;  /* 0x0000005300537308 */ /* 0x000ff00000000800 */
[----:B------:R-:W-:Y:S08]  /*8840*/  MUFU.EX2 R20, R20 ;  /* 0x0000001400147308 */ /* 0x000ff00000000800 */
[----:B------:R-:W1:Y:S01]  /*8850*/  MUFU.EX2 R69, R69 ;  /* 0x0000004500457308 */ /* 0x000e620000000800 */
[----:B------:R-:W-:-:S02]  /*8860*/  WARPGROUP.DEPBAR.LE gsb0, 0x0 ;  /* 0x00008000000079c5 */ /* 0x000fc40000010000 */
[----:B------:R2:W-:Y:S05]  /*8870*/  @!P1 SYNCS.ARRIVE.TRANS64.RED.A1T0 RZ, [R27+URZ], RZ ;  /* 0x000000ff1bff99a7 */ /* 0x0005ea000810043f */
[----:B------:R-:W3:Y:S01]  /*8880*/  MUFU.EX2 R153, R82 ;  /* 0x0000005200997308 */ /* 0x000ee20000000800 */
[----:B0-----:R-:W-:Y:S02]  /*8890*/  F2FP.F16.F32.PACK_AB R152, R65, R16 ;  /* 0x000000104198723e */ /* 0x001fe400000000ff */
[----:B-1----:R-:W-:Y:S01]  /*88a0*/  F2FP.F16.F32.PACK_AB R154, R69, R20 ;  /* 0x00000014459a723e */ /* 0x002fe200000000ff */
[----:B--2---:R-:W-:-:S04]  /*88b0*/  @!P1 VIADD R27, R31, 0x34860 ;  /* 0x000348601f1b9836 */ /* 0x004fc80000000000 */
[----:B------:R-:W0:Y:S01]  /*88c0*/  MUFU.EX2 R155, R86 ;  /* 0x00000056009b7308 */ /* 0x000e220000000800 */
[----:B------:R-:W-:Y:S01]  /*88d0*/  @!P1 PRMT R31, RZ, 0x654, R27 ;  /* 0x00000654ff1f9816 */ /* 0x000fe2000000001b */
[----:B------:R-:W-:Y:S01]  /*88e0*/  FADD.FTZ R27, R11, R6 ;  /* 0x000000060b1b7221 */ /* 0x000fe20000010000 */
[----:B------:R-:W-:Y:S02]  /*88f0*/  FADD.FTZ R6, R10, R5 ;  /* 0x000000050a067221 */ /* 0x000fe40000010000 */
[----:B------:R1:W-:Y:S01]  /*8900*/  @!P1 SYNCS.ARRIVE.TRANS64.RED.A1T0 RZ, [R31+URZ], RZ ;  /* 0x000000ff1fff99a7 */ /* 0x0003e2000810043f */
        /* <DEDUP_REMOVED lines=69> */
[----:B------:R-:W2:Y:S01]  /*8d60*/  MUFU.EX2 R12, R73 ;  /* 0x00000049000c7308 */ /* 0x000ea20000000800 */
        /* <DEDUP_REMOVED lines=9> */
[----:B---3--:R-:W-:Y:S01]  /*8e00*/  FADD.FTZ R6, R153, R6 ;  /* 0x0000000699067221 */ /* 0x008fe20000010000 */
[----:B------:R-:W-:Y:S02]  /*8e10*/  F2FP.F16.F32.PACK_AB R153, R83, R153 ;  /* 0x000000995399723e */ /* 0x000fe400000000ff */
[----:B------:R-:W-:Y:S01]  /*8e20*/  FADD.FTZ R5, R65, R10 ;  /* 0x0000000a41057221 */ /* 0x000fe20000010000 */
[----:B------:R-:W-:-:S03]  /*8e30*/  FADD.FTZ R6, R83, R6 ;  /* 0x0000000653067221 */ /* 0x000fc60000010000 */
[----:B------:R-:W-:Y:S01]  /*8e40*/  FADD.FTZ R10, R20, R5 ;  /* 0x00000005140a7221 */ /* 0x000fe20000010000 */
[----:B0-----:R-:W-:Y:S01]  /*8e50*/  FADD.FTZ R5, R155, R6 ;  /* 0x000000069b057221 */ /* 0x001fe20000010000 */
[C---:B--2---:R-:W-:Y:S02]  /*8e60*/  F2FP.F16.F32.PACK_AB R155, R12.reuse, R155 ;  /* 0x0000009b0c9b723e */ /* 0x044fe400000000ff */
[----:B------:R-:W-:Y:S01]  /*8e70*/  FADD.FTZ R6, R69, R10 ;  /* 0x0000000a45067221 */ /* 0x000fe20000010000 */
[----:B------:R-:W-:Y:S01]  /*8e80*/  FADD.FTZ R5, R12, R5 ;  /* 0x000000050c057221 */ /* 0x000fe20000010000 */
[----:B------:R-:W-:Y:S01]  /*8e90*/  IMAD.MOV.U32 R10, RZ, RZ, R7 ;  /* 0x000000ffff0a7224 */ /* 0x000fe200078e0007 */
[----:B-1----:R-:W-:Y:S06]  /*8ea0*/  @P2 BRA `(.L_x_2022) ;  /* 0xffffffdc00a82947 */ /* 0x002fec000383ffff */
.L_x_2013:
        /* <DEDUP_REMOVED lines=67> */
.L_x_2023:
[----:B------:R-:W-:Y:S01]  /*92e0*/  ULEA UR5, UR36, UR38, 0x3 ;  /* 0x0000002624057291 */ /* 0x000fe2000f8e183f */
[----:B------:R-:W-:-:S05]  /*92f0*/  IMAD.U32 R2, RZ, RZ, UR37 ;  /* 0x00000025ff027e24 */ /* 0x000fca000f8e00ff */
[----:B------:R-:W-:-:S04]  /*9300*/  SHF.L.U32 R2, R2, 0x1f, RZ ;  /* 0x0000001f02027819 */ /* 0x000fc800000006ff */
[----:B------:R0:W1:Y:S01]  /*9310*/  SYNCS.PHASECHK.TRANS64.TRYWAIT P2, [UR5+0x34850], R2 ;  /* 0x03485002ff0075a7 */ /* 0x0000620008040145 */
[----:B------:R-:W-:Y:S05]  /*9320*/  @!P0 BRA `(.L_x_2024) ;  /* 0x0000000000048947 */ /* 0x000fea0003800000 */
[----:B------:R-:W-:Y:S01]  /*9330*/  BPT.TRAP 0x1 ;  /* 0x000000040000795c */ /* 0x000fe20000300000 */
.L_x_2024:
[----:B-1----:R-:W-:Y:S05]  /*9340*/  @P2 BRA `(.L_x_2025) ;  /* 0x0000000000082947 */ /* 0x002fea0003800000 */
[----:B------:R-:W1:Y:S02]  /*9350*/  SYNCS.PHASECHK.TRANS64.TRYWAIT P0, [UR5+0x34850], R2 ;  /* 0x03485002ff0075a7 */ /* 0x000e640008000145 */
[----:B-1----:R-:W-:Y:S05]  /*9360*/  @!P0 BRA `(.L_x_2026) ;  /* 0x0000008000008947 */ /* 0x002fea0003800000 */
.L_x_2025:
[----:B------:R-:W-:Y:S01]  /*9370*/  UIADD3 UR38, UR38, 0x400, URZ ;  /* 0x0000040026267890 */ /* 0x000fe2000fffe03f */
[----:B------:R-:W-:Y:S01]  /*9380*/  WARPGROUP.ARRIVE ;  /* 0x00000000000079c5 */ /* 0x000fe20000000000 */
[----:B------:R-:W-:Y:S01]  /*9390*/  UMOV UR7, 0x40000040 ;  /* 0x4000004000077882 */ /* 0x000fe20000000000 */
[----:B-1----:R-:W1:Y:S01]  /*93a0*/  SHFL.BFLY PT, R3, R6, 0x2, 0x1f ;  /* 0x0c401f0006037f89 */ /* 0x002e6200000e0000 */
[----:B------:R-:W-:Y:S01]  /*93b0*/  USHF.R.U32.HI UR38, URZ, 0x4, UR38 ;  /* 0x000000043f267899 */ /* 0x000fe20008011626 */
[----:B------:R-:W-:Y:S01]  /*93c0*/  IMAD.MOV.U32 R11, RZ, RZ, RZ ;  /* 0x000000ffff0b7224 */ /* 0x000fe200078e00ff */
[----:B------:R-:W-:Y:S01]  /*93d0*/  R2UR UR8, R188 ;  /* 0x00000000bc0872ca */ /* 0x000fe200000e0000 */
[----:B0-----:R-:W0:Y:S01]  /*93e0*/  SHFL.BFLY PT, R2, R5, 0x2, 0x1f ;  /* 0x0c401f0005027f89 */ /* 0x001e2200000e0000 */
        /* <DEDUP_REMOVED lines=9> */
[----:B-1----:R-:W-:Y:S01]  /*9480*/  FADD.FTZ R3, R3, R6 ;  /* 0x0000000603037221 */ /* 0x002fe20000010000 */
[----:B------:R-:W-:Y:S01]  /*9490*/  UMOV UR7, 0x40000040 ;  /* 0x4000004000077882 */ /* 0x000fe20000000000 */
[----:B------:R-:W-:-:S02]  /*94a0*/  IMAD.U32 R188, RZ, RZ, UR8 ;  /* 0x00000008ffbc7e24 */ /* 0x000fc4000f8e00ff */
[----:B0-----:R-:W-:Y:S01]  /*94b0*/  FADD.FTZ R8, R2, R5 ;  /* 0x0000000502087221 */ /* 0x001fe20000010000 */
[----:B------:R-:W-:Y:S01]  /*94c0*/  IMAD.MOV.U32 R5, RZ, RZ, RZ ;  /* 0x000000ffff057224 */ /* 0x000fe200078e00ff */
[----:B------:R-:W0:Y:S01]  /*94d0*/  SHFL.BFLY PT, R2, R3, 0x1, 0x1f ;  /* 0x0c201f0003027f89 */ /* 0x000e2200000e0000 */
[----:B------:R-:W-:-:S03]  /*94e0*/  USEL UR36, UR36, URZ, UP0 ;  /* 0x0000003f24247287 */ /* 0x000fc60008000000 */
[----:B------:R-:W1:Y:S01]  /*94f0*/  SHFL.BFLY PT, R9, R8, 0x1, 0x1f ;  /* 0x0c201f0008097f89 */ /* 0x000e6200000e0000 */
[----:B0-----:R-:W-:Y:S01]  /*9500*/  FADD.FTZ R12, R3, R2 ;  /* 0x00000002030c7221 */ /* 0x001fe20000010000 */
[----:B------:R-:W-:Y:S02]  /*9510*/  IMAD.MOV.U32 R2, RZ, RZ, -0x800000 ;  /* 0xff800000ff027424 */ /* 0x000fe400078e00ff */
[----:B------:R-:W-:Y:S02]  /*9520*/  IMAD.MOV.U32 R3, RZ, RZ, -0x800000 ;  /* 0xff800000ff037424 */ /* 0x000fe400078e00ff */
[----:B-1----:R-:W-:Y:S01]  /*9530*/  FADD.FTZ R13, R8, R9 ;  /* 0x00000009080d7221 */ /* 0x002fe20000010000 */
[----:B------:R-:W-:Y:S01]  /*9540*/  FSETP.NE.FTZ.AND P0, PT, R12, RZ, PT ;  /* 0x000000ff0c00720b */ /* 0x000fe20003f15000 */
[----:B------:R-:W-:-:S03]  /*9550*/  IMAD.U32 R8, RZ, RZ, UR5 ;  /* 0x00000005ff087e24 */ /* 0x000fc6000f8e00ff */
[----:B------:R-:W-:-:S09]  /*9560*/  FSETP.NE.FTZ.AND P2, PT, R13, RZ, PT ;  /* 0x000000ff0d00720b */ /* 0x000fd20003f55000 */
[C---:B------:R-:W-:Y:S01]  /*9570*/  @P0 FMUL.FTZ R9, R0.reuse, 0.69314718246459960938 ;  /* 0x3f31721800090820 */ /* 0x040fe20000410000 */
[----:B------:R-:W0:Y:S03]  /*9580*/  @P0 MUFU.LG2 R10, R12 ;  /* 0x0000000c000a0308 */ /* 0x000e260000000c00 */
[----:B------:R-:W-:Y:S01]  /*9590*/  @P2 FMUL.FTZ R15, R0, 0.69314718246459960938 ;  /* 0x3f317218000f2820 */ /* 0x000fe20000410000 */
[----:B------:R-:W-:-:S04]  /*95a0*/  @!P1 VIADD R0, R8, 0x34860 ;  /* 0x0003486008009836 */ /* 0x000fc80000000000 */
[----:B------:R-:W1:Y:S01]  /*95b0*/  @P2 MUFU.LG2 R6, R13 ;  /* 0x0000000d00062308 */ /* 0x000e620000000c00 */
[----:B------:R-:W-:-:S07]  /*95c0*/  @!P1 PRMT R0, RZ, 0x654, R0 ;  /* 0x00000654ff009816 */ /* 0x000fce0000000000 */
        /* <DEDUP_REMOVED lines=45> */
[-C--:B--2---:R-:W-:Y:S01]  /*98a0*/  FMUL.FTZ R89, R32, R5.reuse ;  /* 0x0000000520597220 */ /* 0x084fe20000410000 */
[----:B------:R-:W-:Y:S01]  /*98b0*/  FMUL.FTZ R88, R33, R5 ;  /* 0x0000000521587220 */ /* 0x000fe20000410000 */
[-C--:B0-----:R-:W-:Y:S01]  /*98c0*/  FMUL.FTZ R8, R30, R11.reuse ;  /* 0x0000000b1e087220 */ /* 0x081fe20000410000 */
        /* <DEDUP_REMOVED lines=60> */
[----:B-1----:R-:W-:-:S07]  /*9c90*/  FMUL.FTZ R87, R87, R11 ;  /* 0x0000000b57577220 */ /* 0x002fce0000410000 */
.L_x_1996:
[----:B------:R-:W0:Y:S01]  /*9ca0*/  S2R R5, SR_CgaCtaId ;  /* 0x0000000000057919 */ /* 0x000e220000008800 */
[----:B------:R-:W-:Y:S01]  /*9cb0*/  MOV R0, 0x400 ;  /* 0x0000040000007802 */ /* 0x000fe20000000f00 */
[----:B------:R-:W-:Y:S01]  /*9cc0*/  BSSY B0, `(.L_x_2027) ;  /* 0x0000218000007945 */ /* 0x000fe20003800000 */
[----:B------:R-:W-:Y:S02]  /*9cd0*/  BAR.SYNC.DEFER_BLOCKING 0x5, 0x120 ;  /* 0x0144800000007b1d */ /* 0x000fe40000010000 */
[----:B0-----:R-:W-:-:S05]  /*9ce0*/  LEA R0, R5, R0, 0x18 ;  /* 0x0000000005007211 */ /* 0x001fca00078ec0ff */
[----:B------:R-:W0:Y:S02]  /*9cf0*/  LDS.128 R44, [R0+0x348d0] ;  /* 0x0348d000002c7984 */ /* 0x000e240000000c00 */
[----:B0-----:R-:W-:Y:S02]  /*9d00*/  R2UR UR4, R45 ;  /* 0x000000002d0472ca */ /* 0x001fe400000e0000 */
[----:B------:R-:W-:-:S11]  /*9d10*/  R2UR UR5, R46 ;  /* 0x000000002e0572ca */ /* 0x000fd600000e0000 */
[----:B------:R-:W-:Y:S01]  /*9d20*/  IMAD.U32 R16, RZ, RZ, UR4 ;  /* 0x00000004ff107e24 */ /* 0x000fe2000f8e00ff */
[----:B------:R-:W-:Y:S06]  /*9d30*/  BAR.ARV 0x4, 0x120 ;  /* 0x0104800000007b1d */ /* 0x000fec0000002000 */
[----:B------:R-:W-:Y:S05]  /*9d40*/  @P0 BRA `(.L_x_2028) ;  /* 0x0000001400400947 */ /* 0x000fea0003800000 */
[----:B------:R-:W0:Y:S01]  /*9d50*/  S2R R5, SR_SWINHI ;  /* 0x0000000000057919 */ /* 0x000e220000002f00 */
[----:B------:R-:W-:Y:S01]  /*9d60*/  F2FP.F16.F32.PACK_AB R7, R7, R8 ;  /* 0x000000080707723e */ /* 0x000fe200000000ff */
[----:B------:R-:W-:Y:S01]  /*9d70*/  ULDC.64 UR8, c[0x0][0xbe0] ;  /* 0x0002f80000087ab9 */ /* 0x000fe20000000a00 */
[----:B------:R-:W-:Y:S01]  /*9d80*/  F2FP.F16.F32.PACK_AB R6, R6, R91 ;  /* 0x0000005b0606723e */ /* 0x000fe200000000ff */
[----:B------:R-:W-:Y:S01]  /*9d90*/  UISETP.NE.U32.AND UP0, UPT, UR8, URZ, UPT ;  /* 0x0000003f0800728c */ /* 0x000fe2000bf05070 */
[----:B------:R-:W-:Y:S01]  /*9da0*/  R2UR UR6, R186 ;  /* 0x00000000ba0672ca */ /* 0x000fe200000e0000 */
[----:B------:R-:W-:Y:S01]  /*9db0*/  ULDC.64 UR12, c[0x0][0x208] ;  /* 0x00008200000c7ab9 */ /* 0x000fe20000000a00 */
[----:B------:R-:W-:Y:S01]  /*9dc0*/  R2UR UR4, R184 ;  /* 0x00000000b80472ca */ /* 0x000fe200000e0000 */
[----:B------:R-:W-:Y:S01]  /*9dd0*/  UISETP.NE.AND.EX UP0, UPT, UR9, URZ, UPT, UP0 ;  /* 0x0000003f0900728c */ /* 0x000fe2000bf05300 */
[----:B------:R-:W-:Y:S02]  /*9de0*/  F2FP.F16.F32.PACK_AB R64, R65, R64 ;  /* 0x000000404140723e */ /* 0x000fe400000000ff */
[----:B------:R-:W-:-:S02]  /*9df0*/  F2FP.F16.F32.PACK_AB R65, R67, R66 ;  /* 0x000000424341723e */ /* 0x000fc400000000ff */
[----:B------:R-:W-:Y:S02]  /*9e00*/  F2FP.F16.F32.PACK_AB R72, R73, R72 ;  /* 0x000000484948723e */ /* 0x000fe400000000ff */
[----:B------:R-:W-:Y:S02]  /*9e10*/  F2FP.F16.F32.PACK_AB R66, R69, R68 ;  /* 0x000000444542723e */ /* 0x000fe400000000ff */
[----:B------:R-:W-:Y:S02]  /*9e20*/  F2FP.F16.F32.PACK_AB R67, R71, R70 ;  /* 0x000000464743723e */ /* 0x000fe400000000ff */
[----:B------:R-:W-:Y:S01]  /*9e30*/  F2FP.F16.F32.PACK_AB R73, R75, R74 ;  /* 0x0000004a4b49723e */ /* 0x000fe200000000ff */
[----:B------:R-:W-:Y:S01]  /*9e40*/  USHF.L.U64.HI UR11, UR4, 0x2, UR6 ;  /* 0x00000002040b7899 */ /* 0x000fe20008010206 */
[----:B------:R-:W-:Y:S01]  /*9e50*/  F2FP.F16.F32.PACK_AB R80, R81, R80 ;  /* 0x000000505150723e */ /* 0x000fe200000000ff */
[----:B------:R-:W-:Y:S01]  /*9e60*/  USHF.L.U32 UR10, UR4, 0x2, URZ ;  /* 0x00000002040a7899 */ /* 0x000fe2000800063f */
[----:B------:R-:W-:Y:S01]  /*9e70*/  F2FP.F16.F32.PACK_AB R74, R77, R76 ;  /* 0x0000004c4d4a723e */ /* 0x000fe200000000ff */
[----:B------:R-:W-:Y:S01]  /*9e80*/  ULDC.64 UR6, c[0x0][0xbd8] ;  /* 0x0002f60000067ab9 */ /* 0x000fe20000000a00 */
[----:B------:R-:W-:Y:S01]  /*9e90*/  F2FP.F16.F32.PACK_AB R75, R79, R78 ;  /* 0x0000004e4f4b723e */ /* 0x000fe200000000ff */
[----:B------:R-:W-:Y:S01]  /*9ea0*/  UISETP.NE.U32.AND UP1, UPT, UR6, URZ, UPT ;  /* 0x0000003f0600728c */ /* 0x000fe2000bf25070 */
[----:B------:R-:W-:Y:S01]  /*9eb0*/  F2FP.F16.F32.PACK_AB R81, R83, R82 ;  /* 0x000000525351723e */ /* 0x000fe200000000ff */
[----:B------:R-:W-:Y:S01]  /*9ec0*/  UIADD3 UR4, UP2, UR10, UR6, URZ ;  /* 0x000000060a047290 */ /* 0x000fe2000ff5e03f */
[----:B------:R-:W-:Y:S01]  /*9ed0*/  F2FP.F16.F32.PACK_AB R82, R85, R84 ;  /* 0x000000545552723e */ /* 0x000fe200000000ff */
[----:B------:R-:W-:Y:S01]  /*9ee0*/  UISETP.NE.AND.EX UP1, UPT, UR7, URZ, UPT, UP1 ;  /* 0x0000003f0700728c */ /* 0x000fe2000bf25310 */
[----:B------:R-:W-:Y:S01]  /*9ef0*/  F2FP.F16.F32.PACK_AB R83, R87, R86 ;  /* 0x000000565753723e */ /* 0x000fe200000000ff */
[----:B------:R-:W-:Y:S01]  /*9f00*/  @UP0 UIADD3 UR6, UP3, UR10, UR8, URZ ;  /* 0x000000080a060290 */ /* 0x000fe2000ff7e03f */
[----:B------:R-:W-:-:S02]  /*9f10*/  MOV R20, R0 ;  /* 0x0000000000147202 */ /* 0x000fc40000000f00 */
[----:B0-----:R-:W-:Y:S01]  /*9f20*/  MOV R21, R5 ;  /* 0x0000000500157202 */ /* 0x001fe20000000f00 */
[----:B------:R-:W-:Y:S02]  /*9f30*/  UIADD3.X UR8, UR11, UR7, URZ, UP2, !UPT ;  /* 0x000000070b087290 */ /* 0x000fe400097fe43f */
[----:B------:R-:W-:Y:S01]  /*9f40*/  @UP0 UIADD3.X UR7, UR11, UR9, URZ, UP3, !UPT ;  /* 0x000000090b070290 */ /* 0x000fe20009ffe43f */
[----:B------:R-:W-:-:S03]  /*9f50*/  IMAD.WIDE R4, R191, 0x2, R20 ;  /* 0x00000002bf047825 */ /* 0x000fc600078e0214 */
[C---:B------:R-:W-:Y:S02]  /*9f60*/  IADD3 R45, P6, R4.reuse, 0x20, RZ ;  /* 0x00000020042d7810 */ /* 0x040fe40007fde0ff */
[C---:B------:R-:W-:Y:S02]  /*9f70*/  LOP3.LUT R9, R4.reuse, 0x380, RZ, 0xc0, !PT ;  /* 0x0000038004097812 */ /* 0x040fe400078ec0ff */
[----:B------:R-:W-:Y:S01]  /*9f80*/  IADD3 R99, P4, R4, 0x60, RZ ;  /* 0x0000006004637810 */ /* 0x000fe20007f9e0ff */
[--C-:B------:R-:W-:Y:S01]  /*9f90*/  IMAD.X R29, RZ, RZ, R5.reuse, P6 ;  /* 0x000000ffff1d7224 */ /* 0x100fe200030e0605 */
[----:B------:R-:W-:Y:S02]  /*9fa0*/  LOP3.LUT R10, R45, 0x380, RZ, 0xc0, !PT ;  /* 0x000003802d0a7812 */ /* 0x000fe400078ec0ff */
[----:B------:R-:W-:Y:S01]  /*9fb0*/  SHF.R.U64 R9, R9, 0x3, RZ ;  /* 0x0000000309097819 */ /* 0x000fe200000012ff */
[----:B------:R-:W-:Y:S01]  /*9fc0*/  IMAD.X R11, RZ, RZ, R5, P4 ;  /* 0x000000ffff0b7224 */ /* 0x000fe200020e0605 */
[----:B------:R-:W-:-:S02]  /*9fd0*/  LOP3.LUT R44, R99, 0x380, RZ, 0xc0, !PT ;  /* 0x00000380632c7812 */ /* 0x000fc400078ec0ff */
[C---:B------:R-:W-:Y:S02]  /*9fe0*/  IADD3 R97, P5, R4.reuse, 0x40, RZ ;  /* 0x0000004004617810 */ /* 0x040fe40007fbe0ff */
[C---:B------:R-:W-:Y:S02]  /*9ff0*/  IADD3 R101, P3, R4.reuse, 0x4000, RZ ;  /* 0x0000400004657810 */ /* 0x040fe40007f7e0ff */
[C---:B------:R-:W-:Y:S01]  /*a000*/  IADD3 R103, P2, R4.reuse, 0x4020, RZ ;  /* 0x0000402004677810 */ /* 0x040fe20007f5e0ff */
[--C-:B------:R-:W-:Y:S01]  /*a010*/  IMAD.X R27, RZ, RZ, R5.reuse, P5 ;  /* 0x000000ffff1b7224 */ /* 0x100fe200028e0605 */
[C---:B------:R-:W-:Y:S01]  /*a020*/  IADD3 R105, P1, R4.reuse, 0x4040, RZ ;  /* 0x0000404004697810 */ /* 0x040fe20007f3e0ff */
[--C-:B------:R-:W-:Y:S01]  /*a030*/  IMAD.X R25, RZ, RZ, R5.reuse, P3 ;  /* 0x000000ffff197224 */ /* 0x100fe200018e0605 */
[----:B------:R-:W-:Y:S01]  /*a040*/  BAR.SYNC.DEFER_BLOCKING 0x1, 0x100 ;  /* 0x0044000000007b1d */ /* 0x000fe20000010000 */
[----:B------:R-:W-:Y:S02]  /*a050*/  IADD3 R107, P0, R4, 0x4060, RZ ;  /* 0x00004060046b7810 */ /* 0x000fe40007f1e0ff */
[----:B------:R-:W-:Y:S01]  /*a060*/  SHF.R.U64 R10, R10, 0x3, RZ ;  /* 0x000000030a0a7819 */ /* 0x000fe200000012ff */
[--C-:B------:R-:W-:Y:S01]  /*a070*/  IMAD.X R15, RZ, RZ, R5.reuse, P1 ;  /* 0x000000ffff0f7224 */ /* 0x100fe200008e0605 */
[----:B------:R-:W-:Y:S01]  /*a080*/  LOP3.LUT R4, R9, R4, RZ, 0x3c, !PT ;  /* 0x0000000409047212 */ /* 0x000fe200078e3cff */
[--C-:B------:R-:W-:Y:S01]  /*a090*/  IMAD.X R9, RZ, RZ, R5.reuse, P2 ;  /* 0x000000ffff097224 */ /* 0x100fe200010e0605 */
[----:B------:R-:W-:Y:S01]  /*a0a0*/  SHF.R.U64 R44, R44, 0x3, RZ ;  /* 0x000000032c2c7819 */ /* 0x000fe200000012ff */
[----:B------:R-:W-:Y:S01]  /*a0b0*/  IMAD.X R13, RZ, RZ, R5, P0 ;  /* 0x000000ffff0d7224 */ /* 0x000fe200000e0605 */
[----:B------:R-:W-:-:S02]  /*a0c0*/  LOP3.LUT R28, R10, R45, RZ, 0x3c, !PT ;  /* 0x0000002d0a1c7212 */ /* 0x000fc400078e3cff */
[----:B------:R-:W-:Y:S02]  /*a0d0*/  MOV R45, R4 ;  /* 0x00000004002d7202 */ /* 0x000fe40000000f00 */
[----:B------:R-:W-:Y:S02]  /*a0e0*/  LOP3.LUT R24, R97, 0x380, RZ, 0xc0, !PT ;  /* 0x0000038061187812 */ /* 0x000fe400078ec0ff */
[----:B------:R-:W-:Y:S02]  /*a0f0*/  F2FP.F16.F32.PACK_AB R5, R12, R93 ;  /* 0x0000005d0c05723e */ /* 0x000fe400000000ff */
[----:B------:R-:W-:Y:S02]  /*a100*/  LOP3.LUT R10, R44, R99, RZ, 0x3c, !PT ;  /* 0x000000632c0a7212 */ /* 0x000fe400078e3cff */
[----:B------:R-:W-:Y:S02]  /*a110*/  LOP3.LUT R12, R103, 0x380, RZ, 0xc0, !PT ;  /* 0x00000380670c7812 */ /* 0x000fe400078ec0ff */
[----:B------:R-:W-:-:S02]  /*a120*/  LOP3.LUT R44, R107, 0x380, RZ, 0xc0, !PT ;  /* 0x000003806b2c7812 */ /* 0x000fc400078ec0ff */
[----:B------:R-:W-:Y:S02]  /*a130*/  SHF.R.U64 R24, R24, 0x3, RZ ;  /* 0x0000000318187819 */ /* 0x000fe400000012ff */
[----:B------:R-:W-:Y:S02]  /*a140*/  LOP3.LUT R46, R101, 0x380, RZ, 0xc0, !PT ;  /* 0x00000380652e7812 */ /* 0x000fe400078ec0ff */
[----:B------:R-:W-:Y:S02]  /*a150*/  F2FP.F16.F32.PACK_AB R4, R14, R95 ;  /* 0x0000005f0e04723e */ /* 0x000fe400000000ff */
[----:B------:R-:W-:Y:S02]  /*a160*/  SHF.R.U64 R12, R12, 0x3, RZ ;  /* 0x000000030c0c7819 */ /* 0x000fe400000012ff */
[----:B------:R-:W-:Y:S01]  /*a170*/  LOP3.LUT R14, R105, 0x380, RZ, 0xc0, !PT ;  /* 0x00000380690e7812 */ /* 0x000fe200078ec0ff */
[----:B------:R0:W-:Y:S01]  /*a180*/  STSM.16.M88.4 [R45], R4 ;  /* 0x000000042d007844 */ /* 0x0001e20000000200 */
[----:B------:R-:W-:-:S02]  /*a190*/  SHF.R.U64 R44, R44, 0x3, RZ ;  /* 0x000000032c2c7819 */ /* 0x000fc400000012ff */
[----:B------:R-:W-:Y:S02]  /*a1a0*/  LOP3.LUT R26, R24, R97, RZ, 0x3c, !PT ;  /* 0x00000061181a7212 */ /* 0x000fe400078e3cff */
[----:B------:R-:W-:Y:S02]  /*a1b0*/  SHF.R.U64 R46, R46, 0x3, RZ ;  /* 0x000000032e2e7819 */ /* 0x000fe400000012ff */
[----:B------:R-:W-:Y:S02]  /*a1c0*/  LOP3.LUT R8, R12, R103, RZ, 0x3c, !PT ;  /* 0x000000670c087212 */ /* 0x000fe400078e3cff */
[----:B------:R-:W-:Y:S02]  /*a1d0*/  SHF.R.U64 R14, R14, 0x3, RZ ;  /* 0x000000030e0e7819 */ /* 0x000fe400000012ff */
[----:B------:R-:W-:Y:S02]  /*a1e0*/  LOP3.LUT R12, R44, R107, RZ, 0x3c, !PT ;  /* 0x0000006b2c0c7212 */ /* 0x000fe400078e3cff */
[----:B------:R-:W-:-:S02]  /*a1f0*/  MOV R44, R28 ;  /* 0x0000001c002c7202 */ /* 0x000fc40000000f00 */
[----:B------:R-:W-:Y:S02]  /*a200*/  MOV R29, R26 ;  /* 0x0000001a001d7202 */ /* 0x000fe40000000f00 */
[----:B------:R-:W-:Y:S02]  /*a210*/  LOP3.LUT R24, R46, R101, RZ, 0x3c, !PT ;  /* 0x000000652e187212 */ /* 0x000fe400078e3cff */
[----:B------:R-:W-:Y:S02]  /*a220*/  MOV R28, R10 ;  /* 0x0000000a001c7202 */ /* 0x000fe40000000f00 */
[----:B------:R-:W-:Y:S02]  /*a230*/  MOV R26, R8 ;  /* 0x00000008001a7202 */ /* 0x000fe40000000f00 */
[----:B------:R-:W-:Y:S02]  /*a240*/  LOP3.LUT R14, R14, R105, RZ, 0x3c, !PT ;  /* 0x000000690e0e7212 */ /* 0x000fe400078e3cff */
[----:B------:R-:W-:-:S02]  /*a250*/  F2FP.F16.F32.PACK_AB R8, R88, R89 ;  /* 0x000000595808723e */ /* 0x000fc400000000ff */
[----:B------:R-:W-:Y:S02]  /*a260*/  F2FP.F16.F32.PACK_AB R9, R35, R34 ;  /* 0x000000222309723e */ /* 0x000fe400000000ff */
[----:B------:R-:W-:Y:S02]  /*a270*/  F2FP.F16.F32.PACK_AB R10, R37, R36 ;  /* 0x00000024250a723e */ /* 0x000fe400000000ff */
[----:B------:R-:W-:Y:S02]  /*a280*/  F2FP.F16.F32.PACK_AB R11, R39, R38 ;  /* 0x00000026270b723e */ /* 0x000fe400000000ff */
[----:B------:R-:W-:Y:S02]  /*a290*/  MOV R27, R24 ;  /* 0x00000018001b7202 */ /* 0x000fe40000000f00 */
[----:B------:R-:W-:Y:S01]  /*a2a0*/  MOV R25, R14 ;  /* 0x0000000e00197202 */ /* 0x000fe20000000f00 */
[----:B------:R1:W-:Y:S01]  /*a2b0*/  STSM.16.M88.4 [R44], R8 ;  /* 0x000000082c007844 */ /* 0x0003e20000000200 */
[----:B------:R-:W-:-:S02]  /*a2c0*/  MOV R24, R12 ;  /* 0x0000000c00187202 */ /* 0x000fc40000000f00 */
[----:B0-----:R-:W-:Y:S02]  /*a2d0*/  F2FP.F16.F32.PACK_AB R4, R41, R40 ;  /* 0x000000282904723e */ /* 0x001fe400000000ff */
        /* <DEDUP_REMOVED lines=8> */
[----:B-1----:R-:W-:Y:S02]  /*a360*/  F2FP.F16.F32.PACK_AB R8, R57, R56 ;  /* 0x000000383908723e */ /* 0x002fe400000000ff */
[----:B------:R-:W-:Y:S01]  /*a370*/  F2FP.F16.F32.PACK_AB R9, R59, R58 ;  /* 0x0000003a3b09723e */ /* 0x000fe200000000ff */
[----:B------:R-:W-:Y:S01]  /*a380*/  STSM.16.M88.4 [R28], R12 ;  /* 0x0000000c1c007844 */ /* 0x000fe20000000200 */
[----:B------:R-:W-:Y:S02]  /*a390*/  F2FP.F16.F32.PACK_AB R10, R61, R60 ;  /* 0x0000003c3d0a723e */ /* 0x000fe400000000ff */
[----:B------:R-:W-:Y:S02]  /*a3a0*/  F2FP.F16.F32.PACK_AB R11, R63, R62 ;  /* 0x0000003e3f0b723e */ /* 0x000fe400000000ff */
[----:B------:R-:W-:-:S02]  /*a3b0*/  PLOP3.LUT P0, PT, PT, PT, UP1, 0x80, 0x0 ;  /* 0x000000000000781c */ /* 0x000fc40003f0f018 */
[----:B------:R-:W-:Y:S01]  /*a3c0*/  PLOP3.LUT P2, PT, PT, PT, UP0, 0x80, 0x0 ;  /* 0x000000000000781c */ /* 0x000fe20003f4f008 */
[----:B------:R1:W-:Y:S01]  /*a3d0*/  STSM.16.M88.4 [R27], R8 ;  /* 0x000000081b007844 */ /* 0x0003e20000000200 */
[----:B0-----:R-:W-:Y:S02]  /*a3e0*/  IMAD.U32 R4, RZ, RZ, UR4 ;  /* 0x00000004ff047e24 */ /* 0x001fe4000f8e00ff */
[----:B------:R-:W-:Y:S01]  /*a3f0*/  IMAD.U32 R5, RZ, RZ, UR8 ;  /* 0x00000008ff057e24 */ /* 0x000fe2000f8e00ff */
[----:B------:R0:W-:Y:S04]  /*a400*/  STSM.16.M88.4 [R26], R64 ;  /* 0x000000401a007844 */ /* 0x0001e80000000200 */
[----:B------:R0:W-:Y:S04]  /*a410*/  STSM.16.M88.4 [R25], R72 ;  /* 0x0000004819007844 */ /* 0x0001e80000000200 */
[----:B------:R0:W-:Y:S01]  /*a420*/  STSM.16.M88.4 [R24], R80 ;  /* 0x0000005018007844 */ /* 0x0001e20000000200 */
[----:B------:R-:W-:Y:S01]  /*a430*/  BAR.SYNC.DEFER_BLOCKING 0x1, 0x100 ;  /* 0x0044000000007b1d */ /* 0x000fe20000010000 */
[----:B------:R-:W-:-:S02]  /*a440*/  IMAD.U32 R6, RZ, RZ, UR6 ;  /* 0x00000006ff067e24 */ /* 0x000fc4000f8e00ff */
[----:B------:R-:W-:-:S03]  /*a450*/  IMAD.U32 R7, RZ, RZ, UR7 ;  /* 0x00000007ff077e24 */ /* 0x000fc6000f8e00ff */
[----:B-1----:R-:W2:Y:S04]  /*a460*/  @P0 LDG.E R8, desc[UR12][R4.64] ;  /* 0x0000000c04080981 */ /* 0x002ea8000c1e1900 */
[----:B------:R-:W3:Y:S01]  /*a470*/  @P2 LDG.E R6, desc[UR12][R6.64] ;  /* 0x0000000c06062981 */ /* 0x000ee2000c1e1900 */
[----:B------:R-:W-:Y:S01]  /*a480*/  IMAD R9, R18, 0x40, R17 ;  /* 0x0000004012097824 */ /* 0x000fe200078e0211 */
[----:B------:R-:W-:Y:S01]  /*a490*/  UMOV UR4, URZ ;  /* 0x0000003f00047c82 */ /* 0x000fe20008000000 */
[----:B------:R-:W-:Y:S02]  /*a4a0*/  ULDC UR10, c[0x0][0xa88] ;  /* 0x0002a200000a7ab9 */ /* 0x000fe40000000800 */
[----:B------:R-:W-:-:S03]  /*a4b0*/  IMAD.WIDE R20, R9, 0x2, R20 ;  /* 0x0000000209147825 */ /* 0x000fc600078e0214 */
[----:B------:R-:W-:Y:S02]  /*a4c0*/  IADD3 R29, P1, R20, 0x1000, RZ ;  /* 0x00001000141d7810 */ /* 0x000fe40007f3e0ff */
[----:B--2---:R-:W-:Y:S02]  /*a4d0*/  @P0 R2UR UR4, R8 ;  /* 0x00000000080402ca */ /* 0x004fe400000e0000 */
[----:B---3--:R-:W-:Y:S01]  /*a4e0*/  @P2 R2UR UR10, R6 ;  /* 0x00000000060a22ca */ /* 0x008fe200000e0000 */
[----:B0-----:R-:W-:-:S14]  /*a4f0*/  @P2 BRA `(.L_x_2029) ;  /* 0x00000000001c2947 */ /* 0x001fdc0003800000 */
[----:B------:R-:W-:Y:S05]  /*a500*/  @!P0 BRA `(.L_x_2029) ;  /* 0x0000000000188947 */ /* 0x000fea0003800000 */
[----:B------:R-:W-:Y:S02]  /*a510*/  ULDC.64 UR6, c[0x0][0x208] ;  /* 0x0000820000067ab9 */ /* 0x000fe40000000a00 */
[----:B------:R-:W2:Y:S04]  /*a520*/  LDG.E R7, desc[UR6][R4.64] ;  /* 0x0000000604077981 */ /* 0x000ea8000c1e1900 */
[----:B------:R-:W3:Y:S01]  /*a530*/  LDG.E R6, desc[UR6][R4.64+0x4] ;  /* 0x0000040604067981 */ /* 0x000ee2000c1e1900 */
[----:B--2---:R-:W-:Y:S02]  /*a540*/  R2UR UR6, R7 ;  /* 0x00000000070672ca */ /* 0x004fe400000e0000 */
[----:B---3--:R-:W-:-:S13]  /*a550*/  R2UR UR10, R6 ;  /* 0x00000000060a72ca */ /* 0x008fda00000e0000 */
[----:B------:R-:W-:-:S12]  /*a560*/  UIADD3 UR10, -UR6, UR10, URZ ;  /* 0x0000000a060a7290 */ /* 0x000fd8000fffe13f */
.L_x_2029:
[----:B------:R-:W-:Y:S01]  /*a570*/  R2UR UR18, R185 ;  /* 0x00000000b91272ca */ /* 0x000fe200000e0000 */
[----:B------:R-:W-:Y:S01]  /*a580*/  ULDC.64 UR12, c[0x0][0xb70] ;  /* 0x0002dc00000c7ab9 */ /* 0x000fe20000000a00 */
[----:B------:R-:W-:Y:S01]  /*a590*/  R2UR UR16, R186 ;  /* 0x00000000ba1072ca */ /* 0x000fe200000e0000 */
[----:B------:R-:W-:Y:S01]  /*a5a0*/  USHF.R.S32.HI UR9, URZ, 0x1f, UR4 ;  /* 0x0000001f3f097899 */ /* 0x000fe20008011404 */
[----:B------:R-:W-:Y:S01]  /*a5b0*/  R2UR UR15, R184 ;  /* 0x00000000b80f72ca */ /* 0x000fe200000e0000 */
[----:B------:R-:W-:Y:S01]  /*a5c0*/  UMOV UR8, UR4 ;  /* 0x0000000400087c82 */ /* 0x000fe20008000000 */
[----:B------:R-:W-:Y:S01]  /*a5d0*/  R2UR UR17, R187 ;  /* 0x00000000bb1172ca */ /* 0x000fe200000e0000 */
[----:B------:R-:W-:Y:S01]  /*a5e0*/  ULDC.64 UR20, c[0x0][0x208] ;  /* 0x0000820000147ab9 */ /* 0x000fe20000000a00 */
[C---:B------:R-:W-:Y:S02]  /*a5f0*/  IADD3 R13, P2, R20.reuse, 0x2000, RZ ;  /* 0x00002000140d7810 */ /* 0x040fe40007f5e0ff */
[----:B------:R-:W-:-:S02]  /*a600*/  IADD3 R7, P6, R20, 0x3000, RZ ;  /* 0x0000300014077810 */ /* 0x000fc40007fde0ff */
[----:B------:R-:W-:Y:S01]  /*a610*/  LOP3.LUT R12, R13, 0x380, RZ, 0xc0, !PT ;  /* 0x000003800d0c7812 */ /* 0x000fe200078ec0ff */
[----:B------:R-:W-:Y:S01]  /*a620*/  USHF.R.S32.HI UR14, URZ, 0x1f, UR18 ;  /* 0x0000001f3f0e7899 */ /* 0x000fe20008011412 */
[----:B------:R-:W-:Y:S01]  /*a630*/  LOP3.LUT R4, R7, 0x380, RZ, 0xc0, !PT ;  /* 0x0000038007047812 */ /* 0x000fe200078ec0ff */
[----:B------:R-:W-:Y:S01]  /*a640*/  USEL UR16, UR16, URZ, !UP1 ;  /* 0x0000003f10107287 */ /* 0x000fe2000c800000 */
[----:B------:R-:W-:Y:S01]  /*a650*/  LOP3.LUT R28, R29, 0x380, RZ, 0xc0, !PT ;  /* 0x000003801d1c7812 */ /* 0x000fe200078ec0ff */
[----:B------:R-:W-:Y:S01]  /*a660*/  UIMAD UR11, UR14, UR12, URZ ;  /* 0x0000000c0e0b72a4 */ /* 0x000fe2000f8e023f */
[----:B------:R-:W-:Y:S01]  /*a670*/  SHF.R.U64 R12, R12, 0x3, RZ ;  /* 0x000000030c0c7819 */ /* 0x000fe200000012ff */
[----:B------:R-:W-:Y:S01]  /*a680*/  UIMAD.WIDE.U32 UR6, UR18, UR12, UR8 ;  /* 0x0000000c120672a5 */ /* 0x000fe2000f8e0008 */
[----:B------:R-:W-:Y:S01]  /*a690*/  IMAD.U32 R8, RZ, RZ, UR17 ;  /* 0x00000011ff087e24 */ /* 0x000fe2000f8e00ff */
[----:B------:R-:W-:Y:S01]  /*a6a0*/  UIMAD UR11, UR18, UR13, UR11 ;  /* 0x0000000d120b72a4 */ /* 0x000fe2000f8e020b */
[----:B------:R-:W-:Y:S01]  /*a6b0*/  SHF.R.U64 R4, R4, 0x3, RZ ;  /* 0x0000000304047819 */ /* 0x000fe200000012ff */
[----:B------:R-:W-:Y:S01]  /*a6c0*/  USEL UR15, UR15, URZ, !UP1 ;  /* 0x0000003f0f0f7287 */ /* 0x000fe2000c800000 */
[----:B------:R-:W-:Y:S01]  /*a6d0*/  IMAD R8, R8, 0x80, R23 ;  /* 0x0000008008087824 */ /* 0x000fe200078e0217 */
[----:B------:R-:W-:Y:S01]  /*a6e0*/  ULDC.64 UR12, c[0x0][0xb78] ;  /* 0x0002de00000c7ab9 */ /* 0x000fe20000000a00 */
[----:B------:R-:W-:Y:S01]  /*a6f0*/  UIADD3 UR7, UR7, UR11, URZ ;  /* 0x0000000b07077290 */ /* 0x000fe2000fffe03f */
[----:B------:R-:W-:Y:S01]  /*a700*/  SHF.R.U64 R28, R28, 0x3, RZ ;  /* 0x000000031c1c7819 */ /* 0x000fe200000012ff */
[----:B------:R-:W-:Y:S01]  /*a710*/  UIMAD UR8, UR16, UR12, URZ ;  /* 0x0000000c100872a4 */ /* 0x000fe2000f8e023f */
[----:B------:R-:W-:Y:S01]  /*a720*/  SHF.R.S32.HI R5, RZ, 0x1f, R8 ;  /* 0x0000001fff057819 */ /* 0x000fe20000011408 */
[----:B------:R-:W-:Y:S01]  /*a730*/  UIMAD.WIDE.U32 UR6, UR15, UR12, UR6 ;  /* 0x0000000c0f0672a5 */ /* 0x000fe2000f8e0006 */
[----:B------:R-:W-:Y:S01]  /*a740*/  LOP3.LUT R12, R12, R13, RZ, 0x3c, !PT ;  /* 0x0000000d0c0c7212 */ /* 0x000fe200078e3cff */
[----:B------:R-:W-:Y:S01]  /*a750*/  UIMAD UR8, UR15, UR13, UR8 ;  /* 0x0000000d0f0872a4 */ /* 0x000fe2000f8e0208 */
[----:B------:R-:W-:Y:S01]  /*a760*/  IADD3 R37, P5, R20, 0x4000, RZ ;  /* 0x0000400014257810 */ /* 0x000fe20007fbe0ff */
[----:B------:R-:W-:Y:S01]  /*a770*/  IMAD.X R13, RZ, RZ, R21, P2 ;  /* 0x000000ffff0d7224 */ /* 0x000fe200010e0615 */
[----:B------:R-:W-:Y:S01]  /*a780*/  LOP3.LUT R4, R4, R7, RZ, 0x3c, !PT ;  /* 0x0000000704047212 */ /* 0x000fe200078e3cff */
[----:B------:R-:W-:Y:S01]  /*a790*/  ULDC.64 UR12, c[0x0][0xaa0] ;  /* 0x0002a800000c7ab9 */ /* 0x000fe20000000a00 */
[----:B------:R-:W-:Y:S01]  /*a7a0*/  IADD3 R6, P0, R8, UR6, RZ ;  /* 0x0000000608067c10 */ /* 0x000fe2000ff1e0ff */
[----:B------:R-:W-:Y:S01]  /*a7b0*/  IMAD.U32 R10, RZ, RZ, UR8 ;  /* 0x00000008ff0a7e24 */ /* 0x000fe2000f8e00ff */
[----:B------:R-:W-:-:S02]  /*a7c0*/  IADD3 R41, P4, R20, 0x5000, RZ ;  /* 0x0000500014297810 */ /* 0x000fc40007f9e0ff */
[----:B------:R-:W-:Y:S02]  /*a7d0*/  IADD3 R25, P3, R20, 0x6000, RZ ;  /* 0x0000600014197810 */ /* 0x000fe40007f7e0ff */
[----:B------:R-:W-:Y:S01]  /*a7e0*/  IADD3.X R5, R5, UR7, R10, P0, !PT ;  /* 0x0000000705057c10 */ /* 0x000fe200087fe40a */
[----:B------:R-:W-:Y:S01]  /*a7f0*/  ULDC.64 UR6, c[0x0][0xb40] ;  /* 0x0002d00000067ab9 */ /* 0x000fe20000000a00 */
[----:B------:R-:W-:Y:S01]  /*a800*/  LOP3.LUT R28, R28, R29, RZ, 0x3c, !PT ;  /* 0x0000001d1c1c7212 */ /* 0x000fe200078e3cff */
[----:B------:R-:W-:Y:S01]  /*a810*/  IMAD.X R29, RZ, RZ, R21, P1 ;  /* 0x000000ffff1d7224 */ /* 0x000fe200008e0615 */
[----:B------:R-:W-:Y:S02]  /*a820*/  LEA R48, P0, R6, UR6, 0x2 ;  /* 0x0000000606307c11 */ /* 0x000fe4000f8010ff */
[----:B------:R-:W-:Y:S02]  /*a830*/  IADD3 R7, P2, R20, 0x7000, RZ ;  /* 0x0000700014077810 */ /* 0x000fe40007f5e0ff */
[----:B------:R-:W-:Y:S01]  /*a840*/  LEA.HI.X R49, R6, UR7, R5, 0x2, P0 ;  /* 0x0000000706317c11 */ /* 0x000fe200080f1405 */
[----:B------:R-:W-:Y:S01]  /*a850*/  VIADD R5, R8, 0x8 ;  /* 0x0000000808057836 */ /* 0x000fe20000000000 */
[----:B------:R-:W-:-:S02]  /*a860*/  LOP3.LUT P0, RZ, R189, 0x3, RZ, 0xc0, !PT ;  /* 0x00000003bdff7812 */ /* 0x000fc4000780c0ff */
[----:B------:R-:W-:Y:S02]  /*a870*/  LOP3.LUT R36, R37, 0x380, RZ, 0xc0, !PT ;  /* 0x0000038025247812 */ /* 0x000fe400078ec0ff */
[----:B------:R-:W-:Y:S02]  /*a880*/  ISETP.GE.OR P1, PT, R8, UR10, P0 ;  /* 0x0000000a08007c0c */ /* 0x000fe40008726670 */
[----:B------:R-:W-:Y:S02]  /*a890*/  LOP3.LUT R40, R41, 0x380, RZ, 0xc0, !PT ;  /* 0x0000038029287812 */ /* 0x000fe400078ec0ff */
[----:B------:R-:W-:Y:S02]  /*a8a0*/  LOP3.LUT R24, R25, 0x380, RZ, 0xc0, !PT ;  /* 0x0000038019187812 */ /* 0x000fe400078ec0ff */
[----:B------:R-:W-:Y:S02]  /*a8b0*/  LOP3.LUT R9, R20, 0x380, RZ, 0xc0, !PT ;  /* 0x0000038014097812 */ /* 0x000fe400078ec0ff */
[----:B------:R-:W-:Y:S01]  /*a8c0*/  ISETP.GE.OR P0, PT, R5, UR10, P0 ;  /* 0x0000000a05007c0c */ /* 0x000fe20008706670 */
[----:B------:R-:W-:Y:S01]  /*a8d0*/  IMAD.X R5, RZ, RZ, R21, P6 ;  /* 0x000000ffff057224 */ /* 0x000fe200030e0615 */
[----:B------:R-:W-:-:S02]  /*a8e0*/  LOP3.LUT R6, R7, 0x380, RZ, 0xc0, !PT ;  /* 0x0000038007067812 */ /* 0x000fc400078ec0ff */
[----:B------:R-:W-:Y:S01]  /*a8f0*/  SHF.R.U64 R36, R36, 0x3, RZ ;  /* 0x0000000324247819 */ /* 0x000fe200000012ff */
[----:B------:R-:W-:Y:S01]  /*a900*/  UIMAD UR6, UR9, UR12, URZ ;  /* 0x0000000c090672a4 */ /* 0x000fe2000f8e023f */
[----:B------:R-:W-:Y:S01]  /*a910*/  SHF.R.U64 R40, R40, 0x3, RZ ;  /* 0x0000000328287819 */ /* 0x000fe200000012ff */
[----:B------:R0:W-:Y:S01]  /*a920*/  @!P1 STG.E desc[UR20][R48.64], R3 ;  /* 0x0000000330009986 */ /* 0x0001e2000c101914 */
[----:B------:R-:W-:Y:S01]  /*a930*/  SHF.R.U64 R24, R24, 0x3, RZ ;  /* 0x0000000318187819 */ /* 0x000fe200000012ff */
[----:B------:R-:W-:Y:S01]  /*a940*/  IMAD.MOV.U32 R44, RZ, RZ, R17 ;  /* 0x000000ffff2c7224 */ /* 0x000fe200078e0011 */
[----:B------:R-:W-:Y:S01]  /*a950*/  SHF.R.U64 R9, R9, 0x3, RZ ;  /* 0x0000000309097819 */ /* 0x000fe200000012ff */
[----:B------:R-:W-:Y:S01]  /*a960*/  ULDC.64 UR8, c[0x0][0xae0] ;  /* 0x0002b80000087ab9 */ /* 0x000fe20000000a00 */
        /* <DEDUP_REMOVED lines=11> */
[----:B0-----:R-:W-:Y:S01]  /*aa20*/  IMAD.U32 R3, RZ, RZ, UR12 ;  /* 0x0000000cff037e24 */ /* 0x001fe2000f8e00ff */
[----:B------:R-:W-:Y:S01]  /*aa30*/  SHF.R.S32.HI R45, RZ, 0x1f, R17 ;  /* 0x0000001fff2d7819 */ /* 0x000fe20000011411 */
[----:B------:R0:W5:Y:S01]  /*aa40*/  LD.E.128 R32, desc[UR20][R20.64] ;  /* 0x0000001414207980 */ /* 0x000162000c101d00 */
[----:B------:R-:W-:-:S03]  /*aa50*/  UIMAD UR6, UR4, UR13, UR6 ;  /* 0x0000000d040672a4 */ /* 0x000fc6000f8e0206 */
[----:B------:R-:W5:Y:S01]  /*aa60*/  LD.E.128 R28, desc[UR20][R28.64] ;  /* 0x000000141c1c7980 */ /* 0x000f62000c101d00 */
[----:B-1----:R-:W-:-:S03]  /*aa70*/  IMAD.WIDE.U32 R2, R3, UR4, R44 ;  /* 0x0000000403027c25 */ /* 0x002fc6000f8e002c */
[----:B------:R-:W5:Y:S04]  /*aa80*/  LD.E.128 R12, desc[UR20][R12.64] ;  /* 0x000000140c0c7980 */ /* 0x000f68000c101d00 */
[----:B------:R-:W5:Y:S04]  /*aa90*/  LD.E.128 R4, desc[UR20][R4.64] ;  /* 0x0000001404047980 */ /* 0x000f68000c101d00 */
[----:B------:R-:W5:Y:S04]  /*aaa0*/  LD.E.128 R36, desc[UR20][R36.64] ;  /* 0x0000001424247980 */ /* 0x000f68000c101d00 */
[----:B------:R-:W5:Y:S04]  /*aab0*/  LD.E.128 R40, desc[UR20][R40.64] ;  /* 0x0000001428287980 */ /* 0x000f68000c101d00 */
[----:B------:R-:W5:Y:S04]  /*aac0*/  LD.E.128 R24, desc[UR20][R24.64] ;  /* 0x0000001418187980 */ /* 0x000f68000c101d00 */
[----:B------:R-:W5:Y:S01]  /*aad0*/  LD.E.128 R8, desc[UR20][R8.64] ;  /* 0x0000001408087980 */ /* 0x000f62000c101d00 */
[----:B------:R-:W-:Y:S01]  /*aae0*/  UIMAD UR4, UR14, UR8, URZ ;  /* 0x000000080e0472a4 */ /* 0x000fe2000f8e023f */
[----:B------:R-:W-:Y:S01]  /*aaf0*/  VIADD R3, R3, UR6 ;  /* 0x0000000603037c36 */ /* 0x000fe20008000000 */
[----:B------:R-:W-:Y:S01]  /*ab00*/  UIMAD UR10, UR17, -0x80, UR10 ;  /* 0xffffff80110a78a4 */ /* 0x000fe2000f8e020a */
        /* <DEDUP_REMOVED lines=8> */
[----:B------:R-:W-:Y:S01]  /*ab90*/  VIADD R0, R0, 0x34820 ;  /* 0x0003482000007836 */ /* 0x000fe20000000000 */
[----:B------:R-:W-:Y:S01]  /*aba0*/  ULDC.64 UR6, c[0x0][0xae8] ;  /* 0x0002ba0000067ab9 */ /* 0x000fe20000000a00 */
[----:B------:R-:W-:Y:S01]  /*abb0*/  IMAD.WIDE.U32 R2, R19, UR18, R2 ;  /* 0x0000001213027c25 */ /* 0x000fe2000f8e0002 */
[C---:B------:R-:W-:Y:S01]  /*abc0*/  ISETP.GE.AND P2, PT, R18.reuse, UR10, PT ;  /* 0x0000000a12007c0c */ /* 0x040fe2000bf46270 */
[----:B------:R-:W-:Y:S01]  /*abd0*/  BSSY B1, `(.L_x_2030) ;  /* 0x0000024000017945 */ /* 0x000fe20003800000 */
[----:B------:R-:W-:Y:S01]  /*abe0*/  PRMT R0, RZ, 0x654, R0 ;  /* 0x00000654ff007816 */ /* 0x000fe20000000000 */
[----:B------:R-:W-:Y:S01]  /*abf0*/  VIADD R3, R3, UR4 ;  /* 0x0000000403037c36 */ /* 0x000fe20008000000 */
[----:B------:R-:W-:Y:S01]  /*ac00*/  UIMAD UR4, UR16, UR6, URZ ;  /* 0x00000006100472a4 */ /* 0x000fe2000f8e023f */
[----:B------:R-:W-:-:S02]  /*ac10*/  VIADD R19, R18, 0x20 ;  /* 0x0000002012137836 */ /* 0x000fc40000000000 */
[----:B------:R-:W-:Y:S01]  /*ac20*/  IMAD.U32 R45, RZ, RZ, UR6 ;  /* 0x00000006ff2d7e24 */ /* 0x000fe2000f8e00ff */
[----:B------:R-:W-:Y:S01]  /*ac30*/  UIMAD UR4, UR15, UR7, UR4 ;  /* 0x000000070f0472a4 */ /* 0x000fe2000f8e0204 */
[C---:B0-----:R-:W-:Y:S01]  /*ac40*/  VIADD R21, R18.reuse, 0x60 ;  /* 0x0000006012157836 */ /* 0x041fe20000000000 */
[----:B------:R-:W-:Y:S01]  /*ac50*/  ISETP.GE.AND P4, PT, R19, UR10, PT ;  /* 0x0000000a13007c0c */ /* 0x000fe2000bf86270 */
[----:B------:R-:W-:Y:S01]  /*ac60*/  IMAD.WIDE.U32 R44, R45, UR15, R2 ;  /* 0x0000000f2d2c7c25 */ /* 0x000fe2000f8e0002 */
[--C-:B------:R-:W-:Y:S02]  /*ac70*/  SHF.R.S32.HI R19, RZ, 0x1f, R18.reuse ;  /* 0x0000001fff137819 */ /* 0x100fe40000011412 */
[----:B------:R-:W-:Y:S01]  /*ac80*/  ISETP.GE.AND P1, PT, R21, UR10, PT ;  /* 0x0000000a15007c0c */ /* 0x000fe2000bf26270 */
[----:B------:R-:W-:Y:S02]  /*ac90*/  VIADD R20, R18, 0x40 ;  /* 0x0000004012147836 */ /* 0x000fe40000000000 */
[----:B------:R-:W-:Y:S01]  /*aca0*/  IMAD.U32 R21, RZ, RZ, UR17 ;  /* 0x00000011ff157e24 */ /* 0x000fe2000f8e00ff */
[----:B-1----:R0:W-:Y:S01]  /*acb0*/  SYNCS.ARRIVE.TRANS64.RED.A1T0 RZ, [R0+URZ], RZ ;  /* 0x000000ff00ff79a7 */ /* 0x0021e2000810043f */
[----:B------:R-:W-:Y:S01]  /*acc0*/  VIADD R51, R45, UR4 ;  /* 0x000000042d337c36 */ /* 0x000fe20008000000 */
[----:B------:R-:W-:Y:S01]  /*acd0*/  ISETP.GE.AND P0, PT, R20, UR10, PT ;  /* 0x0000000a14007c0c */ /* 0x000fe2000bf06270 */
[----:B------:R-:W-:Y:S01]  /*ace0*/  IMAD.WIDE R20, R21, 0x80, R18 ;  /* 0x0000008015147825 */ /* 0x000fe200078e0212 */
[----:B------:R-:W-:Y:S11]  /*acf0*/  @P2 BRA `(.L_x_2031) ;  /* 0x0000000000442947 */ /* 0x000ff60003800000 */
[----:B------:R-:W-:Y:S01]  /*ad00*/  ULDC.64 UR6, c[0x0][0xad8] ;  /* 0x0002b60000067ab9 */ /* 0x000fe20000000a00 */
[----:B0-----:R-:W-:Y:S01]  /*ad10*/  VIADD R0, R17, 0x40 ;  /* 0x0000004011007836 */ /* 0x001fe20000000000 */
        /* <DEDUP_REMOVED lines=15> */
.L_x_2031:
[----:B------:R-:W-:Y:S05]  /*ae10*/  BSYNC B1 ;  /* 0x0000000000017941 */ /* 0x000fea0003800000 */
.L_x_2030:
[----:B------:R-:W-:Y:S04]  /*ae20*/  BSSY B1, `(.L_x_2032) ;  /* 0x0000015000017945 */ /* 0x000fe80003800000 */
[----:B------:R-:W-:Y:S05]  /*ae30*/  @P4 BRA `(.L_x_2033) ;  /* 0x00000000004c4947 */ /* 0x000fea0003800000 */
[----:B-1---5:R-:W-:Y:S01]  /*ae40*/  IADD3 R33, P2, R20, 0x20, RZ ;  /* 0x0000002014217810 */ /* 0x022fe20007f5e0ff */
[----:B------:R-:W-:Y:S01]  /*ae50*/  ULDC.64 UR6, c[0x0][0xad8] ;  /* 0x0002b60000067ab9 */ /* 0x000fe20000000a00 */
[----:B------:R-:W-:Y:S01]  /*ae60*/  IMAD.MOV.U32 R2, RZ, RZ, R44 ;  /* 0x000000ffff027224 */ /* 0x000fe200078e002c */
[----:B------:R-:W-:Y:S01]  /*ae70*/  ULDC UR4, c[0x0][0xa8c] ;  /* 0x0002a30000047ab9 */ /* 0x000fe20000000800 */
[----:B------:R-:W-:Y:S01]  /*ae80*/  IMAD.MOV.U32 R3, RZ, RZ, R51 ;  /* 0x000000ffff037224 */ /* 0x000fe200078e0033 */
[C---:B------:R-:W-:Y:S01]  /*ae90*/  ISETP.GE.AND P3, PT, R17.reuse, UR4, PT ;  /* 0x0000000411007c0c */ /* 0x040fe2000bf66270 */
[----:B0-----:R-:W-:Y:S01]  /*aea0*/  IMAD.X R0, RZ, RZ, R21, P2 ;  /* 0x000000ffff007224 */ /* 0x001fe200010e0615 */
        /* <DEDUP_REMOVED lines=12> */
.L_x_2033:
[----:B------:R-:W-:Y:S05]  /*af70*/  BSYNC B1 ;  /* 0x0000000000017941 */ /* 0x000fea0003800000 */
.L_x_2032:
[----:B------:R-:W-:Y:S04]  /*af80*/  BSSY B1, `(.L_x_2034) ;  /* 0x0000015000017945 */ /* 0x000fe80003800000 */
[----:B------:R-:W-:Y:S05]  /*af90*/  @P0 BRA `(.L_x_2035) ;  /* 0x00000000004c0947 */ /* 0x000fea0003800000 */
[----:B--2--5:R-:W-:Y:S01]  /*afa0*/  IADD3 R29, P0, R20, 0x40, RZ ;  /* 0x00000040141d7810 */ /* 0x024fe20007f1e0ff */
        /* <DEDUP_REMOVED lines=18> */
.L_x_2035:
[----:B------:R-:W-:Y:S05]  /*b0d0*/  BSYNC B1 ;  /* 0x0000000000017941 */ /* 0x000fea0003800000 */
.L_x_2034:
[----:B------:R-:W-:Y:S05]  /*b0e0*/  @P1 BRA `(.L_x_2036) ;  /* 0x0000000c00541947 */ /* 0x000fea0003800000 */
[----:B---3-5:R-:W-:Y:S01]  /*b0f0*/  IADD3 R13, P0, R20, 0x60, RZ ;  /* 0x00000060140d7810 */ /* 0x028fe20007f1e0ff */
[----:B------:R-:W-:Y:S01]  /*b100*/  ULDC.64 UR6, c[0x0][0xad8] ;  /* 0x0002b60000067ab9 */ /* 0x000fe20000000a00 */
[----:B------:R-:W-:Y:S01]  /*b110*/  IMAD.MOV.U32 R2, RZ, RZ, R44 ;  /* 0x000000ffff027224 */ /* 0x000fe200078e002c */
[----:B------:R-:W-:Y:S01]  /*b120*/  ULDC UR4, c[0x0][0xa8c] ;  /* 0x0002a30000047ab9 */ /* 0x000fe20000000800 */
[----:B------:R-:W-:Y:S01]  /*b130*/  IMAD.MOV.U32 R3, RZ, RZ, R51 ;  /* 0x000000ffff037224 */ /* 0x000fe200078e0033 */
[----:B------:R-:W-:Y:S01]  /*b140*/  ISETP.GE.AND P1, PT, R17, UR4, PT ;  /* 0x0000000411007c0c */ /* 0x000fe2000bf26270 */
[----:B------:R-:W-:Y:S01]  /*b150*/  IMAD.X R20, RZ, RZ, R21, P0 ;  /* 0x000000ffff147224 */ /* 0x000fe200000e0615 */
[----:B------:R-:W-:Y:S01]  /*b160*/  ULDC.64 UR8, c[0x0][0x208] ;  /* 0x0000820000087ab9 */ /* 0x000fe20000000a00 */
[----:B------:R-:W-:-:S04]  /*b170*/  IMAD.WIDE.U32 R2, R13, UR6, R2 ;  /* 0x000000060d027c25 */ /* 0x000fc8000f8e0002 */
[----:B------:R-:W-:Y:S02]  /*b180*/  IMAD R20, R20, UR6, RZ ;  /* 0x0000000614147c24 */ /* 0x000fe4000f8e02ff */
[----:B0-----:R-:W-:Y:S02]  /*b190*/  VIADD R0, R17, 0x40 ;  /* 0x0000004011007836 */ /* 0x001fe40000000000 */
        /* <DEDUP_REMOVED lines=11> */
.L_x_2028:
[----:B------:R-:W-:Y:S01]  /*b250*/  R2UR UR8, R186 ;  /* 0x00000000ba0872ca */ /* 0x000fe200000e0000 */
[----:B------:R-:W-:Y:S01]  /*b260*/  ULDC.64 UR6, c[0x0][0xbe0] ;  /* 0x0002f80000067ab9 */ /* 0x000fe20000000a00 */
[----:B------:R-:W-:Y:S01]  /*b270*/  R2UR UR4, R184 ;  /* 0x00000000b80472ca */ /* 0x000fe200000e0000 */
[----:B------:R-:W-:Y:S01]  /*b280*/  UISETP.NE.U32.AND UP0, UPT, UR6, URZ, UPT ;  /* 0x0000003f0600728c */ /* 0x000fe2000bf05070 */
[----:B------:R-:W-:-:S03]  /*b290*/  ULDC.64 UR12, c[0x0][0x208] ;  /* 0x00008200000c7ab9 */ /* 0x000fc60000000a00 */
[----:B------:R-:W-:-:S06]  /*b2a0*/  UISETP.NE.AND.EX UP1, UPT, UR7, URZ, UPT, UP0 ;  /* 0x0000003f0700728c */ /* 0x000fcc000bf25300 */
[----:B------:R-:W-:Y:S02]  /*b2b0*/  PLOP3.LUT P2, PT, PT, PT, UP1, 0x80, 0x0 ;  /* 0x000000000000781c */ /* 0x000fe40003f4f018 */
[----:B------:R-:W-:Y:S02]  /*b2c0*/  USHF.L.U64.HI UR10, UR4, 0x2, UR8 ;  /* 0x00000002040a7899 */ /* 0x000fe40008010208 */
[----:B------:R-:W-:Y:S01]  /*b2d0*/  USHF.L.U32 UR4, UR4, 0x2, URZ ;  /* 0x0000000204047899 */ /* 0x000fe2000800063f */
[----:B------:R-:W-:-:S03]  /*b2e0*/  ULDC.64 UR8, c[0x0][0xbd8] ;  /* 0x0002f60000087ab9 */ /* 0x000fc60000000a00 */
[----:B------:R-:W-:Y:S02]  /*b2f0*/  @UP1 UIADD3 UR6, UP2, UR4, UR6, URZ ;  /* 0x0000000604061290 */ /* 0x000fe4000ff5e03f */
[----:B------:R-:W-:Y:S02]  /*b300*/  UISETP.NE.U32.AND UP0, UPT, UR8, URZ, UPT ;  /* 0x0000003f0800728c */ /* 0x000fe4000bf05070 */
[----:B------:R-:W-:Y:S02]  /*b310*/  @UP1 UIADD3.X UR7, UR10, UR7, URZ, UP2, !UPT ;  /* 0x000000070a071290 */ /* 0x000fe400097fe43f */
[----:B------:R-:W-:Y:S01]  /*b320*/  IMAD.U32 R4, RZ, RZ, UR6 ;  /* 0x00000006ff047e24 */ /* 0x000fe2000f8e00ff */
[----:B------:R-:W-:Y:S02]  /*b330*/  UISETP.NE.AND.EX UP0, UPT, UR9, URZ, UPT, UP0 ;  /* 0x0000003f0900728c */ /* 0x000fe4000bf05300 */
[----:B------:R-:W-:Y:S01]  /*b340*/  UIADD3 UR4, UP1, UR4, UR8, URZ ;  /* 0x0000000804047290 */ /* 0x000fe2000ff3e03f */
[----:B------:R-:W-:-:S03]  /*b350*/  IMAD.U32 R5, RZ, RZ, UR7 ;  /* 0x00000007ff057e24 */ /* 0x000fc6000f8e00ff */
[----:B------:R-:W-:Y:S01]  /*b360*/  PLOP3.LUT P1, PT, PT, PT, UP0, 0x80, 0x0 ;  /* 0x000000000000781c */ /* 0x000fe20003f2f008 */
[----:B------:R-:W-:Y:S01]  /*b370*/  UIADD3.X UR6, UR10, UR9, URZ, UP1, !UPT ;  /* 0x000000090a067290 */ /* 0x000fe20008ffe43f */
[----:B------:R-:W2:Y:S01]  /*b380*/  @P2 LDG.E R4, desc[UR12][R4.64] ;  /* 0x0000000c04042981 */ /* 0x000ea2000c1e1900 */
[----:B------:R-:W-:Y:S02]  /*b390*/  IMAD.MOV.U32 R7, RZ, RZ, RZ ;  /* 0x000000ffff077224 */ /* 0x000fe400078e00ff */
[----:B------:R-:W-:Y:S02]  /*b3a0*/  IMAD.U32 R2, RZ, RZ, UR4 ;  /* 0x00000004ff027e24 */ /* 0x000fe4000f8e00ff */
[----:B------:R-:W-:Y:S01]  /*b3b0*/  IMAD.U32 R3, RZ, RZ, UR6 ;  /* 0x00000006ff037e24 */ /* 0x000fe2000f8e00ff */
[----:B------:R-:W-:Y:S01]  /*b3c0*/  ULDC UR4, c[0x0][0xa88] ;  /* 0x0002a20000047ab9 */ /* 0x000fe20000000800 */
[----:B------:R-:W-:-:S04]  /*b3d0*/  ISETP.GT.AND P0, PT, R193, 0x7f, PT ;  /* 0x0000007fc100780c */ /* 0x000fc80003f04270 */
[----:B------:R0:W5:Y:S01]  /*b3e0*/  @P1 LDG.E R7, desc[UR12][R2.64] ;  /* 0x0000000c02071981 */ /* 0x000162000c1e1900 */
[----:B--2---:R-:W-:Y:S01]  /*b3f0*/  @P2 R2UR UR4, R4 ;  /* 0x00000000040422ca */ /* 0x004fe200000e0000 */
        /* <DEDUP_REMOVED lines=8> */
.L_x_2037:
[----:B------:R-:W-:Y:S01]  /*b480*/  R2UR UR8, R185 ;  /* 0x00000000b90872ca */ /* 0x000fe200000e0000 */
[----:B------:R-:W-:Y:S01]  /*b490*/  BSSY B1, `(.L_x_2038) ;  /* 0x0000025000017945 */ /* 0x000fe20003800000 */
[----:B------:R-:W-:Y:S02]  /*b4a0*/  R2UR UR7, R184 ;  /* 0x00000000b80772ca */ /* 0x000fe400000e0000 */
[----:B------:R-:W-:Y:S02]  /*b4b0*/  R2UR UR6, R186 ;  /* 0x00000000ba0672ca */ /* 0x000fe400000e0000 */
[----:B------:R-:W-:Y:S02]  /*b4c0*/  SHF.R.S32.HI R8, RZ, 0x1f, R17 ;  /* 0x0000001fff087819 */ /* 0x000fe40000011411 */
[----:B-----5:R-:W-:-:S05]  /*b4d0*/  SHF.R.S32.HI R6, RZ, 0x1f, R7 ;  /* 0x0000001fff067819 */ /* 0x020fca0000011407 */
[----:B------:R-:W-:Y:S02]  /*b4e0*/  USHF.R.S32.HI UR8, URZ, 0x1f, UR8 ;  /* 0x0000001f3f087899 */ /* 0x000fe40008011408 */
[----:B------:R-:W-:Y:S02]  /*b4f0*/  USEL UR9, UR7, URZ, !UP0 ;  /* 0x0000003f07097287 */ /* 0x000fe4000c000000 */
[----:B------:R-:W-:Y:S01]  /*b500*/  USEL UR10, UR6, URZ, !UP0 ;  /* 0x0000003f060a7287 */ /* 0x000fe2000c000000 */
[----:B------:R-:W-:Y:S11]  /*b510*/  @P0 BRA `(.L_x_2039) ;  /* 0x0000000000700947 */ /* 0x000ff60003800000 */
[----:B------:R-:W0:Y:S01]  /*b520*/  S2R R2, SR_TID.X ;  /* 0x0000000000027919 */ /* 0x000e220000002100 */
[----:B------:R-:W-:-:S13]  /*b530*/  R2UR UR6, R187 ;  /* 0x00000000bb0672ca */ /* 0x000fda00000e0000 */
[----:B------:R-:W-:-:S04]  /*b540*/  IMAD.U32 R0, RZ, RZ, UR6 ;  /* 0x00000006ff007e24 */ /* 0x000fc8000f8e00ff */
[----:B0-----:R-:W-:-:S04]  /*b550*/  IMAD R0, R0, 0x80, R2 ;  /* 0x0000008000007824 */ /* 0x001fc800078e0202 */
[----:B------:R-:W-:-:S05]  /*b560*/  VIADD R0, R0, 0xffffff80 ;  /* 0xffffff8000007836 */ /* 0x000fca0000000000 */
[----:B------:R-:W-:-:S13]  /*b570*/  ISETP.GE.AND P0, PT, R0, UR4, PT ;  /* 0x0000000400007c0c */ /* 0x000fda000bf06270 */
[----:B------:R-:W-:Y:S05]  /*b580*/  @P0 BRA `(.L_x_2039) ;  /* 0x0000000000540947 */ /* 0x000fea0003800000 */
[----:B------:R-:W-:Y:S01]  /*b590*/  R2UR UR7, R185 ;  /* 0x00000000b90772ca */ /* 0x000fe200000e0000 */
[----:B------:R-:W-:Y:S01]  /*b5a0*/  ULDC.64 UR12, c[0x0][0xb70] ;  /* 0x0002dc00000c7ab9 */ /* 0x000fe20000000a00 */
[C---:B------:R-:W-:Y:S01]  /*b5b0*/  IADD3 R2, P0, R0.reuse, R7, RZ ;  /* 0x0000000700027210 */ /* 0x040fe20007f1e0ff */
        /* <DEDUP_REMOVED lines=18> */
.L_x_2039:
[----:B------:R-:W-:Y:S05]  /*b6e0*/  BSYNC B1 ;  /* 0x0000000000017941 */ /* 0x000fea0003800000 */
.L_x_2038:
[----:B------:R-:W-:Y:S01]  /*b6f0*/  R2UR UR11, R187 ;  /* 0x00000000bb0b72ca */ /* 0x000fe200000e0000 */
[----:B------:R-:W-:Y:S01]  /*b700*/  ULDC.64 UR6, c[0x0][0xaa0] ;  /* 0x0002a80000067ab9 */ /* 0x000fe20000000a00 */
[----:B------:R-:W-:Y:S01]  /*b710*/  R2UR UR14, R185 ;  /* 0x00000000b90e72ca */ /* 0x000fe200000e0000 */
[----:B------:R-:W-:Y:S01]  /*b720*/  IMAD.MOV.U32 R2, RZ, RZ, R17 ;  /* 0x000000ffff027224 */ /* 0x000fe200078e0011 */
[----:B------:R-:W-:Y:S01]  /*b730*/  ULDC.64 UR12, c[0x0][0xae0] ;  /* 0x0002b800000c7ab9 */ /* 0x000fe20000000a00 */
[----:B0-----:R-:W-:Y:S01]  /*b740*/  IMAD.MOV.U32 R3, RZ, RZ, R8 ;  /* 0x000000ffff037224 */ /* 0x001fe200078e0008 */
[----:B------:R-:W-:Y:S01]  /*b750*/  BSSY B1, `(.L_x_2040) ;  /* 0x000002e000017945 */ /* 0x000fe20003800000 */
[----:B------:R-:W-:Y:S02]  /*b760*/  IMAD R0, R6, UR6, RZ ;  /* 0x0000000606007c24 */ /* 0x000fe4000f8e02ff */
[----:B------:R-:W-:Y:S01]  /*b770*/  IMAD.WIDE.U32 R2, R7, UR6, R2 ;  /* 0x0000000607027c25 */ /* 0x000fe2000f8e0002 */
[----:B------:R-:W-:-:S03]  /*b780*/  UIMAD UR6, UR8, UR12, URZ ;  /* 0x0000000c080672a4 */ /* 0x000fc6000f8e023f */
[----:B------:R-:W-:Y:S01]  /*b790*/  IMAD R7, R7, UR7, R0 ;  /* 0x0000000707077c24 */ /* 0x000fe2000f8e0200 */
[----:B------:R-:W-:Y:S01]  /*b7a0*/  UIMAD UR7, UR11, -0x80, UR4 ;  /* 0xffffff800b0778a4 */ /* 0x000fe2000f8e0204 */
[----:B------:R-:W-:Y:S01]  /*b7b0*/  IMAD.U32 R5, RZ, RZ, UR12 ;  /* 0x0000000cff057e24 */ /* 0x000fe2000f8e00ff */
[----:B------:R-:W-:Y:S01]  /*b7c0*/  UIMAD UR6, UR14, UR13, UR6 ;  /* 0x0000000d0e0672a4 */ /* 0x000fe2000f8e0206 */
[----:B------:R-:W-:Y:S01]  /*b7d0*/  IMAD.IADD R3, R3, 0x1, R7 ;  /* 0x0000000103037824 */ /* 0x000fe200078e0207 */
[----:B------:R-:W-:Y:S01]  /*b7e0*/  SHF.R.S32.HI R7, RZ, 0x1f, R18 ;  /* 0x0000001fff077819 */ /* 0x000fe20000011412 */
[----:B------:R-:W-:Y:S01]  /*b7f0*/  ULDC.64 UR12, c[0x0][0xae8] ;  /* 0x0002ba00000c7ab9 */ /* 0x000fe20000000a00 */
[----:B------:R-:W-:Y:S01]  /*b800*/  ISETP.GE.AND P2, PT, R18, UR7, PT ;  /* 0x0000000712007c0c */ /* 0x000fe2000bf46270 */
[----:B------:R-:W-:Y:S01]  /*b810*/  IMAD.WIDE.U32 R2, R5, UR14, R2 ;  /* 0x0000000e05027c25 */ /* 0x000fe2000f8e0002 */
[----:B------:R-:W-:-:S03]  /*b820*/  UIMAD UR4, UR10, UR12, URZ ;  /* 0x0000000c0a0472a4 */ /* 0x000fc6000f8e023f */
[C---:B------:R-:W-:Y:S01]  /*b830*/  VIADD R4, R18.reuse, 0x60 ;  /* 0x0000006012047836 */ /* 0x040fe20000000000 */
[----:B------:R-:W-:Y:S01]  /*b840*/  UIMAD UR4, UR9, UR13, UR4 ;  /* 0x0000000d090472a4 */ /* 0x000fe2000f8e0204 */
[----:B------:R-:W-:Y:S02]  /*b850*/  VIADD R0, R18, 0x20 ;  /* 0x0000002012007836 */ /* 0x000fe40000000000 */
[----:B------:R-:W-:Y:S01]  /*b860*/  VIADD R3, R3, UR6 ;  /* 0x0000000603037c36 */ /* 0x000fe20008000000 */
[----:B------:R-:W-:Y:S01]  /*b870*/  ISETP.GE.AND P0, PT, R4, UR7, PT ;  /* 0x0000000704007c0c */ /* 0x000fe2000bf06270 */
[----:B------:R-:W-:Y:S01]  /*b880*/  IMAD.U32 R5, RZ, RZ, UR12 ;  /* 0x0000000cff057e24 */ /* 0x000fe2000f8e00ff */
[----:B------:R-:W-:Y:S01]  /*b890*/  ISETP.GE.AND P3, PT, R0, UR7, PT ;  /* 0x0000000700007c0c */ /* 0x000fe2000bf66270 */
[----:B------:R-:W-:Y:S02]  /*b8a0*/  VIADD R0, R18, 0x40 ;  /* 0x0000004012007836 */ /* 0x000fe40000000000 */
[----:B------:R-:W-:-:S03]  /*b8b0*/  IMAD.WIDE.U32 R4, R5, UR9, R2 ;  /* 0x0000000905047c25 */ /* 0x000fc6000f8e0002 */
[----:B------:R-:W-:Y:S01]  /*b8c0*/  ISETP.GE.AND P1, PT, R0, UR7, PT ;  /* 0x0000000700007c0c */ /* 0x000fe2000bf26270 */
[----:B------:R-:W-:Y:S02]  /*b8d0*/  IMAD.U32 R9, RZ, RZ, UR11 ;  /* 0x0000000bff097e24 */ /* 0x000fe4000f8e00ff */
[----:B------:R-:W-:Y:S02]  /*b8e0*/  IMAD.MOV.U32 R6, RZ, RZ, R18 ;  /* 0x000000ffff067224 */ /* 0x000fe400078e0012 */
[----:B------:R-:W-:Y:S02]  /*b8f0*/  VIADD R11, R5, UR4 ;  /* 0x00000004050b7c36 */ /* 0x000fe40008000000 */
[----:B------:R-:W-:Y:S01]  /*b900*/  IMAD.WIDE R6, R9, 0x80, R6 ;  /* 0x0000008009067825 */ /* 0x000fe200078e0206 */
[----:B------:R-:W-:Y:S06]  /*b910*/  @P2 BRA `(.L_x_2041) ;  /* 0x0000000000442947 */ /* 0x000fec0003800000 */
        /* <DEDUP_REMOVED lines=17> */
.L_x_2041:
[----:B------:R-:W-:Y:S05]  /*ba30*/  BSYNC B1 ;  /* 0x0000000000017941 */ /* 0x000fea0003800000 */
.L_x_2040:
        /* <DEDUP_REMOVED lines=21> */
.L_x_2043:
[----:B------:R-:W-:Y:S05]  /*bb90*/  BSYNC B1 ;  /* 0x0000000000017941 */ /* 0x000fea0003800000 */
.L_x_2042:
[----:B------:R-:W-:Y:S04]  /*bba0*/  BSSY B1, `(.L_x_2044) ;  /* 0x0000015000017945 */ /* 0x000fe80003800000 */
[----:B------:R-:W-:Y:S05]  /*bbb0*/  @P1 BRA `(.L_x_2045) ;  /* 0x00000000004c1947 */ /* 0x000fea0003800000 */
[----:B01----:R-:W-:Y:S01]  /*bbc0*/  IADD3 R9, P1, R6, 0x40, RZ ;  /* 0x0000004006097810 */ /* 0x003fe20007f3e0ff */
        /* <DEDUP_REMOVED lines=18> */
.L_x_2045:
[----:B------:R-:W-:Y:S05]  /*bcf0*/  BSYNC B1 ;  /* 0x0000000000017941 */ /* 0x000fea0003800000 */
.L_x_2044:
        /* <DEDUP_REMOVED lines=20> */
.L_x_2036:
[----:B------:R-:W-:Y:S05]  /*be40*/  BSYNC B0 ;  /* 0x0000000000007941 */ /* 0x000fea0003800000 */
.L_x_2027:
[----:B------:R-:W-:Y:S02]  /*be50*/  ULDC UR4, c[0x0][0xc14] ;  /* 0x0003050000047ab9 */ /* 0x000fe40000000800 */
[----:B------:R-:W-:-:S13]  /*be60*/  ISETP.GE.AND P0, PT, R47, UR4, PT ;  /* 0x000000042f007c0c */ /* 0x000fda000bf06270 */
[----:B------:R-:W-:Y:S05]  /*be70*/  @!P0 BRA `(.L_x_2046) ;  /* 0xffffff4c00d08947 */ /* 0x000fea000383ffff */
[----:B------:R-:W-:Y:S05]  /*be80*/  EXIT ;  /* 0x000000000000794d */ /* 0x000fea0003800000 */
.L_x_1991:
        /* <DEDUP_REMOVED lines=38> */
[----:B-1----:R-:W-:Y:S01]  /*c0f0*/  SEL R3, R6, RZ, P0 ;  /* 0x000000ff06037207 */ /* 0x002fe20000000000 */
[----:B------:R-:W-:Y:S01]  /*c100*/  IMAD.MOV.U32 R6, RZ, RZ, RZ ;  /* 0x000000ffff067224 */ /* 0x000fe200078e00ff */
        /* <DEDUP_REMOVED lines=22> */
.L_x_2051:
[----:B------:R-:W-:Y:S02]  /*c270*/  VIADD R6, R6, 0x1f ;  /* 0x0000001f06067836 */ /* 0x000fe40000000000 */
[----:B------:R-:W-:-:S03]  /*c280*/  IMAD.U32 R19, RZ, RZ, UR7 ;  /* 0x00000007ff137e24 */ /* 0x000fc6000f8e00ff */
[----:B------:R-:W-:-:S13]  /*c290*/  ISETP.GE.AND P0, PT, R6, UR5, PT ;  /* 0x0000000506007c0c */ /* 0x000fda000bf06270 */
[----:B------:R-:W-:Y:S05]  /*c2a0*/  @P0 BRA `(.L_x_2048) ;  /* 0x0000000400cc0947 */ /* 0x000fea0003800000 */
[----:B------:R-:W0:Y:S01]  /*c2b0*/  S2R R2, SR_TID.X ;  /* 0x0000000000027919 */ /* 0x000e220000002100 */
        /* <DEDUP_REMOVED lines=11> */
.L_x_2050:
[----:B------:R-:W-:Y:S05]  /*c370*/  BSYNC B0 ;  /* 0x0000000000007941 */ /* 0x000fea0003800000 */
.L_x_2049:
        /* <DEDUP_REMOVED lines=25> */
.L_x_2047:
        /* <DEDUP_REMOVED lines=21> */
.L_x_2052:
[----:B-1----:R-:W-:Y:S01]  /*c660*/  IMAD.MOV R2, RZ, RZ, -R3 ;  /* 0x000000ffff027224 */ /* 0x002fe200078e0a03 */
[----:B--2---:R-:W-:Y:S01]  /*c670*/  IABS R4, R6 ;  /* 0x0000000600047213 */ /* 0x004fe20000000000 */
[----:B---3--:R-:W-:Y:S02]  /*c680*/  IMAD R16, R16, UR4, R7 ;  /* 0x0000000410107c24 */ /* 0x008fe4000f8e0207 */
[----:B------:R-:W-:Y:S02]  /*c690*/  IMAD R5, R2, R11, RZ ;  /* 0x0000000b02057224 */ /* 0x000fe400078e02ff */
[----:B------:R-:W-:Y:S02]  /*c6a0*/  IMAD.MOV.U32 R2, RZ, RZ, RZ ;  /* 0x000000ffff027224 */ /* 0x000fe400078e00ff */
[----:B------:R-:W-:Y:S02]  /*c6b0*/  IMAD.MOV R4, RZ, RZ, -R4 ;  /* 0x000000ffff047224 */ /* 0x000fe400078e0a04 */
[----:B------:R-:W-:Y:S01]  /*c6c0*/  IMAD.HI.U32 R2, R3, R5, R2 ;  /* 0x0000000503027227 */ /* 0x000fe200078e0002 */
[----:B------:R-:W-:-:S04]  /*c6d0*/  IADD3 R5, -R16, UR6, RZ ;  /* 0x0000000610057c10 */ /* 0x000fc8000fffe1ff */
        /* <DEDUP_REMOVED lines=18> */
[----:B------:R-:W-:-:S03]  /*c800*/  IMAD.IADD R4, R5, 0x1, R4 ;  /* 0x0000000105047824 */ /* 0x000fc600078e0204 */
[----:B------:R-:W-:-:S04]  /*c810*/  IABS R7, R8 ;  /* 0x0000000800077213 */ /* 0x000fc80000000000 */
[----:B------:R-:W1:Y:S08]  /*c820*/  I2F.RP R10, R7 ;  /* 0x00000007000a7306 */ /* 0x000e700000209400 */
[----:B-1----:R-:W1:Y:S02]  /*c830*/  MUFU.RCP R10, R10 ;  /* 0x0000000a000a7308 */ /* 0x002e640000001000 */
[----:B-1----:R-:W-:-:S06]  /*c840*/  VIADD R2, R10, 0xffffffe ;  /* 0x0ffffffe0a027836 */ /* 0x002fcc0000000000 */
[----:B------:R1:W2:Y:S02]  /*c850*/  F2I.FTZ.U32.TRUNC.NTZ R3, R2 ;  /* 0x0000000200037305 */ /* 0x0002a4000021f000 */
[----:B-1----:R-:W-:Y:S02]  /*c860*/  IMAD.MOV.U32 R2, RZ, RZ, RZ ;  /* 0x000000ffff027224 */ /* 0x002fe400078e00ff */
[----:B--2---:R-:W-:-:S04]  /*c870*/  IMAD.MOV R6, RZ, RZ, -R3 ;  /* 0x000000ffff067224 */ /* 0x004fc800078e0a03 */
        /* <DEDUP_REMOVED lines=22> */
.L_x_2048:
[----:B------:R-:W-:Y:S02]  /*c9e0*/  IMAD.MOV.U32 R17, RZ, RZ, RZ ;  /* 0x000000ffff117224 */ /* 0x000fe400078e00ff */
[----:B------:R-:W-:Y:S02]  /*c9f0*/  IMAD.U32 R16, RZ, RZ, UR6 ;  /* 0x00000006ff107e24 */ /* 0x000fe4000f8e00ff */
[----:B------:R-:W-:-:S07]  /*ca00*/  IMAD.MOV.U32 R18, RZ, RZ, RZ ;  /* 0x000000ffff127224 */ /* 0x000fce00078e00ff */
.L_x_2053:
[----:B------:R-:W1:Y:S01]  /*ca10*/  S2R R2, SR_TID.X ;  /* 0x0000000000027919 */ /* 0x000e620000002100 */
[----:B------:R-:W-:Y:S01]  /*ca20*/  STL [R1+0x20], RZ ;  /* 0x000020ff01007387 */ /* 0x000fe20000100800 */
        /* <DEDUP_REMOVED lines=10> */
[----:B------:R1:W-:Y:S03]  /*cad0*/  STL [R1], RZ ;  /* 0x000000ff01007387 */ /* 0x0003e60000100800 */
[----:B------:R-:W-:Y:S05]  /*cae0*/  @P0 BRA `(.L_x_2054) ;  /* 0x0000004000980947 */ /* 0x000fea0003800000 */
[----:B-1----:R-:W-:Y:S01]  /*caf0*/  IMAD.MOV.U32 R0, RZ, RZ, 0x1 ;  /* 0x00000001ff007424 */ /* 0x002fe200078e00ff */
[----:B------:R1:W-:Y:S01]  /*cb00*/  STL [R1], RZ ;  /* 0x000000ff01007387 */ /* 0x0003e20000100800 */
[----:B------:R-:W-:Y:S01]  /*cb10*/  ULDC UR38, c[0x0][0xc] ;  /* 0x0000030000267ab9 */ /* 0x000fe20000000800 */
[----:B------:R-:W-:Y:S02]  /*cb20*/  ULDC.64 UR36, c[0x0][0x198] ;  /* 0x0000660000247ab9 */ /* 0x000fe40000000a00 */
[----:B------:R1:W-:Y:S04]  /*cb30*/  STL [R1+0x8], R0 ;  /* 0x0000080001007387 */ /* 0x0003e80000100800 */
[----:B------:R1:W-:Y:S02]  /*cb40*/  STL [R1+0x20], RZ ;  /* 0x000020ff01007387 */ /* 0x0003e40000100800 */
.L_x_2121:
[----:B--2---:R-:W2:Y:S01]  /*cb50*/  LDC.64 R2, c[0x0][0xc60] ;  /* 0x00031800ff027b82 */ /* 0x004ea20000000a00 */
[----:B------:R-:W-:Y:S01]  /*cb60*/  ULDC.64 UR4, c[0x0][0x208] ;  /* 0x0000820000047ab9 */ /* 0x000fe20000000a00 */
[----:B--2---:R-:W-:-:S05]  /*cb70*/  IMAD.WIDE R2, R19, 0x4, R2 ;  /* 0x0000000413027825 */ /* 0x004fca00078e0202 */
[----:B------:R-:W2:Y:S01]  /*cb80*/  LDG.E R5, desc[UR4][R2.64] ;  /* 0x0000000402057981 */ /* 0x000ea2000c1e1900 */
[----:B------:R-:W-:Y:S05]  /*cb90*/  YIELD ;  /* 0x0000000000007946 */ /* 0x000fea0003800000 */
[----:B------:R-:W-:Y:S01]  /*cba0*/  ULDC.64 UR4, c[0x0][0xa28] ;  /* 0x00028a0000047ab9 */ /* 0x000fe20000000a00 */
[----:B-1----:R-:W-:Y:S01]  /*cbb0*/  IMAD.MOV.U32 R0, RZ, RZ, RZ ;  /* 0x000000ffff007224 */ /* 0x002fe200078e00ff */
[----:B------:R-:W-:Y:S01]  /*cbc0*/  ISETP.NE.U32.AND P0, PT, RZ, UR4, PT ;  /* 0x00000004ff007c0c */ /* 0x000fe2000bf05070 */
[----:B------:R-:W-:Y:S01]  /*cbd0*/  ULDC.64 UR8, c[0x0][0x208] ;  /* 0x0000820000087ab9 */ /* 0x000fe20000000a00 */
[----:B------:R-:W-:Y:S01]  /*cbe0*/  IMAD.MOV.U32 R6, RZ, RZ, RZ ;  /* 0x000000ffff067224 */ /* 0x000fe200078e00ff */
[----:B------:R-:W-:Y:S01]  /*cbf0*/  ULDC.64 UR6, c[0x0][0xa08] ;  /* 0x0002820000067ab9 */ /* 0x000fe20000000a00 */
[----:B------:R-:W-:-:S02]  /*cc00*/  ISETP.NE.AND.EX P0, PT, RZ, UR5, PT, P0 ;  /* 0x00000005ff007c0c */ /* 0x000fc4000bf05300 */
[----:B--2---:R-:W-:Y:S01]  /*cc10*/  SHF.R.S32.HI R4, RZ, 0x1f, R5 ;  /* 0x0000001fff047819 */ /* 0x004fe20000011405 */
[----:B------:R-:W-:-:S10]  /*cc20*/  IMAD.SHL.U32 R11, R5, 0x4, RZ ;  /* 0x00000004050b7824 */ /* 0x000fd400078e00ff */
[C---:B------:R-:W-:Y:S01]  /*cc30*/  @P0 LEA R2, P1, R5.reuse, UR4, 0x2 ;  /* 0x0000000405020c11 */ /* 0x040fe2000f8210ff */
[----:B------:R1:W-:Y:S03]  /*cc40*/  STL [R1+0x10], R5 ;  /* 0x0000100501007387 */ /* 0x0003e60000100800 */
[C-C-:B------:R-:W-:Y:S01]  /*cc50*/  @P0 LEA.HI.X R3, R5.reuse, UR5, R4.reuse, 0x2, P1 ;  /* 0x0000000505030c11 */ /* 0x140fe200088f1404 */
[----:B------:R-:W-:Y:S02]  /*cc60*/  ULDC.64 UR4, c[0x0][0xa18] ;  /* 0x0002860000047ab9 */ /* 0x000fe40000000a00 */
[----:B------:R-:W-:Y:S02]  /*cc70*/  ISETP.NE.U32.AND P1, PT, RZ, UR4, PT ;  /* 0x00000004ff007c0c */ /* 0x000fe4000bf25070 */
[----:B------:R2:W5:Y:S01]  /*cc80*/  @P0 LDG.E R0, desc[UR8][R2.64] ;  /* 0x0000000802000981 */ /* 0x000562000c1e1900 */
[----:B------:R-:W-:-:S02]  /*cc90*/  SHF.L.U64.HI R10, R5, 0x2, R4 ;  /* 0x00000002050a7819 */ /* 0x000fc40000010204 */
[----:B------:R-:W-:Y:S01]  /*cca0*/  ISETP.NE.AND.EX P1, PT, RZ, UR5, PT, P1 ;  /* 0x00000005ff007c0c */ /* 0x000fe2000bf25310 */
[----:B------:R-:W-:Y:S04]  /*ccb0*/  STL [R1+0x18], R11 ;  /* 0x0000180b01007387 */ /* 0x000fe80000100800 */
[----:B------:R-:W-:Y:S08]  /*ccc0*/  STL [R1+0x1c], R10 ;  /* 0x00001c0a01007387 */ /* 0x000ff00000100800 */
[----:B------:R-:W-:-:S04]  /*ccd0*/  @P1 IADD3 R8, P0, R11, UR4, RZ ;  /* 0x000000040b081c10 */ /* 0x000fc8000ff1e0ff */
[C---:B------:R-:W-:Y:S01]  /*cce0*/  @P1 IADD3.X R9, R10.reuse, UR5, RZ, P0, !PT ;  /* 0x000000050a091c10 */ /* 0x040fe200087fe4ff */
[----:B------:R-:W-:Y:S02]  /*ccf0*/  ULDC.64 UR4, c[0x0][0xa00] ;  /* 0x0002800000047ab9 */ /* 0x000fe40000000a00 */
[----:B------:R-:W-:Y:S02]  /*cd00*/  ISETP.NE.U32.AND P2, PT, RZ, UR4, PT ;  /* 0x00000004ff007c0c */ /* 0x000fe4000bf45070 */
[C---:B--2---:R-:W-:Y:S02]  /*cd10*/  IADD3 R2, P0, R11.reuse, UR4, RZ ;  /* 0x000000040b027c10 */ /* 0x044fe4000ff1e0ff */
[----:B------:R-:W-:Y:S02]  /*cd20*/  ISETP.NE.AND.EX P2, PT, RZ, UR5, PT, P2 ;  /* 0x00000005ff007c0c */ /* 0x000fe4000bf45320 */
[----:B------:R-:W-:Y:S01]  /*cd30*/  IADD3.X R3, R10, UR5, RZ, P0, !PT ;  /* 0x000000050a037c10 */ /* 0x000fe200087fe4ff */
[----:B------:R-:W-:Y:S01]  /*cd40*/  ULDC UR4, c[0x0][0x288] ;  /* 0x0000a20000047ab9 */ /* 0x000fe20000000800 */
[----:B------:R-:W-:-:S04]  /*cd50*/  IADD3 R4, P0, R11, UR6, RZ ;  /* 0x000000060b047c10 */ /* 0x000fc8000ff1e0ff */
[----:B-1----:R-:W-:-:S05]  /*cd60*/  IADD3.X R5, R10, UR7, RZ, P0, !PT ;  /* 0x000000070a057c10 */ /* 0x002fca00087fe4ff */
[----:B------:R-:W2:Y:S01]  /*cd70*/  @P2 LDG.E R6, desc[UR8][R2.64] ;  /* 0x0000000802062981 */ /* 0x000ea2000c1e1900 */
[----:B------:R-:W-:-:S04]  /*cd80*/  ISETP.NE.U32.AND P0, PT, RZ, UR6, PT ;  /* 0x00000006ff007c0c */ /* 0x000fc8000bf05070 */
[----:B------:R-:W-:Y:S01]  /*cd90*/  ISETP.NE.AND.EX P0, PT, RZ, UR7, PT, P0 ;  /* 0x00000007ff007c0c */ /* 0x000fe2000bf05300 */
[----:B--2---:R1:W-:Y:S02]  /*cda0*/  STL [R1+0x24], R6 ;  /* 0x0000240601007387 */ /* 0x0043e40000100800 */
[----:B-1----:R-:W-:Y:S01]  /*cdb0*/  IMAD.U32 R6, RZ, RZ, UR4 ;  /* 0x00000004ff067e24 */ /* 0x002fe2000f8e00ff */
[----:B------:R-:W-:Y:S02]  /*cdc0*/  ULDC.64 UR4, c[0x0][0x3f8] ;  /* 0x0000fe0000047ab9 */ /* 0x000fe40000000a00 */
[----:B------:R-:W-:-:S03]  /*cdd0*/  UISETP.NE.U32.AND UP0, UPT, UR4, URZ, UPT ;  /* 0x0000003f0400728c */ /* 0x000fc6000bf05070 */
[----:B------:R-:W-:Y:S01]  /*cde0*/  ULDC UR4, c[0x0][0x404] ;  /* 0x0001010000047ab9 */ /* 0x000fe20000000800 */
[----:B------:R-:W-:Y:S01]  /*cdf0*/  UISETP.NE.AND.EX UP0, UPT, UR5, URZ, UPT, UP0 ;  /* 0x0000003f0500728c */ /* 0x000fe2000bf05300 */
[----:B------:R1:W5:Y:S02]  /*ce00*/  @P1 LDG.E R6, desc[UR8][R8.64] ;  /* 0x0000000808061981 */ /* 0x000364000c1e1900 */
[----:B------:R-:W-:Y:S01]  /*ce10*/  ULDC UR5, c[0x0][0x2e0] ;  /* 0x0000b80000057ab9 */ /* 0x000fe20000000800 */
[----:B------:R-:W-:-:S04]  /*ce20*/  USEL UR4, UR4, 0x1, UP0 ;  /* 0x0000000104047887 */ /* 0x000fc80008000000 */
[----:B------:R-:W-:-:S06]  /*ce30*/  UIMAD UR4, UR4, UR5, URZ ;  /* 0x00000005040472a4 */ /* 0x000fcc000f8e023f */
[----:B------:R-:W-:Y:S01]  /*ce40*/  IMAD.U32 R7, RZ, RZ, UR4 ;  /* 0x00000004ff077e24 */ /* 0x000fe2000f8e00ff */
[----:B-1----:R-:W-:Y:S06]  /*ce50*/  @P1 BRA `(.L_x_2055) ;  /* 0x0000000000141947 */ /* 0x002fec0003800000 */
[----:B------:R-:W-:Y:S05]  /*ce60*/  @!P2 BRA `(.L_x_2055) ;  /* 0x000000000010a947 */ /* 0x000fea0003800000 */
[----:B------:R-:W-:Y:S02]  /*ce70*/  ULDC.64 UR4, c[0x0][0x208] ;  /* 0x0000820000047ab9 */ /* 0x000fe40000000a00 */
[----:B-----5:R-:W2:Y:S04]  /*ce80*/  LDG.E R6, desc[UR4][R2.64] ;  /* 0x0000000402067981 */ /* 0x020ea8000c1e1900 */
[----:B------:R-:W2:Y:S02]  /*ce90*/  LDG.E R9, desc[UR4][R2.64+0x4] ;  /* 0x0000040402097981 */ /* 0x000ea4000c1e1900 */
[----:B--2---:R-:W-:-:S07]  /*cea0*/  IMAD.IADD R6, R9, 0x1, -R6 ;  /* 0x0000000109067824 */ /* 0x004fce00078e0a06 */
.L_x_2055:
[----:B------:R-:W-:Y:S01]  /*ceb0*/  IMAD.MOV.U32 R3, RZ, RZ, RZ ;  /* 0x000000ffff037224 */ /* 0x000fe200078e00ff */
[----:B------:R-:W-:-:S05]  /*cec0*/  ULDC.64 UR4, c[0x0][0x208] ;  /* 0x0000820000047ab9 */ /* 0x000fca0000000a00 */
[----:B------:R-:W2:Y:S01]  /*ced0*/  @P0 LDG.E R3, desc[UR4][R4.64] ;  /* 0x0000000404030981 */ /* 0x000ea2000c1e1900 */
[----:B------:R-:W-:Y:S02]  /*cee0*/  ULDC.64 UR4, c[0x0][0xa20] ;  /* 0x0002880000047ab9 */ /* 0x000fe40000000a00 */
[----:B------:R-:W-:-:S04]  /*cef0*/  ISETP.NE.U32.AND P1, PT, RZ, UR4, PT ;  /* 0x00000004ff007c0c */ /* 0x000fc8000bf25070 */
[----:B------:R-:W-:Y:S01]  /*cf00*/  ISETP.NE.AND.EX P1, PT, RZ, UR5, PT, P1 ;  /* 0x00000005ff007c0c */ /* 0x000fe2000bf25310 */
[----:B--2--5:R-:W-:-:S05]  /*cf10*/  IMAD.IADD R2, R3, 0x1, R0 ;  /* 0x0000000103027824 */ /* 0x024fca00078e0200 */
[----:B------:R1:W-:Y:S07]  /*cf20*/  STL [R1+0x4], R2 ;  /* 0x0000040201007387 */ /* 0x0003ee0000100800 */
[----:B------:R-:W-:Y:S05]  /*cf30*/  @!P1 BRA `(.L_x_2056) ;  /* 0x0000000000149947 */ /* 0x000fea0003800000 */
[----:B-1----:R-:W-:Y:S01]  /*cf40*/  IADD3 R2, P0, R11, UR4, RZ ;  /* 0x000000040b027c10 */ /* 0x002fe2000ff1e0ff */
[----:B------:R-:W-:-:S03]  /*cf50*/  ULDC.64 UR6, c[0x0][0x208] ;  /* 0x0000820000067ab9 */ /* 0x000fc60000000a00 */
[----:B------:R-:W-:-:S05]  /*cf60*/  IADD3.X R3, R10, UR5, RZ, P0, !PT ;  /* 0x000000050a037c10 */ /* 0x000fca00087fe4ff */
[----:B------:R1:W5:Y:S01]  /*cf70*/  LDG.E R7, desc[UR6][R2.64] ;  /* 0x0000000602077981 */ /* 0x000362000c1e1900 */
[----:B------:R-:W-:Y:S05]  /*cf80*/  BRA `(.L_x_2057) ;  /* 0x0000000000147947 */ /* 0x000fea0003800000 */
.L_x_2056:
[----:B------:R-:W-:Y:S05]  /*cf90*/  @!P0 BRA `(.L_x_2057) ;  /* 0x0000000000108947 */ /* 0x000fea0003800000 */
[----:B------:R-:W-:Y:S02]  /*cfa0*/  ULDC.64 UR4, c[0x0][0x208] ;  /* 0x0000820000047ab9 */ /* 0x000fe40000000a00 */
[----:B------:R-:W2:Y:S04]  /*cfb0*/  LDG.E R7, desc[UR4][R4.64] ;  /* 0x0000000404077981 */ /* 0x000ea8000c1e1900 */
[----:B-1----:R-:W2:Y:S02]  /*cfc0*/  LDG.E R2, desc[UR4][R4.64+0x4] ;  /* 0x0000040404027981 */ /* 0x002ea4000c1e1900 */
[----:B--2---:R-:W-:-:S07]  /*cfd0*/  IMAD.IADD R7, R2, 0x1, -R7 ;  /* 0x0000000102077824 */ /* 0x004fce00078e0a07 */
.L_x_2057:
[----:B-----5:R-:W-:Y:S01]  /*cfe0*/  IMAD.IADD R7, R7, 0x1, -R0 ;  /* 0x0000000107077824 */ /* 0x020fe200078e0a00 */
[----:B------:R-:W-:Y:S01]  /*cff0*/  LEA R0, R17, 0xff, 0x7 ;  /* 0x000000ff11007811 */ /* 0x000fe200078e38ff */
[----:B------:R-:W-:Y:S03]  /*d000*/  BSSY B6, `(.L_x_2058) ;  /* 0x0000310000067945 */ /* 0x000fe60003800000 */
[C---:B------:R-:W-:Y:S01]  /*d010*/  IADD3 R6, R7.reuse, R0, -R6 ;  /* 0x0000000007067210 */ /* 0x040fe20007ffe806 */
[----:B------:R-:W-:-:S03]  /*d020*/  VIADD R7, R7, 0x7f ;  /* 0x0000007f07077836 */ /* 0x000fc60000000000 */
[----:B-1----:R-:W-:Y:S02]  /*d030*/  SHF.R.S32.HI R3, RZ, 0x1f, R6 ;  /* 0x0000001fff037819 */ /* 0x002fe40000011406 */
[----:B------:R-:W-:Y:S02]  /*d040*/  SHF.R.S32.HI R0, RZ, 0x1f, R7 ;  /* 0x0000001fff007819 */ /* 0x000fe40000011407 */
[----:B------:R-:W-:Y:S02]  /*d050*/  LEA.HI R3, R3, R6, RZ, 0x7 ;  /* 0x0000000603037211 */ /* 0x000fe400078f38ff */
[----:B------:R-:W-:Y:S02]  /*d060*/  LEA.HI R0, R0, R7, RZ, 0x7 ;  /* 0x0000000700007211 */ /* 0x000fe400078f38ff */
[----:B------:R-:W-:Y:S02]  /*d070*/  SHF.R.S32.HI R3, RZ, 0x7, R3 ;  /* 0x00000007ff037819 */ /* 0x000fe40000011403 */
[----:B------:R-:W-:-:S04]  /*d080*/  SHF.R.S32.HI R0, RZ, 0x7, R0 ;  /* 0x00000007ff007819 */ /* 0x000fc80000011400 */
[----:B------:R-:W-:-:S04]  /*d090*/  VIMNMX R2, R0, R3, PT ;  /* 0x0000000300027248 */ /* 0x000fc80003fe0100 */
[----:B------:R-:W-:Y:S01]  /*d0a0*/  ISETP.GT.AND P0, PT, R2, RZ, PT ;  /* 0x000000ff0200720c */ /* 0x000fe20003f04270 */
[----:B------:R1:W-:-:S12]  /*d0b0*/  STL [R1+0x14], R2 ;  /* 0x0000140201007387 */ /* 0x0003d80000100800 */
[----:B-1----:R-:W-:Y:S05]  /*d0c0*/  @P0 BRA `(.L_x_2059) ;  /* 0x0000000000480947 */ /* 0x002fea0003800000 */
[----:B------:R-:W1:Y:S02]  /*d0d0*/  S2R R2, SR_TID.X ;  /* 0x0000000000027919 */ /* 0x000e640000002100 */
        /* <DEDUP_REMOVED lines=17> */
.L_x_2059:
[----:B------:R-:W1:Y:S01]  /*d1f0*/  S2R R3, SR_CgaCtaId ;  /* 0x0000000000037919 */ /* 0x000e620000008800 */
[----:B------:R-:W-:-:S04]  /*d200*/  MOV R0, 0x400 ;  /* 0x0000040000007802 */ /* 0x000fc80000000f00 */
[----:B-1----:R-:W-:-:S05]  /*d210*/  LEA R2, R3, R0, 0x18 ;  /* 0x0000000003027211 */ /* 0x002fca00078ec0ff */
[----:B------:R1:W-:Y:S01]  /*d220*/  STL [R1+0xc], R2 ;  /* 0x00000c0201007387 */ /* 0x0003e20000100800 */
[----:B------:R-:W-:-:S05]  /*d230*/  VIADD R0, R2, 0x1c400 ;  /* 0x0001c40002007836 */ /* 0x000fca0000000000 */
[----:B------:R-:W-:-:S13]  /*d240*/  LOP3.LUT P0, RZ, R0, 0x3ff, RZ, 0xc0, !PT ;  /* 0x000003ff00ff7812 */ /* 0x000fda000780c0ff */
[----:B-1----:R-:W-:Y:S05]  /*d250*/  @!P0 BRA `(.L_x_2061) ;  /* 0x0000000000408947 */ /* 0x002fea0003800000 */
        /* <DEDUP_REMOVED lines=16> */
.L_x_2061:
        /* <DEDUP_REMOVED lines=17> */
[----:B01----:R-:W-:-:S07]  /*d470*/  IMAD.MOV.U32 R13, RZ, RZ, RZ ;  /* 0x000000ffff0d7224 */ /* 0x003fce00078e00ff */
[----:B------:R-:W-:-:S07]  /*d480*/  LEPC R20, `(.L_x_2063) ;  /* 0x000000001014794e */ /* 0x000fce0000000000 */
[----:B--2---:R-:W-:Y:S05]  /*d490*/  CALL.ABS.NOINC R2 ;  /* 0x0000000002007343 */ /* 0x004fea0003c00000 */
.L_x_2063:
        /* <DEDUP_REMOVED lines=16> */
.L_x_2062:
        /* <DEDUP_REMOVED lines=18> */
[----:B------:R-:W1:Y:S01]  /*d6c0*/  LDC R0, c[0x0][0x428] ;  /* 0x00010a00ff007b82 */ /* 0x000e620000000800 */
[----:B----4-:R-:W-:-:S06]  /*d6d0*/  IMAD.MOV.U32 R4, RZ, RZ, R7 ;  /* 0x000000ffff047224 */ /* 0x010fcc00078e0007 */
[----:B------:R2:W5:Y:S01]  /*d6e0*/  @P0 LDG.E R4, desc[UR6][R2.64] ;  /* 0x0000000602040981 */ /* 0x000562000c1e1900 */
[----:B------:R-:W-:Y:S01]  /*d6f0*/  IMAD R17, R17, 0x80, R8 ;  /* 0x0000008011117824 */ /* 0x000fe200078e0208 */
[----:B------:R-:W-:Y:S02]  /*d700*/  PLOP3.LUT P1, PT, P6, PT, PT, 0x8, 0x0 ;  /* 0x000000000000781c */ /* 0x000fe4000372e170 */
[----:B-1----:R-:W-:Y:S01]  /*d710*/  ISETP.NE.AND P0, PT, R0, 0x1, PT ;  /* 0x000000010000780c */ /* 0x002fe20003f05270 */
[----:B------:R-:W-:-:S12]  /*d720*/  IMAD.MOV.U32 R0, RZ, RZ, R18 ;  /* 0x000000ffff007224 */ /* 0x000fd800078e0012 */
[----:B------:R-:W1:Y:S08]  /*d730*/  @P0 LDC R5, c[0x0][0x42c] ;  /* 0x00010b00ff050b82 */ /* 0x000e700000000800 */
[----:B------:R-:W3:Y:S01]  /*d740*/  @P0 LDC R6, c[0x0][0x430] ;  /* 0x00010c00ff060b82 */ /* 0x000ee20000000800 */
[----:B-1----:R-:W-:-:S05]  /*d750*/  @P0 IMAD.HI.U32 R5, R18, R5, RZ ;  /* 0x0000000512050227 */ /* 0x002fca00078e00ff */
[----:B---3--:R-:W-:Y:S02]  /*d760*/  @P0 SHF.R.U32.HI R0, RZ, R6, R5 ;  /* 0x00000006ff000219 */ /* 0x008fe40000011605 */
[----:B------:R-:W-:-:S04]  /*d770*/  ISETP.NE.U32.AND P0, PT, RZ, UR4, PT ;  /* 0x00000004ff007c0c */ /* 0x000fc8000bf05070 */
[----:B------:R-:W-:-:S04]  /*d780*/  ISETP.NE.AND.EX P0, PT, RZ, UR5, PT, P0 ;  /* 0x00000005ff007c0c */ /* 0x000fc8000bf05300 */
[----:B--2---:R-:W-:-:S09]  /*d790*/  SEL R7, R7, RZ, !P0 ;  /* 0x000000ff07077207 */ /* 0x004fd20004000000 */
.L_x_2064:
        /* <DEDUP_REMOVED lines=16> */
.L_x_2065:
        /* <DEDUP_REMOVED lines=15> */
.L_x_2066:
        /* <DEDUP_REMOVED lines=18> */
.L_x_2137:
[----:B------:R-:W-:Y:S01]  /*dab0*/  UMOV UR4, 0xffffffff ;  /* 0xffffffff00047882 */ /* 0x000fe20000000000 */
[----:B0-----:R-:W-:Y:S02]  /*dac0*/  SHF.R.S32.HI R13, RZ, 0x1f, R4 ;  /* 0x0000001fff0d7819 */ /* 0x001fe40000011404 */
[----:B------:R-:W-:Y:S05]  /*dad0*/  BRA.DIV UR4, `(.L_x_2068) ;  /* 0x0000003a04707947 */ /* 0x000fea000b800000 */
[----:B------:R-:W-:-:S13]  /*dae0*/  ELECT P6, URZ, PT ;  /* 0x00000000003f782f */ /* 0x000fda00038c0000 */
.L_x_2140:
[----:B------:R-:W-:Y:S05]  /*daf0*/  @!P6 BRA `(.L_x_2069) ;  /* 0x00000004002ce947 */ /* 0x000fea0003800000 */
[----:B------:R-:W-:-:S04]  /*db00*/  ISETP.NE.U32.AND P0, PT, R2, RZ, PT ;  /* 0x000000ff0200720c */ /* 0x000fc80003f05070 */
[----:B------:R-:W-:-:S13]  /*db10*/  ISETP.NE.AND.EX P0, PT, R3, RZ, PT, P0 ;  /* 0x000000ff0300720c */ /* 0x000fda0003f05300 */
[----:B------:R-:W-:Y:S05]  /*db20*/  @!P0 BRA `(.L_x_2070) ;  /* 0x00000000004c8947 */ /* 0x000fea0003800000 */
[----:B------:R-:W0:Y:S01]  /*db30*/  LDC R10, c[0x0][0x41c] ;  /* 0x00010700ff0a7b82 */ /* 0x000e220000000800 */
[----:B------:R-:W-:Y:S01]  /*db40*/  IMAD.MOV.U32 R6, RZ, RZ, R5 ;  /* 0x000000ffff067224 */ /* 0x000fe200078e0005 */
[----:B------:R-:W-:Y:S01]  /*db50*/  ULDC.64 UR4, c[0x0][0x408] ;  /* 0x0001020000047ab9 */ /* 0x000fe20000000a00 */
[----:B------:R-:W-:Y:S01]  /*db60*/  ULDC.64 UR6, c[0x0][0x208] ;  /* 0x0000820000067ab9 */ /* 0x000fe20000000a00 */
[----:B0-----:R-:W-:-:S13]  /*db70*/  ISETP.NE.AND P0, PT, R10, 0x1, PT ;  /* 0x000000010a00780c */ /* 0x001fda0003f05270 */
[----:B------:R-:W0:Y:S02]  /*db80*/  @P0 LDC.64 R8, c[0x0][0x420] ;  /* 0x00010800ff080b82 */ /* 0x000e240000000a00 */
[----:B0-----:R-:W-:-:S05]  /*db90*/  @P0 IMAD.HI.U32 R8, R5, R8, RZ ;  /* 0x0000000805080227 */ /* 0x001fca00078e00ff */
[----:B------:R-:W-:-:S04]  /*dba0*/  @P0 SHF.R.U32.HI R6, RZ, R9, R8 ;  /* 0x00000009ff060219 */ /* 0x000fc80000011608 */
[--C-:B------:R-:W-:Y:S01]  /*dbb0*/  SHF.R.S32.HI R9, RZ, 0x1f, R6.reuse ;  /* 0x0000001fff097819 */ /* 0x100fe20000011406 */
[----:B------:R-:W-:-:S04]  /*dbc0*/  IMAD.MOV R8, RZ, RZ, -R6 ;  /* 0x000000ffff087224 */ /* 0x000fc800078e0a06 */
[----:B------:R-:W-:Y:S02]  /*dbd0*/  IMAD R5, R10, R8, R5 ;  /* 0x000000080a057224 */ /* 0x000fe400078e0205 */
[----:B------:R-:W-:-:S04]  /*dbe0*/  IMAD R8, R13, UR4, RZ ;  /* 0x000000040d087c24 */ /* 0x000fc8000f8e02ff */
[----:B------:R-:W-:Y:S02]  /*dbf0*/  IMAD R10, R4, UR5, R8 ;  /* 0x00000005040a7c24 */ /* 0x000fe4000f8e0208 */
[----:B------:R-:W-:-:S04]  /*dc00*/  IMAD.MOV.U32 R8, RZ, RZ, R6 ;  /* 0x000000ffff087224 */ /* 0x000fc800078e0006 */
[----:B------:R-:W-:-:S04]  /*dc10*/  IMAD.WIDE.U32 R8, R4, UR4, R8 ;  /* 0x0000000404087c25 */ /* 0x000fc8000f8e0008 */
[----:B------:R-:W-:Y:S01]  /*dc20*/  IMAD.IADD R6, R9, 0x1, R10 ;  /* 0x0000000109067824 */ /* 0x000fe200078e020a */
[----:B------:R-:W-:-:S04]  /*dc30*/  LEA R10, P0, R8, R2, 0x2 ;  /* 0x00000002080a7211 */ /* 0x000fc800078010ff */
[----:B------:R-:W-:-:S05]  /*dc40*/  LEA.HI.X R11, R8, R3, R6, 0x2, P0 ;  /* 0x00000003080b7211 */ /* 0x000fca00000f1406 */
[----:B------:R0:W5:Y:S04]  /*dc50*/  LDG.E R6, desc[UR6][R10.64] ;  /* 0x000000060a067981 */ /* 0x000168000c1e1900 */
.L_x_2070:
        /* <DEDUP_REMOVED lines=9> */
.L_x_2141:
        /* <DEDUP_REMOVED lines=11> */
.L_x_2072:
        /* <DEDUP_REMOVED lines=18> */
[----:B------:R-:W-:-:S04]  /*dec0*/  ULEA UR11, UR11, UR5, 0x7 ;  /* 0x000000050b0b7291 */ /* 0x000fc8000f8e383f */
        /* <DEDUP_REMOVED lines=14> */
.L_x_2069:
[----:B------:R-:W2:Y:S01]  /*dfb0*/  LDL.LU R11, [R1+0x20] ;  /* 0x00002000010b7983 */ /* 0x000ea20000300800 */
[----:B------:R-:W-:Y:S01]  /*dfc0*/  MOV R9, 0x400 ;  /* 0x0000040000097802 */ /* 0x000fe20000000f00 */
[----:B------:R-:W-:Y:S05]  /*dfd0*/  WARPSYNC.ALL ;  /* 0x0000000000007948 */ /* 0x000fea0003800000 */
[----:B------:R-:W0:Y:S01]  /*dfe0*/  S2R R10, SR_CgaCtaId ;  /* 0x00000000000a7919 */ /* 0x000e220000008800 */
[----:B------:R-:W-:-:S13]  /*dff0*/  ELECT P0, URZ, PT ;  /* 0x00000000003f782f */ /* 0x000fda0003800000 */
[----:B------:R-:W-:Y:S01]  /*e000*/  @P0 R2UR UR13, R7 ;  /* 0x00000000070d02ca */ /* 0x000fe200000e0000 */
[----:B------:R-:W-:Y:S01]  /*e010*/  UIADD3 UR4, UP0, UR36, 0x270, URZ ;  /* 0x0000027024047890 */ /* 0x000fe2000ff1e03f */
[C---:B------:R-:W-:Y:S01]  /*e020*/  @P0 R2UR UR12, R18.reuse ;  /* 0x00000000120c02ca */ /* 0x040fe200000e0000 */
[----:B------:R-:W-:Y:S01]  /*e030*/  UMOV UR6, 0x0 ;  /* 0x0000000000067882 */ /* 0x000fe20000000000 */
[----:B------:R-:W-:Y:S01]  /*e040*/  @P0 R2UR UR11, R17 ;  /* 0x00000000110b02ca */ /* 0x000fe200000e0000 */
        /* <DEDUP_REMOVED lines=37> */
.L_x_2142:
[----:B------:R-:W-:Y:S05]  /*e2a0*/  BSYNC B0 ;  /* 0x0000000000007941 */ /* 0x000fea0003800000 */
.L_x_2073:
[----:B0-----:R-:W2:Y:S01]  /*e2b0*/  LDL R8, [R1+0x14] ;  /* 0x0000140001087983 */ /* 0x001ea20000100800 */
[----:B------:R-:W-:Y:S01]  /*e2c0*/  BSSY B0, `(.L_x_2075) ;  /* 0x0000195000007945 */ /* 0x000fe20003800000 */
[----:B--2---:R-:W-:-:S13]  /*e2d0*/  ISETP.GE.AND P0, PT, R8, 0x2, PT ;  /* 0x000000020800780c */ /* 0x004fda0003f06270 */
[----:B------:R-:W-:Y:S05]  /*e2e0*/  @!P0 BRA `(.L_x_2076) ;  /* 0x0000001800488947 */ /* 0x000fea0003800000 */
[C---:B------:R-:W-:Y:S01]  /*e2f0*/  LOP3.LUT R7, R8.reuse, 0x1, RZ, 0xc0, !PT ;  /* 0x0000000108077812 */ /* 0x040fe200078ec0ff */
[----:B------:R-:W-:Y:S01]  /*e300*/  VIADD R10, R8, 0xfffffffe ;  /* 0xfffffffe080a7836 */ /* 0x000fe20000000000 */
[----:B------:R-:W-:Y:S02]  /*e310*/  BSSY B1, `(.L_x_2077) ;  /* 0x000008d000017945 */ /* 0x000fe40003800000 */
[----:B------:R-:W-:Y:S01]  /*e320*/  ISETP.NE.U32.AND P0, PT, R7, 0x1, PT ;  /* 0x000000010700780c */ /* 0x000fe20003f05070 */
[----:B------:R-:W-:-:S12]  /*e330*/  IMAD.MOV.U32 R7, RZ, RZ, R10 ;  /* 0x000000ffff077224 */ /* 0x000fd800078e000a */
[----:B------:R-:W-:Y:S05]  /*e340*/  @!P0 BRA `(.L_x_2078) ;  /* 0x0000000800248947 */ /* 0x000fea0003800000 */
        /* <DEDUP_REMOVED lines=10> */
[----:B------:R-:W-:Y:S02]  /*e3f0*/  IMAD.MOV.U32 R8, RZ, RZ, R6 ;  /* 0x000000ffff087224 */ /* 0x000fe400078e0006 */
[----:B------:R-:W-:Y:S01]  /*e400*/  IMAD.MOV.U32 R7, RZ, RZ, R10 ;  /* 0x000000ffff077224 */ /* 0x000fe200078e000a */
        /* <DEDUP_REMOVED lines=9> */
[----:B------:R-:W-:Y:S01]  /*e4a0*/  @P0 SHF.R.U32.HI R7, RZ, R9, R8 ;  /* 0x00000009ff070219 */ /* 0x000fe20000011608 */
[----:B------:R-:W-:-:S03]  /*e4b0*/  IMAD R8, R13, UR4, RZ ;  /* 0x000000040d087c24 */ /* 0x000fc6000f8e02ff */
[--C-:B------:R-:W-:Y:S01]  /*e4c0*/  SHF.R.S32.HI R9, RZ, 0x1f, R7.reuse ;  /* 0x0000001fff097819 */ /* 0x100fe20000011407 */
[C---:B------:R-:W-:Y:S02]  /*e4d0*/  IMAD R14, R4.reuse, UR5, R8 ;  /* 0x00000005040e7c24 */ /* 0x040fe4000f8e0208 */
[--C-:B------:R-:W-:Y:S02]  /*e4e0*/  IMAD.MOV.U32 R8, RZ, RZ, R7.reuse ;  /* 0x000000ffff087224 */ /* 0x100fe400078e0007 */
[----:B------:R-:W-:Y:S02]  /*e4f0*/  IMAD.MOV R7, RZ, RZ, -R7 ;  /* 0x000000ffff077224 */ /* 0x000fe400078e0a07 */
[----:B------:R-:W-:-:S04]  /*e500*/  IMAD.WIDE.U32 R8, R4, UR4, R8 ;  /* 0x0000000404087c25 */ /* 0x000fc8000f8e0008 */
[----:B------:R-:W-:Y:S01]  /*e510*/  IMAD.IADD R14, R14, 0x1, R9 ;  /* 0x000000010e0e7824 */ /* 0x000fe200078e0209 */
[----:B------:R-:W-:Y:S01]  /*e520*/  LEA R2, P0, R8, R2, 0x2 ;  /* 0x0000000208027211 */ /* 0x000fe200078010ff */
[----:B------:R-:W-:-:S03]  /*e530*/  IMAD R7, R15, R7, R10 ;  /* 0x000000070f077224 */ /* 0x000fc600078e020a */
[----:B------:R-:W-:-:S05]  /*e540*/  LEA.HI.X R3, R8, R3, R14, 0x2, P0 ;  /* 0x0000000308037211 */ /* 0x000fca00000f140e */
[----:B------:R0:W5:Y:S04]  /*e550*/  LDG.E R8, desc[UR6][R2.64] ;  /* 0x0000000602087981 */ /* 0x000168000c1e1900 */
.L_x_2081:
[----:B0-----:R-:W0:Y:S01]  /*e560*/  S2R R3, SR_CgaCtaId ;  /* 0x0000000000037919 */ /* 0x001e220000008800 */
[----:B------:R-:W-:-:S04]  /*e570*/  MOV R2, 0x400 ;  /* 0x0000040000027802 */ /* 0x000fc80000000f00 */
[----:B0-----:R-:W-:Y:S02]  /*e580*/  LEA R2, R3, R2, 0x18 ;  /* 0x0000000203027211 */ /* 0x001fe400078ec0ff */
[----:B------:R-:W-:-:S03]  /*e590*/  SHF.L.U32 R3, R12, 0x1f, RZ ;  /* 0x0000001f0c037819 */ /* 0x000fc600000006ff */
[----:B------:R-:W-:-:S04]  /*e5a0*/  IMAD R2, R11, 0x8, R2 ;  /* 0x000000080b027824 */ /* 0x000fc800078e0202 */
[----:B------:R-:W0:Y:S02]  /*e5b0*/  SYNCS.PHASECHK.TRANS64.TRYWAIT P0, [R2+URZ+0x34840], R3 ;  /* 0x03484003020075a7 */ /* 0x000e24000800017f */
[----:B0-----:R-:W-:Y:S05]  /*e5c0*/  @!P0 BRA `(.L_x_2082) ;  /* 0x0000003000088947 */ /* 0x001fea0003800000 */
.L_x_2143:
        /* <DEDUP_REMOVED lines=11> */
.L_x_2083:
        /* <DEDUP_REMOVED lines=37> */
.L_x_2144:
        /* <DEDUP_REMOVED lines=13> */
.L_x_2085:
        /* <DEDUP_REMOVED lines=31> */
.L_x_2080:
[----:B------:R-:W-:Y:S05]  /*eb90*/  BSYNC B2 ;  /* 0x0000000000027941 */ /* 0x000fea0003800000 */
.L_x_2079:
[----:B------:R-:W2:Y:S04]  /*eba0*/  LDL.LU R2, [R1+0x14] ;  /* 0x0000140001027983 */ /* 0x000ea80000300800 */
[----:B------:R0:W-:Y:S04]  /*ebb0*/  STL [R1], R11 ;  /* 0x0000000b01007387 */ /* 0x0001e80000100800 */
[----:B------:R0:W-:Y:S02]  /*ebc0*/  STL [R1+0x8], R12 ;  /* 0x0000080c01007387 */ /* 0x0001e40000100800 */
[----:B0-2---:R-:W-:-:S07]  /*ebd0*/  VIADD R7, R2, 0xfffffffd ;  /* 0xfffffffd02077836 */ /* 0x005fce0000000000 */
.L_x_2078:
[----:B------:R-:W-:Y:S05]  /*ebe0*/  BSYNC B1 ;  /* 0x0000000000017941 */ /* 0x000fea0003800000 */
.L_x_2077:
[----:B------:R-:W-:-:S13]  /*ebf0*/  ISETP.NE.AND P0, PT, R10, RZ, PT ;  /* 0x000000ff0a00720c */ /* 0x000fda0003f05270 */
[----:B------:R-:W-:Y:S05]  /*ec00*/  @!P0 BRA `(.L_x_2076) ;  /* 0x0000001000008947 */ /* 0x000fea0003800000 */
[----:B------:R-:W-:-:S07]  /*ec10*/  IMAD.MOV.U32 R10, RZ, RZ, R6 ;  /* 0x000000ffff0a7224 */ /* 0x000fce00078e0006 */
.L_x_2100:
        /* <DEDUP_REMOVED lines=33> */
.L_x_2088:
[----:B------:R-:W1:Y:S01]  /*ee30*/  S2R R3, SR_CgaCtaId ;  /* 0x0000000000037919 */ /* 0x000e620000008800 */
[----:B------:R-:W-:-:S04]  /*ee40*/  MOV R2, 0x400 ;  /* 0x0000040000027802 */ /* 0x000fc80000000f00 */
[----:B-1----:R-:W-:Y:S02]  /*ee50*/  LEA R2, R3, R2, 0x18 ;  /* 0x0000000203027211 */ /* 0x002fe400078ec0ff */
[----:B------:R-:W-:-:S03]  /*ee60*/  SHF.L.U32 R3, R9, 0x1f, RZ ;  /* 0x0000001f09037819 */ /* 0x000fc600000006ff */
[----:B------:R-:W-:-:S04]  /*ee70*/  IMAD R2, R8, 0x8, R2 ;  /* 0x0000000808027824 */ /* 0x000fc800078e0202 */
[----:B------:R-:W1:Y:S02]  /*ee80*/  SYNCS.PHASECHK.TRANS64.TRYWAIT P0, [R2+URZ+0x34840], R3 ;  /* 0x03484003020075a7 */ /* 0x000e64000800017f */
[----:B-1----:R-:W-:Y:S05]  /*ee90*/  @!P0 BRA `(.L_x_2089) ;  /* 0x0000002400fc8947 */ /* 0x002fea0003800000 */
.L_x_2145:
        /* <DEDUP_REMOVED lines=11> */
.L_x_2090:
        /* <DEDUP_REMOVED lines=37> */
.L_x_2146:
        /* <DEDUP_REMOVED lines=8> */
.L_x_2092:
        /* <DEDUP_REMOVED lines=19> */
[----:B------:R-:W-:-:S04]  /*f350*/  ULEA UR11, UR11, UR5, 0x7 ;  /* 0x000000050b0b7291 */ /* 0x000fc8000f8e383f */
        /* <DEDUP_REMOVED lines=9> */
.L_x_2087:
[----:B------:R-:W-:Y:S05]  /*f3f0*/  BSYNC B1 ;  /* 0x0000000000017941 */ /* 0x000fea0003800000 */
.L_x_2086:
        /* <DEDUP_REMOVED lines=32> */
.L_x_2095:
[----:B------:R-:W2:Y:S01]  /*f600*/  S2R R3, SR_CgaCtaId ;  /* 0x0000000000037919 */ /* 0x000ea20000008800 */
[----:B------:R-:W-:-:S04]  /*f610*/  MOV R2, 0x400 ;  /* 0x0000040000027802 */ /* 0x000fc80000000f00 */
[----:B--2---:R-:W-:Y:S02]  /*f620*/  LEA R2, R3, R2, 0x18 ;  /* 0x0000000203027211 */ /* 0x004fe400078ec0ff */
[----:B------:R-:W-:-:S03]  /*f630*/  SHF.L.U32 R3, R14, 0x1f, RZ ;  /* 0x0000001f0e037819 */ /* 0x000fc600000006ff */
[----:B------:R-:W-:-:S04]  /*f640*/  IMAD R2, R15, 0x8, R2 ;  /* 0x000000080f027824 */ /* 0x000fc800078e0202 */
[----:B------:R-:W2:Y:S02]  /*f650*/  SYNCS.PHASECHK.TRANS64.TRYWAIT P0, [R2+URZ+0x34840], R3 ;  /* 0x03484003020075a7 */ /* 0x000ea4000800017f */
[----:B--2---:R-:W-:Y:S05]  /*f660*/  @!P0 BRA `(.L_x_2096) ;  /* 0x0000002000308947 */ /* 0x004fea0003800000 */
.L_x_2147:
        /* <DEDUP_REMOVED lines=11> */
.L_x_2097:
        /* <DEDUP_REMOVED lines=38> */
.L_x_2148:
        /* <DEDUP_REMOVED lines=8> */
.L_x_2099:
        /* <DEDUP_REMOVED lines=21> */
[----:B------:R-:W-:Y:S02]  /*fb50*/  ULEA UR11, UR11, UR5, 0x7 ;  /* 0x000000050b0b7291 */ /* 0x000fe4000f8e383f */
[----:B------:R-:W-:-:S09]  /*fb60*/  UIADD3.X UR5, URZ, UR37, URZ, UP0, !UPT ;  /* 0x000000253f057290 */ /* 0x000fd200087fe43f */
[----:B------:R0:W-:Y:S02]  /*fb70*/  UTMALDG.4D [UR8], [UR4], desc[UR6] ;  /* 0x00000608040075b4 */ /* 0x0001e40008019000 */
[----:B0-----:R-:W-:Y:S01]  /*fb80*/  UMOV UR8, UR14 ;  /* 0x0000000e00087c82 */ /* 0x001fe20008000000 */
[----:B------:R-:W-:Y:S02]  /*fb90*/  UMOV UR10, UR15 ;  /* 0x0000000f000a7c82 */ /* 0x000fe40008000000 */
[----:B------:R1:W-:Y:S02]  /*fba0*/  UTMALDG.4D [UR8], [UR4], desc[UR6] ;  /* 0x00000608040075b4 */ /* 0x0003e40008019000 */
[----:B-1----:R-:W-:Y:S01]  /*fbb0*/  NOP ;  /* 0x0000000000007918 */ /* 0x002fe20000000000 */
.L_x_2094:
[----:B------:R-:W-:Y:S05]  /*fbc0*/  BSYNC B1 ;  /* 0x0000000000017941 */ /* 0x000fea0003800000 */
.L_x_2093:
[C---:B------:R-:W-:Y:S01]  /*fbd0*/  ISETP.GT.AND P0, PT, R7.reuse, 0x1, PT ;  /* 0x000000010700780c */ /* 0x040fe20003f04270 */
[----:B------:R-:W-:-:S04]  /*fbe0*/  VIADD R2, R7, 0xfffffffe ;  /* 0xfffffffe07027836 */ /* 0x000fc80000000000 */
[----:B------:R-:W-:-:S08]  /*fbf0*/  IMAD.MOV.U32 R7, RZ, RZ, R2 ;  /* 0x000000ffff077224 */ /* 0x000fd000078e0002 */
[----:B------:R-:W-:Y:S05]  /*fc00*/  @P0 BRA `(.L_x_2100) ;  /* 0xfffffff000040947 */ /* 0x000fea000383ffff */
.L_x_2076:
[----:B------:R-:W-:Y:S05]  /*fc10*/  BSYNC B0 ;  /* 0x0000000000007941 */ /* 0x000fea0003800000 */
.L_x_2075:
        /* <DEDUP_REMOVED lines=18> */
.L_x_2102:
[----:B------:R-:W-:Y:S05]  /*fd40*/  BSYNC B0 ;  /* 0x0000000000007941 */ /* 0x000fea0003800000 */
.L_x_2101:
        /* <DEDUP_REMOVED lines=11> */
.L_x_2149:
        /* <DEDUP_REMOVED lines=11> */
.L_x_2106:
[----:B------:R-:W2:Y:S01]  /*feb0*/  LDL.LU R8, [R1+0x4] ;  /* 0x0000040001087983 */ /* 0x000ea20000300800 */
[----:B------:R-:W-:-:S03]  /*fec0*/  MOV R4, 0x400 ;  /* 0x0000040000047802 */ /* 0x000fc60000000f00 */
[----:B-1----:R-:W3:Y:S01]  /*fed0*/  LDL R2, [R1] ;  /* 0x0000000001027983 */ /* 0x002ee20000100800 */
        /* <DEDUP_REMOVED lines=11> */
[----:B--2---:R-:W-:Y:S01]  /*ff90*/  R2UR UR5, R8 ;  /* 0x00000000080572ca */ /* 0x004fe200000e0000 */
[----:B---3--:R-:W-:-:S05]  /*ffa0*/  IMAD R2, R2, 0x8000, R4 ;  /* 0x0000800002027824 */ /* 0x008fca00078e0204 */
[----:B------:R-:W-:-:S07]  /*ffb0*/  R2UR UR6, R2 ;  /* 0x00000000020672ca */ /* 0x000fce00000e0000 */
[----:B------:R-:W-:Y:S02]  /*ffc0*/  ULEA UR11, UR11, UR5, 0x7 ;  /* 0x000000050b0b7291 */ /* 0x000fe4000f8e383f */
[----:B------:R-:W-:-:S04]  /*ffd0*/  UIADD3.X UR5, URZ, UR37, URZ, UP0, !UPT ;  /* 0x000000253f057290 */ /* 0x000fc800087fe43f */
        /* <DEDUP_REMOVED lines=8> */
.L_x_2104:
[----:B------:R-:W-:Y:S05]  /*10060*/  BSYNC B0 ;  /* 0x0000000000007941 */ /* 0x000fea0003800000 */
.L_x_2103:
        /* <DEDUP_REMOVED lines=9> */
.L_x_2060:
[----:B------:R-:W-:Y:S05]  /*10100*/  BSYNC B6 ;  /* 0x0000000000067941 */ /* 0x000fea0003800000 */
.L_x_2058:
[----:B------:R-:W-:-:S03]  /*10110*/  UMOV UR4, 0xffffffff ;  /* 0xffffffff00047882 */ /* 0x000fc60000000000 */
[----:B------:R-:W-:Y:S05]  /*10120*/  BRA.DIV UR4, `(.L_x_2107) ;  /* 0x0000001604bc7947 */ /* 0x000fea000b800000 */
[----:B------:R2:W3:Y:S04]  /*10130*/  SHFL.IDX PT, R4, R16, RZ, 0x1f ;  /* 0x00001fff10047589 */ /* 0x0004e800000e0000 */
[----:B------:R-:W4:Y:S02]  /*10140*/  SHFL.IDX PT, R16, R16, 0x1, 0x1f ;  /* 0x00201f0010107f89 */ /* 0x000f2400000e0000 */
.L_x_2153:
        /* <DEDUP_REMOVED lines=14> */
.L_x_2109:
[----:B------:R-:W-:Y:S05]  /*10230*/  BSYNC B0 ;  /* 0x0000000000007941 */ /* 0x000fea0003800000 */
.L_x_2108:
        /* <DEDUP_REMOVED lines=23> */
.L_x_2161:
[----:B------:R-:W-:Y:S02]  /*103b0*/  ULDC UR4, c[0x0][0xc10] ;  /* 0x0003040000047ab9 */ /* 0x000fe40000000800 */
[----:B------:R-:W-:-:S04]  /*103c0*/  IMAD.U32 R5, RZ, RZ, UR4 ;  /* 0x00000004ff057e24 */ /* 0x000fc8000f8e00ff */
[----:B-1----:R-:W-:-:S04]  /*103d0*/  IMAD R3, R14, R5, RZ ;  /* 0x000000050e037224 */ /* 0x002fc800078e02ff */
[----:B--2-4-:R-:W-:-:S05]  /*103e0*/  IMAD.IADD R16, R16, 0x1, R3 ;  /* 0x0000000110107824 */ /* 0x014fca00078e0203 */
[----:B---3--:R-:W-:-:S13]  /*103f0*/  ISETP.GT.AND P0, PT, R16, R4, PT ;  /* 0x000000041000720c */ /* 0x008fda0003f04270 */
[----:B------:R-:W-:Y:S05]  /*10400*/  @P0 BRA `(.L_x_2111) ;  /* 0x0000000000b80947 */ /* 0x000fea0003800000 */
[----:B------:R-:W1:Y:S02]  /*10410*/  LDC R0, c[0x0][0xc14] ;  /* 0x00030500ff007b82 */ /* 0x000e640000000800 */
.L_x_2116:
        /* <DEDUP_REMOVED lines=13> */
[----:B0-----:R-:W-:-:S05]  /*104f0*/  IMAD.WIDE R2, R5, 0x4, R2 ;  /* 0x0000000405027825 */ /* 0x001fca00078e0202 */
[----:B------:R0:W5:Y:S02]  /*10500*/  LDG.E R17, desc[UR4][R2.64] ;  /* 0x0000000402117981 */ /* 0x000164000c1e1900 */
.L_x_2114:
[----:B------:R-:W-:Y:S05]  /*10510*/  BSYNC B0 ;  /* 0x0000000000007941 */ /* 0x000fea0003800000 */
.L_x_2113:
        /* <DEDUP_REMOVED lines=23> */
.L_x_2169:
[----:B------:R-:W-:Y:S02]  /*10690*/  ULDC UR4, c[0x0][0xc10] ;  /* 0x0003040000047ab9 */ /* 0x000fe40000000800 */
[----:B------:R-:W-:-:S04]  /*106a0*/  IMAD.U32 R5, RZ, RZ, UR4 ;  /* 0x00000004ff057e24 */ /* 0x000fc8000f8e00ff */
[----:B-1----:R-:W-:-:S04]  /*106b0*/  IMAD R3, R14, R5, RZ ;  /* 0x000000050e037224 */ /* 0x002fc800078e02ff */
[----:B------:R-:W-:-:S05]  /*106c0*/  IMAD.IADD R16, R3, 0x1, R16 ;  /* 0x0000000103107824 */ /* 0x000fca00078e0210 */
[----:B------:R-:W-:-:S13]  /*106d0*/  ISETP.GT.AND P0, PT, R16, R4, PT ;  /* 0x000000041000720c */ /* 0x000fda0003f04270 */
[----:B------:R-:W-:Y:S05]  /*106e0*/  @!P0 BRA `(.L_x_2116) ;  /* 0xfffffffc004c8947 */ /* 0x000fea000383ffff */
.L_x_2111:
        /* <DEDUP_REMOVED lines=8> */
.L_x_2173:
[----:B------:R-:W-:Y:S01]  /*10770*/  ISETP.NE.AND P0, PT, R3, RZ, PT ;  /* 0x000000ff0300720c */ /* 0x000fe20003f05270 */
[----:B------:R-:W-:-:S12]  /*10780*/  IMAD.MOV.U32 R7, RZ, RZ, RZ ;  /* 0x000000ffff077224 */ /* 0x000fd800078e00ff */
[----:B------:R-:W-:Y:S05]  /*10790*/  @!P0 BRA `(.L_x_2118) ;  /* 0x0000000000108947 */ /* 0x000fea0003800000 */
[----:B------:R-:W-:Y:S01]  /*107a0*/  UMOV UR4, 0xffffffff ;  /* 0xffffffff00047882 */ /* 0x000fe20000000000 */
[----:B------:R-:W-:Y:S02]  /*107b0*/  VIADD R12, R6, 0xffffffff ;  /* 0xffffffff060c7836 */ /* 0x000fe40000000000 */
[----:B------:R-:W-:Y:S05]  /*107c0*/  BRA.DIV UR4, `(.L_x_2119) ;  /* 0x0000001a04487947 */ /* 0x000fea000b800000 */
[----:B------:R3:W4:Y:S02]  /*107d0*/  SHFL.IDX PT, R7, R2, R12, 0x1f ;  /* 0x00001f0c02077589 */ /* 0x00072400000e0000 */
.L_x_2118:
[----:B0--3--:R-:W0:Y:S01]  /*107e0*/  LDC.64 R2, c[0x0][0xc68] ;  /* 0x00031a00ff027b82 */ /* 0x009e220000000a00 */
[----:B------:R-:W-:Y:S01]  /*107f0*/  IMAD.IADD R19, R6, 0x1, R19 ;  /* 0x0000000106137824 */ /* 0x000fe200078e0213 */
[----:B------:R-:W-:-:S03]  /*10800*/  ULDC.64 UR4, c[0x0][0x208] ;  /* 0x0000820000047ab9 */ /* 0x000fc60000000a00 */
        /* <DEDUP_REMOVED lines=65> */
.L_x_2112:
[----:B------:R-:W-:Y:S01]  /*10c20*/  UMOV UR4, URZ ;  /* 0x0000003f00047c82 */ /* 0x000fe20008000000 */
[----:B------:R-:W-:Y:S01]  /*10c30*/  UMOV UR5, URZ ;  /* 0x0000003f00057c82 */ /* 0x000fe20008000000 */
[----:B------:R-:W-:Y:S01]  /*10c40*/  ULDC UR6, c[0x0][0xc14] ;  /* 0x0003050000067ab9 */ /* 0x000fe20000000800 */
[----:B------:R-:W-:Y:S02]  /*10c50*/  IMAD.MOV.U32 R16, RZ, RZ, R4 ;  /* 0x000000ffff107224 */ /* 0x000fe400078e0004 */
[----:B------:R-:W-:Y:S02]  /*10c60*/  IMAD.U32 R17, RZ, RZ, UR4 ;  /* 0x00000004ff117e24 */ /* 0x000fe4000f8e00ff */
[----:B------:R-:W-:Y:S02]  /*10c70*/  IMAD.U32 R18, RZ, RZ, UR5 ;  /* 0x00000005ff127e24 */ /* 0x000fe4000f8e00ff */
[----:B------:R-:W-:-:S07]  /*10c80*/  IMAD.U32 R19, RZ, RZ, UR6 ;  /* 0x00000006ff137e24 */ /* 0x000fce000f8e00ff */
.L_x_2120:
        /* <DEDUP_REMOVED lines=12> */
.L_x_2054:
        /* <DEDUP_REMOVED lines=12> */
.L_x_2176:
[----:B------:R-:W-:Y:S05]  /*10e10*/  BSYNC B0 ;  /* 0x0000000000007941 */ /* 0x000fea0003800000 */
.L_x_2122:
[----:B------:R-:W-:-:S03]  /*10e20*/  UMOV UR4, 0xffffffff ;  /* 0xffffffff00047882 */ /* 0x000fc60000000000 */
[----:B------:R-:W-:Y:S05]  /*10e30*/  BRA.DIV UR4, `(.L_x_2124) ;  /* 0x0000001204e87947 */ /* 0x000fea000b800000 */
[----:B------:R-:W2:Y:S02]  /*10e40*/  S2R R2, SR_TID.X ;  /* 0x0000000000027919 */ /* 0x000ea40000002100 */
[----:B--2---:R-:W-:-:S04]  /*10e50*/  SHF.R.U32.HI R2, RZ, 0x5, R2 ;  /* 0x00000005ff027819 */ /* 0x004fc80000011602 */
[----:B------:R-:W-:-:S05]  /*10e60*/  LOP3.LUT R2, R2, 0x3, RZ, 0xc0, !PT ;  /* 0x0000000302027812 */ /* 0x000fca00078ec0ff */
[----:B------:R2:W3:Y:S02]  /*10e70*/  SHFL.IDX PT, R14, R2, RZ, 0x1f ;  /* 0x00001fff020e7589 */ /* 0x0004e400000e0000 */
.L_x_2179:
[----:B---3--:R-:W-:Y:S01]  /*10e80*/  ISETP.NE.AND P0, PT, R14, RZ, PT ;  /* 0x000000ff0e00720c */ /* 0x008fe20003f05270 */
[----:B------:R-:W-:-:S12]  /*10e90*/  BSSY B0, `(.L_x_2125) ;  /* 0x0000029000007945 */ /* 0x000fd80003800000 */
[----:B------:R-:W-:Y:S05]  /*10ea0*/  @P0 BRA `(.L_x_2126) ;  /* 0x00000000009c0947 */ /* 0x000fea0003800000 */
[----:B------:R-:W-:-:S03]  /*10eb0*/  UMOV UR4, 0xffffffff ;  /* 0xffffffff00047882 */ /* 0x000fc60000000000 */
[----:B------:R-:W-:Y:S05]  /*10ec0*/  BRA.DIV UR4, `(.L_x_2127) ;  /* 0x0000001204f87947 */ /* 0x000fea000b800000 */
[----:B------:R-:W-:-:S13]  /*10ed0*/  ELECT P6, URZ, PT ;  /* 0x00000000003f782f */ /* 0x000fda00038c0000 */
.L_x_2182:
        /* <DEDUP_REMOVED lines=8> */
.L_x_2128:
        /* <DEDUP_REMOVED lines=14> */
.L_x_2183:
[----:B------:R-:W2:Y:S02]  /*11040*/  SYNCS.PHASECHK.TRANS64.TRYWAIT P0, [R7+URZ], R2 ;  /* 0x00000002070075a7 */ /* 0x000ea4000800017f */
[----:B--2---:R-:W-:Y:S05]  /*11050*/  @!P0 BRA `(.L_x_2130) ;  /* 0x0000001000c88947 */ /* 0x004fea0003800000 */
.L_x_2184:
[----:B------:R-:W-:Y:S05]  /*11060*/  @!P2 BRA `(.L_x_2131) ;  /* 0x000000000004a947 */ /* 0x000fea0003800000 */
[----:B------:R-:W-:Y:S01]  /*11070*/  BPT.TRAP 0x1 ;  /* 0x000000040000795c */ /* 0x000fe20000300000 */
.L_x_2131:
[----:B------:R-:W3:Y:S01]  /*11080*/  LDL.LU R4, [R1] ;  /* 0x0000000001047983 */ /* 0x000ee20000300800 */
[----:B------:R-:W-:-:S04]  /*11090*/  VIADD R0, R0, 0x34860 ;  /* 0x0003486000007836 */ /* 0x000fc80000000000 */
[----:B---3--:R-:W-:-:S04]  /*110a0*/  IMAD R4, R4, 0x8, R0 ;  /* 0x0000000804047824 */ /* 0x008fc800078e0200 */
[----:B------:R-:W3:Y:S02]  /*110b0*/  SYNCS.PHASECHK.TRANS64.TRYWAIT P0, [R4+URZ], R5 ;  /* 0x00000005040075a7 */ /* 0x000ee4000800017f */
[----:B---3--:R-:W-:Y:S05]  /*110c0*/  @!P0 BRA `(.L_x_2132) ;  /* 0x0000001000c08947 */ /* 0x008fea0003800000 */
.L_x_2185:
[----:B------:R-:W-:-:S07]  /*110d0*/  IMAD R3, R3, 0x8, R0 ;  /* 0x0000000803037824 */ /* 0x000fce00078e0200 */
.L_x_2133:
[----:B----4-:R4:W0:Y:S02]  /*110e0*/  SYNCS.PHASECHK.TRANS64.TRYWAIT P0, [R3+URZ], R2 ;  /* 0x00000002030075a7 */ /* 0x010824000800017f */
[----:B0-----:R-:W-:Y:S05]  /*110f0*/  @!P0 NANOSLEEP.SYNCS 0x989680 ;  /* 0x009896800000895d */ /* 0x001fea0003900000 */
[----:B------:R-:W0:Y:S02]  /*11100*/  @!P0 SYNCS.PHASECHK.TRANS64 P0, [R3+URZ], R2 ;  /* 0x00000002030085a7 */ /* 0x000e24000800007f */
[----:B0-----:R-:W-:Y:S05]  /*11110*/  @!P0 BRA `(.L_x_2133) ;  /* 0xfffffffc00f08947 */ /* 0x001fea000383ffff */
.L_x_2126:
[----:B------:R-:W-:Y:S05]  /*11120*/  BSYNC B0 ;  /* 0x0000000000007941 */ /* 0x000fea0003800000 */
.L_x_2125:
[----:B------:R-:W-:Y:S05]  /*11130*/  EXIT ;  /* 0x000000000000794d */ /* 0x000fea0003800000 */
.L_x_1998:
[----:B0-----:R-:W-:-:S04]  /*11140*/  IMAD.U32 R3, RZ, RZ, UR38 ;  /* 0x00000026ff037e24 */ /* 0x001fc8000f8e00ff */
[----:B------:R0:W1:Y:S03]  /*11150*/  SYNCS.PHASECHK.TRANS64.TRYWAIT P1, [R3+URZ+0x34800], R0 ;  /* 0x03480000030075a7 */ /* 0x000066000802017f */
[----:B-1----:R-:W-:Y:S05]  /*11160*/  @!P1 NANOSLEEP.SYNCS 0x989680 ;  /* 0x009896800000995d */ /* 0x002fea0003900000 */
[----:B------:R-:W1:Y:S02]  /*11170*/  @!P1 SYNCS.PHASECHK.TRANS64 P1, [R3+URZ+0x34800], R0 ;  /* 0x03480000030095a7 */ /* 0x000e64000802007f */
[----:B-1----:R-:W-:Y:S05]  /*11180*/  @!P1 BRA `(.L_x_1998) ;  /* 0xfffffffc00ec9947 */ /* 0x002fea000383ffff */
[----:B------:R-:W-:Y:S05]  /*11190*/  BRA `(.L_x_2134) ;  /* 0xffffff0400dc7947 */ /* 0x000fea000383ffff */
.L_x_2002:
[----:B-1----:R1:W2:Y:S02]  /*111a0*/  SYNCS.PHASECHK.TRANS64.TRYWAIT P2, [R2+URZ+0x34830], R3 ;  /* 0x03483003020075a7 */ /* 0x0022a4000804017f */
[----:B--2---:R-:W-:Y:S05]  /*111b0*/  @!P2 NANOSLEEP.SYNCS 0x989680 ;  /* 0x009896800000a95d */ /* 0x004fea0003900000 */
[----:B------:R-:W2:Y:S02]  /*111c0*/  @!P2 SYNCS.PHASECHK.TRANS64 P2, [R2+URZ+0x34830], R3 ;  /* 0x034830030200a5a7 */ /* 0x000ea4000804007f */
[----:B--2---:R-:W-:Y:S05]  /*111d0*/  @!P2 BRA `(.L_x_2002) ;  /* 0xfffffffc00f0a947 */ /* 0x004fea000383ffff */
[----:B------:R-:W-:Y:S05]  /*111e0*/  BRA `(.L_x_2001) ;  /* 0xffffff0800047947 */ /* 0x000fea000383ffff */
.L_x_2007:
[----:B-1----:R-:W-:-:S04]  /*111f0*/  IMAD.U32 R7, RZ, RZ, UR7 ;  /* 0x00000007ff077e24 */ /* 0x002fc8000f8e00ff */
[----:B------:R1:W2:Y:S03]  /*11200*/  SYNCS.PHASECHK.TRANS64.TRYWAIT P2, [R7+URZ+0x34830], R0 ;  /* 0x03483000070075a7 */ /* 0x0002a6000804017f */
[----:B--2---:R-:W-:Y:S05]  /*11210*/  @!P2 NANOSLEEP.SYNCS 0x989680 ;  /* 0x009896800000a95d */ /* 0x004fea0003900000 */
[----:B------:R-:W2:Y:S02]  /*11220*/  @!P2 SYNCS.PHASECHK.TRANS64 P2, [R7+URZ+0x34830], R0 ;  /* 0x034830000700a5a7 */ /* 0x000ea4000804007f */
[----:B--2---:R-:W-:Y:S05]  /*11230*/  @!P2 BRA `(.L_x_2007) ;  /* 0xfffffffc00eca947 */ /* 0x004fea000383ffff */
[----:B------:R-:W-:Y:S05]  /*11240*/  BRA `(.L_x_2006) ;  /* 0xffffff30005c7947 */ /* 0x000fea000383ffff */
.L_x_2011:
[----:B-1----:R-:W-:-:S04]  /*11250*/  IMAD.U32 R3, RZ, RZ, UR10 ;  /* 0x0000000aff037e24 */ /* 0x002fc8000f8e00ff */
[----:B------:R1:W2:Y:S03]  /*11260*/  SYNCS.PHASECHK.TRANS64.TRYWAIT P2, [R3+URZ+0x34850], R0 ;  /* 0x03485000030075a7 */ /* 0x0002a6000804017f */
[----:B--2---:R-:W-:Y:S05]  /*11270*/  @!P2 NANOSLEEP.SYNCS 0x989680 ;  /* 0x009896800000a95d */ /* 0x004fea0003900000 */
[----:B------:R-:W2:Y:S02]  /*11280*/  @!P2 SYNCS.PHASECHK.TRANS64 P2, [R3+URZ+0x34850], R0 ;  /* 0x034850000300a5a7 */ /* 0x000ea4000804007f */
[----:B--2---:R-:W-:Y:S05]  /*11290*/  @!P2 BRA `(.L_x_2011) ;  /* 0xfffffffc00eca947 */ /* 0x004fea000383ffff */
[----:B------:R-:W-:Y:S05]  /*112a0*/  BRA `(.L_x_2010) ;  /* 0xffffff38009c7947 */ /* 0x000fea000383ffff */
.L_x_2017:
[----:B-1----:R-:W-:-:S04]  /*112b0*/  IMAD.U32 R7, RZ, RZ, UR7 ;  /* 0x00000007ff077e24 */ /* 0x002fc8000f8e00ff */
[----:B------:R1:W2:Y:S03]  /*112c0*/  SYNCS.PHASECHK.TRANS64.TRYWAIT P2, [R7+URZ+0x34830], R0 ;  /* 0x03483000070075a7 */ /* 0x0002a6000804017f */
[----:B--2---:R-:W-:Y:S05]  /*112d0*/  @!P2 NANOSLEEP.SYNCS 0x989680 ;  /* 0x009896800000a95d */ /* 0x004fea0003900000 */
[----:B------:R-:W2:Y:S02]  /*112e0*/  @!P2 SYNCS.PHASECHK.TRANS64 P2, [R7+URZ+0x34830], R0 ;  /* 0x034830000700a5a7 */ /* 0x000ea4000804007f */
[----:B--2---:R-:W-:Y:S05]  /*112f0*/  @!P2 BRA `(.L_x_2017) ;  /* 0xfffffffc00eca947 */ /* 0x004fea000383ffff */
[----:B------:R-:W-:Y:S05]  /*11300*/  BRA `(.L_x_2016) ;  /* 0xffffff5800d47947 */ /* 0x000fea000383ffff */
.L_x_2021:
[----:B-1----:R-:W-:-:S04]  /*11310*/  IMAD.U32 R3, RZ, RZ, UR11 ;  /* 0x0000000bff037e24 */ /* 0x002fc8000f8e00ff */
[----:B------:R1:W2:Y:S03]  /*11320*/  SYNCS.PHASECHK.TRANS64.TRYWAIT P2, [R3+URZ+0x34850], R0 ;  /* 0x03485000030075a7 */ /* 0x0002a6000804017f */
[----:B--2---:R-:W-:Y:S05]  /*11330*/  @!P2 NANOSLEEP.SYNCS 0x989680 ;  /* 0x009896800000a95d */ /* 0x004fea0003900000 */
[----:B------:R-:W2:Y:S02]  /*11340*/  @!P2 SYNCS.PHASECHK.TRANS64 P2, [R3+URZ+0x34850], R0 ;  /* 0x034850000300a5a7 */ /* 0x000ea4000804007f */
[----:B--2---:R-:W-:Y:S05]  /*11350*/  @!P2 BRA `(.L_x_2021) ;  /* 0xfffffffc00eca947 */ /* 0x004fea000383ffff */
[----:B------:R-:W-:Y:S05]  /*11360*/  BRA `(.L_x_2020) ;  /* 0xffffff6400147947 */ /* 0x000fea000383ffff */
.L_x_2026:
[----:B-1----:R-:W-:-:S04]  /*11370*/  IMAD.U32 R3, RZ, RZ, UR5 ;  /* 0x00000005ff037e24 */ /* 0x002fc8000f8e00ff */
[----:B------:R1:W2:Y:S03]  /*11380*/  SYNCS.PHASECHK.TRANS64.TRYWAIT P0, [R3+URZ+0x34850], R2 ;  /* 0x03485002030075a7 */ /* 0x0002a6000800017f */
[----:B--2---:R-:W-:Y:S05]  /*11390*/  @!P0 NANOSLEEP.SYNCS 0x989680 ;  /* 0x009896800000895d */ /* 0x004fea0003900000 */
[----:B------:R-:W2:Y:S02]  /*113a0*/  @!P0 SYNCS.PHASECHK.TRANS64 P0, [R3+URZ+0x34850], R2 ;  /* 0x03485002030085a7 */ /* 0x000ea4000800007f */
[----:B--2---:R-:W-:Y:S05]  /*113b0*/  @!P0 BRA `(.L_x_2026) ;  /* 0xfffffffc00ec8947 */ /* 0x004fea000383ffff */
[----:B------:R-:W-:Y:S05]  /*113c0*/  BRA `(.L_x_2025) ;  /* 0xffffff7c00e87947 */ /* 0x000fea000383ffff */
.L_x_2067:
[----:B------:R-:W1:Y:S01]  /*113d0*/  S2R R8, SR_TID.X ;  /* 0x0000000000087919 */ /* 0x000e620000002100 */
[----:B------:R-:W-:Y:S01]  /*113e0*/  BSSY B0, `(.L_x_2135) ;  /* 0x000000a000007945 */ /* 0x000fe20003800000 */
[----:B------:R-:W-:Y:S02]  /*113f0*/  IMAD.MOV.U32 R12, RZ, RZ, RZ ;  /* 0x000000ffff0c7224 */ /* 0x000fe400078e00ff */
[----:B------:R-:W-:Y:S02]  /*11400*/  IMAD.MOV.U32 R11, RZ, RZ, 0x1f ;  /* 0x0000001fff0b7424 */ /* 0x000fe400078e00ff */
[----:B------:R-:W-:Y:S01]  /*11410*/  IMAD.MOV.U32 R15, RZ, RZ, -0x1 ;  /* 0xffffffffff0f7424 */ /* 0x000fe200078e00ff */
[----:B-1----:R-:W-:-:S04]  /*11420*/  SHF.R.U32.HI R8, RZ, 0x5, R8 ;  /* 0x00000005ff087819 */ /* 0x002fc80000011608 */
[----:B------:R-:W-:-:S05]  /*11430*/  LOP3.LUT R8, R8, 0x3, RZ, 0xc0, !PT ;  /* 0x0000000308087812 */ /* 0x000fca00078ec0ff */
[----:B0-----:R-:W-:-:S07]  /*11440*/  IMAD.MOV.U32 R13, RZ, RZ, R8 ;  /* 0x000000ffff0d7224 */ /* 0x001fce00078e0008 */
[----:B------:R-:W-:Y:S05]  /*11450*/  WARPSYNC.COLLECTIVE R15, `(.L_x_2136) ;  /* 0x000000000f087348 */ /* 0x000fea0003c00000 */
[----:B------:R0:W1:Y:S02]  /*11460*/  SHFL.IDX P6, R14, R13, R12, R11 ;  /* 0x0000000c0d0e7389 */ /* 0x00006400000c000b */
[----:B01----:R-:W-:Y:S01]  /*11470*/  ENDCOLLECTIVE ;  /* 0x000000000000791b */ /* 0x003fe20003800000 */
.L_x_2136:
[----:B------:R-:W-:Y:S05]  /*11480*/  BSYNC B0 ;  /* 0x0000000000007941 */ /* 0x000fea0003800000 */
.L_x_2135:
[----:B------:R-:W-:Y:S05]  /*11490*/  BRA `(.L_x_2137) ;  /* 0xffffffc400847947 */ /* 0x000fea000383ffff */
.L_x_2068:
[----:B------:R-:W-:Y:S01]  /*114a0*/  BSSY B0, `(.L_x_2138) ;  /* 0x0000006000007945 */ /* 0x000fe20003800000 */
[----:B------:R-:W-:-:S07]  /*114b0*/  IMAD.MOV.U32 R15, RZ, RZ, -0x1 ;  /* 0xffffffffff0f7424 */ /* 0x000fce00078e00ff */
[----:B------:R-:W-:Y:S05]  /*114c0*/  WARPSYNC.COLLECTIVE R15, `(.L_x_2139) ;  /* 0x000000000f0c7348 */ /* 0x000fea0003c00000 */
[----:B------:R-:W-:Y:S02]  /*114d0*/  ELECT P6, UR62, PT ;  /* 0x00000000003e782f */ /* 0x000fe400038c0000 */
[----:B------:R-:W-:Y:S01]  /*114e0*/  MOV R14, UR62 ;  /* 0x0000003e000e7c02 */ /* 0x000fe20008000f00 */
[----:B------:R-:W-:Y:S10]  /*114f0*/  ENDCOLLECTIVE ;  /* 0x000000000000791b */ /* 0x000ff40003800000 */
.L_x_2139:
[----:B------:R-:W-:Y:S05]  /*11500*/  BSYNC B0 ;  /* 0x0000000000007941 */ /* 0x000fea0003800000 */
.L_x_2138:
[----:B------:R-:W-:Y:S05]  /*11510*/  BRA `(.L_x_2140) ;  /* 0xffffffc400747947 */ /* 0x000fea000383ffff */
.L_x_2071:
[----:B0-----:R0:W1:Y:S02]  /*11520*/  SYNCS.PHASECHK.TRANS64.TRYWAIT P0, [R8+URZ+0x34840], R9 ;  /* 0x03484009080075a7 */ /* 0x001064000800017f */
[----:B-1----:R-:W-:Y:S05]  /*11530*/  @!P0 NANOSLEEP.SYNCS 0x989680 ;  /* 0x009896800000895d */ /* 0x002fea0003900000 */
[----:B------:R-:W1:Y:S02]  /*11540*/  @!P0 SYNCS.PHASECHK.TRANS64 P0, [R8+URZ+0x34840], R9 ;  /* 0x03484009080085a7 */ /* 0x000e64000800007f */
[----:B-1----:R-:W-:Y:S05]  /*11550*/  @!P0 BRA `(.L_x_2071) ;  /* 0xfffffffc00f08947 */ /* 0x002fea000383ffff */
[----:B------:R-:W-:Y:S05]  /*11560*/  BRA `(.L_x_2141) ;  /* 0xffffffc400e07947 */ /* 0x000fea000383ffff */
.L_x_2074:
        /* <DEDUP_REMOVED lines=8> */
.L_x_2082:
[----:B0-----:R0:W1:Y:S02]  /*115f0*/  SYNCS.PHASECHK.TRANS64.TRYWAIT P0, [R2+URZ+0x34840], R3 ;  /* 0x03484003020075a7 */ /* 0x001064000800017f */
[----:B-1----:R-:W-:Y:S05]  /*11600*/  @!P0 NANOSLEEP.SYNCS 0x989680 ;  /* 0x009896800000895d */ /* 0x002fea0003900000 */
[----:B------:R-:W1:Y:S02]  /*11610*/  @!P0 SYNCS.PHASECHK.TRANS64 P0, [R2+URZ+0x34840], R3 ;  /* 0x03484003020085a7 */ /* 0x000e64000800007f */
[----:B-1----:R-:W-:Y:S05]  /*11620*/  @!P0 BRA `(.L_x_2082) ;  /* 0xfffffffc00f08947 */ /* 0x002fea000383ffff */
[----:B------:R-:W-:Y:S05]  /*11630*/  BRA `(.L_x_2143) ;  /* 0xffffffcc00e47947 */ /* 0x000fea000383ffff */
.L_x_2084:
[----:B0-----:R0:W1:Y:S02]  /*11640*/  SYNCS.PHASECHK.TRANS64.TRYWAIT P0, [R3+URZ+0x60], R2 ;  /* 0x00006002030075a7 */ /* 0x001064000800017f */
[----:B-1----:R-:W-:Y:S05]  /*11650*/  @!P0 NANOSLEEP.SYNCS 0x989680 ;  /* 0x009896800000895d */ /* 0x002fea0003900000 */
[----:B------:R-:W1:Y:S02]  /*11660*/  @!P0 SYNCS.PHASECHK.TRANS64 P0, [R3+URZ+0x60], R2 ;  /* 0x00006002030085a7 */ /* 0x000e64000800007f */
[----:B-1----:R-:W-:Y:S05]  /*11670*/  @!P0 BRA `(.L_x_2084) ;  /* 0xfffffffc00f08947 */ /* 0x002fea000383ffff */
[----:B------:R-:W-:Y:S05]  /*11680*/  BRA `(.L_x_2144) ;  /* 0xffffffd000907947 */ /* 0x000fea000383ffff */
.L_x_2089:
[----:B-1----:R1:W2:Y:S02]  /*11690*/  SYNCS.PHASECHK.TRANS64.TRYWAIT P0, [R2+URZ+0x34840], R3 ;  /* 0x03484003020075a7 */ /* 0x0022a4000800017f */
[----:B--2---:R-:W-:Y:S05]  /*116a0*/  @!P0 NANOSLEEP.SYNCS 0x989680 ;  /* 0x009896800000895d */ /* 0x004fea0003900000 */
[----:B------:R-:W2:Y:S02]  /*116b0*/  @!P0 SYNCS.PHASECHK.TRANS64 P0, [R2+URZ+0x34840], R3 ;  /* 0x03484003020085a7 */ /* 0x000ea4000800007f */
[----:B--2---:R-:W-:Y:S05]  /*116c0*/  @!P0 BRA `(.L_x_2089) ;  /* 0xfffffffc00f08947 */ /* 0x004fea000383ffff */
[----:B------:R-:W-:Y:S05]  /*116d0*/  BRA `(.L_x_2145) ;  /* 0xffffffd400f07947 */ /* 0x000fea000383ffff */
.L_x_2091:
[----:B0-----:R0:W1:Y:S02]  /*116e0*/  SYNCS.PHASECHK.TRANS64.TRYWAIT P1, [R3+URZ+0x60], R2 ;  /* 0x00006002030075a7 */ /* 0x001064000802017f */
[----:B-1----:R-:W-:Y:S05]  /*116f0*/  @!P1 NANOSLEEP.SYNCS 0x989680 ;  /* 0x009896800000995d */ /* 0x002fea0003900000 */
[----:B------:R-:W1:Y:S02]  /*11700*/  @!P1 SYNCS.PHASECHK.TRANS64 P1, [R3+URZ+0x60], R2 ;  /* 0x00006002030095a7 */ /* 0x000e64000802007f */
[----:B-1----:R-:W-:Y:S05]  /*11710*/  @!P1 BRA `(.L_x_2091) ;  /* 0xfffffffc00f09947 */ /* 0x002fea000383ffff */
[----:B------:R-:W-:Y:S05]  /*11720*/  BRA `(.L_x_2146) ;  /* 0xffffffd8009c7947 */ /* 0x000fea000383ffff */
.L_x_2096:
[----:B--2---:R2:W3:Y:S02]  /*11730*/  SYNCS.PHASECHK.TRANS64.TRYWAIT P0, [R2+URZ+0x34840], R3 ;  /* 0x03484003020075a7 */ /* 0x0044e4000800017f */
[----:B---3--:R-:W-:Y:S05]  /*11740*/  @!P0 NANOSLEEP.SYNCS 0x989680 ;  /* 0x009896800000895d */ /* 0x008fea0003900000 */
[----:B------:R-:W3:Y:S02]  /*11750*/  @!P0 SYNCS.PHASECHK.TRANS64 P0, [R2+URZ+0x34840], R3 ;  /* 0x03484003020085a7 */ /* 0x000ee4000800007f */
[----:B---3--:R-:W-:Y:S05]  /*11760*/  @!P0 BRA `(.L_x_2096) ;  /* 0xfffffffc00f08947 */ /* 0x008fea000383ffff */
[----:B------:R-:W-:Y:S05]  /*11770*/  BRA `(.L_x_2147) ;  /* 0xffffffdc00bc7947 */ /* 0x000fea000383ffff */
.L_x_2098:
[----:B0-----:R0:W1:Y:S02]  /*11780*/  SYNCS.PHASECHK.TRANS64.TRYWAIT P1, [R2+URZ+0x60], R9 ;  /* 0x00006009020075a7 */ /* 0x001064000802017f */
[----:B-1----:R-:W-:Y:S05]  /*11790*/  @!P1 NANOSLEEP.SYNCS 0x989680 ;  /* 0x009896800000995d */ /* 0x002fea0003900000 */
[----:B------:R-:W1:Y:S02]  /*117a0*/  @!P1 SYNCS.PHASECHK.TRANS64 P1, [R2+URZ+0x60], R9 ;  /* 0x00006009020095a7 */ /* 0x000e64000802007f */
[----:B-1----:R-:W-:Y:S05]  /*117b0*/  @!P1 BRA `(.L_x_2098) ;  /* 0xfffffffc00f09947 */ /* 0x002fea000383ffff */
[----:B------:R-:W-:Y:S05]  /*117c0*/  BRA `(.L_x_2148) ;  /* 0xffffffe0006c7947 */ /* 0x000fea000383ffff */
.L_x_2105:
[----:B-1----:R1:W2:Y:S02]  /*117d0*/  SYNCS.PHASECHK.TRANS64.TRYWAIT P0, [R3+URZ+0x34860], R2 ;  /* 0x03486002030075a7 */ /* 0x0022a4000800017f */
[----:B--2---:R-:W-:Y:S05]  /*117e0*/  @!P0 NANOSLEEP.SYNCS 0x989680 ;  /* 0x009896800000895d */ /* 0x004fea0003900000 */
[----:B------:R-:W2:Y:S02]  /*117f0*/  @!P0 SYNCS.PHASECHK.TRANS64 P0, [R3+URZ+0x34860], R2 ;  /* 0x03486002030085a7 */ /* 0x000ea4000800007f */
[----:B--2---:R-:W-:Y:S05]  /*11800*/  @!P0 BRA `(.L_x_2105) ;  /* 0xfffffffc00f08947 */ /* 0x004fea000383ffff */
[----:B------:R-:W-:Y:S05]  /*11810*/  BRA `(.L_x_2149) ;  /* 0xffffffe400787947 */ /* 0x000fea000383ffff */
.L_x_2107:
        /* <DEDUP_REMOVED lines=8> */
.L_x_2151:
[----:B------:R-:W-:Y:S05]  /*118a0*/  BSYNC B0 ;  /* 0x0000000000007941 */ /* 0x000fea0003800000 */
.L_x_2150:
        /* <DEDUP_REMOVED lines=8> */
.L_x_2152:
[----:B------:R-:W-:Y:S01]  /*11930*/  IMAD.MOV.U32 R16, RZ, RZ, R14 ;  /* 0x000000ffff107224 */ /* 0x000fe200078e000e */
[----:B------:R-:W-:Y:S06]  /*11940*/  BRA `(.L_x_2153) ;  /* 0xffffffe800007947 */ /* 0x000fec000383ffff */
.L_x_2110:
[----:B------:R-:W-:Y:S01]  /*11950*/  BSSY B0, `(.L_x_2154) ;  /* 0x0000008000007945 */ /* 0x000fe20003800000 */
[----:B0----5:R-:W-:Y:S02]  /*11960*/  IMAD.MOV.U32 R13, RZ, RZ, R17 ;  /* 0x000000ffff0d7224 */ /* 0x021fe400078e0011 */
[----:B------:R-:W-:Y:S02]  /*11970*/  IMAD.MOV.U32 R12, RZ, RZ, 0x1 ;  /* 0x00000001ff0c7424 */ /* 0x000fe400078e00ff */
[----:B------:R-:W-:Y:S02]  /*11980*/  IMAD.MOV.U32 R11, RZ, RZ, RZ ;  /* 0x000000ffff0b7224 */ /* 0x000fe400078e00ff */
[----:B------:R-:W-:-:S07]  /*11990*/  IMAD.MOV.U32 R15, RZ, RZ, -0x1 ;  /* 0xffffffffff0f7424 */ /* 0x000fce00078e00ff */
[----:B-1234-:R-:W-:Y:S05]  /*119a0*/  WARPSYNC.COLLECTIVE R15, `(.L_x_2155) ;  /* 0x000000000f087348 */ /* 0x01efea0003c00000 */
[----:B------:R0:W0:Y:S02]  /*119b0*/  SHFL.UP P6, R14, R13, R12, R11 ;  /* 0x0400000c0d0e7389 */ /* 0x00002400000c000b */
[----:B01234-:R-:W-:Y:S01]  /*119c0*/  ENDCOLLECTIVE ;  /* 0x000000000000791b */ /* 0x01ffe20003800000 */
.L_x_2155:
[----:B------:R-:W-:Y:S05]  /*119d0*/  BSYNC B0 ;  /* 0x0000000000007941 */ /* 0x000fea0003800000 */
.L_x_2154:
        /* <DEDUP_REMOVED lines=10> */
.L_x_2156:
        /* <DEDUP_REMOVED lines=8> */
.L_x_2157:
        /* <DEDUP_REMOVED lines=8> */
.L_x_2158:
        /* <DEDUP_REMOVED lines=8> */
.L_x_2159:
        /* <DEDUP_REMOVED lines=8> */
.L_x_2160:
[----:B------:R-:W-:Y:S05]  /*11c80*/  BRA `(.L_x_2161) ;  /* 0xffffffe400c87947 */ /* 0x000fea000383ffff */
.L_x_2115:
        /* <DEDUP_REMOVED lines=8> */
.L_x_2163:
[----:B------:R-:W-:Y:S05]  /*11d10*/  BSYNC B0 ;  /* 0x0000000000007941 */ /* 0x000fea0003800000 */
.L_x_2162:
        /* <DEDUP_REMOVED lines=10> */
.L_x_2164:
        /* <DEDUP_REMOVED lines=8> */
.L_x_2165:
        /* <DEDUP_REMOVED lines=8> */
.L_x_2166:
        /* <DEDUP_REMOVED lines=8> */
.L_x_2167:
        /* <DEDUP_REMOVED lines=8> */
.L_x_2168:
[----:B------:R-:W-:Y:S05]  /*11fc0*/  BRA `(.L_x_2169) ;  /* 0xffffffe400b07947 */ /* 0x000fea000383ffff */
.L_x_2117:
[----:B------:R-:W-:Y:S01]  /*11fd0*/  BSSY B0, `(.L_x_2170) ;  /* 0x0000006000007945 */ /* 0x000fe20003800000 */
[----:B------:R-:W-:Y:S01]  /*11fe0*/  PLOP3.LUT P6, PT, P6, PT, PT, 0x8, 0x0 ;  /* 0x000000000000781c */ /* 0x000fe200037ce170 */
[----:B------:R-:W-:-:S12]  /*11ff0*/  IMAD.MOV.U32 R15, RZ, RZ, -0x1 ;  /* 0xffffffffff0f7424 */ /* 0x000fd800078e00ff */
[----:B0-----:R-:W-:Y:S05]  /*12000*/  WARPSYNC.COLLECTIVE R15, `(.L_x_2171) ;  /* 0x000000000f087348 */ /* 0x001fea0003c00000 */
[----:B------:R-:W-:Y:S01]  /*12010*/  VOTE.ANY R14, PT, P6 ;  /* 0x00000000000e7806 */ /* 0x000fe200030e0100 */
[----:B0-----:R-:W-:Y:S06]  /*12020*/  ENDCOLLECTIVE ;  /* 0x000000000000791b */ /* 0x001fec0003800000 */
.L_x_2171:
[----:B------:R-:W-:Y:S05]  /*12030*/  BSYNC B0 ;  /* 0x0000000000007941 */ /* 0x000fea0003800000 */
.L_x_2170:
        /* <DEDUP_REMOVED lines=9> */
.L_x_2172:
[----:B------:R-:W-:Y:S01]  /*120d0*/  IMAD.MOV.U32 R17, RZ, RZ, R14 ;  /* 0x000000ffff117224 */ /* 0x000fe200078e000e */
[----:B------:R-:W-:Y:S06]  /*120e0*/  BRA `(.L_x_2173) ;  /* 0xffffffe400a07947 */ /* 0x000fec000383ffff */
.L_x_2119:
[----:B------:R-:W-:Y:S01]  /*120f0*/  BSSY B0, `(.L_x_2174) ;  /* 0x0000007000007945 */ /* 0x000fe20003800000 */
[----:B------:R-:W-:Y:S02]  /*12100*/  IMAD.MOV.U32 R13, RZ, RZ, R2 ;  /* 0x000000ffff0d7224 */ /* 0x000fe400078e0002 */
[----:B------:R-:W-:Y:S02]  /*12110*/  IMAD.MOV.U32 R11, RZ, RZ, 0x1f ;  /* 0x0000001fff0b7424 */ /* 0x000fe400078e00ff */
[----:B------:R-:W-:-:S07]  /*12120*/  IMAD.MOV.U32 R15, RZ, RZ, -0x1 ;  /* 0xffffffffff0f7424 */ /* 0x000fce00078e00ff */
[----:B012---:R-:W-:Y:S05]  /*12130*/  WARPSYNC.COLLECTIVE R15, `(.L_x_2175) ;  /* 0x000000000f087348 */ /* 0x007fea0003c00000 */
[----:B------:R3:W4:Y:S02]  /*12140*/  SHFL.IDX P6, R14, R13, R12, R11 ;  /* 0x0000000c0d0e7389 */ /* 0x00072400000c000b */
[----:B01234-:R-:W-:Y:S01]  /*12150*/  ENDCOLLECTIVE ;  /* 0x000000000000791b */ /* 0x01ffe20003800000 */
.L_x_2175:
[----:B------:R-:W-:Y:S05]  /*12160*/  BSYNC B0 ;  /* 0x0000000000007941 */ /* 0x000fea0003800000 */
.L_x_2174:
[----:B------:R-:W-:Y:S01]  /*12170*/  IMAD.MOV.U32 R7, RZ, RZ, R14 ;  /* 0x000000ffff077224 */ /* 0x000fe200078e000e */
[----:B------:R-:W-:Y:S06]  /*12180*/  BRA `(.L_x_2118) ;  /* 0xffffffe400947947 */ /* 0x000fec000383ffff */
.L_x_2123:
[----:B-1----:R1:W2:Y:S02]  /*12190*/  SYNCS.PHASECHK.TRANS64.TRYWAIT P0, [R0+URZ+0x34820], R3 ;  /* 0x03482003000075a7 */ /* 0x0022a4000800017f */
[----:B--2---:R-:W-:Y:S05]  /*121a0*/  @!P0 NANOSLEEP.SYNCS 0x989680 ;  /* 0x009896800000895d */ /* 0x004fea0003900000 */
[----:B------:R-:W2:Y:S02]  /*121b0*/  @!P0 SYNCS.PHASECHK.TRANS64 P0, [R0+URZ+0x34820], R3 ;  /* 0x03482003000085a7 */ /* 0x000ea4000800007f */
[----:B--2---:R-:W-:Y:S05]  /*121c0*/  @!P0 BRA `(.L_x_2123) ;  /* 0xfffffffc00f08947 */ /* 0x004fea000383ffff */
[----:B------:R-:W-:Y:S05]  /*121d0*/  BRA `(.L_x_2176) ;  /* 0xffffffec000c7947 */ /* 0x000fea000383ffff */
.L_x_2124:
[----:B------:R-:W2:Y:S01]  /*121e0*/  S2R R2, SR_TID.X ;  /* 0x0000000000027919 */ /* 0x000ea20000002100 */
[----:B------:R-:W-:Y:S01]  /*121f0*/  BSSY B0, `(.L_x_2177) ;  /* 0x000000a000007945 */ /* 0x000fe20003800000 */
[----:B------:R-:W-:Y:S02]  /*12200*/  IMAD.MOV.U32 R12, RZ, RZ, RZ ;  /* 0x000000ffff0c7224 */ /* 0x000fe400078e00ff */
[----:B------:R-:W-:Y:S02]  /*12210*/  IMAD.MOV.U32 R11, RZ, RZ, 0x1f ;  /* 0x0000001fff0b7424 */ /* 0x000fe400078e00ff */
[----:B------:R-:W-:Y:S01]  /*12220*/  IMAD.MOV.U32 R15, RZ, RZ, -0x1 ;  /* 0xffffffffff0f7424 */ /* 0x000fe200078e00ff */
[----:B--2---:R-:W-:-:S04]  /*12230*/  SHF.R.U32.HI R2, RZ, 0x5, R2 ;  /* 0x00000005ff027819 */ /* 0x004fc80000011602 */
[----:B------:R-:W-:-:S05]  /*12240*/  LOP3.LUT R2, R2, 0x3, RZ, 0xc0, !PT ;  /* 0x0000000302027812 */ /* 0x000fca00078ec0ff */
[----:B0-----:R-:W-:-:S07]  /*12250*/  IMAD.MOV.U32 R13, RZ, RZ, R2 ;  /* 0x000000ffff0d7224 */ /* 0x001fce00078e0002 */
[----:B-1----:R-:W-:Y:S05]  /*12260*/  WARPSYNC.COLLECTIVE R15, `(.L_x_2178) ;  /* 0x000000000f087348 */ /* 0x002fea0003c00000 */
[----:B------:R0:W2:Y:S02]  /*12270*/  SHFL.IDX P6, R14, R13, R12, R11 ;  /* 0x0000000c0d0e7389 */ /* 0x0000a400000c000b */
[----:B012---:R-:W-:Y:S01]  /*12280*/  ENDCOLLECTIVE ;  /* 0x000000000000791b */ /* 0x007fe20003800000 */
.L_x_2178:
[----:B------:R-:W-:Y:S05]  /*12290*/  BSYNC B0 ;  /* 0x0000000000007941 */ /* 0x000fea0003800000 */
.L_x_2177:
[----:B------:R-:W-:Y:S05]  /*122a0*/  BRA `(.L_x_2179) ;  /* 0xffffffe800f47947 */ /* 0x000fea000383ffff */
.L_x_2127:
[----:B------:R-:W-:Y:S01]  /*122b0*/  BSSY B1, `(.L_x_2180) ;  /* 0x0000006000017945 */ /* 0x000fe20003800000 */
[----:B------:R-:W-:-:S07]  /*122c0*/  IMAD.MOV.U32 R15, RZ, RZ, -0x1 ;  /* 0xffffffffff0f7424 */ /* 0x000fce00078e00ff */
[----:B012---:R-:W-:Y:S05]  /*122d0*/  WARPSYNC.COLLECTIVE R15, `(.L_x_2181) ;  /* 0x000000000f0c7348 */ /* 0x007fea0003c00000 */
[----:B------:R-:W-:Y:S02]  /*122e0*/  ELECT P6, UR62, PT ;  /* 0x00000000003e782f */ /* 0x000fe400038c0000 */
[----:B------:R-:W-:Y:S01]  /*122f0*/  MOV R14, UR62 ;  /* 0x0000003e000e7c02 */ /* 0x000fe20008000f00 */
[----:B012---:R-:W-:Y:S10]  /*12300*/  ENDCOLLECTIVE ;  /* 0x000000000000791b */ /* 0x007ff40003800000 */
.L_x_2181:
[----:B------:R-:W-:Y:S05]  /*12310*/  BSYNC B1 ;  /* 0x0000000000017941 */ /* 0x000fea0003800000 */
.L_x_2180:
[----:B------:R-:W-:Y:S05]  /*12320*/  BRA `(.L_x_2182) ;  /* 0xffffffe800ec7947 */ /* 0x000fea000383ffff */
.L_x_2129:
[----:B-1----:R1:W2:Y:S02]  /*12330*/  SYNCS.PHASECHK.TRANS64.TRYWAIT P0, [R6+URZ], R5 ;  /* 0x00000005060075a7 */ /* 0x0022a4000800017f */
[----:B--2---:R-:W-:Y:S05]  /*12340*/  @!P0 NANOSLEEP.SYNCS 0x989680 ;  /* 0x009896800000895d */ /* 0x004fea0003900000 */
[----:B------:R-:W2:Y:S02]  /*12350*/  @!P0 SYNCS.PHASECHK.TRANS64 P0, [R6+URZ], R5 ;  /* 0x00000005060085a7 */ /* 0x000ea4000800007f */
[----:B--2---:R-:W-:Y:S05]  /*12360*/  @!P0 BRA `(.L_x_2129) ;  /* 0xfffffffc00f08947 */ /* 0x004fea000383ffff */
[----:B------:R-:W-:Y:S05]  /*12370*/  BRA `(.L_x_2183) ;  /* 0xffffffec00307947 */ /* 0x000fea000383ffff */
.L_x_2130:
[----:B--2---:R2:W3:Y:S02]  /*12380*/  SYNCS.PHASECHK.TRANS64.TRYWAIT P0, [R7+URZ], R2 ;  /* 0x00000002070075a7 */ /* 0x0044e4000800017f */
[----:B---3--:R-:W-:Y:S05]  /*12390*/  @!P0 NANOSLEEP.SYNCS 0x989680 ;  /* 0x009896800000895d */ /* 0x008fea0003900000 */
[----:B------:R-:W3:Y:S02]  /*123a0*/  @!P0 SYNCS.PHASECHK.TRANS64 P0, [R7+URZ], R2 ;  /* 0x00000002070085a7 */ /* 0x000ee4000800007f */
[----:B---3--:R-:W-:Y:S05]  /*123b0*/  @!P0 BRA `(.L_x_2130) ;  /* 0xfffffffc00f08947 */ /* 0x008fea000383ffff */
[----:B------:R-:W-:Y:S05]  /*123c0*/  BRA `(.L_x_2184) ;  /* 0xffffffec00247947 */ /* 0x000fea000383ffff */
.L_x_2132:
[----:B---3--:R3:W4:Y:S02]  /*123d0*/  SYNCS.PHASECHK.TRANS64.TRYWAIT P0, [R4+URZ], R5 ;  /* 0x00000005040075a7 */ /* 0x008724000800017f */
[----:B----4-:R-:W-:Y:S05]  /*123e0*/  @!P0 NANOSLEEP.SYNCS 0x989680 ;  /* 0x009896800000895d */ /* 0x010fea0003900000 */
[----:B------:R-:W4:Y:S02]  /*123f0*/  @!P0 SYNCS.PHASECHK.TRANS64 P0, [R4+URZ], R5 ;  /* 0x00000005040085a7 */ /* 0x000f24000800007f */
[----:B----4-:R-:W-:Y:S05]  /*12400*/  @!P0 BRA `(.L_x_2132) ;  /* 0xfffffffc00f08947 */ /* 0x010fea000383ffff */
[----:B------:R-:W-:Y:S05]  /*12410*/  BRA `(.L_x_2185) ;  /* 0xffffffec002c7947 */ /* 0x000fea000383ffff */
.L_x_2186:
        /* <DEDUP_REMOVED lines=14> */
.L_x_2663:


//--------------------- .text._ZN7cutlass13device_kernelIN5flash11enable_sm90INS1_16FlashAttnFwdSm90INS1_25CollectiveMainloopFwdSm90ILi2EN4cute5tupleIJNS5_1CILi1EEES8_S8_EEENS6_IJNS7_ILi128EEESA_NS7_ILi192EEEEEELi128ENS_6half_tEfNS_4arch4Sm90ELb1ELb0ELb0ELb1ELb0ELb1ELb0ELb1ELb1ELb0ELb0ELb0EEENS1_21CollectiveEpilogueFwdINS6_IJSA_SA_SA_EEES9_SD_SF_Li256ELb1ELb0ELb0ELb0EEENS1_36VarlenDynamicPersistentTileSchedulerILi128ELi128ELi256ELi32ELb0ELb0ELb1ELb1ELb1ELb1EEEEEEEEEvNT_6ParamsE --------------------------
	.section	.text._ZN7cutlass13device_kernelIN5flash11enable_sm90INS1_16FlashAttnFwdSm90INS1_25CollectiveMainloopFwdSm90ILi2EN4cute5tupleIJNS5_1CILi1EEES8_S8_EEENS6_IJNS7_ILi128EEESA_NS7_ILi192EEEEEELi128ENS_6half_tEfNS_4arch4Sm90ELb1ELb0ELb0ELb1ELb0ELb1ELb0ELb1ELb1ELb0ELb0ELb0EEENS1_21CollectiveEpilogueFwdINS6_IJSA_SA_SA_EEES9_SD_SF_Li256ELb1ELb0ELb0ELb0EEENS1_36VarlenDynamicPersistentTileSchedulerILi128ELi128ELi256ELi32ELb0ELb0ELb1ELb1ELb1ELb1EEEEEEEEEvNT_6ParamsE,"ax",@progbits
	.align	128
.text._ZN7cutlass13device_kernelIN5flash11enable_sm90INS1_16FlashAttnFwdSm90INS1_25CollectiveMainloopFwdSm90ILi2EN4cute5tupleIJNS5_1CILi1EEES8_S8_EEENS6_IJNS7_ILi128EEESA_NS7_ILi192EEEEEELi128ENS_6half_tEfNS_4arch4Sm90ELb1ELb0ELb0ELb1ELb0ELb1ELb0ELb1ELb1ELb0ELb0ELb0EEENS1_21CollectiveEpilogueFwdINS6_IJSA_SA_SA_EEES9_SD_SF_Li256ELb1ELb0ELb0ELb0EEENS1_36VarlenDynamicPersistentTileSchedulerILi128ELi128ELi256ELi32ELb0ELb0ELb1ELb1ELb1ELb1EEEEEEEEEvNT_6ParamsE:
        .type           _ZN7cutlass13device_kernelIN5flash11enable_sm90INS1_16FlashAttnFwdSm90INS1_25CollectiveMainloopFwdSm90ILi2EN4cute5tupleIJNS5_1CILi1EEES8_S8_EEENS6_IJNS7_ILi128EEESA_NS7_ILi192EEEEEELi128ENS_6half_tEfNS_4arch4Sm90ELb1ELb0ELb0ELb1ELb0ELb1ELb0ELb1ELb1ELb0ELb0ELb0EEENS1_21CollectiveEpilogueFwdINS6_IJSA_SA_SA_EEES9_SD_SF_Li256ELb1ELb0ELb0ELb0EEENS1_36VarlenDynamicPersistentTileSchedulerILi128ELi128ELi256ELi32ELb0ELb0ELb1ELb1ELb1ELb1EEEEEEEEEvNT_6ParamsE,@function
        .size           _ZN7cutlass13device_kernelIN5flash11enable_sm90INS1_16FlashAttnFwdSm90INS1_25CollectiveMainloopFwdSm90ILi2EN4cute5tupleIJNS5_1CILi1EEES8_S8_EEENS6_IJNS7_ILi128EEESA_NS7_ILi192EEEEEELi128ENS_6half_tEfNS_4arch4Sm90ELb1ELb0ELb0ELb1ELb0ELb1ELb0ELb1ELb1ELb0ELb0ELb0EEENS1_21CollectiveEpilogueFwdINS6_IJSA_SA_SA_EEES9_SD_SF_Li256ELb1ELb0ELb0ELb0EEENS1_36VarlenDynamicPersistentTileSchedulerILi128ELi128ELi256ELi32ELb0ELb0ELb1ELb1ELb1ELb1EEEEEEEEEvNT_6ParamsE,(.L_x_2664 - _ZN7cutlass13device_kernelIN5flash11enable_sm90INS1_16FlashAttnFwdSm90INS1_25CollectiveMainloopFwdSm90ILi2EN4cute5tupleIJNS5_1CILi1EEES8_S8_EEENS6_IJNS7_ILi128EEESA_NS7_ILi192EEEEEELi128ENS_6half_tEfNS_4arch4Sm90ELb1ELb0ELb0ELb1ELb0ELb1ELb0ELb1ELb1ELb0ELb0ELb0EEENS1_21CollectiveEpilogueFwdINS6_IJSA_SA_SA_EEES9_SD_SF_Li256ELb1ELb0ELb0ELb0EEENS1_36VarlenDynamicPersistentTileSchedulerILi128ELi128ELi256ELi32ELb0ELb0ELb1ELb1ELb1ELb1EEEEEEEEEvNT_6ParamsE)
        .other          _ZN7cutlass13device_kernelIN5flash11enable_sm90INS1_16FlashAttnFwdSm90INS1_25CollectiveMainloopFwdSm90ILi2EN4cute5tupleIJNS5_1CILi1EEES8_S8_EEENS6_IJNS7_ILi128EEESA_NS7_ILi192EEEEEELi128ENS_6half_tEfNS_4arch4Sm90ELb1ELb0ELb0ELb1ELb0ELb1ELb0ELb1ELb1ELb0ELb0ELb0EEENS1_21CollectiveEpilogueFwdINS6_IJSA_SA_SA_EEES9_SD_SF_Li256ELb1ELb0ELb0ELb0EEENS1_36VarlenDynamicPersistentTileSchedulerILi128ELi128ELi256ELi32ELb0ELb0ELb1ELb1ELb1ELb1EEEEEEEEEvNT_6ParamsE,@"STO_CUDA_ENTRY STV_DEFAULT"
_ZN7cutlass13device_kernelIN5flash11enable_sm90INS1_16FlashAttnFwdSm90INS1_25CollectiveMainloopFwdSm90ILi2EN4cute5tupleIJNS5_1CILi1EEES8_S8_EEENS6_IJNS7_ILi128EEESA_NS7_ILi192EEEEEELi128ENS_6half_tEfNS_4arch4Sm90ELb1ELb0ELb0ELb1ELb0ELb1ELb0ELb1ELb1ELb0ELb0ELb0EEENS1_21CollectiveEpilogueFwdINS6_IJSA_SA_SA_EEES9_SD_SF_Li256ELb1ELb0ELb0ELb0EEENS1_36VarlenDynamicPersistentTileSchedulerILi128ELi128ELi256ELi32ELb0ELb0ELb1ELb1ELb1ELb1EEEEEEEEEvNT_6ParamsE:
        /* <DEDUP_REMOVED lines=26> */
.L_x_2188:
[----:B------:R-:W-:Y:S05]  /*01a0*/  BSYNC B0 ;  /* 0x0000000000007941 */ /* 0x000fea0003800000 */
.L_x_2187:
        /* <DEDUP_REMOVED lines=40> */
.L_x_2189:
        /* <DEDUP_REMOVED lines=22> */
.L_x_2190:
        /* <DEDUP_REMOVED lines=18> */
.L_x_2191:
        /* <DEDUP_REMOVED lines=22> */
.L_x_2192:
        /* <DEDUP_REMOVED lines=22> */
.L_x_2193:
        /* <DEDUP_REMOVED lines=9> */
.L_x_2196:
        /* <DEDUP_REMOVED lines=9> */
[----:B------:R-:W-:Y:S01]  /*0a90*/  IMAD.U32 R18, RZ, RZ, UR4 ;  /* 0x00000004ff127e24 */ /* 0x000fe2000f8e00ff */
[----:B------:R-:W-:-:S04]  /*0aa0*/  ULDC UR4, c[0x0][0xc14] ;  /* 0x0003050000047ab9 */ /* 0x000fc80000000800 */
[----:B------:R-:W1:Y:S01]  /*0ab0*/  LDS.128 R192, [R18+0x348d0] ;  /* 0x0348d00012c07984 */ /* 0x000e620000000c00 */
[----:B------:R-:W-:Y:S06]  /*0ac0*/  BAR.ARV 0x4, 0x120 ;  /* 0x0104800000007b1d */ /* 0x000fec0000002000 */
[----:B-1----:R-:W-:-:S13]  /*0ad0*/  ISETP.GE.AND P0, PT, R195, UR4, PT ;  /* 0x00000004c3007c0c */ /* 0x002fda000bf06270 */
[----:B------:R-:W-:Y:S05]  /*0ae0*/  @P0 BRA `(.L_x_2197) ;  /* 0x00000214000c0947 */ /* 0x000fea0003800000 */
[----:B------:R-:W2:Y:S01]  /*0af0*/  LDL.LU R11, [R1+0x34] ;  /* 0x00003400010b7983 */ /* 0x000ea20000300800 */
[----:B------:R-:W-:Y:S01]  /*0b00*/  IADD3 R213, R3, -0x80, RZ ;  /* 0xffffff8003d57810 */ /* 0x000fe20007ffe0ff */
[----:B------:R-:W-:Y:S01]  /*0b10*/  VIADD R215, R18, 0x10400 ;  /* 0x0001040012d77836 */ /* 0x000fe20000000000 */
[----:B------:R-:W-:Y:S01]  /*0b20*/  MOV R19, RZ ;  /* 0x000000ff00137202 */ /* 0x000fe20000000f00 */
[----:B------:R-:W-:Y:S01]  /*0b30*/  IMAD.MOV.U32 R209, RZ, RZ, RZ ;  /* 0x000000ffffd17224 */ /* 0x000fe200078e00ff */
[----:B------:R-:W-:Y:S02]  /*0b40*/  SHF.R.S32.HI R0, RZ, 0x1f, R213 ;  /* 0x0000001fff007819 */ /* 0x000fe400000114d5 */
[----:B------:R-:W-:Y:S01]  /*0b50*/  CS2R R188, SRZ ;  /* 0x0000000000bc7805 */ /* 0x000fe2000001ff00 */
[----:B------:R-:W-:Y:S01]  /*0b60*/  IMAD.MOV.U32 R185, RZ, RZ, RZ ;  /* 0x000000ffffb97224 */ /* 0x000fe200078e00ff */
[CC--:B------:R-:W-:Y:S02]  /*0b70*/  LEA.HI R3, R0.reuse, R213.reuse, RZ, 0x7 ;  /* 0x000000d500037211 */ /* 0x0c0fe400078f38ff */
[----:B0-----:R-:W-:-:S02]  /*0b80*/  LEA.HI R2, R0, R213, RZ, 0x4 ;  /* 0x000000d500027211 */ /* 0x001fc400078f20ff */
[----:B------:R-:W-:Y:S02]  /*0b90*/  LOP3.LUT R218, R3, 0xffffff80, RZ, 0xc0, !PT ;  /* 0xffffff8003da7812 */ /* 0x000fe400078ec0ff */
[----:B------:R-:W-:Y:S02]  /*0ba0*/  SHF.R.S32.HI R5, RZ, 0x4, R2 ;  /* 0x00000004ff057819 */ /* 0x000fe40000011402 */
[CC--:B------:R-:W-:Y:S01]  /*0bb0*/  LEA.HI R197, R0.reuse, R213.reuse, RZ, 0x5 ;  /* 0x000000d500c57211 */ /* 0x0c0fe200078f28ff */
[----:B------:R-:W-:Y:S01]  /*0bc0*/  IMAD.IADD R218, R213, 0x1, -R218 ;  /* 0x00000001d5da7824 */ /* 0x000fe200078e0ada */
[CC--:B------:R-:W-:Y:S02]  /*0bd0*/  LEA.HI R202, R0.reuse, R213.reuse, RZ, 0x3 ;  /* 0x000000d500ca7211 */ /* 0x0c0fe400078f18ff */
[----:B------:R-:W-:Y:S02]  /*0be0*/  LEA.HI R10, R0, R213, RZ, 0x2 ;  /* 0x000000d5000a7211 */ /* 0x000fe400078f10ff */
[----:B------:R-:W-:-:S02]  /*0bf0*/  SHF.R.S32.HI R7, RZ, 0x1f, R218 ;  /* 0x0000001fff077819 */ /* 0x000fc400000114da */
[C---:B------:R-:W-:Y:S02]  /*0c00*/  LOP3.LUT R0, R2.reuse, 0x3fffff0, RZ, 0xc0, !PT ;  /* 0x03fffff002007812 */ /* 0x040fe400078ec0ff */
[----:B------:R-:W-:Y:S02]  /*0c10*/  LEA.HI R2, R2, R5, RZ, 0x1 ;  /* 0x0000000502027211 */ /* 0x000fe400078f08ff */
[----:B------:R-:W-:Y:S01]  /*0c20*/  LEA.HI R6, R7, R218, RZ, 0x2 ;  /* 0x000000da07067211 */ /* 0x000fe200078f10ff */
[C---:B------:R-:W-:Y:S01]  /*0c30*/  IMAD.IADD R0, R213.reuse, 0x1, -R0 ;  /* 0x00000001d5007824 */ /* 0x040fe200078e0a00 */
[----:B------:R-:W-:Y:S02]  /*0c40*/  LOP3.LUT R4, R202, 0x1ffffff8, RZ, 0xc0, !PT ;  /* 0x1ffffff8ca047812 */ /* 0x000fe400078ec0ff */
[----:B------:R-:W-:Y:S02]  /*0c50*/  LOP3.LUT R2, R2, 0x1ffffffe, RZ, 0xc0, !PT ;  /* 0x1ffffffe02027812 */ /* 0x000fe400078ec0ff */
[----:B------:R-:W-:Y:S01]  /*0c60*/  SHF.R.S32.HI R8, RZ, 0x2, R6 ;  /* 0x00000002ff087819 */ /* 0x000fe20000011406 */
[----:B------:R-:W-:Y:S01]  /*0c70*/  IMAD.IADD R4, R213, 0x1, -R4 ;  /* 0x00000001d5047824 */ /* 0x000fe200078e0a04 */
[----:B------:R-:W-:Y:S01]  /*0c80*/  SHF.R.S32.HI R9, RZ, 0x1f, R6 ;  /* 0x0000001fff097819 */ /* 0x000fe20000011406 */
[----:B------:R-:W-:Y:S01]  /*0c90*/  IMAD.IADD R2, R5, 0x1, -R2 ;  /* 0x0000000105027824 */ /* 0x000fe200078e0a02 */
[----:B------:R-:W-:Y:S01]  /*0ca0*/  LOP3.LUT R12, R10, 0xfffffffc, RZ, 0xc0, !PT ;  /* 0xfffffffc0a0c7812 */ /* 0x000fe200078ec0ff */
[----:B------:R-:W-:Y:S01]  /*0cb0*/  IMAD.SHL.U32 R200, R4, 0x8, RZ ;  /* 0x0000000804c87824 */ /* 0x000fe200078e00ff */
[----:B------:R-:W-:-:S02]  /*0cc0*/  LEA.HI R9, R9, R8, RZ, 0x3 ;  /* 0x0000000809097211 */ /* 0x000fc400078f18ff */
[----:B------:R-:W-:Y:S02]  /*0cd0*/  IADD3 R213, R213, -R12, RZ ;  /* 0x8000000cd5d57210 */ /* 0x000fe40007ffe0ff */
[--C-:B------:R-:W-:Y:S02]  /*0ce0*/  SHF.R.S32.HI R184, RZ, 0x2, R10.reuse ;  /* 0x00000002ffb87819 */ /* 0x100fe4000001140a */
[----:B------:R-:W-:Y:S01]  /*0cf0*/  SHF.R.S32.HI R5, RZ, 0x1f, R10 ;  /* 0x0000001fff057819 */ /* 0x000fe2000001140a */
[----:B------:R-:W-:Y:S01]  /*0d00*/  IMAD.SHL.U32 R22, R213, 0x8, RZ ;  /* 0x00000008d5167824 */ /* 0x000fe200078e00ff */
[----:B------:R-:W-:Y:S01]  /*0d10*/  LOP3.LUT R9, R9, 0xfffffff8, RZ, 0xc0, !PT ;  /* 0xfffffff809097812 */ /* 0x000fe200078ec0ff */
[----:B------:R-:W-:Y:S01]  /*0d20*/  VIADD R210, R184, 0x40 ;  /* 0x00000040b8d27836 */ /* 0x000fe20000000000 */
[----:B------:R-:W-:Y:S01]  /*0d30*/  LEA.HI R7, R7, R218, RZ, 0x5 ;  /* 0x000000da07077211 */ /* 0x000fe200078f28ff */
[----:B------:R-:W-:Y:S01]  /*0d40*/  VIADD R186, R22, 0x20 ;  /* 0x0000002016ba7836 */ /* 0x000fe20000000000 */
[----:B------:R-:W-:Y:S01]  /*0d50*/  LEA.HI R5, R5, R184, RZ, 0x3 ;  /* 0x000000b805057211 */ /* 0x000fe200078f18ff */
[----:B------:R-:W-:Y:S01]  /*0d60*/  IMAD.IADD R8, R8, 0x1, -R9 ;  /* 0x0000000108087824 */ /* 0x000fe200078e0a09 */
[----:B------:R-:W-:Y:S01]  /*0d70*/  SHF.R.S32.HI R7, RZ, 0x5, R7 ;  /* 0x00000005ff077819 */ /* 0x000fe20000011407 */
[----:B------:R-:W-:Y:S01]  /*0d80*/  IMAD.SHL.U32 R16, R213, 0x4, RZ ;  /* 0x00000004d5107824 */ /* 0x000fe200078e00ff */
[----:B------:R-:W-:-:S02]  /*0d90*/  LOP3.LUT R5, R5, 0xfffffff8, RZ, 0xc0, !PT ;  /* 0xfffffff805057812 */ /* 0x000fc400078ec0ff */
[----:B------:R-:W-:Y:S01]  /*0da0*/  SHF.R.S32.HI R197, RZ, 0x5, R197 ;  /* 0x00000005ffc57819 */ /* 0x000fe200000114c5 */
[----:B------:R-:W-:Y:S01]  /*0db0*/  IMAD R8, R7, 0x10, R8 ;  /* 0x0000001007087824 */ /* 0x000fe200078e0208 */
[----:B------:R-:W-:Y:S01]  /*0dc0*/  IADD3 R187, R22, 0x40, RZ ;  /* 0x0000004016bb7810 */ /* 0x000fe20007ffe0ff */
[----:B------:R-:W-:Y:S01]  /*0dd0*/  IMAD.IADD R217, R184, 0x1, -R5 ;  /* 0x00000001b8d97824 */ /* 0x000fe200078e0a05 */
[----:B------:R-:W-:Y:S01]  /*0de0*/  SHF.R.S32.HI R7, RZ, 0x1f, R210 ;  /* 0x0000001fff077819 */ /* 0x000fe200000114d2 */
[----:B------:R-:W-:Y:S01]  /*0df0*/  IMAD R9, R197, 0x10, R0 ;  /* 0x00000010c5097824 */ /* 0x000fe200078e0200 */
[----:B------:R-:W-:Y:S01]  /*0e00*/  SHF.R.S32.HI R5, RZ, 0x1f, R186 ;  /* 0x0000001fff057819 */ /* 0x000fe200000114ba */
[----:B------:R-:W-:Y:S01]  /*0e10*/  IMAD.SHL.U32 R196, R217, 0x40, RZ ;  /* 0x00000040d9c47824 */ /* 0x000fe200078e00ff */
[----:B------:R-:W-:Y:S02]  /*0e20*/  SHF.L.U32 R191, R210, 0x6, RZ ;  /* 0x00000006d2bf7819 */ /* 0x000fe400000006ff */
[----:B------:R-:W-:-:S02]  /*0e30*/  SHF.R.S32.HI R0, RZ, 0x1f, R187 ;  /* 0x0000001fff007819 */ /* 0x000fc400000114bb */
[----:B------:R-:W-:Y:S02]  /*0e40*/  LEA.HI R7, R7, R210, RZ, 0x3 ;  /* 0x000000d207077211 */ /* 0x000fe400078f18ff */
[CC--:B------:R-:W-:Y:S02]  /*0e50*/  LEA.HI R216, R5.reuse, R186.reuse, RZ, 0x3 ;  /* 0x000000ba05d87211 */ /* 0x0c0fe400078f18ff */
[----:B------:R-:W-:Y:S01]  /*0e60*/  LEA.HI R5, R5, R186, RZ, 0x6 ;  /* 0x000000ba05057211 */ /* 0x000fe200078f30ff */
[----:B------:R-:W-:Y:S01]  /*0e70*/  IMAD.SHL.U32 R7, R7, 0x40, RZ ;  /* 0x0000004007077824 */ /* 0x000fe200078e00ff */
[----:B------:R-:W-:Y:S02]  /*0e80*/  LEA R227, R9, R2, 0x3 ;  /* 0x0000000209e37211 */ /* 0x000fe400078e18ff */
[----:B------:R-:W-:Y:S02]  /*0e90*/  LOP3.LUT R191, R191, 0x1c0, RZ, 0xc0, !PT ;  /* 0x000001c0bfbf7812 */ /* 0x000fe400078ec0ff */
[CC--:B------:R-:W-:Y:S01]  /*0ea0*/  LEA.HI R2, R0.reuse, R187.reuse, RZ, 0x6 ;  /* 0x000000bb00027211 */ /* 0x0c0fe200078f30ff */
[----:B------:R-:W-:Y:S01]  /*0eb0*/  IMAD.SHL.U32 R227, R227, 0x8, RZ ;  /* 0x00000008e3e37824 */ /* 0x000fe200078e00ff */
[----:B------:R-:W-:Y:S01]  /*0ec0*/  LEA.HI R222, R0, R187, RZ, 0x3 ;  /* 0x000000bb00de7211 */ /* 0x000fe200078f18ff */
[----:B------:R-:W-:Y:S01]  /*0ed0*/  IMAD.SHL.U32 R0, R5, 0x80, RZ ;  /* 0x0000008005007824 */ /* 0x000fe200078e00ff */
[----:B------:R-:W-:-:S02]  /*0ee0*/  SHF.R.U32.HI R225, RZ, 0x3, R191 ;  /* 0x00000003ffe17819 */ /* 0x000fc400000116bf */
[----:B------:R-:W-:Y:S02]  /*0ef0*/  LOP3.LUT R196, R196, 0x1c0, RZ, 0xc0, !PT ;  /* 0x000001c0c4c47812 */ /* 0x000fe400078ec0ff */
[----:B------:R-:W-:Y:S02]  /*0f00*/  SHF.L.U32 R2, R2, 0x7, RZ ;  /* 0x0000000702027819 */ /* 0x000fe400000006ff */
[C---:B------:R-:W-:Y:S02]  /*0f10*/  LOP3.LUT R10, R191.reuse, 0x38, R216, 0xf8, !PT ;  /* 0x00000038bf0a7812 */ /* 0x040fe400078ef8d8 */
[----:B------:R-:W-:Y:S02]  /*0f20*/  LOP3.LUT R12, R191, 0x38, R222, 0xf8, !PT ;  /* 0x00000038bf0c7812 */ /* 0x000fe400078ef8de */
[----:B------:R-:W-:Y:S02]  /*0f30*/  SHF.R.S32.HI R226, RZ, 0x7, R3 ;  /* 0x00000007ffe27819 */ /* 0x000fe40000011403 */
[----:B------:R-:W-:-:S02]  /*0f40*/  LOP3.LUT R199, R7, 0xfffffe00, RZ, 0xc0, !PT ;  /* 0xfffffe0007c77812 */ /* 0x000fc400078ec0ff */
[----:B------:R-:W-:Y:S02]  /*0f50*/  SHF.R.U32.HI R198, RZ, 0x3, R196 ;  /* 0x00000003ffc67819 */ /* 0x000fe400000116c4 */
[----:B------:R-:W-:Y:S02]  /*0f60*/  LOP3.LUT R7, R196, 0x38, R222, 0xf8, !PT ;  /* 0x00000038c4077812 */ /* 0x000fe400078ef8de */
[----:B------:R-:W-:Y:S02]  /*0f70*/  LOP3.LUT R0, R0, 0xffffe000, RZ, 0xc0, !PT ;  /* 0xffffe00000007812 */ /* 0x000fe400078ec0ff */
[-C--:B------:R-:W-:Y:S02]  /*0f80*/  LOP3.LUT R9, R10, R225.reuse, RZ, 0x3c, !PT ;  /* 0x000000e10a097212 */ /* 0x080fe400078e3cff */
[----:B------:R-:W-:Y:S02]  /*0f90*/  LOP3.LUT R2, R2, 0xffffe000, RZ, 0xc0, !PT ;  /* 0xffffe00002027812 */ /* 0x000fe400078ec0ff */
[----:B------:R-:W-:-:S02]  /*0fa0*/  LOP3.LUT R12, R12, R225, RZ, 0x3c, !PT ;  /* 0x000000e10c0c7212 */ /* 0x000fc400078e3cff */
[----:B------:R-:W-:Y:S02]  /*0fb0*/  LEA.HI R3, R3, R226, RZ, 0x1 ;  /* 0x000000e203037211 */ /* 0x000fe400078f08ff */
[----:B------:R-:W-:Y:S02]  /*0fc0*/  LOP3.LUT R5, R196, 0x38, R216, 0xf8, !PT ;  /* 0x00000038c4057812 */ /* 0x000fe400078ef8d8 */
[----:B------:R-:W-:Y:S01]  /*0fd0*/  LOP3.LUT R10, R7, R198, RZ, 0x3c, !PT ;  /* 0x000000c6070a7212 */ /* 0x000fe200078e3cff */
[----:B------:R-:W-:Y:S01]  /*0fe0*/  IMAD R7, R197, 0x200, R2 ;  /* 0x00000200c5077824 */ /* 0x000fe200078e0202 */
[--C-:B------:R-:W-:Y:S01]  /*0ff0*/  IADD3 R220, R9, R0, R199.reuse ;  /* 0x0000000009dc7210 */ /* 0x100fe20007ffe0c7 */
[----:B------:R-:W-:Y:S01]  /*1000*/  IMAD R0, R197, 0x200, R0 ;  /* 0x00000200c5007824 */ /* 0x000fe200078e0200 */
[----:B------:R-:W-:Y:S01]  /*1010*/  IADD3 R12, R12, R2, R199 ;  /* 0x000000020c0c7210 */ /* 0x000fe20007ffe0c7 */
[----:B------:R-:W-:Y:S01]  /*1020*/  IMAD.IADD R10, R7, 0x1, R10 ;  /* 0x00000001070a7824 */ /* 0x000fe200078e020a */
[----:B------:R-:W-:-:S02]  /*1030*/  LOP3.LUT R3, R3, 0x3fffffe, RZ, 0xc0, !PT ;  /* 0x03fffffe03037812 */ /* 0x000fc400078ec0ff */
[----:B------:R-:W-:Y:S01]  /*1040*/  LOP3.LUT R5, R5, R198, RZ, 0x3c, !PT ;  /* 0x000000c605057212 */ /* 0x000fe200078e3cff */
[----:B------:R-:W-:Y:S01]  /*1050*/  IMAD R219, R12, 0x2, R215 ;  /* 0x000000020cdb7824 */ /* 0x000fe200078e02d7 */
[----:B------:R-:W-:Y:S01]  /*1060*/  LOP3.LUT R2, R191, 0x38, R22, 0xf8, !PT ;  /* 0x00000038bf027812 */ /* 0x000fe200078ef816 */
[----:B------:R-:W-:Y:S01]  /*1070*/  IMAD.IADD R3, R226, 0x1, -R3 ;  /* 0x00000001e2037824 */ /* 0x000fe200078e0a03 */
[----:B------:R-:W-:Y:S02]  /*1080*/  IADD3 R0, R0, R5, RZ ;  /* 0x0000000500007210 */ /* 0x000fe40007ffe0ff */
[----:B------:R-:W-:Y:S01]  /*1090*/  LOP3.LUT R2, R199, R2, R225, 0xf6, !PT ;  /* 0x00000002c7027212 */ /* 0x000fe200078ef6e1 */
[----:B------:R-:W-:Y:S01]  /*10a0*/  IMAD R204, R3, 0x40, R8 ;  /* 0x0000004003cc7824 */ /* 0x000fe200078e0208 */
[----:B------:R-:W-:Y:S01]  /*10b0*/  LOP3.LUT R201, R6, 0x7ffffffc, RZ, 0xc0, !PT ;  /* 0x7ffffffc06c97812 */ /* 0x000fe200078ec0ff */
[--C-:B------:R-:W-:Y:S01]  /*10c0*/  IMAD R224, R0, 0x2, R215.reuse ;  /* 0x0000000200e07824 */ /* 0x100fe200078e02d7 */
[----:B------:R-:W-:Y:S01]  /*10d0*/  SHF.R.S32.HI R202, RZ, 0x3, R202 ;  /* 0x00000003ffca7819 */ /* 0x000fe200000114ca */
[----:B------:R-:W-:Y:S01]  /*10e0*/  IMAD R223, R2, 0x2, R215 ;  /* 0x0000000202df7824 */ /* 0x000fe200078e02d7 */
[----:B------:R-:W-:-:S02]  /*10f0*/  SHF.R.S32.HI R211, RZ, 0x1f, R184 ;  /* 0x0000001fffd37819 */ /* 0x000fc400000114b8 */
[----:B------:R-:W-:Y:S02]  /*1100*/  IADD3 R201, R218, -R201, RZ ;  /* 0x800000c9dac97210 */ /* 0x000fe40007ffe0ff */
[----:B------:R-:W-:Y:S02]  /*1110*/  SHF.R.S32.HI R216, RZ, 0x3, R216 ;  /* 0x00000003ffd87819 */ /* 0x000fe400000114d8 */
[----:B------:R-:W-:Y:S02]  /*1120*/  SHF.R.S32.HI R222, RZ, 0x3, R222 ;  /* 0x00000003ffde7819 */ /* 0x000fe400000114de */
[-C--:B------:R-:W-:Y:S02]  /*1130*/  LEA R220, R220, R215.reuse, 0x1 ;  /* 0x000000d7dcdc7211 */ /* 0x080fe400078e08ff */
[----:B------:R-:W-:Y:S02]  /*1140*/  LEA R221, R10, R215, 0x1 ;  /* 0x000000d70add7211 */ /* 0x000fe400078e08ff */
[----:B--2---:R-:W-:-:S07]  /*1150*/  LOP3.LUT R190, R11, 0x1, RZ, 0xfc, !PT ;  /* 0x000000010bbe7812 */ /* 0x004fce00078efcff */
.L_x_2433:
[----:B0-----:R-:W0:Y:S01]  /*1160*/  LDC.64 R2, c[0x0][0xc60] ;  /* 0x00031800ff027b82 */ /* 0x001e220000000a00 */
[----:B------:R-:W-:Y:S01]  /*1170*/  ULDC.64 UR4, c[0x0][0xa28] ;  /* 0x00028a0000047ab9 */ /* 0x000fe20000000a00 */
[----:B------:R-:W-:Y:S01]  /*1180*/  ULDC.64 UR8, c[0x0][0xa18] ;  /* 0x0002860000087ab9 */ /* 0x000fe20000000a00 */
[----:B------:R-:W-:Y:S01]  /*1190*/  ULDC.64 UR6, c[0x0][0xa08] ;  /* 0x0002820000067ab9 */ /* 0x000fe20000000a00 */
[----:B0-----:R-:W-:-:S05]  /*11a0*/  IMAD.WIDE R2, R195, 0x4, R2 ;  /* 0x00000004c3027825 */ /* 0x001fca00078e0202 */
[----:B--2---:R-:W2:Y:S01]  /*11b0*/  LDG.E R208, desc[UR56][R2.64] ;  /* 0x0000003802d07981 */ /* 0x004ea2000c1e1900 */
[----:B------:R-:W-:Y:S01]  /*11c0*/  ISETP.NE.U32.AND P2, PT, RZ, UR4, PT ;  /* 0x00000004ff007c0c */ /* 0x000fe2000bf45070 */
[----:B------:R-:W-:Y:S01]  /*11d0*/  IMAD.MOV.U32 R0, RZ, RZ, RZ ;  /* 0x000000ffff007224 */ /* 0x000fe200078e00ff */
[----:B------:R-:W-:Y:S02]  /*11e0*/  ISETP.NE.U32.AND P1, PT, RZ, UR8, PT ;  /* 0x00000008ff007c0c */ /* 0x000fe4000bf25070 */
[----:B------:R-:W-:Y:S02]  /*11f0*/  ISETP.NE.AND.EX P2, PT, RZ, UR5, PT, P2 ;  /* 0x00000005ff007c0c */ /* 0x000fe4000bf45320 */
[----:B------:R-:W-:Y:S02]  /*1200*/  ISETP.NE.AND.EX P1, PT, RZ, UR9, PT, P1 ;  /* 0x00000009ff007c0c */ /* 0x000fe4000bf25310 */
[----:B------:R-:W-:Y:S02]  /*1210*/  ISETP.NE.U32.AND P0, PT, RZ, UR6, PT ;  /* 0x00000006ff007c0c */ /* 0x000fe4000bf05070 */
[----:B-----5:R-:W-:-:S02]  /*1220*/  MOV R26, RZ ;  /* 0x000000ff001a7202 */ /* 0x020fc40000000f00 */
[----:B------:R-:W-:Y:S02]  /*1230*/  ISETP.NE.AND.EX P0, PT, RZ, UR7, PT, P0 ;  /* 0x00000007ff007c0c */ /* 0x000fe4000bf05300 */
[----:B--2---:R-:W-:Y:S01]  /*1240*/  SHF.R.S32.HI R214, RZ, 0x1f, R208 ;  /* 0x0000001fffd67819 */ /* 0x004fe200000114d0 */
[C---:B------:R-:W-:Y:S02]  /*1250*/  IMAD.SHL.U32 R206, R208.reuse, 0x4, RZ ;  /* 0x00000004d0ce7824 */ /* 0x040fe400078e00ff */
[C---:B------:R-:W-:Y:S02]  /*1260*/  @P2 LEA R2, P3, R208.reuse, UR4, 0x2 ;  /* 0x00000004d0022c11 */ /* 0x040fe4000f8610ff */
[C-C-:B------:R-:W-:Y:S02]  /*1270*/  SHF.L.U64.HI R207, R208.reuse, 0x2, R214.reuse ;  /* 0x00000002d0cf7819 */ /* 0x140fe400000102d6 */
[----:B------:R-:W-:Y:S01]  /*1280*/  @P2 LEA.HI.X R3, R208, UR5, R214, 0x2, P3 ;  /* 0x00000005d0032c11 */ /* 0x000fe200098f14d6 */
[----:B------:R-:W-:Y:S01]  /*1290*/  ULDC UR4, c[0x0][0x288] ;  /* 0x0000a20000047ab9 */ /* 0x000fe20000000800 */
[----:B------:R-:W-:-:S03]  /*12a0*/  IADD3 R6, P4, R206, UR6, RZ ;  /* 0x00000006ce067c10 */ /* 0x000fc6000ff9e0ff */
[----:B------:R0:W5:Y:S01]  /*12b0*/  @P2 LDG.E R0, desc[UR56][R2.64] ;  /* 0x0000003802002981 */ /* 0x000162000c1e1900 */
[----:B---34-:R-:W-:Y:S01]  /*12c0*/  @P1 IADD3 R4, P2, R206, UR8, RZ ;  /* 0x00000008ce041c10 */ /* 0x018fe2000ff5e0ff */
        /* <DEDUP_REMOVED lines=29> */
.L_x_2198:
[----:B------:R-:W-:Y:S01]  /*14a0*/  MOV R24, UR5 ;  /* 0x0000000500187c02 */ /* 0x000fe20008000f00 */
[----:B------:R-:W-:Y:S01]  /*14b0*/  IMAD.U32 R27, RZ, RZ, UR4 ;  /* 0x00000004ff1b7e24 */ /* 0x000fe2000f8e00ff */
[----:B------:R-:W-:Y:S06]  /*14c0*/  @!P2 BRA `(.L_x_2199) ;  /* 0x000000000010a947 */ /* 0x000fec0003800000 */
[----:B------:R-:W-:-:S04]  /*14d0*/  IADD3 R2, P0, R206, UR8, RZ ;  /* 0x00000008ce027c10 */ /* 0x000fc8000ff1e0ff */
[----:B------:R-:W-:-:S05]  /*14e0*/  IADD3.X R3, R207, UR9, RZ, P0, !PT ;  /* 0x00000009cf037c10 */ /* 0x000fca00087fe4ff */
[----:B------:R0:W5:Y:S01]  /*14f0*/  LDG.E R27, desc[UR56][R2.64] ;  /* 0x00000038021b7981 */ /* 0x000162000c1e1900 */
[----:B------:R-:W-:Y:S05]  /*1500*/  BRA `(.L_x_2200) ;  /* 0x0000000000107947 */ /* 0x000fea0003800000 */
.L_x_2199:
[----:B------:R-:W-:Y:S05]  /*1510*/  @!P0 BRA `(.L_x_2200) ;  /* 0x00000000000c8947 */ /* 0x000fea0003800000 */
[----:B------:R-:W2:Y:S04]  /*1520*/  LDG.E R2, desc[UR56][R6.64] ;  /* 0x0000003806027981 */ /* 0x000ea8000c1e1900 */
[----:B------:R-:W2:Y:S02]  /*1530*/  LDG.E R27, desc[UR56][R6.64+0x4] ;  /* 0x00000438061b7981 */ /* 0x000ea4000c1e1900 */
[----:B--2---:R-:W-:-:S07]  /*1540*/  IMAD.IADD R27, R27, 0x1, -R2 ;  /* 0x000000011b1b7824 */ /* 0x004fce00078e0a02 */
.L_x_2200:
        /* <DEDUP_REMOVED lines=8> */
[----:B------:R0:W2:Y:S01]  /*15d0*/  @P0 LDG.E R7, desc[UR56][R2.64+0x4] ;  /* 0x0000043802070981 */ /* 0x0000a2000c1e1900 */
[----:B------:R-:W-:Y:S01]  /*15e0*/  IMAD.MOV R122, RZ, RZ, -R9 ;  /* 0x000000ffff7a7224 */ /* 0x000fe200078e0a09 */
[----:B------:R-:W-:Y:S02]  /*15f0*/  ISETP.NE.U32.AND P1, PT, RZ, UR4, PT ;  /* 0x00000004ff007c0c */ /* 0x000fe4000bf25070 */
[----:B------:R-:W-:Y:S02]  /*1600*/  MOV R146, R27 ;  /* 0x0000001b00927202 */ /* 0x000fe40000000f00 */
[----:B0-----:R-:W-:-:S02]  /*1610*/  LEA R2, R193, 0xff, 0x7 ;  /* 0x000000ffc1027811 */ /* 0x001fc400078e38ff */
[----:B------:R-:W-:Y:S02]  /*1620*/  VIMNMX R122, RZ, R122, !PT ;  /* 0x0000007aff7a7248 */ /* 0x000fe40007fe0100 */
[----:B------:R-:W-:-:S13]  /*1630*/  ISETP.NE.AND.EX P1, PT, RZ, UR5, PT, P1 ;  /* 0x00000005ff007c0c */ /* 0x000fda000bf25310 */
[----:B------:R-:W-:-:S04]  /*1640*/  @P1 IADD3 R4, P2, R206, UR4, RZ ;  /* 0x00000004ce041c10 */ /* 0x000fc8000ff5e0ff */
[----:B------:R-:W-:-:S05]  /*1650*/  @P1 IADD3.X R5, R207, UR5, RZ, P2, !PT ;  /* 0x00000005cf051c10 */ /* 0x000fca00097fe4ff */
[----:B------:R0:W5:Y:S01]  /*1660*/  @P1 LDG.E R146, desc[UR56][R4.64] ;  /* 0x0000003804921981 */ /* 0x000162000c1e1900 */
[----:B--2---:R-:W-:-:S05]  /*1670*/  @P0 IMAD.IADD R24, R7, 0x1, -R6 ;  /* 0x0000000107180824 */ /* 0x004fca00078e0a06 */
[----:B------:R-:W-:-:S04]  /*1680*/  IADD3 R195, R9, R24, RZ ;  /* 0x0000001809c37210 */ /* 0x000fc80007ffe0ff */
[C---:B------:R-:W-:Y:S01]  /*1690*/  IADD3 R2, R195.reuse, R2, -R192 ;  /* 0x00000002c3027210 */ /* 0x040fe20007ffe8c0 */
[----:B------:R-:W-:-:S03]  /*16a0*/  VIADD R0, R195, 0x7f ;  /* 0x0000007fc3007836 */ /* 0x000fc60000000000 */
[----:B------:R-:W-:Y:S02]  /*16b0*/  SHF.R.S32.HI R7, RZ, 0x1f, R2 ;  /* 0x0000001fff077819 */ /* 0x000fe40000011402 */
[----:B------:R-:W-:Y:S02]  /*16c0*/  SHF.R.S32.HI R3, RZ, 0x1f, R0 ;  /* 0x0000001fff037819 */ /* 0x000fe40000011400 */
[----:B------:R-:W-:Y:S02]  /*16d0*/  LEA.HI R7, R7, R2, RZ, 0x7 ;  /* 0x0000000207077211 */ /* 0x000fe400078f38ff */
[----:B------:R-:W-:Y:S02]  /*16e0*/  LEA.HI R3, R3, R0, RZ, 0x7 ;  /* 0x0000000003037211 */ /* 0x000fe400078f38ff */
[----:B------:R-:W-:Y:S02]  /*16f0*/  SHF.R.S32.HI R150, RZ, 0x7, R7 ;  /* 0x00000007ff967819 */ /* 0x000fe40000011407 */
[----:B------:R-:W-:-:S04]  /*1700*/  SHF.R.S32.HI R3, RZ, 0x7, R3 ;  /* 0x00000007ff037819 */ /* 0x000fc80000011403 */
[----:B------:R-:W-:-:S04]  /*1710*/  VIMNMX R150, R3, R150, PT ;  /* 0x0000009603967248 */ /* 0x000fc80003fe0100 */
[----:B------:R-:W-:-:S04]  /*1720*/  LEA R3, R150, -R9, 0x7 ;  /* 0x8000000996037211 */ /* 0x000fc800078e38ff */
[----:B------:R-:W-:-:S04]  /*1730*/  VIMNMX R3, R3, R24, PT ;  /* 0x0000001803037248 */ /* 0x000fc80003fe0100 */
[----:B------:R-:W-:Y:S02]  /*1740*/  ISETP.GT.AND P0, PT, R3, R122, PT ;  /* 0x0000007a0300720c */ /* 0x000fe40003f04270 */
[----:B------:R-:W-:-:S05]  /*1750*/  SHF.R.U32.HI R122, RZ, 0x7, R122 ;  /* 0x00000007ff7a7819 */ /* 0x000fca000001167a */
[----:B------:R-:W-:-:S06]  /*1760*/  IMAD.MOV.U32 R2, RZ, RZ, R122 ;  /* 0x000000ffff027224 */ /* 0x000fcc00078e007a */
[----:B------:R-:W-:-:S05]  /*1770*/  @P0 VIADD R0, R3, 0x7f ;  /* 0x0000007f03000836 */ /* 0x000fca0000000000 */
[----:B------:R-:W-:-:S04]  /*1780*/  @P0 SHF.R.S32.HI R3, RZ, 0x1f, R0 ;  /* 0x0000001fff030819 */ /* 0x000fc80000011400 */
[----:B------:R-:W-:-:S04]  /*1790*/  @P0 LEA.HI R3, R3, R0, RZ, 0x7 ;  /* 0x0000000003030211 */ /* 0x000fc800078f38ff */
[----:B------:R-:W-:Y:S02]  /*17a0*/  @P0 SHF.R.S32.HI R2, RZ, 0x7, R3 ;  /* 0x00000007ff020819 */ /* 0x000fe40000011403 */
[----:B------:R-:W-:Y:S02]  /*17b0*/  PLOP3.LUT P0, PT, PT, PT, PT, 0x80, 0x0 ;  /* 0x000000000000781c */ /* 0x000fe40003f0f070 */
[----:B------:R-:W-:-:S13]  /*17c0*/  ISETP.GT.AND P1, PT, R2, R122, PT ;  /* 0x0000007a0200720c */ /* 0x000fda0003f24270 */
[----:B0-----:R-:W-:Y:S05]  /*17d0*/  @!P1 BRA `(.L_x_2201) ;  /* 0x0000008800289947 */ /* 0x001fea0003800000 */
        /* <DEDUP_REMOVED lines=14> */
[----:B------:R-:W-:Y:S01]  /*18c0*/  MOV R11, UR7 ;  /* 0x00000007000b7c02 */ /* 0x000fe20008000f00 */
[----:B------:R-:W-:Y:S01]  /*18d0*/  IMAD.MOV.U32 R8, RZ, RZ, 0x70 ;  /* 0x00000070ff087424 */ /* 0x000fe200078e00ff */
[----:B------:R-:W-:Y:S01]  /*18e0*/  MOV R13, RZ ;  /* 0x000000ff000d7202 */ /* 0x000fe20000000f00 */
[----:B0-----:R-:W-:-:S07]  /*18f0*/  IMAD.MOV.U32 R12, RZ, RZ, 0x1 ;  /* 0x00000001ff0c7424 */ /* 0x001fce00078e00ff */
[----:B------:R-:W-:-:S07]  /*1900*/  LEPC R20, `(.L_x_2203) ;  /* 0x000000001014794e */ /* 0x000fce0000000000 */
[----:B-1---5:R-:W-:Y:S05]  /*1910*/  CALL.ABS.NOINC R14 ;  /* 0x000000000e007343 */ /* 0x022fea0003c00000 */
.L_x_2203:
[----:B------:R-:W-:Y:S05]  /*1920*/  BSYNC B6 ;  /* 0x0000000000067941 */ /* 0x000fea0003800000 */
.L_x_2202:
        /* <DEDUP_REMOVED lines=20> */
.L_x_2205:
[----:B------:R-:W-:Y:S05]  /*1a70*/  BSYNC B6 ;  /* 0x0000000000067941 */ /* 0x000fea0003800000 */
.L_x_2204:
[----:B------:R-:W-:Y:S01]  /*1a80*/  ULDC.64 UR4, c[0x0][0x9f8] ;  /* 0x00027e0000047ab9 */ /* 0x000fe20000000a00 */
[----:B------:R-:W0:Y:S01]  /*1a90*/  LDC R0, c[0x0][0x428] ;  /* 0x00010a00ff007b82 */ /* 0x000e220000000800 */
[----:B------:R-:W-:Y:S01]  /*1aa0*/  ISETP.NE.U32.AND P0, PT, RZ, UR4, PT ;  /* 0x00000004ff007c0c */ /* 0x000fe2000bf05070 */
[----:B------:R-:W-:-:S06]  /*1ab0*/  VIADD R108, R22, 0x60 ;  /* 0x00000060166c7836 */ /* 0x000fcc0000000000 */
[----:B------:R-:W1:Y:S01]  /*1ac0*/  LDC.64 R126, c[0x0][0x2f0] ;  /* 0x0000bc00ff7e7b82 */ /* 0x000e620000000a00 */
[----:B------:R-:W-:Y:S01]  /*1ad0*/  ISETP.NE.AND.EX P0, PT, RZ, UR5, PT, P0 ;  /* 0x00000005ff007c0c */ /* 0x000fe2000bf05300 */
[----:B------:R-:W-:Y:S01]  /*1ae0*/  IMAD.IADD R117, R26, 0x1, R27 ;  /* 0x000000011a757824 */ /* 0x000fe200078e021b */
[----:B------:R-:W-:Y:S01]  /*1af0*/  SHF.R.S32.HI R23, RZ, 0x1f, R22 ;  /* 0x0000001fff177819 */ /* 0x000fe20000011416 */
[----:B------:R-:W-:-:S04]  /*1b00*/  ULDC.64 UR6, c[0x0][0xa08] ;  /* 0x0002820000067ab9 */ /* 0x000fc80000000a00 */
[----:B------:R-:W2:Y:S06]  /*1b10*/  LDC R121, c[0x0][0x3d4] ;  /* 0x0000f500ff797b82 */ /* 0x000eac0000000800 */
[----:B------:R-:W-:Y:S01]  /*1b20*/  @P0 IADD3 R4, P1, R206, UR4, RZ ;  /* 0x00000004ce040c10 */ /* 0x000fe2000ff3e0ff */
[----:B------:R-:W-:Y:S01]  /*1b30*/  ULDC UR4, c[0x0][0x2e4] ;  /* 0x0000b90000047ab9 */ /* 0x000fe20000000800 */
[----:B------:R-:W3:Y:S02]  /*1b40*/  LDC.64 R30, c[0x0][0x3d8] ;  /* 0x0000f600ff1e7b82 */ /* 0x000ee40000000a00 */
[----:B------:R-:W-:-:S05]  /*1b50*/  @P0 IADD3.X R5, R207, UR5, RZ, P1, !PT ;  /* 0x00000005cf050c10 */ /* 0x000fca0008ffe4ff */
[----:B------:R4:W2:Y:S01]  /*1b60*/  @P0 LDG.E R25, desc[UR56][R4.64] ;  /* 0x0000003804190981 */ /* 0x0008a2000c1e1900 */
[----:B0-----:R-:W-:Y:S01]  /*1b70*/  ISETP.NE.AND P0, PT, R0, 0x1, PT ;  /* 0x000000010000780c */ /* 0x001fe20003f05270 */
[----:B-1----:R-:W-:Y:S01]  /*1b80*/  IMAD.SHL.U32 R132, R126, 0x40, RZ ;  /* 0x000000407e847824 */ /* 0x002fe200078e00ff */
[----:B------:R-:W-:Y:S01]  /*1b90*/  ISETP.GE.AND P2, PT, R186, UR4, PT ;  /* 0x00000004ba007c0c */ /* 0x000fe2000bf46270 */
[----:B------:R-:W0:Y:S01]  /*1ba0*/  S2R R151, SR_TID.X ;  /* 0x0000000000977919 */ /* 0x000e220000002100 */
[C---:B------:R-:W-:Y:S02]  /*1bb0*/  ISETP.GE.AND P1, PT, R22.reuse, UR4, PT ;  /* 0x0000000416007c0c */ /* 0x040fe4000bf26270 */
[----:B------:R-:W-:Y:S02]  /*1bc0*/  SEL R3, RZ, 0xffffffff, P2 ;  /* 0xffffffffff037807 */ /* 0x000fe40001000000 */
[----:B------:R-:W-:Y:S01]  /*1bd0*/  SEL R0, RZ, 0x1, P1 ;  /* 0x00000001ff007807 */ /* 0x000fe20000800000 */
[----:B----4-:R-:W-:Y:S01]  /*1be0*/  VIADD R5, R22, 0x80 ;  /* 0x0000008016057836 */ /* 0x010fe20000000000 */
[----:B------:R-:W-:-:S02]  /*1bf0*/  SHF.L.U32 R3, R3, 0x1, RZ ;  /* 0x0000000103037819 */ /* 0x000fc400000006ff */
[----:B------:R-:W-:Y:S01]  /*1c00*/  ISETP.GE.AND P1, PT, R187, UR4, PT ;  /* 0x00000004bb007c0c */ /* 0x000fe2000bf26270 */
[----:B------:R-:W1:Y:S01]  /*1c10*/  @P0 LDC R7, c[0x0][0x42c] ;  /* 0x00010b00ff070b82 */ /* 0x000e620000000800 */
[----:B------:R-:W-:Y:S02]  /*1c20*/  ISETP.GE.AND P2, PT, R108, UR4, PT ;  /* 0x000000046c007c0c */ /* 0x000fe4000bf46270 */
[----:B------:R-:W-:Y:S01]  /*1c30*/  LOP3.LUT R0, R3, 0x2, R0, 0xe2, !PT ;  /* 0x0000000203007812 */ /* 0x000fe200078ee200 */
[----:B---3--:R-:W-:Y:S01]  /*1c40*/  IMAD.WIDE.U32 R106, R184, R30, R22 ;  /* 0x0000001eb86a7225 */ /* 0x008fe200078e0016 */
[----:B------:R-:W-:Y:S02]  /*1c50*/  SEL R3, RZ, 0x4, P1 ;  /* 0x00000004ff037807 */ /* 0x000fe40000800000 */
[----:B------:R-:W-:Y:S01]  /*1c60*/  SEL R4, RZ, 0x8, P2 ;  /* 0x00000008ff047807 */ /* 0x000fe20001000000 */
[----:B------:R-:W3:Y:S01]  /*1c70*/  @P0 LDC R9, c[0x0][0x430] ;  /* 0x00010c00ff090b82 */ /* 0x000ee20000000800 */
[----:B------:R-:W-:-:S02]  /*1c80*/  ISETP.GE.AND P1, PT, R5, UR4, PT ;  /* 0x0000000405007c0c */ /* 0x000fc4000bf26270 */
[----:B------:R-:W-:Y:S02]  /*1c90*/  LOP3.LUT R3, R4, R0, R3, 0xfe, !PT ;  /* 0x0000000004037212 */ /* 0x000fe400078efe03 */
[----:B------:R-:W-:Y:S02]  /*1ca0*/  IADD3 R5, R22, 0xa0, RZ ;  /* 0x000000a016057810 */ /* 0x000fe40007ffe0ff */
[----:B------:R-:W-:Y:S02]  /*1cb0*/  SHF.R.S32.HI R13, RZ, 0x1f, R117 ;  /* 0x0000001fff0d7819 */ /* 0x000fe40000011475 */
[----:B------:R-:W-:Y:S02]  /*1cc0*/  SEL R4, RZ, 0x10, P1 ;  /* 0x00000010ff047807 */ /* 0x000fe40000800000 */
[----:B------:R-:W-:Y:S01]  /*1cd0*/  ISETP.GE.AND P1, PT, R5, UR4, PT ;  /* 0x0000000405007c0c */ /* 0x000fe2000bf26270 */
[----:B------:R-:W-:Y:S01]  /*1ce0*/  ULDC.64 UR4, c[0x0][0x320] ;  /* 0x0000c80000047ab9 */ /* 0x000fe20000000a00 */
[----:B------:R-:W-:Y:S01]  /*1cf0*/  LOP3.LUT R3, R3, R4, RZ, 0xfc, !PT ;  /* 0x0000000403037212 */ /* 0x000fe200078efcff */
[----:B------:R-:W-:Y:S01]  /*1d00*/  IMAD R4, R13, R126, RZ ;  /* 0x0000007e0d047224 */ /* 0x000fe200078e02ff */
[----:B--2---:R-:W-:Y:S01]  /*1d10*/  ISETP.GE.AND P2, PT, R186, R121, PT ;  /* 0x00000079ba00720c */ /* 0x004fe20003f46270 */
[----:B-1----:R-:W-:Y:S01]  /*1d20*/  @P0 IMAD.HI.U32 R0, R194, R7, RZ ;  /* 0x00000007c2000227 */ /* 0x002fe200078e00ff */
[----:B------:R-:W-:-:S02]  /*1d30*/  ISETP.GE.AND P3, PT, R22, R121, PT ;  /* 0x000000791600720c */ /* 0x000fc40003f66270 */
[----:B------:R-:W-:Y:S01]  /*1d40*/  ISETP.GE.AND P4, PT, R187, R121, PT ;  /* 0x00000079bb00720c */ /* 0x000fe20003f86270 */
[C---:B------:R-:W-:Y:S01]  /*1d50*/  IMAD.WIDE.U32 R6, R117.reuse, R126, RZ ;  /* 0x0000007e75067225 */ /* 0x040fe200078e00ff */
[----:B------:R-:W-:Y:S02]  /*1d60*/  SHF.R.S32.HI R17, RZ, 0x1f, R16 ;  /* 0x0000001fff117819 */ /* 0x000fe40000011410 */
[----:B------:R-:W-:Y:S01]  /*1d70*/  SHF.L.U64.HI R124, R126, 0x7, R127 ;  /* 0x000000077e7c7819 */ /* 0x000fe2000001027f */
[----:B------:R-:W-:Y:S01]  /*1d80*/  IMAD R11, R117, R127, R4 ;  /* 0x0000007f750b7224 */ /* 0x000fe200078e0204 */
[----:B---3--:R-:W-:Y:S01]  /*1d90*/  @P0 SHF.R.U32.HI R194, RZ, R9, R0 ;  /* 0x00000009ffc20219 */ /* 0x008fe20000011600 */
[----:B------:R-:W1:Y:S01]  /*1da0*/  LDC.64 R4, c[0x0][0x3e8] ;  /* 0x0000fa00ff047b82 */ /* 0x000e620000000a00 */
[----:B------:R-:W-:Y:S01]  /*1db0*/  ISETP.NE.U32.AND P0, PT, RZ, UR6, PT ;  /* 0x00000006ff007c0c */ /* 0x000fe2000bf05070 */
[----:B------:R-:W-:Y:S01]  /*1dc0*/  IMAD.IADD R7, R7, 0x1, R11 ;  /* 0x0000000107077824 */ /* 0x000fe200078e020b */
[----:B------:R-:W-:Y:S01]  /*1dd0*/  SHF.R.S32.HI R0, RZ, 0x1f, R194 ;  /* 0x0000001fff007819 */ /* 0x000fe200000114c2 */
[----:B------:R-:W-:Y:S01]  /*1de0*/  IMAD.WIDE.U32 R8, R194, UR4, R22 ;  /* 0x00000004c2087c25 */ /* 0x000fe2000f8e0016 */
[----:B------:R-:W-:-:S02]  /*1df0*/  ISETP.NE.AND.EX P0, PT, RZ, UR7, PT, P0 ;  /* 0x00000007ff007c0c */ /* 0x000fc4000bf05300 */
[----:B------:R-:W-:Y:S01]  /*1e00*/  SHF.L.U32 R92, R126, 0x7, RZ ;  /* 0x000000077e5c7819 */ /* 0x000fe200000006ff */
[----:B------:R-:W-:Y:S01]  /*1e10*/  IMAD R15, R0, UR4, RZ ;  /* 0x00000004000f7c24 */ /* 0x000fe2000f8e02ff */
[----:B------:R-:W-:Y:S01]  /*1e20*/  MOV R123, 0x20 ;  /* 0x00000020007b7802 */ /* 0x000fe20000000f00 */
[----:B------:R-:W-:Y:S01]  /*1e30*/  IMAD.WIDE.U32 R104, R184, R30, R16 ;  /* 0x0000001eb8687225 */ /* 0x000fe200078e0010 */
[----:B------:R-:W-:Y:S02]  /*1e40*/  P2R R112, PR, RZ, 0x10 ;  /* 0x00000010ff707803 */ /* 0x000fe40000000000 */
[----:B------:R-:W-:Y:S01]  /*1e50*/  SHF.L.U64.HI R125, R30, 0x7, R31 ;  /* 0x000000071e7d7819 */ /* 0x000fe2000001021f */
[----:B------:R-:W-:Y:S01]  /*1e60*/  IMAD R15, R194, UR5, R15 ;  /* 0x00000005c20f7c24 */ /* 0x000fe2000f8e020f */
[----:B------:R-:W-:Y:S01]  /*1e70*/  ULDC.64 UR4, c[0x0][0x2f8] ;  /* 0x0000be0000047ab9 */ /* 0x000fe20000000a00 */
[----:B------:R-:W-:Y:S01]  /*1e80*/  SHF.L.U64.HI R32, R30, 0x6, R31 ;  /* 0x000000061e207819 */ /* 0x000fe2000001021f */
[----:B------:R-:W-:Y:S01]  /*1e90*/  IMAD R11, R0, UR4, RZ ;  /* 0x00000004000b7c24 */ /* 0x000fe2000f8e02ff */
[----:B------:R-:W-:Y:S01]  /*1ea0*/  SHF.R.S32.HI R147, RZ, 0x1f, R210 ;  /* 0x0000001fff937819 */ /* 0x000fe200000114d2 */
[----:B------:R-:W-:Y:S01]  /*1eb0*/  IMAD.WIDE.U32 R6, R194, UR4, R6 ;  /* 0x00000004c2067c25 */ /* 0x000fe2000f8e0006 */
[----:B0-----:R-:W-:-:S03]  /*1ec0*/  LEA.HI R151, R151, 0x8, RZ, 0x19 ;  /* 0x0000000897977811 */ /* 0x001fc600078fc8ff */
[----:B------:R-:W-:Y:S01]  /*1ed0*/  IMAD R11, R194, UR5, R11 ;  /* 0x00000005c20b7c24 */ /* 0x000fe2000f8e020b */
[----:B------:R-:W-:Y:S01]  /*1ee0*/  ULDC.64 UR4, c[0x0][0x300] ;  /* 0x0000c00000047ab9 */ /* 0x000fe20000000a00 */
[----:B------:R-:W-:Y:S01]  /*1ef0*/  IMAD.IADD R9, R9, 0x1, R15 ;  /* 0x0000000109097824 */ /* 0x000fe200078e020f */
[----:B-1----:R-:W-:Y:S01]  /*1f00*/  SHF.L.U64.HI R35, R4, 0x6, R5 ;  /* 0x0000000604237819 */ /* 0x002fe20000010205 */
[-C--:B------:R-:W-:Y:S01]  /*1f10*/  IMAD R10, R211, R4.reuse, RZ ;  /* 0x00000004d30a7224 */ /* 0x080fe200078e02ff */
[----:B------:R-:W-:Y:S01]  /*1f20*/  IADD3 R7, R7, R11, RZ ;  /* 0x0000000b07077210 */ /* 0x000fe20007ffe0ff */
[----:B------:R-:W-:Y:S01]  /*1f30*/  IMAD.WIDE.U32 R102, R184, R4, R22 ;  /* 0x00000004b8667225 */ /* 0x000fe200078e0016 */
[----:B------:R-:W-:-:S03]  /*1f40*/  SHF.L.U32 R33, R4, 0x6, RZ ;  /* 0x0000000604217819 */ /* 0x000fc600000006ff */
[C---:B------:R-:W-:Y:S02]  /*1f50*/  IMAD R15, R184.reuse, R5, R10 ;  /* 0x00000005b80f7224 */ /* 0x040fe400078e020a */
[----:B------:R-:W-:-:S03]  /*1f60*/  IMAD.WIDE.U32 R100, R184, R4, R16 ;  /* 0x00000004b8647225 */ /* 0x000fc600078e0010 */
[----:B------:R-:W-:Y:S01]  /*1f70*/  IADD3 R103, R15, R103, RZ ;  /* 0x000000670f677210 */ /* 0x000fe20007ffe0ff */
[----:B------:R-:W-:Y:S02]  /*1f80*/  IMAD.IADD R101, R101, 0x1, R15 ;  /* 0x0000000165657824 */ /* 0x000fe400078e020f */
[----:B------:R-:W-:Y:S02]  /*1f90*/  IMAD.SHL.U32 R34, R4, 0x80, RZ ;  /* 0x0000008004227824 */ /* 0x000fe400078e00ff */
[----:B-----5:R-:W-:-:S04]  /*1fa0*/  IMAD.WIDE.U32 R100, R146, R4, R100 ;  /* 0x0000000492647225 */ /* 0x020fc800078e0064 */
[----:B------:R-:W-:Y:S01]  /*1fb0*/  IMAD.WIDE.U32 R102, R146, R4, R102 ;  /* 0x0000000492667225 */ /* 0x000fe200078e0066 */
        /* <DEDUP_REMOVED lines=8> */
[----:B------:R-:W-:Y:S01]  /*2040*/  IMAD R93, R184, R127, R6 ;  /* 0x0000007fb85d7224 */ /* 0x000fe200078e0206 */
[----:B------:R-:W-:Y:S01]  /*2050*/  SHF.L.U64.HI R127, R126, 0x6, R127 ;  /* 0x000000067e7f7819 */ /* 0x000fe2000001027f */
[----:B------:R-:W-:Y:S01]  /*2060*/  IMAD.WIDE.U32 R6, R184, R126, R22 ;  /* 0x0000007eb8067225 */ /* 0x000fe200078e0016 */
[----:B------:R-:W-:-:S03]  /*2070*/  SHF.L.U64.HI R126, R4, 0x7, R5 ;  /* 0x00000007047e7819 */ /* 0x000fc60000010205 */
        /* <DEDUP_REMOVED lines=8> */
[C---:B------:R-:W-:Y:S01]  /*2100*/  SEL R7, R121.reuse, RZ, P3 ;  /* 0x000000ff79077207 */ /* 0x040fe20001800000 */
[----:B------:R-:W-:Y:S01]  /*2110*/  IMAD R11, R184, R31, R0 ;  /* 0x0000001fb80b7224 */ /* 0x000fe200078e0200 */
[----:B------:R-:W-:Y:S01]  /*2120*/  SEL R0, R121, RZ, P4 ;  /* 0x000000ff79007207 */ /* 0x000fe20002000000 */
[----:B------:R-:W-:Y:S01]  /*2130*/  IMAD.IADD R9, R186, 0x1, R9 ;  /* 0x00000001ba097824 */ /* 0x000fe200078e0209 */
[----:B------:R-:W-:Y:S01]  /*2140*/  IADD3 R7, R22, R7, RZ ;  /* 0x0000000716077210 */ /* 0x000fe20007ffe0ff */
[----:B------:R-:W-:Y:S01]  /*2150*/  IMAD.IADD R105, R105, 0x1, R11 ;  /* 0x0000000169697824 */ /* 0x000fe200078e020b */
[----:B------:R-:W-:Y:S01]  /*2160*/  LOP3.LUT P0, RZ, R217, 0x4, RZ, 0xc0, !PT ;  /* 0x00000004d9ff7812 */ /* 0x000fe2000780c0ff */
[----:B------:R-:W-:Y:S01]  /*2170*/  IMAD.IADD R8, R187, 0x1, R0 ;  /* 0x00000001bb087824 */ /* 0x000fe200078e0200 */
[----:B------:R-:W-:Y:S01]  /*2180*/  SHF.R.S32.HI R0, RZ, 0x1f, R7 ;  /* 0x0000001fff007819 */ /* 0x000fe20000011407 */
[----:B------:R-:W-:Y:S01]  /*2190*/  IMAD.IADD R107, R11, 0x1, R107 ;  /* 0x000000010b6b7824 */ /* 0x000fe200078e026b */
[----:B------:R-:W-:Y:S01]  /*21a0*/  SHF.R.S32.HI R6, RZ, 0x1f, R9 ;  /* 0x0000001fff067819 */ /* 0x000fe20000011409 */
[----:B------:R-:W-:Y:S01]  /*21b0*/  IMAD.WIDE.U32 R104, R146, R30, R104 ;  /* 0x0000001e92687225 */ /* 0x000fe200078e0068 */
[----:B------:R-:W-:-:S02]  /*21c0*/  LEA.HI R21, R0, R7, RZ, 0x3 ;  /* 0x0000000700157211 */ /* 0x000fc400078f18ff */
[----:B------:R-:W-:Y:S01]  /*21d0*/  SHF.R.S32.HI R11, RZ, 0x1f, R8 ;  /* 0x0000001fff0b7819 */ /* 0x000fe20000011408 */
[----:B------:R-:W-:Y:S01]  /*21e0*/  IMAD.WIDE.U32 R106, R146, R30, R106 ;  /* 0x0000001e926a7225 */ /* 0x000fe200078e006a */
[----:B------:R-:W-:Y:S02]  /*21f0*/  LEA.HI R0, R0, R7, RZ, 0x6 ;  /* 0x0000000700007211 */ /* 0x000fe400078f30ff */
[CC--:B------:R-:W-:Y:S01]  /*2200*/  LEA.HI R20, R6.reuse, R9.reuse, RZ, 0x3 ;  /* 0x0000000906147211 */ /* 0x0c0fe200078f18ff */
[----:B------:R-:W-:Y:S01]  /*2210*/  IMAD.SHL.U32 R121, R121, 0x2, RZ ;  /* 0x0000000279797824 */ /* 0x000fe200078e00ff */
[----:B------:R-:W-:Y:S02]  /*2220*/  LEA.HI R6, R6, R9, RZ, 0x6 ;  /* 0x0000000906067211 */ /* 0x000fe400078f30ff */
[----:B------:R-:W-:Y:S02]  /*2230*/  LOP3.LUT R7, R196, 0x38, R21, 0xf8, !PT ;  /* 0x00000038c4077812 */ /* 0x000fe400078ef815 */
[----:B------:R-:W-:-:S02]  /*2240*/  LEA.HI R15, R11, R8, RZ, 0x3 ;  /* 0x000000080b0f7211 */ /* 0x000fc400078f18ff */
[----:B------:R-:W-:Y:S02]  /*2250*/  SHF.L.U32 R0, R0, 0x7, RZ ;  /* 0x0000000700007819 */ /* 0x000fe400000006ff */
[----:B------:R-:W-:Y:S02]  /*2260*/  LOP3.LUT R10, R191, 0x38, R21, 0xf8, !PT ;  /* 0x00000038bf0a7812 */ /* 0x000fe400078ef815 */
[----:B------:R-:W-:Y:S01]  /*2270*/  LEA.HI R11, R11, R8, RZ, 0x6 ;  /* 0x000000080b0b7211 */ /* 0x000fe200078f30ff */
[----:B------:R-:W-:Y:S01]  /*2280*/  IMAD.SHL.U32 R8, R6, 0x80, RZ ;  /* 0x0000008006087824 */ /* 0x000fe200078e00ff */
[----:B------:R-:W-:Y:S02]  /*2290*/  LOP3.LUT R6, R7, R198, RZ, 0x3c, !PT ;  /* 0x000000c607067212 */ /* 0x000fe400078e3cff */
[----:B------:R-:W-:Y:S01]  /*22a0*/  LOP3.LUT R0, R0, 0xffffe000, RZ, 0xc0, !PT ;  /* 0xffffe00000007812 */ /* 0x000fe200078ec0ff */
[----:B------:R-:W-:Y:S01]  /*22b0*/  IMAD.SHL.U32 R12, R11, 0x80, RZ ;  /* 0x000000800b0c7824 */ /* 0x000fe200078e00ff */
[----:B------:R-:W-:-:S02]  /*22c0*/  LOP3.LUT R10, R10, R225, RZ, 0x3c, !PT ;  /* 0x000000e10a0a7212 */ /* 0x000fc400078e3cff */
[----:B------:R-:W-:Y:S02]  /*22d0*/  SHF.R.S32.HI R7, RZ, 0x1f, R146 ;  /* 0x0000001fff077819 */ /* 0x000fe40000011492 */
[-C--:B------:R-:W-:Y:S02]  /*22e0*/  IADD3 R143, R10, R0.reuse, R199 ;  /* 0x000000000a8f7210 */ /* 0x080fe40007ffe0c7 */
[----:B------:R-:W-:Y:S01]  /*22f0*/  LEA R145, R197, R0, 0x9 ;  /* 0x00000000c5917211 */ /* 0x000fe200078e48ff */
[C---:B------:R-:W-:Y:S01]  /*2300*/  IMAD R0, R7.reuse, R4, RZ ;  /* 0x0000000407007224 */ /* 0x040fe200078e02ff */
[C---:B------:R-:W-:Y:S01]  /*2310*/  LOP3.LUT R9, R196.reuse, 0x38, R20, 0xf8, !PT ;  /* 0x00000038c4097812 */ /* 0x040fe200078ef814 */
[----:B------:R-:W-:Y:S01]  /*2320*/  IMAD R7, R7, R30, RZ ;  /* 0x0000001e07077224 */ /* 0x000fe200078e02ff */
[----:B------:R-:W-:Y:S01]  /*2330*/  LOP3.LUT R11, R196, 0x38, R15, 0xf8, !PT ;  /* 0x00000038c40b7812 */ /* 0x000fe200078ef80f */
[----:B------:R-:W-:Y:S01]  /*2340*/  IMAD R27, R146, R5, R0 ;  /* 0x00000005921b7224 */ /* 0x000fe200078e0200 */
[----:B------:R-:W-:Y:S01]  /*2350*/  LOP3.LUT R5, R196, 0x18, R22, 0xf8, !PT ;  /* 0x00000018c4057812 */ /* 0x000fe200078ef816 */
[----:B------:R-:W-:Y:S01]  /*2360*/  IMAD R7, R146, R31, R7 ;  /* 0x0000001f92077224 */ /* 0x000fe200078e0207 */
[----:B------:R-:W-:Y:S01]  /*2370*/  LOP3.LUT R26, R191, 0x38, R15, 0xf8, !PT ;  /* 0x00000038bf1a7812 */ /* 0x000fe200078ef80f */
[----:B------:R-:W-:Y:S01]  /*2380*/  IMAD.SHL.U32 R31, R30, 0x80, RZ ;  /* 0x000000801e1f7824 */ /* 0x000fe200078e00ff */
[-C--:B------:R-:W-:Y:S01]  /*2390*/  LOP3.LUT R0, R5, R198.reuse, RZ, 0x3c, !PT ;  /* 0x000000c605007212 */ /* 0x080fe200078e3cff */
[----:B------:R-:W-:Y:S01]  /*23a0*/  IMAD.IADD R28, R101, 0x1, R27 ;  /* 0x00000001651c7824 */ /* 0x000fe200078e021b */
[----:B------:R-:W-:Y:S01]  /*23b0*/  LOP3.LUT R8, R8, 0xffffe000, RZ, 0xc0, !PT ;  /* 0xffffe00008087812 */ /* 0x000fe200078ec0ff */
[----:B------:R-:W-:Y:S01]  /*23c0*/  IMAD.IADD R25, R7, 0x1, R107 ;  /* 0x0000000107197824 */ /* 0x000fe200078e026b */
[----:B------:R-:W-:Y:S01]  /*23d0*/  LOP3.LUT R12, R12, 0xffffe000, RZ, 0xc0, !PT ;  /* 0xffffe0000c0c7812 */ /* 0x000fe200078ec0ff */
[----:B------:R-:W-:Y:S01]  /*23e0*/  IMAD R29, R197, 0x200, R0 ;  /* 0x00000200c51d7824 */ /* 0x000fe200078e0200 */
[----:B------:R-:W-:Y:S01]  /*23f0*/  LOP3.LUT R14, R191, 0x38, R20, 0xf8, !PT ;  /* 0x00000038bf0e7812 */ /* 0x000fe200078ef814 */
[C---:B------:R-:W-:Y:S01]  /*2400*/  IMAD R144, R197.reuse, 0x200, R8 ;  /* 0x00000200c5907824 */ /* 0x040fe200078e0208 */
[----:B------:R-:W-:Y:S01]  /*2410*/  SEL R0, RZ, 0x20, P1 ;  /* 0x00000020ff007807 */ /* 0x000fe20000800000 */
[----:B------:R-:W-:Y:S01]  /*2420*/  IMAD R142, R197, 0x200, R12 ;  /* 0x00000200c58e7824 */ /* 0x000fe200078e020c */
[-C--:B------:R-:W-:Y:S01]  /*2430*/  LOP3.LUT R9, R9, R198.reuse, RZ, 0x3c, !PT ;  /* 0x000000c609097212 */ /* 0x080fe200078e3cff */
[----:B------:R-:W-:Y:S01]  /*2440*/  IMAD.SHL.U32 R30, R30, 0x40, RZ ;  /* 0x000000401e1e7824 */ /* 0x000fe200078e00ff */
[----:B------:R-:W-:-:S02]  /*2450*/  LOP3.LUT R11, R11, R198, RZ, 0x3c, !PT ;  /* 0x000000c60b0b7212 */ /* 0x000fc400078e3cff */
[-C--:B------:R-:W-:Y:S01]  /*2460*/  LOP3.LUT R26, R26, R225.reuse, RZ, 0x3c, !PT ;  /* 0x000000e11a1a7212 */ /* 0x080fe200078e3cff */
[----:B------:R-:W-:Y:S01]  /*2470*/  IMAD.IADD R144, R144, 0x1, R9 ;  /* 0x0000000190907824 */ /* 0x000fe200078e0209 */
[----:B------:R-:W-:Y:S01]  /*2480*/  LOP3.LUT R14, R14, R225, RZ, 0x3c, !PT ;  /* 0x000000e10e0e7212 */ /* 0x000fe200078e3cff */
[----:B------:R-:W-:Y:S01]  /*2490*/  IMAD.IADD R142, R142, 0x1, R11 ;  /* 0x000000018e8e7824 */ /* 0x000fe200078e020b */
[----:B------:R-:W-:Y:S02]  /*24a0*/  IADD3 R116, P4, R184, R117, RZ ;  /* 0x00000075b8747210 */ /* 0x000fe40007f9e0ff */
[----:B------:R-:W-:Y:S02]  /*24b0*/  SEL R123, R123, 0xffffffe0, !P0 ;  /* 0xffffffe07b7b7807 */ /* 0x000fe40004000000 */
[----:B------:R-:W-:Y:S02]  /*24c0*/  SHF.R.S32.HI R111, RZ, 0x3, R21 ;  /* 0x00000003ff6f7819 */ /* 0x000fe40000011415 */
[----:B------:R-:W-:Y:S01]  /*24d0*/  SHF.R.S32.HI R110, RZ, 0x3, R20 ;  /* 0x00000003ff6e7819 */ /* 0x000fe20000011414 */
[----:B------:R-:W-:Y:S01]  /*24e0*/  IMAD.IADD R133, R123, 0x1, R29 ;  /* 0x000000017b857824 */ /* 0x000fe200078e021d */
[----:B------:R-:W-:-:S02]  /*24f0*/  SHF.R.S32.HI R109, RZ, 0x3, R15 ;  /* 0x00000003ff6d7819 */ /* 0x000fc4000001140f */
[----:B------:R-:W-:Y:S02]  /*2500*/  LOP3.LUT R21, R21, 0xfffffff8, RZ, 0xc0, !PT ;  /* 0xfffffff815157812 */ /* 0x000fe400078ec0ff */
[----:B------:R-:W-:Y:S02]  /*2510*/  LOP3.LUT R20, R20, 0xfffffff8, RZ, 0xc0, !PT ;  /* 0xfffffff814147812 */ /* 0x000fe400078ec0ff */
[----:B------:R-:W-:Y:S02]  /*2520*/  LOP3.LUT R15, R15, 0xfffffff8, RZ, 0xc0, !PT ;  /* 0xfffffff80f0f7812 */ /* 0x000fe400078ec0ff */
[----:B------:R-:W-:Y:S02]  /*2530*/  LOP3.LUT R0, R3, R0, RZ, 0xfc, !PT ;  /* 0x0000000003007212 */ /* 0x000fe400078efcff */
[----:B------:R-:W-:Y:S01]  /*2540*/  IADD3 R136, R26, R12, R199 ;  /* 0x0000000c1a887210 */ /* 0x000fe20007ffe0c7 */
[----:B------:R-:W-:Y:S01]  /*2550*/  IMAD.IADD R26, R105, 0x1, R7 ;  /* 0x00000001691a7824 */ /* 0x000fe200078e0207 */
[----:B------:R-:W-:-:S02]  /*2560*/  IADD3 R137, R14, R8, R199 ;  /* 0x000000080e897210 */ /* 0x000fc40007ffe0c7 */
[----:B------:R-:W-:Y:S02]  /*2570*/  IADD3 R145, R145, R6, RZ ;  /* 0x0000000691917210 */ /* 0x000fe40007ffe0ff */
[----:B------:R-:W-:Y:S02]  /*2580*/  IADD3.X R117, R211, R13, RZ, P4, !PT ;  /* 0x0000000dd3757210 */ /* 0x000fe400027fe4ff */
[----:B------:R-:W-:Y:S02]  /*2590*/  IADD3 R27, R27, R103, RZ ;  /* 0x000000671b1b7210 */ /* 0x000fe40007ffe0ff */
        /* <DEDUP_REMOVED lines=8> */
[----:B------:R-:W-:-:S02]  /*2620*/  LOP3.LUT R6, R0, 0x20, RZ, 0xc0, !PT ;  /* 0x0000002000067812 */ /* 0x000fc400078ec0ff */
[----:B------:R-:W-:-:S07]  /*2630*/  IADD3 R5, R99, R37, RZ ;  /* 0x0000002563057210 */ /* 0x000fce0007ffe0ff */
.L_x_2305:
[----:B0-----:R-:W0:Y:S01]  /*2640*/  LDC.64 R118, c[0x0][0x2d8] ;  /* 0x0000b600ff767b82 */ /* 0x001e220000000a00 */
[----:B--2---:R-:W-:Y:S01]  /*2650*/  VIADD R39, R2, 0xffffffff ;  /* 0xffffffff02277836 */ /* 0x004fe20000000000 */
[----:B------:R-:W-:Y:S05]  /*2660*/  YIELD ;  /* 0x0000000000007946 */ /* 0x000fea0003800000 */
[----:B------:R-:W-:Y:S01]  /*2670*/  SHF.R.S32.HI R36, RZ, 0x1f, R39 ;  /* 0x0000001fff247819 */ /* 0x000fe20000011427 */
[----:B-1----:R-:W1:Y:S01]  /*2680*/  LDC R120, c[0x0][0x3d4] ;  /* 0x0000f500ff787b82 */ /* 0x002e620000000800 */
[-C--:B------:R-:W-:Y:S01]  /*2690*/  IMAD R3, R124, R39.reuse, RZ ;  /* 0x000000277c037224 */ /* 0x080fe200078e02ff */
[----:B------:R-:W-:Y:S01]  /*26a0*/  BSSY B0, `(.L_x_2206) ;  /* 0x000073b000007945 */ /* 0x000fe20003800000 */
[----:B------:R-:W-:-:S04]  /*26b0*/  IMAD.WIDE.U32 R130, R92, R39, RZ ;  /* 0x000000275c827225 */ /* 0x000fc800078e00ff */
[----:B------:R-:W-:Y:S01]  /*26c0*/  IMAD R37, R36, R92, R3 ;  /* 0x0000005c24257224 */ /* 0x000fe200078e0203 */
[CC--:B------:R-:W-:Y:S01]  /*26d0*/  IADD3 R3, P5, R94.reuse, R130.reuse, RZ ;  /* 0x000000825e037210 */ /* 0x0c0fe20007fbe0ff */
[----:B------:R-:W-:Y:S01]  /*26e0*/  IMAD R47, R19, 0x6000, R29 ;  /* 0x00006000132f7824 */ /* 0x000fe200078e021d */
[----:B------:R-:W-:Y:S01]  /*26f0*/  IADD3 R0, P1, P4, R94, R130, R132 ;  /* 0x000000825e007210 */ /* 0x000fe20007c3e084 */
[----:B------:R-:W-:Y:S02]  /*2700*/  IMAD.IADD R88, R131, 0x1, R37 ;  /* 0x0000000183587824 */ /* 0x000fe400078e0225 */
[----:B------:R-:W-:Y:S01]  /*2710*/  IMAD R47, R47, 0x2, R114 ;  /* 0x000000022f2f7824 */ /* 0x000fe200078e0272 */
[-C--:B0-----:R-:W-:Y:S02]  /*2720*/  LEA R48, P0, R3, R118.reuse, 0x1 ;  /* 0x0000007603307211 */ /* 0x081fe400078008ff */
[----:B------:R-:W-:Y:S02]  /*2730*/  IADD3.X R4, R88, R93, RZ, P5, !PT ;  /* 0x0000005d58047210 */ /* 0x000fe40002ffe4ff */
[----:B------:R-:W-:-:S02]  /*2740*/  LEA R44, P5, R0, R118, 0x1 ;  /* 0x00000076002c7211 */ /* 0x000fc400078a08ff */
[-C--:B------:R-:W-:Y:S01]  /*2750*/  LEA.HI.X R49, R3, R119.reuse, R4, 0x1, P0 ;  /* 0x0000007703317211 */ /* 0x080fe200000f0c04 */
[----:B------:R-:W-:Y:S01]  /*2760*/  IMAD R3, R19, 0x6000, R133 ;  /* 0x0000600013037824 */ /* 0x000fe200078e0285 */
[----:B-1----:R-:W-:Y:S02]  /*2770*/  ISETP.GE.AND P0, PT, R120, 0x1, PT ;  /* 0x000000017800780c */ /* 0x002fe40003f06270 */
[----:B------:R-:W-:Y:S01]  /*2780*/  IADD3.X R2, R93, R88, R127, P1, P4 ;  /* 0x000000585d027210 */ /* 0x000fe20000fe847f */
[----:B------:R-:W-:Y:S01]  /*2790*/  IMAD R46, R3, 0x2, R114 ;  /* 0x00000002032e7824 */ /* 0x000fe200078e0272 */
[----:B------:R-:W-:Y:S02]  /*27a0*/  ISETP.GT.AND P1, PT, R39, R122, PT ;  /* 0x0000007a2700720c */ /* 0x000fe40003f24270 */
[----:B------:R-:W-:Y:S02]  /*27b0*/  LEA.HI.X R45, R0, R119, R2, 0x1, P5 ;  /* 0x00000077002d7211 */ /* 0x000fe400028f0c02 */
[----:B------:R-:W-:-:S02]  /*27c0*/  P2R R115, PR, RZ, 0x2 ;  /* 0x00000002ff737803 */ /* 0x000fc40000000000 */
[----:B------:R-:W-:-:S03]  /*27d0*/  MOV R2, R39 ;  /* 0x0000002700027202 */ /* 0x000fc60000000f00 */
[----:B------:R-:W-:Y:S05]  /*27e0*/  @!P0 BRA `(.L_x_2207) ;  /* 0x0000006c00c48947 */ /* 0x000fea0003800000 */
[----:B------:R-:W-:Y:S01]  /*27f0*/  ULDC.U8 UR4, c[0x0][0x3f0] ;  /* 0x0000fc0000047ab9 */ /* 0x000fe20000000000 */
[-C--:B------:R-:W-:Y:S01]  /*2800*/  IMAD R0, R125, R39.reuse, RZ ;  /* 0x000000277d007224 */ /* 0x080fe200078e02ff */
[----:B------:R-:W-:Y:S01]  /*2810*/  ISETP.NE.AND P0, PT, RZ, UR4, PT ;  /* 0x00000004ff007c0c */ /* 0x000fe2000bf05270 */
[----:B------:R-:W-:Y:S02]  /*2820*/  IMAD R37, R126, R39, RZ ;  /* 0x000000277e257224 */ /* 0x000fe400078e02ff */
[----:B------:R-:W-:Y:S02]  /*2830*/  IMAD R3, R36, R31, R0 ;  /* 0x0000001f24037224 */ /* 0x000fe400078e0200 */
[----:B------:R-:W-:Y:S02]  /*2840*/  IMAD R4, R2, -0x80, R24 ;  /* 0xffffff8002047824 */ /* 0x000fe400078e0218 */
[----:B------:R-:W-:-:S03]  /*2850*/  IMAD.WIDE.U32 R86, R31, R39, RZ ;  /* 0x000000271f567225 */ /* 0x000fc600078e00ff */
[----:B------:R-:W-:Y:S01]  /*2860*/  VIMNMX R4, R4, 0x80, PT ;  /* 0x0000008004047848 */ /* 0x000fe20003fe0100 */
[----:B------:R-:W-:Y:S02]  /*2870*/  IMAD R37, R36, R34, R37 ;  /* 0x0000002224257224 */ /* 0x000fe400078e0225 */
        /* <DEDUP_REMOVED lines=25> */
[C---:B------:R-:W-:Y:S01]  /*2a10*/  VIADD R43, R16.reuse, 0x10 ;  /* 0x00000010102b7836 */ /* 0x040fe20000000000 */
[----:B------:R-:W-:Y:S01]  /*2a20*/  LEA R36, P4, R37, UR4, 0x1 ;  /* 0x0000000425247c11 */ /* 0x000fe2000f8808ff */
        /* <DEDUP_REMOVED lines=8> */
[----:B------:R-:W-:Y:S01]  /*2ab0*/  VIADD R51, R16, 0x30 ;  /* 0x0000003010337836 */ /* 0x000fe20000000000 */
[----:B------:R-:W-:-:S02]  /*2ac0*/  LEA.HI.X R39, R39, UR7, R42, 0x1, P4 ;  /* 0x0000000727277c11 */ /* 0x000fc4000a0f0c2a */
[-C--:B------:R-:W-:Y:S02]  /*2ad0*/  ISETP.GE.AND P4, PT, R43, R120.reuse, PT ;  /* 0x000000782b00720c */ /* 0x080fe40003f86270 */
[----:B------:R-:W-:Y:S01]  /*2ae0*/  IADD3 R43, R16, 0x20, RZ ;  /* 0x00000020102b7810 */ /* 0x000fe20007ffe0ff */
[----:B------:R0:W5:Y:S04]  /*2af0*/  @!P1 LDG.E.64 R128, desc[UR56][R36.64] ;  /* 0x0000003824809981 */ /* 0x000168000c1e1b00 */
[----:B------:R0:W5:Y:S01]  /*2b00*/  @!P1 LDG.E.64 R130, desc[UR56][R38.64] ;  /* 0x0000003826829981 */ /* 0x000162000c1e1b00 */
[----:B------:R-:W-:-:S05]  /*2b10*/  ISETP.GE.AND P1, PT, R43, R120, PT ;  /* 0x000000782b00720c */ /* 0x000fca0003f26270 */
        /* <DEDUP_REMOVED lines=23> */
.L_x_2210:
[----:B------:R-:W-:Y:S05]  /*2c90*/  BSYNC B1 ;  /* 0x0000000000017941 */ /* 0x000fea0003800000 */
.L_x_2209:
        /* <DEDUP_REMOVED lines=27> */
[----:B------:R-:W-:Y:S02]  /*2e50*/  LEA.HI.X R39, R84, UR7, R3, 0x1, P1 ;  /* 0x0000000754277c11 */ /* 0x000fe400088f0c03 */
[C---:B------:R-:W-:Y:S02]  /*2e60*/  ISETP.GE.AND P1, PT, R16.reuse, R120, PT ;  /* 0x000000781000720c */ /* 0x040fe40003f26270 */
        /* <DEDUP_REMOVED lines=32> */
.L_x_2212:
[----:B------:R-:W-:Y:S05]  /*3070*/  BSYNC B1 ;  /* 0x0000000000017941 */ /* 0x000fea0003800000 */
.L_x_2211:
[----:B------:R-:W-:Y:S01]  /*3080*/  IMAD.MOV.U32 R0, RZ, RZ, R74 ;  /* 0x000000ffff007224 */ /* 0x000fe200078e004a */
[----:B------:R-:W-:Y:S01]  /*3090*/  MOV R3, R75 ;  /* 0x0000004b00037202 */ /* 0x000fe20000000f00 */
[----:B01----:R-:W-:Y:S01]  /*30a0*/  IMAD.MOV.U32 R37, RZ, RZ, R83 ;  /* 0x000000ffff257224 */ /* 0x003fe200078e0053 */
[----:B------:R-:W-:Y:S02]  /*30b0*/  MOV R36, R82 ;  /* 0x0000005200247202 */ /* 0x000fe40000000f00 */
[----:B------:R-:W-:Y:S01]  /*30c0*/  PRMT R154, R0, 0x5410, R3 ;  /* 0x00005410009a7816 */ /* 0x000fe20000000003 */
[----:B------:R-:W-:Y:S01]  /*30d0*/  IMAD.MOV.U32 R0, RZ, RZ, R78 ;  /* 0x000000ffff007224 */ /* 0x000fe200078e004e */
[----:B------:R-:W-:Y:S01]  /*30e0*/  PRMT R164, R36, 0x5410, R37 ;  /* 0x0000541024a47816 */ /* 0x000fe20000000025 */
[----:B------:R-:W-:Y:S01]  /*30f0*/  IMAD.MOV.U32 R3, RZ, RZ, R79 ;  /* 0x000000ffff037224 */ /* 0x000fe200078e004f */
[----:B------:R-:W-:Y:S01]  /*3100*/  PRMT R152, R134, 0x5410, R135 ;  /* 0x0000541086987816 */ /* 0x000fe20000000087 */
[----:B------:R-:W-:Y:S01]  /*3110*/  IMAD.MOV.U32 R36, RZ, RZ, R128 ;  /* 0x000000ffff247224 */ /* 0x000fe200078e0080 */
[----:B------:R-:W-:Y:S01]  /*3120*/  ISETP.NE.AND P1, PT, R190, 0x3, PT ;  /* 0x00000003be00780c */ /* 0x000fe20003f25270 */
        /* <DEDUP_REMOVED lines=62> */
.L_x_2213:
[----:B------:R-:W-:Y:S01]  /*3510*/  LEA R3, R19, R18, 0x3 ;  /* 0x0000001213037211 */ /* 0x000fe200078e18ff */
[----:B------:R-:W-:Y:S01]  /*3520*/  BSSY B1, `(.L_x_2214) ;  /* 0x0000004000017945 */ /* 0x000fe20003800000 */
[----:B------:R-:W-:-:S04]  /*3530*/  SHF.L.U32 R0, R189, 0x1f, RZ ;  /* 0x0000001fbd007819 */ /* 0x000fc800000006ff */
[----:B------:R-:W0:Y:S02]  /*3540*/  SYNCS.PHASECHK.TRANS64.TRYWAIT P5, [R3+URZ+0x34890], R0 ;  /* 0x03489000030075a7 */ /* 0x000e2400080a017f */
[----:B0-----:R-:W-:Y:S05]  /*3550*/  @!P5 BRA `(.L_x_2215) ;  /* 0x000001e80078d947 */ /* 0x001fea0003800000 */
.L_x_2538:
[----:B------:R-:W-:Y:S05]  /*3560*/  BSYNC B1 ;  /* 0x0000000000017941 */ /* 0x000fea0003800000 */
.L_x_2214:
        /* <DEDUP_REMOVED lines=36> */
[----:B------:R-:W-:Y:S02]  /*37b0*/  HADD2.F32 R36, -RZ, R38.H1_H1 ;  /* 0x30000026ff247230 */ /* 0x000fe40000004100 */
[----:B------:R-:W-:Y:S01]  /*37c0*/  FMUL.FTZ R163, R160, R131 ;  /* 0x00000083a0a37220 */ /* 0x000fe20000410000 */
[----:B------:R-:W-:-:S02]  /*37d0*/  HADD2.F32 R157, -RZ, R161.H0_H0 ;  /* 0x200000a1ff9d7230 */ /* 0x000fc40000004100 */
        /* <DEDUP_REMOVED lines=11> */
.L_x_2221:
[----:B------:R-:W-:Y:S05]  /*3890*/  BSYNC B3 ;  /* 0x0000000000037941 */ /* 0x000fea0003800000 */
.L_x_2220:
[----:B--2---:R1:W-:Y:S02]  /*38a0*/  STG.E.128 desc[UR56][R48.64], R36 ;  /* 0x0000002430007986 */ /* 0x0043e4000c101d38 */
.L_x_2219:
[----:B------:R-:W-:Y:S05]  /*38b0*/  BSYNC B2 ;  /* 0x0000000000027941 */ /* 0x000fea0003800000 */
.L_x_2218:
        /* <DEDUP_REMOVED lines=48> */
.L_x_2225:
[----:B------:R-:W-:Y:S05]  /*3bc0*/  BSYNC B3 ;  /* 0x0000000000037941 */ /* 0x000fea0003800000 */
.L_x_2224:
[----:B--2---:R2:W-:Y:S02]  /*3bd0*/  STG.E.128 desc[UR56][R48.64+0x40], R36 ;  /* 0x0000402430007986 */ /* 0x0045e4000c101d38 */
.L_x_2223:
[----:B------:R-:W-:Y:S05]  /*3be0*/  BSYNC B2 ;  /* 0x0000000000027941 */ /* 0x000fea0003800000 */
.L_x_2222:
[----:B------:R-:W-:Y:S01]  /*3bf0*/  ISETP.NE.AND P0, PT, R9, RZ, PT ;  /* 0x000000ff0900720c */ /* 0x000fe20003f05270 */
[----:B------:R-:W-:-:S12]  /*3c00*/  BSSY B2, `(.L_x_2226) ;  /* 0x0000033000027945 */ /* 0x000fd80003800000 */
[----:B------:R-:W-:Y:S05]  /*3c10*/  @!P0 BRA `(.L_x_2227) ;  /* 0x0000000000c48947 */ /* 0x000fea0003800000 */
[----:B-12---:R1:W2:Y:S01]  /*3c20*/  LDS.128 R36, [R47+0x4000] ;  /* 0x004000002f247984 */ /* 0x0062a20000000c00 */
[----:B------:R-:W-:Y:S01]  /*3c30*/  IADD3 R91, R16, 0x20, RZ ;  /* 0x00000020105b7810 */ /* 0x000fe20007ffe0ff */
[----:B------:R-:W-:Y:S03]  /*3c40*/  BSSY B3, `(.L_x_2228) ;  /* 0x000002d000037945 */ /* 0x000fe60003800000 */
[----:B------:R-:W-:-:S13]  /*3c50*/  ISETP.GE.AND P0, PT, R91, R120, PT ;  /* 0x000000785b00720c */ /* 0x000fda0003f06270 */
[----:B-1----:R-:W-:Y:S05]  /*3c60*/  @P0 BRA `(.L_x_2229) ;  /* 0x0000000000a80947 */ /* 0x002fea0003800000 */
[----:B------:R-:W-:Y:S01]  /*3c70*/  SHF.R.U64 R128, R88, 0x10, R89 ;  /* 0x0000001058807819 */ /* 0x000fe20000001259 */
        /* <DEDUP_REMOVED lines=8> */
[----:B------:R-:W-:-:S02]  /*3d00*/  HADD2.F32 R88, -RZ, R118.H1_H1 ;  /* 0x30000076ff587230 */ /* 0x000fc40000004100 */
[----:B------:R-:W-:Y:S02]  /*3d10*/  HADD2.F32 R90, -RZ, R90.H0_H0 ;  /* 0x2000005aff5a7230 */ /* 0x000fe40000004100 */
[----:B------:R-:W-:Y:S02]  /*3d20*/  HADD2.F32 R83, -RZ, R82.H0_H0 ;  /* 0x20000052ff537230 */ /* 0x000fe40000004100 */
[-C--:B------:R-:W-:Y:S01]  /*3d30*/  FMUL.FTZ R82, R39, R128.reuse ;  /* 0x0000008027527220 */ /* 0x080fe20000410000 */
[----:B------:R-:W-:Y:S02]  /*3d40*/  HADD2.F32 R118, -RZ, R118.H0_H0 ;  /* 0x20000076ff767230 */ /* 0x000fe40000004100 */
[C---:B------:R-:W-:Y:S01]  /*3d50*/  FMUL.FTZ R128, R37.reuse, R128 ;  /* 0x0000008025807220 */ /* 0x040fe20000410000 */
[-C--:B------:R-:W-:Y:S01]  /*3d60*/  FMUL.FTZ R91, R88, R89.reuse ;  /* 0x00000059585b7220 */ /* 0x080fe20000410000 */
[-C--:B------:R-:W-:Y:S02]  /*3d70*/  FFMA.FTZ R37, R37, R90.reuse, -R82 ;  /* 0x0000005a25257223 */ /* 0x080fe40000010852 */
[----:B------:R-:W-:Y:S01]  /*3d80*/  FFMA.FTZ R82, R39, R90, R128 ;  /* 0x0000005a27527223 */ /* 0x000fe20000010080 */
[C---:B------:R-:W-:Y:S01]  /*3d90*/  FMUL.FTZ R89, R118.reuse, R89 ;  /* 0x0000005976597220 */ /* 0x040fe20000410000 */
[----:B------:R-:W-:Y:S01]  /*3da0*/  FFMA.FTZ R39, R118, R83, -R91 ;  /* 0x0000005376277223 */ /* 0x000fe2000001085b */
[----:B------:R-:W-:-:S02]  /*3db0*/  HADD2.F32 R91, -RZ, R167.H0_H0 ;  /* 0x200000a7ff5b7230 */ /* 0x000fc40000004100 */
[--C-:B------:R-:W-:Y:S02]  /*3dc0*/  HADD2.F32 R118, -RZ, R36.reuse.H1_H1 ;  /* 0x30000024ff767230 */ /* 0x100fe40000004100 */
[----:B------:R-:W-:Y:S01]  /*3dd0*/  FFMA.FTZ R88, R88, R83, R89 ;  /* 0x0000005358587223 */ /* 0x000fe20000010059 */
[----:B------:R-:W-:Y:S01]  /*3de0*/  HADD2.F32 R90, -RZ, R36.H0_H0 ;  /* 0x20000024ff5a7230 */ /* 0x000fe20000004100 */
[----:B------:R-:W-:Y:S01]  /*3df0*/  F2FP.F16.F32.PACK_AB R37, R82, R37 ;  /* 0x000000255225723e */ /* 0x000fe200000000ff */
[----:B------:R-:W-:Y:S02]  /*3e00*/  HADD2.F32 R167, -RZ, R167.H1_H1 ;  /* 0x300000a7ffa77230 */ /* 0x000fe40000004100 */
[-C--:B------:R-:W-:Y:S01]  /*3e10*/  FMUL.FTZ R119, R118, R91.reuse ;  /* 0x0000005b76777220 */ /* 0x080fe20000410000 */
[----:B------:R-:W-:Y:S02]  /*3e20*/  HADD2.F32 R36, -RZ, R38.H1_H1 ;  /* 0x30000026ff247230 */ /* 0x000fe40000004100 */
[----:B------:R-:W-:Y:S01]  /*3e30*/  FMUL.FTZ R91, R90, R91 ;  /* 0x0000005b5a5b7220 */ /* 0x000fe20000410000 */
[----:B------:R-:W-:Y:S01]  /*3e40*/  HADD2.F32 R83, -RZ, R164.H0_H0 ;  /* 0x200000a4ff537230 */ /* 0x000fe20000004100 */
[----:B------:R-:W-:Y:S01]  /*3e50*/  F2FP.F16.F32.PACK_AB R39, R88, R39 ;  /* 0x000000275827723e */ /* 0x000fe200000000ff */
[----:B------:R-:W-:-:S02]  /*3e60*/  HADD2.F32 R38, -RZ, R38.H0_H0 ;  /* 0x20000026ff267230 */ /* 0x000fc40000004100 */
        /* <DEDUP_REMOVED lines=10> */
.L_x_2229:
[----:B------:R-:W-:Y:S05]  /*3f10*/  BSYNC B3 ;  /* 0x0000000000037941 */ /* 0x000fea0003800000 */
.L_x_2228:
[----:B--2---:R3:W-:Y:S02]  /*3f20*/  STG.E.128 desc[UR56][R48.64+0x80], R36 ;  /* 0x0000802430007986 */ /* 0x0047e4000c101d38 */
.L_x_2227:
[----:B------:R-:W-:Y:S05]  /*3f30*/  BSYNC B2 ;  /* 0x0000000000027941 */ /* 0x000fea0003800000 */
.L_x_2226:
        /* <DEDUP_REMOVED lines=50> */
.L_x_2233:
[----:B------:R-:W-:Y:S05]  /*4260*/  BSYNC B3 ;  /* 0x0000000000037941 */ /* 0x000fea0003800000 */
.L_x_2232:
[----:B--2---:R4:W-:Y:S02]  /*4270*/  STG.E.128 desc[UR56][R48.64+0xc0], R36 ;  /* 0x0000c02430007986 */ /* 0x0049e4000c101d38 */
.L_x_2231:
[----:B------:R-:W-:Y:S05]  /*4280*/  BSYNC B2 ;  /* 0x0000000000027941 */ /* 0x000fea0003800000 */
.L_x_2230:
        /* <DEDUP_REMOVED lines=49> */
.L_x_2237:
[----:B------:R-:W-:Y:S05]  /*45a0*/  BSYNC B3 ;  /* 0x0000000000037941 */ /* 0x000fea0003800000 */
.L_x_2236:
[----:B--2---:R1:W-:Y:S02]  /*45b0*/  STG.E.128 desc[UR56][R48.64+0x100], R36 ;  /* 0x0001002430007986 */ /* 0x0043e4000c101d38 */
.L_x_2235:
[----:B------:R-:W-:Y:S05]  /*45c0*/  BSYNC B2 ;  /* 0x0000000000027941 */ /* 0x000fea0003800000 */
.L_x_2234:
        /* <DEDUP_REMOVED lines=48> */
.L_x_2239:
[----:B------:R-:W-:Y:S05]  /*48d0*/  BSYNC B2 ;  /* 0x0000000000027941 */ /* 0x000fea0003800000 */
.L_x_2238:
[----:B--2---:R1:W-:Y:S02]  /*48e0*/  STG.E.128 desc[UR56][R48.64+0x140], R36 ;  /* 0x0001402430007986 */ /* 0x0043e4000c101d38 */
.L_x_2217:
[----:B------:R-:W-:Y:S05]  /*48f0*/  BSYNC B1 ;  /* 0x0000000000017941 */ /* 0x000fea0003800000 */
.L_x_2216:
        /* <DEDUP_REMOVED lines=49> */
.L_x_2244:
[----:B------:R-:W-:Y:S05]  /*4c10*/  BSYNC B2 ;  /* 0x0000000000027941 */ /* 0x000fea0003800000 */
.L_x_2243:
[----:B--2---:R1:W-:Y:S02]  /*4c20*/  STG.E.128 desc[UR56][R44.64], R36 ;  /* 0x000000242c007986 */ /* 0x0043e4000c101d38 */
.L_x_2242:
[----:B------:R-:W-:Y:S05]  /*4c30*/  BSYNC B1 ;  /* 0x0000000000017941 */ /* 0x000fea0003800000 */
.L_x_2241:
        /* <DEDUP_REMOVED lines=49> */
.L_x_2248:
[----:B------:R-:W-:Y:S05]  /*4f50*/  BSYNC B2 ;  /* 0x0000000000027941 */ /* 0x000fea0003800000 */
.L_x_2247:
[----:B--2---:R1:W-:Y:S02]  /*4f60*/  STG.E.128 desc[UR56][R44.64+0x40], R36 ;  /* 0x000040242c007986 */ /* 0x0043e4000c101d38 */
.L_x_2246:
[----:B------:R-:W-:Y:S05]  /*4f70*/  BSYNC B1 ;  /* 0x0000000000017941 */ /* 0x000fea0003800000 */
.L_x_2245:
        /* <DEDUP_REMOVED lines=49> */
.L_x_2252:
[----:B------:R-:W-:Y:S05]  /*5290*/  BSYNC B2 ;  /* 0x0000000000027941 */ /* 0x000fea0003800000 */
.L_x_2251:
[----:B--2---:R1:W-:Y:S02]  /*52a0*/  STG.E.128 desc[UR56][R44.64+0x80], R36 ;  /* 0x000080242c007986 */ /* 0x0043e4000c101d38 */
.L_x_2250:
[----:B------:R-:W-:Y:S05]  /*52b0*/  BSYNC B1 ;  /* 0x0000000000017941 */ /* 0x000fea0003800000 */
.L_x_2249:
        /* <DEDUP_REMOVED lines=49> */
.L_x_2256:
[----:B------:R-:W-:Y:S05]  /*55d0*/  BSYNC B2 ;  /* 0x0000000000027941 */ /* 0x000fea0003800000 */
.L_x_2255:
[----:B--2---:R1:W-:Y:S02]  /*55e0*/  STG.E.128 desc[UR56][R44.64+0xc0], R36 ;  /* 0x0000c0242c007986 */ /* 0x0043e4000c101d38 */
.L_x_2254:
[----:B------:R-:W-:Y:S05]  /*55f0*/  BSYNC B1 ;  /* 0x0000000000017941 */ /* 0x000fea0003800000 */
.L_x_2253:
        /* <DEDUP_REMOVED lines=49> */
.L_x_2260:
[----:B------:R-:W-:Y:S05]  /*5910*/  BSYNC B2 ;  /* 0x0000000000027941 */ /* 0x000fea0003800000 */
.L_x_2259:
[----:B--2---:R1:W-:Y:S02]  /*5920*/  STG.E.128 desc[UR56][R44.64+0x100], R36 ;  /* 0x000100242c007986 */ /* 0x0043e4000c101d38 */
.L_x_2258:
[----:B------:R-:W-:Y:S05]  /*5930*/  BSYNC B1 ;  /* 0x0000000000017941 */ /* 0x000fea0003800000 */
.L_x_2257:
        /* <DEDUP_REMOVED lines=48> */
.L_x_2262:
[----:B------:R-:W-:Y:S05]  /*5c40*/  BSYNC B1 ;  /* 0x0000000000017941 */ /* 0x000fea0003800000 */
.L_x_2261:
[----:B--2---:R1:W-:Y:S01]  /*5c50*/  STG.E.128 desc[UR56][R44.64+0x140], R36 ;  /* 0x000140242c007986 */ /* 0x0043e2000c101d38 */
[----:B------:R-:W-:Y:S05]  /*5c60*/  BRA `(.L_x_2240) ;  /* 0x0000003c00787947 */ /* 0x000fea0003800000 */
.L_x_2208:
        /* <DEDUP_REMOVED lines=47> */
.L_x_2264:
[----:B------:R-:W-:Y:S05]  /*5f60*/  BSYNC B1 ;  /* 0x0000000000017941 */ /* 0x000fea0003800000 */
.L_x_2263:
        /* <DEDUP_REMOVED lines=47> */
.L_x_2266:
[----:B------:R-:W-:Y:S05]  /*6260*/  BSYNC B1 ;  /* 0x0000000000017941 */ /* 0x000fea0003800000 */
.L_x_2265:
        /* <DEDUP_REMOVED lines=43> */
[----:B------:R-:W-:Y:S02]  /*6520*/  PRMT R170, R3, 0x7610, R170 ;  /* 0x0000761003aa7816 */ /* 0x000fe400000000aa */
        /* <DEDUP_REMOVED lines=35> */
.L_x_2267:
[----:B------:R-:W-:Y:S01]  /*6760*/  IMAD R3, R19, 0x8, R18 ;  /* 0x0000000813037824 */ /* 0x000fe200078e0212 */
[----:B------:R-:W-:Y:S01]  /*6770*/  SHF.L.U32 R0, R189, 0x1f, RZ ;  /* 0x0000001fbd007819 */ /* 0x000fe200000006ff */
[----:B------:R-:W0:Y:S01]  /*6780*/  LDC R148, c[0x0][0x2e4] ;  /* 0x0000b900ff947b82 */ /* 0x000e220000000800 */
[----:B------:R-:W-:Y:S02]  /*6790*/  BSSY B1, `(.L_x_2268) ;  /* 0x0000004000017945 */ /* 0x000fe40003800000 */
[----:B------:R-:W1:Y:S05]  /*67a0*/  SYNCS.PHASECHK.TRANS64.TRYWAIT P5, [R3+URZ+0x34890], R0 ;  /* 0x03489000030075a7 */ /* 0x000e6a00080a017f */
[----:B------:R-:W2:Y:S01]  /*67b0*/  LDC.64 R128, c[0x0][0x2f0] ;  /* 0x0000bc00ff807b82 */ /* 0x000ea20000000a00 */
[----:B-1----:R-:W-:Y:S05]  /*67c0*/  @!P5 BRA `(.L_x_2269) ;  /* 0x000001b400f0d947 */ /* 0x002fea0003800000 */
.L_x_2539:
[----:B------:R-:W-:Y:S05]  /*67d0*/  BSYNC B1 ;  /* 0x0000000000017941 */ /* 0x000fea0003800000 */
.L_x_2268:
        /* <DEDUP_REMOVED lines=31> */
[----:B------:R-:W-:Y:S01]  /*69d0*/  LEA.HI R84, R87, R84, RZ, 0x3 ;  /* 0x0000005457547211 */ /* 0x000fe200078f18ff */
[----:B------:R-:W-:-:S04]  /*69e0*/  IMAD R87, R19, 0x6000, R145 ;  /* 0x0000600013577824 */ /* 0x000fc800078e0291 */
[----:B------:R-:W-:-:S05]  /*69f0*/  IMAD.SHL.U32 R84, R84, 0x400, RZ ;  /* 0x0000040054547824 */ /* 0x000fca00078e00ff */
[----:B------:R-:W-:-:S05]  /*6a00*/  LOP3.LUT R84, R84, 0x7fffe000, RZ, 0xc0, !PT ;  /* 0x7fffe00054547812 */ /* 0x000fca00078ec0ff */
[----:B------:R-:W-:-:S05]  /*6a10*/  IMAD R84, R197, 0x200, R84 ;  /* 0x00000200c5547824 */ /* 0x000fca00078e0254 */
[----:B------:R-:W-:-:S05]  /*6a20*/  IADD3 R84, R84, R85, RZ ;  /* 0x0000005554547210 */ /* 0x000fca0007ffe0ff */
        /* <DEDUP_REMOVED lines=89> */
.L_x_2275:
[----:B------:R-:W-:Y:S05]  /*6fc0*/  BSYNC B3 ;  /* 0x0000000000037941 */ /* 0x000fea0003800000 */
.L_x_2274:
[----:B0-----:R0:W-:Y:S04]  /*6fd0*/  STG.E.128 desc[UR56][R138.64], R84 ;  /* 0x000000548a007986 */ /* 0x0011e8000c101d38 */
[----:B--2---:R0:W-:Y:S02]  /*6fe0*/  @!P4 STG.E.128 desc[UR56][R140.64], R88 ;  /* 0x000000588c00c986 */ /* 0x0041e4000c101d38 */
.L_x_2273:
[----:B------:R-:W-:Y:S05]  /*6ff0*/  BSYNC B2 ;  /* 0x0000000000027941 */ /* 0x000fea0003800000 */
.L_x_2272:
        /* <DEDUP_REMOVED lines=16> */
[----:B0-----:R-:W-:Y:S02]  /*7100*/  LEA R84, P5, R56, R118, 0x1 ;  /* 0x0000007638547211 */ /* 0x001fe400078a08ff */
        /* <DEDUP_REMOVED lines=83> */
[----:B------:R-:W-:Y:S01]  /*7640*/  HADD2.F32 R46, -RZ, R46.H1_H1 ;  /* 0x3000002eff2e7230 */ /* 0x000fe20000004100 */
[----:B------:R-:W-:Y:S01]  /*7650*/  MOV R45, R91 ;  /* 0x0000005b002d7202 */ /* 0x000fe20000000f00 */
[----:B------:R-:W-:-:S02]  /*7660*/  HADD2.F32 R89, -RZ, R42.H0_H0 ;  /* 0x2000002aff597230 */ /* 0x000fc40000004100 */
        /* <DEDUP_REMOVED lines=14> */
.L_x_2279:
[----:B------:R-:W-:Y:S05]  /*7750*/  BSYNC B3 ;  /* 0x0000000000037941 */ /* 0x000fea0003800000 */
.L_x_2278:
[----:B0-----:R3:W-:Y:S04]  /*7760*/  STG.E.128 desc[UR56][R84.64], R44 ;  /* 0x0000002c54007986 */ /* 0x0017e8000c101d38 */
[----:B--2---:R3:W-:Y:S02]  /*7770*/  @!P4 STG.E.128 desc[UR56][R86.64], R56 ;  /* 0x000000385600c986 */ /* 0x0047e4000c101d38 */
.L_x_2277:
[----:B------:R-:W-:Y:S05]  /*7780*/  BSYNC B2 ;  /* 0x0000000000027941 */ /* 0x000fea0003800000 */
.L_x_2276:
        /* <DEDUP_REMOVED lines=9> */
[----:B------:R-:W-:-:S05]  /*7820*/  LEA.HI.SX32 R40, R40, R109, 0x1c ;  /* 0x0000006d28287211 */ /* 0x000fca00078fe2ff */
[----:B------:R-:W-:-:S05]  /*7830*/  IMAD.SHL.U32 R41, R40, 0x8, RZ ;  /* 0x0000000828297824 */ /* 0x000fca00078e00ff */
[----:B------:R-:W-:-:S13]  /*7840*/  ISETP.GE.AND P4, PT, R41, R148, PT ;  /* 0x000000942900720c */ /* 0x000fda0003f86270 */
[--C-:B------:R-:W-:Y:S02]  /*7850*/  @!P4 SHF.R.S32.HI R42, RZ, 0x1f, R41.reuse ;  /* 0x0000001fff2ac819 */ /* 0x100fe40000011429 */
[--C-:B------:R-:W-:Y:S02]  /*7860*/  @!P4 IADD3 R134, P5, P6, R96, R134, R41.reuse ;  /* 0x000000866086c210 */ /* 0x100fe40007ebe029 */
[----:B------:R-:W-:Y:S02]  /*7870*/  LOP3.LUT R41, R196, 0x38, R41, 0xf8, !PT ;  /* 0x00000038c4297812 */ /* 0x000fe400078ef829 */
[----:B------:R-:W-:Y:S02]  /*7880*/  @!P4 IADD3.X R42, R95, R160, R42, P5, P6 ;  /* 0x000000a05f2ac210 */ /* 0x000fe40002fec42a */
[----:B------:R-:W-:Y:S02]  /*7890*/  LEA R52, P5, R43, R118, 0x1 ;  /* 0x000000762b347211 */ /* 0x000fe400078a08ff */
[----:B------:R-:W-:-:S02]  /*78a0*/  LOP3.LUT R41, R41, R198, RZ, 0x3c, !PT ;  /* 0x000000c629297212 */ /* 0x000fc400078e3cff */
[-C--:B------:R-:W-:Y:S02]  /*78b0*/  LEA.HI.X R53, R43, R119.reuse, R44, 0x1, P5 ;  /* 0x000000772b357211 */ /* 0x080fe400028f0c2c */
[----:B------:R-:W-:Y:S02]  /*78c0*/  SHF.R.S32.HI R43, RZ, 0x1f, R40 ;  /* 0x0000001fff2b7819 */ /* 0x000fe40000011428 */
[C---:B------:R-:W-:Y:S02]  /*78d0*/  @!P4 LEA R54, P5, R134.reuse, R118, 0x1 ;  /* 0x000000768636c211 */ /* 0x040fe400078a08ff */
[----:B------:R-:W-:Y:S02]  /*78e0*/  LEA.HI R43, R43, R40, RZ, 0x3 ;  /* 0x000000282b2b7211 */ /* 0x000fe400078f18ff */
[----:B------:R-:W-:Y:S02]  /*78f0*/  @!P4 LEA.HI.X R55, R134, R119, R42, 0x1, P5 ;  /* 0x000000778637c211 */ /* 0x000fe400028f0c2a */
[----:B------:R-:W-:-:S02]  /*7900*/  SHF.L.U32 R43, R43, 0xa, RZ ;  /* 0x0000000a2b2b7819 */ /* 0x000fc400000006ff */
[----:B------:R-:W-:Y:S02]  /*7910*/  ISETP.GE.AND P5, PT, R187, R120, PT ;  /* 0x00000078bb00720c */ /* 0x000fe40003fa6270 */
[----:B------:R-:W-:-:S05]  /*7920*/  LOP3.LUT R40, R43, 0x7fffe000, RZ, 0xc0, !PT ;  /* 0x7fffe0002b287812 */ /* 0x000fca00078ec0ff */
        /* <DEDUP_REMOVED lines=9> */
[--C-:B------:R-:W-:Y:S01]  /*79c0*/  SHF.R.U64 R36, R36, 0x10, R37.reuse ;  /* 0x0000001024247819 */ /* 0x100fe20000001225 */
[----:B0-----:R-:W-:Y:S01]  /*79d0*/  HADD2.F32 R86, -RZ, R176.H1_H1 ;  /* 0x300000b0ff567230 */ /* 0x001fe20000004100 */
[----:B------:R-:W-:Y:S01]  /*79e0*/  SHF.R.U32.HI R56, RZ, 0x10, R37 ;  /* 0x00000010ff387819 */ /* 0x000fe20000011625 */
[----:B------:R-:W-:Y:S01]  /*79f0*/  HADD2.F32 R58, -RZ, R174.H1_H1 ;  /* 0x300000aeff3a7230 */ /* 0x000fe20000004100 */
[----:B------:R-:W-:Y:S01]  /*7a00*/  SHF.R.U64 R37, R48, 0x10, R49 ;  /* 0x0000001030257819 */ /* 0x000fe20000001231 */
[----:B------:R-:W-:Y:S01]  /*7a10*/  HADD2.F32 R176, -RZ, R176.H0_H0 ;  /* 0x200000b0ffb07230 */ /* 0x000fe20000004100 */
[--C-:B------:R-:W-:Y:S01]  /*7a20*/  SHF.R.U64 R38, R38, 0x10, R39.reuse ;  /* 0x0000001026267819 */ /* 0x100fe20000001227 */
[----:B------:R-:W-:Y:S01]  /*7a30*/  HADD2.F32 R84, -RZ, R56.H0_H0 ;  /* 0x20000038ff547230 */ /* 0x000fe20000004100 */
[----:B------:R-:W-:Y:S01]  /*7a40*/  SHF.R.U32.HI R48, RZ, 0x10, R39 ;  /* 0x00000010ff307819 */ /* 0x000fe20000011627 */
[----:B------:R-:W-:Y:S01]  /*7a50*/  HADD2.F32 R174, -RZ, R174.H0_H0 ;  /* 0x200000aeffae7230 */ /* 0x000fe20000004100 */
[----:B------:R-:W-:-:S02]  /*7a60*/  SHF.R.U64 R39, R50, 0x10, R51 ;  /* 0x0000001032277819 */ /* 0x000fc40000001233 */
[----:B------:R-:W-:Y:S01]  /*7a70*/  SHF.R.U32.HI R50, RZ, 0x10, R51 ;  /* 0x00000010ff327819 */ /* 0x000fe20000011633 */
[----:B---3--:R-:W-:Y:S01]  /*7a80*/  IMAD.MOV.U32 R51, RZ, RZ, R45 ;  /* 0x000000ffff337224 */ /* 0x008fe200078e002d */
[----:B------:R-:W-:Y:S02]  /*7a90*/  SHF.R.U32.HI R49, RZ, 0x10, R49 ;  /* 0x00000010ff317819 */ /* 0x000fe40000011631 */
[----:B--2---:R-:W-:Y:S01]  /*7aa0*/  MOV R45, R43 ;  /* 0x0000002b002d7202 */ /* 0x004fe20000000f00 */
[----:B------:R-:W-:Y:S02]  /*7ab0*/  HADD2.F32 R43, -RZ, R41.H0_H0 ;  /* 0x20000029ff2b7230 */ /* 0x000fe40000004100 */
[--C-:B------:R-:W-:Y:S02]  /*7ac0*/  HADD2.F32 R57, -RZ, R51.reuse.H0_H0 ;  /* 0x20000033ff397230 */ /* 0x100fe40000004100 */
[----:B------:R-:W-:Y:S02]  /*7ad0*/  HADD2.F32 R51, -RZ, R51.H1_H1 ;  /* 0x30000033ff337230 */ /* 0x000fe40000004100 */
[----:B------:R-:W-:-:S02]  /*7ae0*/  HADD2.F32 R88, -RZ, R49.H0_H0 ;  /* 0x20000031ff587230 */ /* 0x000fc40000004100 */
[-C--:B------:R-:W-:Y:S01]  /*7af0*/  FMUL.FTZ R56, R57, R86.reuse ;  /* 0x0000005639387220 */ /* 0x080fe20000410000 */
[----:B------:R-:W-:Y:S02]  /*7b00*/  HADD2.F32 R49, -RZ, R41.H1_H1 ;  /* 0x30000029ff317230 */ /* 0x000fe40000004100 */
[----:B------:R-:W-:Y:S01]  /*7b10*/  FMUL.FTZ R86, R43, R86 ;  /* 0x000000562b567220 */ /* 0x000fe20000410000 */
[----:B------:R-:W-:Y:S01]  /*7b20*/  FMUL.FTZ R90, R51, R88 ;  /* 0x00000058335a7220 */ /* 0x000fe20000410000 */
[----:B------:R-:W-:Y:S01]  /*7b30*/  FFMA.FTZ R43, R43, R58, -R56 ;  /* 0x0000003a2b2b7223 */ /* 0x000fe20000010838 */
[----:B------:R-:W-:Y:S01]  /*7b40*/  FMUL.FTZ R88, R49, R88 ;  /* 0x0000005831587220 */ /* 0x000fe20000410000 */
[----:B------:R-:W-:Y:S01]  /*7b50*/  FFMA.FTZ R41, R57, R58, R86 ;  /* 0x0000003a39297223 */ /* 0x000fe20000010056 */
[----:B------:R-:W-:Y:S02]  /*7b60*/  HADD2.F32 R86, -RZ, R175.H1_H1 ;  /* 0x300000afff567230 */ /* 0x000fe40000004100 */
[-C--:B------:R-:W-:Y:S01]  /*7b70*/  FFMA.FTZ R56, R49, R84.reuse, -R90 ;  /* 0x0000005431387223 */ /* 0x080fe2000001085a */
[----:B------:R-:W-:Y:S01]  /*7b80*/  FFMA.FTZ R58, R51, R84, R88 ;  /* 0x00000054333a7223 */ /* 0x000fe20000010058 */
[----:B------:R-:W-:-:S02]  /*7b90*/  HADD2.F32 R51, -RZ, R47.H0_H0 ;  /* 0x2000002fff337230 */ /* 0x000fc40000004100 */
[----:B------:R-:W-:Y:S01]  /*7ba0*/  HADD2.F32 R57, -RZ, R47.H1_H1 ;  /* 0x3000002fff397230 */ /* 0x000fe20000004100 */
[----:B------:R-:W-:Y:S01]  /*7bb0*/  F2FP.F16.F32.PACK_AB R43, R56, R43 ;  /* 0x0000002b382b723e */ /* 0x000fe200000000ff */
[----:B------:R-:W-:Y:S02]  /*7bc0*/  HADD2.F32 R88, -RZ, R50.H0_H0 ;  /* 0x20000032ff587230 */ /* 0x000fe40000004100 */
[----:B------:R-:W-:Y:S02]  /*7bd0*/  HADD2.F32 R49, -RZ, R45.H1_H1 ;  /* 0x3000002dff317230 */ /* 0x000fe40000004100 */
[----:B------:R-:W-:Y:S02]  /*7be0*/  HADD2.F32 R84, -RZ, R173.H1_H1 ;  /* 0x300000adff547230 */ /* 0x000fe40000004100 */
[-C--:B------:R-:W-:Y:S01]  /*7bf0*/  FMUL.FTZ R90, R57, R88.reuse ;  /* 0x00000058395a7220 */ /* 0x080fe20000410000 */
[----:B------:R-:W-:Y:S02]  /*7c00*/  HADD2.F32 R47, -RZ, R45.H0_H0 ;  /* 0x2000002dff2f7230 */ /* 0x000fe40000004100 */
[----:B------:R-:W-:Y:S01]  /*7c10*/  FMUL.FTZ R88, R49, R88 ;  /* 0x0000005831587220 */ /* 0x000fe20000410000 */
[----:B------:R-:W-:-:S02]  /*7c20*/  HADD2.F32 R50, -RZ, R48.H0_H0 ;  /* 0x20000030ff327230 */ /* 0x000fc40000004100 */
[-C--:B------:R-:W-:Y:S01]  /*7c30*/  FMUL.FTZ R48, R51, R86.reuse ;  /* 0x0000005633307220 */ /* 0x080fe20000410000 */
[----:B------:R-:W-:Y:S02]  /*7c40*/  HADD2.F32 R175, -RZ, R175.H0_H0 ;  /* 0x200000afffaf7230 */ /* 0x000fe40000004100 */
[C---:B------:R-:W-:Y:S01]  /*7c50*/  FMUL.FTZ R86, R47.reuse, R86 ;  /* 0x000000562f567220 */ /* 0x040fe20000410000 */
[----:B------:R-:W-:Y:S02]  /*7c60*/  HADD2.F32 R173, -RZ, R173.H0_H0 ;  /* 0x200000adffad7230 */ /* 0x000fe40000004100 */
[----:B------:R-:W-:Y:S01]  /*7c70*/  FFMA.FTZ R45, R47, R84, -R48 ;  /* 0x000000542f2d7223 */ /* 0x000fe20000010830 */
[-C--:B------:R-:W-:Y:S01]  /*7c80*/  FFMA.FTZ R48, R49, R50.reuse, -R90 ;  /* 0x0000003231307223 */ /* 0x080fe2000001085a */
[----:B------:R-:W-:Y:S01]  /*7c90*/  FFMA.FTZ R50, R57, R50, R88 ;  /* 0x0000003239327223 */ /* 0x000fe20000010058 */
        /* <DEDUP_REMOVED lines=11> */
[C---:B------:R-:W-:Y:S01]  /*7d50*/  FMUL.FTZ R176, R37.reuse, R176 ;  /* 0x000000b025b07220 */ /* 0x040fe20000410000 */
[-C--:B------:R-:W-:Y:S01]  /*7d60*/  FMUL.FTZ R59, R44, R57.reuse ;  /* 0x000000392c3b7220 */ /* 0x080fe20000410000 */
[C---:B------:R-:W-:Y:S01]  /*7d70*/  FMUL.FTZ R57, R40.reuse, R57 ;  /* 0x0000003928397220 */ /* 0x040fe20000410000 */
        /* <DEDUP_REMOVED lines=9> */
[----:B------:R-:W-:Y:S01]  /*7e10*/  FMUL.FTZ R59, R46, R57 ;  /* 0x000000392e3b7220 */ /* 0x000fe20000410000 */
[----:B------:R-:W-:Y:S02]  /*7e20*/  HADD2.F32 R51, -RZ, R38.H0_H0 ;  /* 0x20000026ff337230 */ /* 0x000fe40000004100 */
[-C--:B------:R-:W-:Y:S01]  /*7e30*/  FMUL.FTZ R38, R44, R175.reuse ;  /* 0x000000af2c267220 */ /* 0x080fe20000410000 */
[----:B------:R-:W-:Y:S01]  /*7e40*/  FMUL.FTZ R175, R39, R175 ;  /* 0x000000af27af7220 */ /* 0x000fe20000410000 */
[----:B------:R-:W-:Y:S01]  /*7e50*/  FMUL.FTZ R57, R42, R57 ;  /* 0x000000392a397220 */ /* 0x000fe20000410000 */
[----:B------:R-:W-:-:S02]  /*7e60*/  IMAD.MOV.U32 R41, RZ, RZ, R43 ;  /* 0x000000ffff297224 */ /* 0x000fc400078e002b */
[----:B------:R-:W-:Y:S01]  /*7e70*/  FFMA.FTZ R38, R39, R173, -R38 ;  /* 0x000000ad27267223 */ /* 0x000fe20000010826 */
[----:B------:R-:W-:Y:S01]  /*7e80*/  FFMA.FTZ R59, R42, R51, -R59 ;  /* 0x000000332a3b7223 */ /* 0x000fe2000001083b */
[----:B------:R-:W-:Y:S01]  /*7e90*/  F2FP.F16.F32.PACK_AB R42, R49, R36 ;  /* 0x00000024312a723e */ /* 0x000fe200000000ff */
[----:B------:R-:W-:Y:S01]  /*7ea0*/  FFMA.FTZ R175, R44, R173, R175 ;  /* 0x000000ad2caf7223 */ /* 0x000fe200000100af */
[----:B------:R-:W-:Y:S01]  /*7eb0*/  FFMA.FTZ R46, R46, R51, R57 ;  /* 0x000000332e2e7223 */ /* 0x000fe20000010039 */
[----:B------:R-:W-:Y:S01]  /*7ec0*/  F2FP.F16.F32.PACK_AB R44, R40, R37 ;  /* 0x00000025282c723e */ /* 0x000fe200000000ff */
[----:B------:R-:W-:Y:S01]  /*7ed0*/  IMAD.MOV.U32 R43, RZ, RZ, R48 ;  /* 0x000000ffff2b7224 */ /* 0x000fe200078e0030 */
[----:B------:R-:W-:Y:S01]  /*7ee0*/  F2FP.F16.F32.PACK_AB R59, R59, R38 ;  /* 0x000000263b3b723e */ /* 0x000fe200000000ff */
[----:B------:R-:W-:Y:S01]  /*7ef0*/  IMAD.MOV.U32 R40, RZ, RZ, R42 ;  /* 0x000000ffff287224 */ /* 0x000fe200078e002a */
[----:B------:R-:W-:Y:S02]  /*7f00*/  F2FP.F16.F32.PACK_AB R46, R46, R175 ;  /* 0x000000af2e2e723e */ /* 0x000fe400000000ff */
[----:B------:R-:W-:-:S07]  /*7f10*/  MOV R42, R59 ;  /* 0x0000003b002a7202 */ /* 0x000fce0000000f00 */
.L_x_2281:
[----:B------:R-:W-:Y:S05]  /*7f20*/  BSYNC B2 ;  /* 0x0000000000027941 */ /* 0x000fea0003800000 */
.L_x_2280:
[----:B--2---:R4:W-:Y:S04]  /*7f30*/  STG.E.128 desc[UR56][R52.64], R40 ;  /* 0x0000002834007986 */ /* 0x0049e8000c101d38 */
[----:B---3--:R4:W-:Y:S02]  /*7f40*/  @!P4 STG.E.128 desc[UR56][R54.64], R44 ;  /* 0x0000002c3600c986 */ /* 0x0089e4000c101d38 */
.L_x_2271:
[----:B------:R-:W-:Y:S05]  /*7f50*/  BSYNC B1 ;  /* 0x0000000000017941 */ /* 0x000fea0003800000 */
.L_x_2270:
        /* <DEDUP_REMOVED lines=15> */
[----:B------:R-:W-:Y:S02]  /*8050*/  SHF.R.S32.HI R39, RZ, 0x1f, R36 ;  /* 0x0000001fff277819 */ /* 0x000fe40000011424 */
[----:B------:R-:W-:Y:S02]  /*8060*/  SHF.L.U32 R37, R36, 0x3, RZ ;  /* 0x0000000324257819 */ /* 0x000fe400000006ff */
[----:B------:R-:W-:Y:S02]  /*8070*/  LEA.HI R39, R39, R36, RZ, 0x3 ;  /* 0x0000002427277211 */ /* 0x000fe400078f18ff */
[----:B------:R-:W-:Y:S02]  /*8080*/  ISETP.GE.AND P0, PT, R37, R148, PT ;  /* 0x000000942500720c */ /* 0x000fe40003f06270 */
[----:B------:R-:W-:Y:S01]  /*8090*/  LOP3.LUT R36, R191, 0x38, R37, 0xf8, !PT ;  /* 0x00000038bf247812 */ /* 0x000fe200078ef825 */
[----:B------:R-:W-:-:S03]  /*80a0*/  IMAD.SHL.U32 R39, R39, 0x400, RZ ;  /* 0x0000040027277824 */ /* 0x000fc600078e00ff */
[----:B------:R-:W-:Y:S02]  /*80b0*/  LOP3.LUT R36, R36, R225, RZ, 0x3c, !PT ;  /* 0x000000e124247212 */ /* 0x000fe400078e3cff */
[----:B------:R-:W-:-:S04]  /*80c0*/  LOP3.LUT R39, R39, 0x7fffe000, RZ, 0xc0, !PT ;  /* 0x7fffe00027277812 */ /* 0x000fc800078ec0ff */
[----:B------:R-:W-:Y:S02]  /*80d0*/  IADD3 R36, R36, R39, R199 ;  /* 0x0000002724247210 */ /* 0x000fe40007ffe0c7 */
[--C-:B------:R-:W-:Y:S02]  /*80e0*/  @!P0 SHF.R.S32.HI R41, RZ, 0x1f, R37.reuse ;  /* 0x0000001fff298819 */ /* 0x100fe40000011425 */
[----:B------:R-:W-:Y:S01]  /*80f0*/  @!P0 IADD3 R38, P4, P5, R96, R130, R37 ;  /* 0x0000008260268210 */ /* 0x000fe20007d9e025 */
[C---:B------:R-:W-:Y:S02]  /*8100*/  IMAD R39, R19.reuse, 0x6000, R36 ;  /* 0x0000600013277824 */ /* 0x040fe400078e0224 */
[----:B------:R-:W-:Y:S01]  /*8110*/  IMAD R37, R19, 0x6000, R143 ;  /* 0x0000600013257824 */ /* 0x000fe200078e028f */
[----:B------:R-:W-:Y:S02]  /*8120*/  @!P0 IADD3.X R41, R95, R48, R41, P4, P5 ;  /* 0x000000305f298210 */ /* 0x000fe400027ea429 */
[----:B---3--:R-:W-:Y:S01]  /*8130*/  LEA R44, P4, R40, R118, 0x1 ;  /* 0x00000076282c7211 */ /* 0x008fe200078808ff */
[----:B------:R-:W-:-:S03]  /*8140*/  IMAD R37, R37, 0x2, R18 ;  /* 0x0000000225257824 */ /* 0x000fc600078e0212 */
[----:B------:R-:W-:Y:S02]  /*8150*/  LEA.HI.X R45, R40, R119, R42, 0x1, P4 ;  /* 0x00000077282d7211 */ /* 0x000fe400020f0c2a */
[----:B------:R-:W-:Y:S02]  /*8160*/  LEA R40, R39, R18, 0x1 ;  /* 0x0000001227287211 */ /* 0x000fe400078e08ff */
[----:B------:R-:W-:-:S04]  /*8170*/  @!P0 LEA R46, P4, R38, R118, 0x1 ;  /* 0x00000076262e8211 */ /* 0x000fc800078808ff */
[----:B------:R-:W-:Y:S02]  /*8180*/  @!P0 LEA.HI.X R47, R38, R119, R41, 0x1, P4 ;  /* 0x00000077262f8211 */ /* 0x000fe400020f0c29 */
[----:B------:R-:W2:Y:S01]  /*8190*/  LDS.128 R36, [R37+0x1c400] ;  /* 0x01c4000025247984 */ /* 0x000ea20000000c00 */
[----:B------:R-:W-:-:S03]  /*81a0*/  ISETP.GE.AND P4, PT, R22, R120, PT ;  /* 0x000000781600720c */ /* 0x000fc60003f86270 */
[----:B------:R-:W3:Y:S10]  /*81b0*/  LDS.128 R40, [R40+0x1c400] ;  /* 0x01c4000028287984 */ /* 0x000ef40000000c00 */
[----:B------:R-:W-:Y:S05]  /*81c0*/  @P4 BRA `(.L_x_2285) ;  /* 0x0000000400544947 */ /* 0x000fea0003800000 */
[----:B---3--:R-:W-:Y:S01]  /*81d0*/  IMAD.MOV.U32 R54, RZ, RZ, R41 ;  /* 0x000000ffff367224 */ /* 0x008fe200078e0029 */
[----:B------:R-:W-:Y:S01]  /*81e0*/  SHF.R.U32.HI R59, RZ, 0x10, R81 ;  /* 0x00000010ff3b7819 */ /* 0x000fe20000011651 */
[----:B------:R-:W-:Y:S01]  /*81f0*/  IMAD.MOV.U32 R55, RZ, RZ, R43 ;  /* 0x000000ffff377224 */ /* 0x000fe200078e002b */
[--C-:B------:R-:W-:Y:S01]  /*8200*/  SHF.R.U32.HI R57, RZ, 0x10, R69.reuse ;  /* 0x00000010ff397819 */ /* 0x100fe20000011645 */
[----:B------:R-:W-:Y:S01]  /*8210*/  IMAD.MOV.U32 R53, RZ, RZ, R40 ;  /* 0x000000ffff357224 */ /* 0x000fe200078e0028 */
[----:B--2---:R-:W-:Y:S01]  /*8220*/  MOV R41, R39 ;  /* 0x0000002700297202 */ /* 0x004fe20000000f00 */
        /* <DEDUP_REMOVED lines=53> */
[----:B------:R-:W-:Y:S01]  /*8580*/  FFMA.FTZ R59, R52, R162, -R59 ;  /* 0x000000a2343b7223 */ /* 0x000fe2000001083b */
[----:B------:R-:W-:-:S02]  /*8590*/  HADD2.F32 R51, -RZ, R51.H0_H0 ;  /* 0x20000033ff337230 */ /* 0x000fc40000004100 */
[-C--:B------:R-:W-:Y:S01]  /*85a0*/  FFMA.FTZ R52, R36, R50.reuse, -R69 ;  /* 0x0000003224347223 */ /* 0x080fe20000010845 */
[----:B------:R-:W-:Y:S01]  /*85b0*/  FFMA.FTZ R53, R53, R50, R68 ;  /* 0x0000003235357223 */ /* 0x000fe20000010044 */
[----:B------:R-:W-:Y:S02]  /*85c0*/  HADD2.F32 R50, -RZ, R42.H0_H0 ;  /* 0x2000002aff327230 */ /* 0x000fe40000004100 */
[----:B------:R-:W-:Y:S01]  /*85d0*/  FFMA.FTZ R58, R55, R162, R58 ;  /* 0x000000a2373a7223 */ /* 0x000fe2000001003a */
[----:B------:R-:W-:Y:S01]  /*85e0*/  HADD2.F32 R36, -RZ, R38.H0_H0 ;  /* 0x20000026ff247230 */ /* 0x000fe20000004100 */
        /* <DEDUP_REMOVED lines=19> */
.L_x_2285:
[----:B------:R-:W-:Y:S05]  /*8720*/  BSYNC B2 ;  /* 0x0000000000027941 */ /* 0x000fea0003800000 */
.L_x_2284:
[----:B--2---:R2:W-:Y:S04]  /*8730*/  STG.E.128 desc[UR56][R44.64], R36 ;  /* 0x000000242c007986 */ /* 0x0045e8000c101d38 */
[----:B---3--:R2:W-:Y:S02]  /*8740*/  @!P0 STG.E.128 desc[UR56][R46.64], R40 ;  /* 0x000000282e008986 */ /* 0x0085e4000c101d38 */
.L_x_2283:
[----:B------:R-:W-:Y:S05]  /*8750*/  BSYNC B1 ;  /* 0x0000000000017941 */ /* 0x000fea0003800000 */
.L_x_2282:
        /* <DEDUP_REMOVED lines=18> */
[----:B------:R-:W-:Y:S01]  /*8880*/  IADD3 R36, R36, R37, R199 ;  /* 0x0000002524247210 */ /* 0x000fe20007ffe0c7 */
[C---:B------:R-:W-:Y:S01]  /*8890*/  IMAD R37, R19.reuse, 0x6000, R137 ;  /* 0x0000600013257824 */ /* 0x040fe200078e0289 */
[--C-:B------:R-:W-:Y:S02]  /*88a0*/  @!P0 SHF.R.S32.HI R41, RZ, 0x1f, R39.reuse ;  /* 0x0000001fff298819 */ /* 0x100fe40000011427 */
[----:B------:R-:W-:Y:S01]  /*88b0*/  @!P0 IADD3 R38, P4, P5, R96, R130, R39 ;  /* 0x0000008260268210 */ /* 0x000fe20007d9e027 */
[----:B------:R-:W-:Y:S02]  /*88c0*/  IMAD R39, R19, 0x6000, R36 ;  /* 0x0000600013277824 */ /* 0x000fe400078e0224 */
[----:B------:R-:W-:Y:S01]  /*88d0*/  IMAD R37, R37, 0x2, R18 ;  /* 0x0000000225257824 */ /* 0x000fe200078e0212 */
[----:B------:R-:W-:Y:S02]  /*88e0*/  @!P0 IADD3.X R41, R95, R48, R41, P4, P5 ;  /* 0x000000305f298210 */ /* 0x000fe400027ea429 */
[----:B---3--:R-:W-:-:S04]  /*88f0*/  LEA R44, P4, R40, R118, 0x1 ;  /* 0x00000076282c7211 */ /* 0x008fc800078808ff */
        /* <DEDUP_REMOVED lines=8> */
[----:B--2---:R-:W-:Y:S01]  /*8980*/  IMAD.MOV.U32 R53, RZ, RZ, R36 ;  /* 0x000000ffff357224 */ /* 0x004fe200078e0024 */
[----:B------:R-:W-:Y:S01]  /*8990*/  SHF.R.U32.HI R58, RZ, 0x10, R77 ;  /* 0x00000010ff3a7819 */ /* 0x000fe2000001164d */
[----:B---3--:R-:W-:Y:S01]  /*89a0*/  IMAD.MOV.U32 R36, RZ, RZ, R41 ;  /* 0x000000ffff247224 */ /* 0x008fe200078e0029 */
[----:B------:R-:W-:Y:S01]  /*89b0*/  MOV R54, R40 ;  /* 0x0000002800367202 */ /* 0x000fe20000000f00 */
[----:B------:R-:W-:Y:S01]  /*89c0*/  IMAD.MOV.U32 R55, RZ, RZ, R43 ;  /* 0x000000ffff377224 */ /* 0x000fe200078e002b */
[--C-:B------:R-:W-:Y:S01]  /*89d0*/  SHF.R.U32.HI R56, RZ, 0x10, R65.reuse ;  /* 0x00000010ff387819 */ /* 0x100fe20000011641 */
[----:B------:R-:W-:Y:S01]  /*89e0*/  HADD2.F32 R59, -RZ, R159.H1_H1 ;  /* 0x3000009fff3b7230 */ /* 0x000fe20000004100 */
[----:B------:R-:W-:Y:S01]  /*89f0*/  SHF.R.U64 R51, R64, 0x10, R65 ;  /* 0x0000001040337819 */ /* 0x000fe20000001241 */
[--C-:B------:R-:W-:Y:S01]  /*8a00*/  HADD2.F32 R40, -RZ, R36.reuse.H0_H0 ;  /* 0x20000024ff287230 */ /* 0x100fe20000004100 */
[--C-:B------:R-:W-:Y:S01]  /*8a10*/  SHF.R.U64 R50, R78, 0x10, R79.reuse ;  /* 0x000000104e327819 */ /* 0x100fe2000000124f */
[----:B------:R-:W-:Y:S01]  /*8a20*/  HADD2.F32 R43, -RZ, R36.H1_H1 ;  /* 0x30000024ff2b7230 */ /* 0x000fe20000004100 */
[----:B------:R-:W-:Y:S01]  /*8a30*/  SHF.R.U32.HI R78, RZ, 0x10, R79 ;  /* 0x00000010ff4e7819 */ /* 0x000fe2000001164f */
        /* <DEDUP_REMOVED lines=17> */
[----:B------:R-:W-:-:S02]  /*8b50*/  HADD2.F32 R56, -RZ, R55.H0_H0 ;  /* 0x20000037ff387230 */ /* 0x000fc40000004100 */
[----:B------:R-:W-:Y:S01]  /*8b60*/  HADD2.F32 R55, -RZ, R55.H1_H1 ;  /* 0x30000037ff377230 */ /* 0x000fe20000004100 */
[----:B------:R-:W-:Y:S01]  /*8b70*/  F2FP.F16.F32.PACK_AB R39, R39, R36 ;  /* 0x000000242727723e */ /* 0x000fe200000000ff */
[--C-:B------:R-:W-:Y:S02]  /*8b80*/  HADD2.F32 R43, -RZ, R41.reuse.H0_H0 ;  /* 0x20000029ff2b7230 */ /* 0x100fe40000004100 */
[----:B------:R-:W-:Y:S02]  /*8b90*/  HADD2.F32 R64, -RZ, R78.H0_H0 ;  /* 0x2000004eff407230 */ /* 0x000fe40000004100 */
[----:B------:R-:W-:Y:S02]  /*8ba0*/  HADD2.F32 R59, -RZ, R158.H1_H1 ;  /* 0x3000009eff3b7230 */ /* 0x000fe40000004100 */
[----:B------:R-:W-:Y:S02]  /*8bb0*/  HADD2.F32 R41, -RZ, R41.H1_H1 ;  /* 0x30000029ff297230 */ /* 0x000fe40000004100 */
[----:B------:R-:W-:Y:S01]  /*8bc0*/  FMUL.FTZ R68, R55, R64 ;  /* 0x0000004037447220 */ /* 0x000fe20000410000 */
[----:B------:R-:W-:-:S02]  /*8bd0*/  HADD2.F32 R57, -RZ, R156.H1_H1 ;  /* 0x3000009cff397230 */ /* 0x000fc40000004100 */
[-C--:B------:R-:W-:Y:S01]  /*8be0*/  FMUL.FTZ R65, R43, R59.reuse ;  /* 0x0000003b2b417220 */ /* 0x080fe20000410000 */
[----:B------:R-:W-:Y:S02]  /*8bf0*/  HADD2.F32 R58, -RZ, R66.H0_H0 ;  /* 0x20000042ff3a7230 */ /* 0x000fe40000004100 */
[C---:B------:R-:W-:Y:S01]  /*8c00*/  FMUL.FTZ R66, R56.reuse, R59 ;  /* 0x0000003b38427220 */ /* 0x040fe20000410000 */
[----:B------:R-:W-:Y:S01]  /*8c10*/  FMUL.FTZ R64, R41, R64 ;  /* 0x0000004029407220 */ /* 0x000fe20000410000 */
[----:B------:R-:W-:Y:S02]  /*8c20*/  HADD2.F32 R52, -RZ, R52.H0_H0 ;  /* 0x20000034ff347230 */ /* 0x000fe40000004100 */
[-C--:B------:R-:W-:Y:S01]  /*8c30*/  FFMA.FTZ R65, R56, R57.reuse, R65 ;  /* 0x0000003938417223 */ /* 0x080fe20000010041 */
[----:B------:R-:W-:Y:S01]  /*8c40*/  FFMA.FTZ R59, R43, R57, -R66 ;  /* 0x000000392b3b7223 */ /* 0x000fe20000010842 */
[-C--:B------:R-:W-:Y:S01]  /*8c50*/  FFMA.FTZ R68, R41, R58.reuse, -R68 ;  /* 0x0000003a29447223 */ /* 0x080fe20000010844 */
[----:B------:R-:W-:Y:S01]  /*8c60*/  FFMA.FTZ R70, R55, R58, R64 ;  /* 0x0000003a37467223 */ /* 0x000fe20000010040 */
[----:B------:R-:W-:-:S02]  /*8c70*/  HADD2.F32 R58, -RZ, R159.H0_H0 ;  /* 0x2000009fff3a7230 */ /* 0x000fc40000004100 */
[--C-:B------:R-:W-:Y:S01]  /*8c80*/  HADD2.F32 R43, -RZ, R54.reuse.H0_H0 ;  /* 0x20000036ff2b7230 */ /* 0x100fe20000004100 */
[----:B------:R-:W-:Y:S01]  /*8c90*/  F2FP.F16.F32.PACK_AB R59, R68, R59 ;  /* 0x0000003b443b723e */ /* 0x000fe200000000ff */
[--C-:B------:R-:W-:Y:S02]  /*8ca0*/  HADD2.F32 R41, -RZ, R53.reuse.H0_H0 ;  /* 0x20000035ff297230 */ /* 0x100fe40000004100 */
        /* <DEDUP_REMOVED lines=29> */
[----:B------:R-:W-:Y:S02]  /*8e80*/  F2FP.F16.F32.PACK_AB R41, R40, R37 ;  /* 0x000000252829723e */ /* 0x000fe400000000ff */
[----:B------:R-:W-:Y:S01]  /*8e90*/  MOV R37, R39 ;  /* 0x0000002700257202 */ /* 0x000fe20000000f00 */
[----:B------:R-:W-:Y:S01]  /*8ea0*/  IMAD.MOV.U32 R39, RZ, RZ, R59 ;  /* 0x000000ffff277224 */ /* 0x000fe200078e003b */
[----:B------:R-:W-:-:S02]  /*8eb0*/  F2FP.F16.F32.PACK_AB R43, R70, R65 ;  /* 0x00000041462b723e */ /* 0x000fc400000000ff */
[----:B------:R-:W-:Y:S02]  /*8ec0*/  F2FP.F16.F32.PACK_AB R40, R55, R58 ;  /* 0x0000003a3728723e */ /* 0x000fe400000000ff */
[----:B------:R-:W-:Y:S02]  /*8ed0*/  F2FP.F16.F32.PACK_AB R38, R57, R50 ;  /* 0x000000323926723e */ /* 0x000fe400000000ff */
[----:B------:R-:W-:-:S07]  /*8ee0*/  F2FP.F16.F32.PACK_AB R42, R51, R158 ;  /* 0x0000009e332a723e */ /* 0x000fce00000000ff */
.L_x_2289:
[----:B------:R-:W-:Y:S05]  /*8ef0*/  BSYNC B2 ;  /* 0x0000000000027941 */ /* 0x000fea0003800000 */
.L_x_2288:
[----:B--2---:R2:W-:Y:S04]  /*8f00*/  STG.E.128 desc[UR56][R44.64], R36 ;  /* 0x000000242c007986 */ /* 0x0045e8000c101d38 */
[----:B---3--:R2:W-:Y:S02]  /*8f10*/  @!P0 STG.E.128 desc[UR56][R46.64], R40 ;  /* 0x000000282e008986 */ /* 0x0085e4000c101d38 */
.L_x_2287:
[----:B------:R-:W-:Y:S05]  /*8f20*/  BSYNC B1 ;  /* 0x0000000000017941 */ /* 0x000fea0003800000 */
.L_x_2286:
[----:B------:R-:W-:-:S13]  /*8f30*/  ISETP.NE.AND P0, PT, R9, RZ, PT ;  /* 0x000000ff0900720c */ /* 0x000fda0003f05270 */
[----:B------:R-:W-:Y:S05]  /*8f40*/  @!P0 BRA `(.L_x_2240) ;  /* 0x0000000800c08947 */ /* 0x000fea0003800000 */
[----:B------:R-:W-:Y:S01]  /*8f50*/  ISETP.NE.AND P4, PT, R112, RZ, PT ;  /* 0x000000ff7000720c */ /* 0x000fe20003f85270 */
[----:B------:R-:W-:Y:S03]  /*8f60*/  BSSY B1, `(.L_x_2290) ;  /* 0x000006f000017945 */ /* 0x000fe60003800000 */
[----:B------:R-:W-:Y:S02]  /*8f70*/  SEL R149, R121, R149, !P4 ;  /* 0x0000009579957207 */ /* 0x000fe40006000000 */
[----:B--234-:R-:W-:Y:S02]  /*8f80*/  IADD3 R45, P0, P4, R96, R130, R15 ;  /* 0x00000082602d7210 */ /* 0x01cfe40007c1e00f */
[----:B------:R-:W-:Y:S02]  /*8f90*/  SHF.R.S32.HI R36, RZ, 0x1f, R149 ;  /* 0x0000001fff247819 */ /* 0x000fe40000011495 */
[----:B------:R-:W-:-:S02]  /*8fa0*/  IADD3.X R46, R95, R48, R11, P0, P4 ;  /* 0x000000305f2e7210 */ /* 0x000fc400007e840b */
[----:B------:R-:W-:Y:S02]  /*8fb0*/  LEA.HI R36, R36, R149, RZ, 0x4 ;  /* 0x0000009524247211 */ /* 0x000fe400078f20ff */
[----:B------:R-:W-:Y:S02]  /*8fc0*/  ISETP.GE.AND P4, PT, R187, R120, PT ;  /* 0x00000078bb00720c */ /* 0x000fe40003f86270 */
[----:B------:R-:W-:Y:S02]  /*8fd0*/  LEA.HI.SX32 R36, R36, R109, 0x1c ;  /* 0x0000006d24247211 */ /* 0x000fe400078fe2ff */
[C---:B------:R-:W-:Y:S02]  /*8fe0*/  LEA R44, P0, R45.reuse, R118, 0x1 ;  /* 0x000000762d2c7211 */ /* 0x040fe400078008ff */
[----:B------:R-:W-:Y:S01]  /*8ff0*/  SHF.R.S32.HI R37, RZ, 0x1f, R36 ;  /* 0x0000001fff257819 */ /* 0x000fe20000011424 */
[----:B------:R-:W-:Y:S01]  /*9000*/  IMAD.SHL.U32 R47, R36, 0x8, RZ ;  /* 0x00000008242f7824 */ /* 0x000fe200078e00ff */
[----:B------:R-:W-:-:S02]  /*9010*/  LEA.HI.X R45, R45, R119, R46, 0x1, P0 ;  /* 0x000000772d2d7211 */ /* 0x000fc400000f0c2e */
[----:B------:R-:W-:Y:S02]  /*9020*/  LEA.HI R37, R37, R36, RZ, 0x3 ;  /* 0x0000002425257211 */ /* 0x000fe400078f18ff */
[----:B------:R-:W-:Y:S02]  /*9030*/  LOP3.LUT R36, R191, 0x38, R47, 0xf8, !PT ;  /* 0x00000038bf247812 */ /* 0x000fe400078ef82f */
[----:B------:R-:W-:Y:S02]  /*9040*/  SHF.L.U32 R37, R37, 0xa, RZ ;  /* 0x0000000a25257819 */ /* 0x000fe400000006ff */
[----:B------:R-:W-:Y:S02]  /*9050*/  LOP3.LUT R36, R36, R225, RZ, 0x3c, !PT ;  /* 0x000000e124247212 */ /* 0x000fe400078e3cff */
[----:B------:R-:W-:-:S04]  /*9060*/  LOP3.LUT R37, R37, 0x7fffe000, RZ, 0xc0, !PT ;  /* 0x7fffe00025257812 */ /* 0x000fc800078ec0ff */
[----:B------:R-:W-:Y:S01]  /*9070*/  IADD3 R36, R36, R37, R199 ;  /* 0x0000002524247210 */ /* 0x000fe20007ffe0c7 */
[----:B------:R-:W-:-:S04]  /*9080*/  IMAD R37, R19, 0x6000, R136 ;  /* 0x0000600013257824 */ /* 0x000fc800078e0288 */
[----:B------:R-:W-:Y:S02]  /*9090*/  IMAD R39, R19, 0x6000, R36 ;  /* 0x0000600013277824 */ /* 0x000fe400078e0224 */
[--C-:B------:R-:W-:Y:S02]  /*90a0*/  IMAD R37, R37, 0x2, R18.reuse ;  /* 0x0000000225257824 */ /* 0x100fe400078e0212 */
[----:B------:R-:W-:-:S04]  /*90b0*/  IMAD R40, R39, 0x2, R18 ;  /* 0x0000000227287824 */ /* 0x000fc800078e0212 */
[----:B------:R-:W2:Y:S04]  /*90c0*/  LDS.128 R36, [R37+0x1c400] ;  /* 0x01c4000025247984 */ /* 0x000ea80000000c00 */
[----:B------:R-:W3:Y:S01]  /*90d0*/  LDS.128 R40, [R40+0x1c400] ;  /* 0x01c4000028287984 */ /* 0x000ee20000000c00 */
[----:B------:R-:W-:Y:S05]  /*90e0*/  @P4 BRA `(.L_x_2291) ;  /* 0x0000000400584947 */ /* 0x000fea0003800000 */
[----:B------:R-:W-:Y:S01]  /*90f0*/  SHF.R.U32.HI R54, RZ, 0x10, R73 ;  /* 0x00000010ff367819 */ /* 0x000fe20000011649 */
[----:B---3--:R-:W-:Y:S01]  /*9100*/  IMAD.MOV.U32 R50, RZ, RZ, R42 ;  /* 0x000000ffff327224 */ /* 0x008fe200078e002a */
[----:B------:R-:W-:Y:S01]  /*9110*/  MOV R49, R40 ;  /* 0x0000002800317202 */ /* 0x000fe20000000f00 */
[----:B--2---:R-:W-:Y:S01]  /*9120*/  IMAD.MOV.U32 R40, RZ, RZ, R38 ;  /* 0x000000ffff287224 */ /* 0x004fe200078e0026 */
[--C-:B------:R-:W-:Y:S01]  /*9130*/  SHF.R.U32.HI R52, RZ, 0x10, R61.reuse ;  /* 0x00000010ff347819 */ /* 0x100fe2000001163d */
[----:B------:R-:W-:Y:S01]  /*9140*/  HADD2.F32 R53, -RZ, R155.H1_H1 ;  /* 0x3000009bff357230 */ /* 0x000fe20000004100 */
[----:B------:R-:W-:Y:S01]  /*9150*/  SHF.R.U64 R65, R60, 0x10, R61 ;  /* 0x000000103c417819 */ /* 0x000fe2000000123d */
[----:B------:R-:W-:Y:S01]  /*9160*/  HADD2.F32 R42, -RZ, R41.H0_H0 ;  /* 0x20000029ff2a7230 */ /* 0x000fe20000004100 */
[--C-:B------:R-:W-:Y:S01]  /*9170*/  SHF.R.U64 R61, R74, 0x10, R75.reuse ;  /* 0x000000104a3d7819 */ /* 0x100fe2000000124b */
[----:B------:R-:W-:Y:S01]  /*9180*/  HADD2.F32 R38, -RZ, R37.H0_H0 ;  /* 0x20000025ff267230 */ /* 0x000fe20000004100 */
[----:B------:R-:W-:Y:S01]  /*9190*/  SHF.R.U32.HI R74, RZ, 0x10, R75 ;  /* 0x00000010ff4a7819 */ /* 0x000fe2000001164b */
        /* <DEDUP_REMOVED lines=14> */
[----:B------:R-:W-:Y:S01]  /*9280*/  HADD2.F32 R38, -RZ, R43.H0_H0 ;  /* 0x2000002bff267230 */ /* 0x000fe20000004100 */
[----:B------:R-:W-:Y:S01]  /*9290*/  SHF.R.U32.HI R62, RZ, 0x10, R63 ;  /* 0x00000010ff3e7819 */ /* 0x000fe2000001163f */
[----:B------:R-:W-:Y:S02]  /*92a0*/  HADD2.F32 R37, -RZ, R39.H0_H0 ;  /* 0x20000027ff257230 */ /* 0x000fe40000004100 */
[----:B------:R-:W-:Y:S01]  /*92b0*/  FFMA.FTZ R54, R41, R52, R54 ;  /* 0x0000003429367223 */ /* 0x000fe20000010036 */
[----:B------:R-:W-:Y:S02]  /*92c0*/  HADD2.F32 R41, -RZ, R152.H1_H1 ;  /* 0x30000098ff297230 */ /* 0x000fe40000004100 */
[-C--:B------:R-:W-:Y:S01]  /*92d0*/  FMUL.FTZ R58, R38, R51.reuse ;  /* 0x00000033263a7220 */ /* 0x080fe20000410000 */
[----:B------:R-:W-:Y:S02]  /*92e0*/  HADD2.F32 R43, -RZ, R43.H1_H1 ;  /* 0x3000002bff2b7230 */ /* 0x000fe40000004100 */
[----:B------:R-:W-:Y:S01]  /*92f0*/  FMUL.FTZ R51, R37, R51 ;  /* 0x0000003325337220 */ /* 0x000fe20000410000 */
[----:B------:R-:W-:Y:S01]  /*9300*/  HADD2.F32 R52, -RZ, R74.H0_H0 ;  /* 0x2000004aff347230 */ /* 0x000fe20000004100 */
[----:B------:R-:W-:Y:S01]  /*9310*/  SHF.R.U64 R64, R72, 0x10, R73 ;  /* 0x0000001048407819 */ /* 0x000fe20000001249 */
[----:B------:R-:W-:-:S02]  /*9320*/  HADD2.F32 R39, -RZ, R39.H1_H1 ;  /* 0x30000027ff277230 */ /* 0x000fc40000004100 */
[-C--:B------:R-:W-:Y:S01]  /*9330*/  FFMA.FTZ R57, R38, R41.reuse, R51 ;  /* 0x0000002926397223 */ /* 0x080fe20000010033 */
[----:B------:R-:W-:Y:S02]  /*9340*/  HADD2.F32 R42, -RZ, R62.H0_H0 ;  /* 0x2000003eff2a7230 */ /* 0x000fe40000004100 */
[-C--:B------:R-:W-:Y:S01]  /*9350*/  FMUL.FTZ R60, R43, R52.reuse ;  /* 0x000000342b3c7220 */ /* 0x080fe20000410000 */
[----:B------:R-:W-:Y:S01]  /*9360*/  FFMA.FTZ R58, R37, R41, -R58 ;  /* 0x00000029253a7223 */ /* 0x000fe2000001083a */
[C---:B------:R-:W-:Y:S01]  /*9370*/  FMUL.FTZ R52, R39.reuse, R52 ;  /* 0x0000003427347220 */ /* 0x040fe20000410000 */
[----:B------:R-:W-:Y:S02]  /*9380*/  HADD2.F32 R155, -RZ, R155.H0_H0 ;  /* 0x2000009bff9b7230 */ /* 0x000fe40000004100 */
[-C--:B------:R-:W-:Y:S01]  /*9390*/  FFMA.FTZ R59, R39, R42.reuse, -R60 ;  /* 0x0000002a273b7223 */ /* 0x080fe2000001083c */
[--C-:B------:R-:W-:Y:S02]  /*93a0*/  HADD2.F32 R38, -RZ, R49.reuse.H0_H0 ;  /* 0x20000031ff267230 */ /* 0x100fe40000004100 */
[----:B------:R-:W-:Y:S01]  /*93b0*/  FFMA.FTZ R60, R43, R42, R52 ;  /* 0x0000002a2b3c7223 */ /* 0x000fe20000010034 */
[----:B------:R-:W-:Y:S01]  /*93c0*/  HADD2.F32 R41, -RZ, R64.H0_H0 ;  /* 0x20000040ff297230 */ /* 0x000fe20000004100 */
[----:B------:R-:W-:Y:S01]  /*93d0*/  F2FP.F16.F32.PACK_AB R53, R54, R53 ;  /* 0x000000353635723e */ /* 0x000fe200000000ff */
[----:B------:R-:W-:-:S02]  /*93e0*/  HADD2.F32 R49, -RZ, R49.H1_H1 ;  /* 0x30000031ff317230 */ /* 0x000fc40000004100 */
[----:B------:R-:W-:Y:S01]  /*93f0*/  FMUL.FTZ R42, R38, R155 ;  /* 0x0000009b262a7220 */ /* 0x000fe20000410000 */
[----:B------:R-:W-:Y:S01]  /*9400*/  HADD2.F32 R153, -RZ, R153.H0_H0 ;  /* 0x20000099ff997230 */ /* 0x000fe20000004100 */
[----:B------:R-:W-:Y:S01]  /*9410*/  F2FP.F16.F32.PACK_AB R57, R60, R57 ;  /* 0x000000393c39723e */ /* 0x000fe200000000ff */
[--C-:B------:R-:W-:Y:S02]  /*9420*/  HADD2.F32 R37, -RZ, R36.reuse.H0_H0 ;  /* 0x20000024ff257230 */ /* 0x100fe40000004100 */
[----:B------:R-:W-:Y:S01]  /*9430*/  FMUL.FTZ R43, R49, R41 ;  /* 0x00000029312b7220 */ /* 0x000fe20000410000 */
[----:B------:R-:W-:Y:S02]  /*9440*/  HADD2.F32 R36, -RZ, R36.H1_H1 ;  /* 0x30000024ff247230 */ /* 0x000fe40000004100 */
[----:B------:R-:W-:Y:S02]  /*9450*/  HADD2.F32 R39, -RZ, R65.H0_H0 ;  /* 0x20000041ff277230 */ /* 0x000fe40000004100 */
[C---:B------:R-:W-:Y:S01]  /*9460*/  FMUL.FTZ R155, R37.reuse, R155 ;  /* 0x0000009b259b7220 */ /* 0x040fe20000410000 */
[----:B------:R-:W-:Y:S01]  /*9470*/  FFMA.FTZ R42, R37, R153, -R42 ;  /* 0x00000099252a7223 */ /* 0x000fe2000001082a */
[----:B------:R-:W-:Y:S01]  /*9480*/  FMUL.FTZ R52, R36, R41 ;  /* 0x0000002924347220 */ /* 0x000fe20000410000 */
[----:B------:R-:W-:-:S02]  /*9490*/  HADD2.F32 R37, -RZ, R50.H0_H0 ;  /* 0x20000032ff257230 */ /* 0x000fc40000004100 */
[-C--:B------:R-:W-:Y:S01]  /*94a0*/  FFMA.FTZ R43, R36, R39.reuse, -R43 ;  /* 0x00000027242b7223 */ /* 0x080fe2000001082b */
[----:B------:R-:W-:Y:S02]  /*94b0*/  HADD2.F32 R154, -RZ, R154.H0_H0 ;  /* 0x2000009aff9a7230 */ /* 0x000fe40000004100 */
[----:B------:R-:W-:Y:S01]  /*94c0*/  FFMA.FTZ R52, R49, R39, R52 ;  /* 0x0000002731347223 */ /* 0x000fe20000010034 */
[----:B------:R-:W-:Y:S02]  /*94d0*/  HADD2.F32 R41, -RZ, R61.H0_H0 ;  /* 0x2000003dff297230 */ /* 0x000fe40000004100 */
[----:B------:R-:W-:Y:S01]  /*94e0*/  FFMA.FTZ R155, R38, R153, R155 ;  /* 0x00000099269b7223 */ /* 0x000fe2000001009b */
[----:B------:R-:W-:Y:S02]  /*94f0*/  HADD2.F32 R36, -RZ, R40.H0_H0 ;  /* 0x20000028ff247230 */ /* 0x000fe40000004100 */
[----:B------:R-:W-:Y:S01]  /*9500*/  FMUL.FTZ R49, R37, R154 ;  /* 0x0000009a25317220 */ /* 0x000fe20000410000 */
[----:B------:R-:W-:-:S02]  /*9510*/  HADD2.F32 R50, -RZ, R50.H1_H1 ;  /* 0x30000032ff327230 */ /* 0x000fc40000004100 */
        /* <DEDUP_REMOVED lines=15> */
[----:B------:R-:W-:Y:S01]  /*9610*/  F2FP.F16.F32.PACK_AB R42, R41, R154 ;  /* 0x0000009a292a723e */ /* 0x000fe200000000ff */
[----:B------:R-:W-:Y:S01]  /*9620*/  IMAD.MOV.U32 R41, RZ, RZ, R53 ;  /* 0x000000ffff297224 */ /* 0x000fe200078e0035 */
[----:B------:R-:W-:Y:S02]  /*9630*/  F2FP.F16.F32.PACK_AB R39, R59, R58 ;  /* 0x0000003a3b27723e */ /* 0x000fe400000000ff */
[----:B------:R-:W-:-:S07]  /*9640*/  MOV R40, R52 ;  /* 0x0000003400287202 */ /* 0x000fce0000000f00 */
.L_x_2291:
[----:B------:R-:W-:Y:S05]  /*9650*/  BSYNC B1 ;  /* 0x0000000000017941 */ /* 0x000fea0003800000 */
.L_x_2290:
        /* <DEDUP_REMOVED lines=10> */
.L_x_2207:
[----:B------:R-:W-:-:S13]  /*9700*/  ISETP.NE.AND P1, PT, R190, 0x3, PT ;  /* 0x00000003be00780c */ /* 0x000fda0003f25270 */
[----:B------:R-:W-:Y:S05]  /*9710*/  @!P1 BRA `(.L_x_2292) ;  /* 0x0000000000049947 */ /* 0x000fea0003800000 */
[----:B------:R-:W-:Y:S01]  /*9720*/  BPT.TRAP 0x1 ;  /* 0x000000040000795c */ /* 0x000fe20000300000 */
.L_x_2292:
[----:B------:R-:W-:Y:S01]  /*9730*/  LEA R3, R19, R18, 0x3 ;  /* 0x0000001213037211 */ /* 0x000fe200078e18ff */
[----:B------:R-:W-:Y:S01]  /*9740*/  IMAD R4, R2, -0x80, R24 ;  /* 0xffffff8002047824 */ /* 0x000fe200078e0218 */
[----:B------:R-:W-:Y:S01]  /*9750*/  SHF.L.U32 R0, R189, 0x1f, RZ ;  /* 0x0000001fbd007819 */ /* 0x000fe200000006ff */
[----:B------:R-:W-:Y:S03]  /*9760*/  BSSY B1, `(.L_x_2293) ;  /* 0x0000005000017945 */ /* 0x000fe60003800000 */
[----:B------:R-:W0:Y:S01]  /*9770*/  SYNCS.PHASECHK.TRANS64.TRYWAIT P4, [R3+URZ+0x34890], R0 ;  /* 0x03489000030075a7 */ /* 0x000e22000808017f */
[----:B------:R-:W-:-:S04]  /*9780*/  VIMNMX R4, R4, 0x80, PT ;  /* 0x0000008004047848 */ /* 0x000fc80003fe0100 */
[----:B------:R-:W-:Y:S01]  /*9790*/  ISETP.GE.AND P0, PT, R184, R4, PT ;  /* 0x00000004b800720c */ /* 0x000fe20003f06270 */
[----:B0-----:R-:W-:-:S12]  /*97a0*/  @!P4 BRA `(.L_x_2294) ;  /* 0x00000188000cc947 */ /* 0x001fd80003800000 */
.L_x_2540:
[----:B------:R-:W-:Y:S05]  /*97b0*/  BSYNC B1 ;  /* 0x0000000000017941 */ /* 0x000fea0003800000 */
.L_x_2293:
        /* <DEDUP_REMOVED lines=20> */
.L_x_2296:
[----:B------:R-:W-:Y:S05]  /*9900*/  BSYNC B1 ;  /* 0x0000000000017941 */ /* 0x000fea0003800000 */
.L_x_2295:
        /* <DEDUP_REMOVED lines=20> */
.L_x_2240:
[----:B------:R-:W-:Y:S05]  /*9a50*/  BSYNC B0 ;  /* 0x0000000000007941 */ /* 0x000fea0003800000 */
.L_x_2206:
        /* <DEDUP_REMOVED lines=12> */
[----:B------:R-:W-:-:S05]  /*9b20*/  @!P0 VIADD R36, R3, 0x348a0 ;  /* 0x000348a003248836 */ /* 0x000fca0000000000 */
[----:B------:R-:W-:-:S04]  /*9b30*/  @!P0 PRMT R36, RZ, 0x654, R36 ;  /* 0x00000654ff248816 */ /* 0x000fc80000000024 */
[----:B------:R1:W-:Y:S01]  /*9b40*/  @!P0 SYNCS.ARRIVE.TRANS64.RED.A1T0 RZ, [R36+URZ], RZ ;  /* 0x000000ff24ff89a7 */ /* 0x0003e2000810043f */
[----:B------:R-:W-:Y:S05]  /*9b50*/  @!P1 BRA `(.L_x_2298) ;  /* 0x0000000000049947 */ /* 0x000fea0003800000 */
[----:B------:R-:W-:Y:S01]  /*9b60*/  BPT.TRAP 0x1 ;  /* 0x000000040000795c */ /* 0x000fe20000300000 */
.L_x_2298:
[----:B------:R-:W-:Y:S05]  /*9b70*/  BSYNC B0 ;  /* 0x0000000000007941 */ /* 0x000fea0003800000 */
.L_x_2297:
[----:B------:R-:W2:Y:S01]  /*9b80*/  SYNCS.PHASECHK.TRANS64.TRYWAIT P4, [R3+URZ+0x348b0], R0 ;  /* 0x0348b000030075a7 */ /* 0x000ea2000808017f */
[----:B-1----:R-:W-:Y:S01]  /*9b90*/  IMAD R36, R19, 0x4000, R29 ;  /* 0x0000400013247824 */ /* 0x002fe200078e021d */
[----:B------:R-:W-:Y:S01]  /*9ba0*/  ULDC.64 UR60, c[0x0][0x318] ;  /* 0x0000c600003c7ab9 */ /* 0x000fe20000000a00 */
[----:B------:R-:W-:Y:S01]  /*9bb0*/  ULDC.64 UR58, c[0x0][0x308] ;  /* 0x0000c200003a7ab9 */ /* 0x000fe20000000a00 */
[----:B------:R-:W-:Y:S01]  /*9bc0*/  BSSY B0, `(.L_x_2299) ;  /* 0x0000004000007945 */ /* 0x000fe20003800000 */
[----:B------:R-:W-:Y:S02]  /*9bd0*/  ISETP.GE.AND P1, PT, R184, R4, PT ;  /* 0x00000004b800720c */ /* 0x000fe40003f26270 */
[----:B------:R-:W-:Y:S01]  /*9be0*/  IADD3 R38, R123, R36, RZ ;  /* 0x000000247b267210 */ /* 0x000fe20007ffe0ff */
[----:B--2---:R-:W-:Y:S10]  /*9bf0*/  @!P4 BRA `(.L_x_2300) ;  /* 0x00000184000cc947 */ /* 0x004ff40003800000 */
.L_x_2541:
[----:B------:R-:W-:Y:S05]  /*9c00*/  BSYNC B0 ;  /* 0x0000000000007941 */ /* 0x000fea0003800000 */
.L_x_2299:
[----:B------:R-:W-:Y:S01]  /*9c10*/  BSSY B0, `(.L_x_2301) ;  /* 0x000001a000007945 */ /* 0x000fe20003800000 */
[----:B01----:R-:W-:Y:S02]  /*9c20*/  IMAD R0, R36, 0x2, R113 ;  /* 0x0000000224007824 */ /* 0x003fe400078e0271 */
[----:B------:R-:W-:-:S04]  /*9c30*/  IMAD.WIDE R44, R2, 0x80, R116 ;  /* 0x00000080022c7825 */ /* 0x000fc800078e0274 */
[----:B------:R-:W-:Y:S01]  /*9c40*/  IMAD R48, R38, 0x2, R113 ;  /* 0x0000000226307824 */ /* 0x000fe200078e0271 */
[----:B------:R-:W-:Y:S06]  /*9c50*/  @P1 BRA `(.L_x_2302) ;  /* 0x0000000000541947 */ /* 0x000fec0003800000 */
[----:B------:R-:W-:Y:S01]  /*9c60*/  MOV R36, R98 ;  /* 0x0000006200247202 */ /* 0x000fe20000000f00 */
[----:B------:R-:W-:Y:S01]  /*9c70*/  IMAD R39, R45, UR60, RZ ;  /* 0x0000003c2d277c24 */ /* 0x000fe2000f8e02ff */
[----:B------:R-:W-:Y:S01]  /*9c80*/  ULDC UR4, c[0x0][0x310] ;  /* 0x0000c40000047ab9 */ /* 0x000fe20000000800 */
[----:B------:R-:W-:Y:S01]  /*9c90*/  IMAD.MOV.U32 R37, RZ, RZ, R5 ;  /* 0x000000ffff257224 */ /* 0x000fe200078e0005 */
        /* <DEDUP_REMOVED lines=17> */
.L_x_2302:
[----:B------:R-:W-:Y:S05]  /*9db0*/  BSYNC B0 ;  /* 0x0000000000007941 */ /* 0x000fea0003800000 */
.L_x_2301:
[----:B------:R-:W-:Y:S01]  /*9dc0*/  ISETP.GE.AND P1, PT, R210, R4, PT ;  /* 0x00000004d200720c */ /* 0x000fe20003f26270 */
[----:B------:R-:W-:-:S12]  /*9dd0*/  BSSY B0, `(.L_x_2303) ;  /* 0x0000018000007945 */ /* 0x000fd80003800000 */
[----:B------:R-:W-:Y:S05]  /*9de0*/  @P1 BRA `(.L_x_2304) ;  /* 0x0000000000581947 */ /* 0x000fea0003800000 */
[----:B0-----:R-:W-:Y:S01]  /*9df0*/  IADD3 R39, P1, R44, 0x40, RZ ;  /* 0x000000402c277810 */ /* 0x001fe20007f3e0ff */
[----:B------:R-:W-:Y:S01]  /*9e00*/  IMAD.MOV.U32 R4, RZ, RZ, R98 ;  /* 0x000000ffff047224 */ /* 0x000fe200078e0062 */
[----:B------:R-:W-:Y:S02]  /*9e10*/  ULDC UR4, c[0x0][0x310] ;  /* 0x0000c40000047ab9 */ /* 0x000fe40000000800 */
[----:B------:R-:W-:Y:S01]  /*9e20*/  IADD3.X R44, RZ, R45, RZ, P1, !PT ;  /* 0x0000002dff2c7210 */ /* 0x000fe20000ffe4ff */
[----:B------:R-:W-:Y:S01]  /*9e30*/  IMAD.WIDE.U32 R36, R39, UR60, R4 ;  /* 0x0000003c27247c25 */ /* 0x000fe2000f8e0004 */
[----:B------:R-:W-:-:S03]  /*9e40*/  ISETP.GE.AND P4, PT, R22, UR4, PT ;  /* 0x0000000416007c0c */ /* 0x000fc6000bf86270 */
        /* <DEDUP_REMOVED lines=16> */
.L_x_2304:
[----:B------:R-:W-:Y:S05]  /*9f50*/  BSYNC B0 ;  /* 0x0000000000007941 */ /* 0x000fea0003800000 */
.L_x_2303:
[----:B------:R-:W-:Y:S01]  /*9f60*/  @!PT LDS RZ, [RZ] ;  /* 0x00000000fffff984 */ /* 0x000fe20000000800 */
[----:B------:R-:W-:Y:S01]  /*9f70*/  @!PT LDS RZ, [RZ] ;  /* 0x00000000fffff984 */ /* 0x000fe20000000800 */
[----:B------:R-:W-:Y:S01]  /*9f80*/  @!PT LDS RZ, [RZ] ;  /* 0x00000000fffff984 */ /* 0x000fe20000000800 */
[----:B------:R-:W-:Y:S01]  /*9f90*/  @!PT LDS RZ, [RZ] ;  /* 0x00000000fffff984 */ /* 0x000fe20000000800 */
[----:B------:R1:W-:Y:S06]  /*9fa0*/  MEMBAR.ALL.CTA ;  /* 0x0000000000007992 */ /* 0x0003ec0000008000 */
[----:B-1----:R-:W1:Y:S02]  /*9fb0*/  FENCE.VIEW.ASYNC.S ;  /* 0x00000000000073c6 */ /* 0x002e640000000000 */
[----:B-1----:R1:W-:Y:S01]  /*9fc0*/  BAR.SYNC.DEFER_BLOCKING R151, 0x80 ;  /* 0x000200970000751d */ /* 0x0023e20000010000 */
[----:B------:R-:W-:Y:S01]  /*9fd0*/  ISETP.NE.AND P4, PT, R115, RZ, PT ;  /* 0x000000ff7300720c */ /* 0x000fe20003f85270 */
[----:B------:R-:W-:Y:S01]  /*9fe0*/  VIADD R19, R19, 0x1 ;  /* 0x0000000113137836 */ /* 0x000fe20000000000 */
[----:B------:R-:W-:-:S04]  /*9ff0*/  @!P0 IADD3 R3, R3, 0x348c0, RZ ;  /* 0x000348c003038810 */ /* 0x000fc80007ffe0ff */
[C---:B------:R-:W-:Y:S02]  /*a000*/  ISETP.NE.AND P1, PT, R19.reuse, 0x2, PT ;  /* 0x000000021300780c */ /* 0x040fe40003f25270 */
[----:B------:R-:W-:Y:S02]  /*a010*/  @!P0 PRMT R3, RZ, 0x654, R3 ;  /* 0x00000654ff038816 */ /* 0x000fe40000000003 */
[----:B------:R-:W-:Y:S02]  /*a020*/  SEL R0, RZ, 0x1, P1 ;  /* 0x00000001ff007807 */ /* 0x000fe40000800000 */
[----:B------:R-:W-:Y:S02]  /*a030*/  SEL R19, R19, RZ, P1 ;  /* 0x000000ff13137207 */ /* 0x000fe40000800000 */
[----:B------:R-:W-:Y:S01]  /*a040*/  LOP3.LUT R189, R189, R0, RZ, 0x3c, !PT ;  /* 0x00000000bdbd7212 */ /* 0x000fe200078e3cff */
[----:B------:R1:W-:Y:S01]  /*a050*/  @!P0 SYNCS.ARRIVE.TRANS64.RED.A1T0 RZ, [R3+URZ], RZ ;  /* 0x000000ff03ff89a7 */ /* 0x0003e2000810043f */
[----:B------:R-:W-:Y:S01]  /*a060*/  PLOP3.LUT P0, PT, PT, PT, PT, 0x8, 0x0 ;  /* 0x000000000000781c */ /* 0x000fe20003f0e170 */
[----:B------:R-:W-:-:S12]  /*a070*/  @P4 BRA `(.L_x_2305) ;  /* 0xffffff8400704947 */ /* 0x000fd8000383ffff */
.L_x_2201:
[----:B------:R-:W-:Y:S01]  /*a080*/  BSSY B0, `(.L_x_2306) ;  /* 0x000002b000007945 */ /* 0x000fe20003800000 */
[----:B------:R-:W-:Y:S02]  /*a090*/  ISETP.GE.AND P2, PT, R150, 0x1, PT ;  /* 0x000000019600780c */ /* 0x000fe40003f46270 */
[----:B-1----:R-:W-:Y:S02]  /*a0a0*/  CS2R R2, SRZ ;  /* 0x0000000000027805 */ /* 0x002fe4000001ff00 */
[----:B------:R-:W-:Y:S02]  /*a0b0*/  PLOP3.LUT P1, PT, PT, PT, PT, 0x80, 0x0 ;  /* 0x000000000000781c */ /* 0x000fe40003f2f070 */
[----:B------:R-:W-:Y:S02]  /*a0c0*/  CS2R R86, SRZ ;  /* 0x0000000000567805 */ /* 0x000fe4000001ff00 */
[----:B------:R-:W-:Y:S02]  /*a0d0*/  CS2R R84, SRZ ;  /* 0x0000000000547805 */ /* 0x000fe4000001ff00 */
[----:B------:R-:W-:-:S02]  /*a0e0*/  CS2R R82, SRZ ;  /* 0x0000000000527805 */ /* 0x000fc4000001ff00 */
[----:B------:R-:W-:Y:S01]  /*a0f0*/  CS2R R80, SRZ ;  /* 0x0000000000507805 */ /* 0x000fe2000001ff00 */
[----:B------:R-:W-:Y:S01]  /*a100*/  IMAD.MOV.U32 R35, RZ, RZ, RZ ;  /* 0x000000ffff237224 */ /* 0x000fe200078e00ff */
[----:B------:R-:W-:Y:S02]  /*a110*/  MOV R78, RZ ;  /* 0x000000ff004e7202 */ /* 0x000fe40000000f00 */
[----:B------:R-:W-:Y:S02]  /*a120*/  CS2R R76, SRZ ;  /* 0x00000000004c7805 */ /* 0x000fe4000001ff00 */
[----:B------:R-:W-:Y:S01]  /*a130*/  CS2R R74, SRZ ;  /* 0x00000000004a7805 */ /* 0x000fe2000001ff00 */
[----:B------:R-:W-:Y:S01]  /*a140*/  IMAD.MOV.U32 R73, RZ, RZ, RZ ;  /* 0x000000ffff497224 */ /* 0x000fe200078e00ff */
        /* <DEDUP_REMOVED lines=14> */
[----:B0-----:R-:W-:Y:S02]  /*a230*/  CS2R R46, SRZ ;  /* 0x00000000002e7805 */ /* 0x001fe4000001ff00 */
[----:B--2---:R-:W-:-:S02]  /*a240*/  CS2R R44, SRZ ;  /* 0x00000000002c7805 */ /* 0x004fc4000001ff00 */
[----:B------:R-:W-:Y:S02]  /*a250*/  CS2R R42, SRZ ;  /* 0x00000000002a7805 */ /* 0x000fe4000001ff00 */
[----:B------:R-:W-:Y:S02]  /*a260*/  CS2R R40, SRZ ;  /* 0x0000000000287805 */ /* 0x000fe4000001ff00 */
[----:B------:R-:W-:Y:S02]  /*a270*/  CS2R R38, SRZ ;  /* 0x0000000000267805 */ /* 0x000fe4000001ff00 */
[----:B------:R-:W-:Y:S02]  /*a280*/  CS2R R36, SRZ ;  /* 0x0000000000247805 */ /* 0x000fe4000001ff00 */
[----:B------:R-:W-:Y:S01]  /*a290*/  MOV R91, RZ ;  /* 0x000000ff005b7202 */ /* 0x000fe20000000f00 */
[----:B------:R-:W-:Y:S01]  /*a2a0*/  IMAD.MOV.U32 R0, RZ, RZ, RZ ;  /* 0x000000ffff007224 */ /* 0x000fe200078e00ff */
[----:B------:R-:W-:Y:S01]  /*a2b0*/  MOV R93, RZ ;  /* 0x000000ff005d7202 */ /* 0x000fe20000000f00 */
[----:B------:R-:W-:Y:S01]  /*a2c0*/  IMAD.MOV.U32 R26, RZ, RZ, RZ ;  /* 0x000000ffff1a7224 */ /* 0x000fe200078e00ff */
[----:B------:R-:W-:Y:S01]  /*a2d0*/  CS2R R10, SRZ ;  /* 0x00000000000a7805 */ /* 0x000fe2000001ff00 */
[----:B------:R-:W-:-:S02]  /*a2e0*/  IMAD.MOV.U32 R28, RZ, RZ, RZ ;  /* 0x000000ffff1c7224 */ /* 0x000fc400078e00ff */
[----:B------:R-:W-:Y:S01]  /*a2f0*/  IMAD.MOV.U32 R95, RZ, RZ, RZ ;  /* 0x000000ffff5f7224 */ /* 0x000fe200078e00ff */
[----:B------:R-:W-:Y:S06]  /*a300*/  @P0 BRA `(.L_x_2307) ;  /* 0x0000000000080947 */ /* 0x000fec0003800000 */
[----:B------:R-:W0:Y:S02]  /*a310*/  FENCE.VIEW.ASYNC.G ;  /* 0x00000000000073c6 */ /* 0x000e240000000100 */
[----:B0-----:R-:W-:Y:S06]  /*a320*/  BAR.ARV 0xc, 0x120 ;  /* 0x0304800000007b1d */ /* 0x001fec0000002000 */
.L_x_2307:
[----:B------:R-:W-:Y:S05]  /*a330*/  BSYNC B0 ;  /* 0x0000000000007941 */ /* 0x000fea0003800000 */
.L_x_2306:
[----:B------:R-:W-:Y:S01]  /*a340*/  MOV R89, RZ ;  /* 0x000000ff00597202 */ /* 0x000fe20000000f00 */
[----:B------:R-:W-:Y:S01]  /*a350*/  IMAD.MOV.U32 R24, RZ, RZ, RZ ;  /* 0x000000ffff187224 */ /* 0x000fe200078e00ff */
[----:B------:R-:W-:Y:S06]  /*a360*/  @!P2 BRA `(.L_x_2308) ;  /* 0x000000fc0048a947 */ /* 0x000fec0003800000 */
[----:B------:R-:W0:Y:S01]  /*a370*/  SHFL.IDX PT, R0, R226, RZ, 0x1f ;  /* 0x00001fffe2007589 */ /* 0x000e2200000e0000 */
[----:B------:R-:W-:-:S04]  /*a380*/  LOP3.LUT P0, RZ, R215, 0x3ff, RZ, 0xc0, !PT ;  /* 0x000003ffd7ff7812 */ /* 0x000fc8000780c0ff */
[----:B------:R-:W-:Y:S02]  /*a390*/  P2R R24, PR, RZ, 0x1 ;  /* 0x00000001ff187803 */ /* 0x000fe40000000000 */
[----:B0-----:R-:W-:-:S04]  /*a3a0*/  LEA.HI R2, R0, R0, RZ, 0x1 ;  /* 0x0000000000027211 */ /* 0x001fc800078f08ff */
[----:B------:R-:W-:-:S05]  /*a3b0*/  LOP3.LUT R3, R2, 0x1e, RZ, 0xc0, !PT ;  /* 0x0000001e02037812 */ /* 0x000fca00078ec0ff */
[----:B------:R-:W-:-:S05]  /*a3c0*/  IMAD.IADD R0, R0, 0x1, -R3 ;  /* 0x0000000100007824 */ /* 0x000fca00078e0a03 */
[----:B------:R-:W-:-:S04]  /*a3d0*/  LEA R0, R0, R215, 0xd ;  /* 0x000000d700007211 */ /* 0x000fc800078e68ff */
        /* <DEDUP_REMOVED lines=19> */
.L_x_2309:
        /* <DEDUP_REMOVED lines=12> */
.L_x_2313:
[----:B-1----:R1:W2:Y:S02]  /*a5d0*/  SYNCS.PHASECHK.TRANS64.TRYWAIT P0, [R18+URZ+0x34800], R3 ;  /* 0x03480003120075a7 */ /* 0x0022a4000800017f */
[----:B--2---:R-:W-:Y:S05]  /*a5e0*/  @!P0 NANOSLEEP.SYNCS 0x989680 ;  /* 0x009896800000895d */ /* 0x004fea0003900000 */
[----:B------:R-:W2:Y:S02]  /*a5f0*/  @!P0 SYNCS.PHASECHK.TRANS64 P0, [R18+URZ+0x34800], R3 ;  /* 0x03480003120085a7 */ /* 0x000ea4000800007f */
[----:B--2---:R-:W-:Y:S05]  /*a600*/  @!P0 BRA `(.L_x_2313) ;  /* 0xfffffffc00f08947 */ /* 0x004fea000383ffff */
.L_x_2312:
[----:B------:R-:W-:Y:S05]  /*a610*/  BSYNC B0 ;  /* 0x0000000000007941 */ /* 0x000fea0003800000 */
.L_x_2311:
[----:B------:R-:W-:Y:S05]  /*a620*/  BRA `(.L_x_2314) ;  /* 0x0000006c00147947 */ /* 0x000fea0003800000 */
.L_x_2310:
[----:B------:R-:W0:Y:S01]  /*a630*/  LDC.64 R10, c[0x0][0x3d8] ;  /* 0x0000f600ff0a7b82 */ /* 0x000e220000000a00 */
[----:B-----5:R-:W-:Y:S01]  /*a640*/  SHF.R.S32.HI R5, RZ, 0x1f, R146 ;  /* 0x0000001fff057819 */ /* 0x020fe20000011492 */
[--C-:B------:R-:W-:Y:S01]  /*a650*/  IMAD.MOV.U32 R2, RZ, RZ, R16.reuse ;  /* 0x000000ffff027224 */ /* 0x100fe200078e0010 */
[----:B------:R-:W-:Y:S02]  /*a660*/  ISETP.NE.AND P4, PT, R24, RZ, PT ;  /* 0x000000ff1800720c */ /* 0x000fe40003f85270 */
[----:B------:R-:W-:Y:S02]  /*a670*/  SHF.R.S32.HI R3, RZ, 0x1f, R16 ;  /* 0x0000001fff037819 */ /* 0x000fe40000011410 */
[----:B------:R-:W-:Y:S01]  /*a680*/  SHF.R.S32.HI R7, RZ, 0x1f, R22 ;  /* 0x0000001fff077819 */ /* 0x000fe20000011416 */
[----:B------:R-:W1:Y:S01]  /*a690*/  LDC.64 R12, c[0x0][0x3e8] ;  /* 0x0000fa00ff0c7b82 */ /* 0x000e620000000a00 */
[----:B------:R-:W-:Y:S01]  /*a6a0*/  MOV R6, R22 ;  /* 0x0000001600067202 */ /* 0x000fe20000000f00 */
[-C--:B0-----:R-:W-:Y:S01]  /*a6b0*/  IMAD R0, R5, R10.reuse, RZ ;  /* 0x0000000a05007224 */ /* 0x081fe200078e02ff */
[C---:B------:R-:W-:Y:S01]  /*a6c0*/  SHF.L.U64.HI R74, R10.reuse, 0x6, R11 ;  /* 0x000000060a4a7819 */ /* 0x040fe2000001020b */
[-C--:B------:R-:W-:Y:S01]  /*a6d0*/  IMAD R4, R211, R10.reuse, RZ ;  /* 0x0000000ad3047224 */ /* 0x080fe200078e02ff */
[----:B------:R-:W-:Y:S01]  /*a6e0*/  SHF.L.U32 R76, R10, 0x6, RZ ;  /* 0x000000060a4c7819 */ /* 0x000fe200000006ff */
[----:B------:R-:W-:-:S04]  /*a6f0*/  IMAD.WIDE.U32 R72, R146, R10, RZ ;  /* 0x0000000a92487225 */ /* 0x000fc800078e00ff */
[----:B-1----:R-:W-:Y:S01]  /*a700*/  IMAD R5, R5, R12, RZ ;  /* 0x0000000c05057224 */ /* 0x002fe200078e02ff */
[----:B------:R-:W-:Y:S01]  /*a710*/  SHF.L.U64.HI R69, R12, 0x6, R13 ;  /* 0x000000060c457819 */ /* 0x000fe2000001020d */
[----:B------:R-:W-:Y:S02]  /*a720*/  IMAD R83, R184, R11, R4 ;  /* 0x0000000bb8537224 */ /* 0x000fe400078e0204 */
[C---:B------:R-:W-:Y:S02]  /*a730*/  IMAD R77, R146.reuse, R13, R5 ;  /* 0x0000000d924d7224 */ /* 0x040fe400078e0205 */
[----:B------:R-:W-:Y:S02]  /*a740*/  IMAD R61, R146, R11, R0 ;  /* 0x0000000b923d7224 */ /* 0x000fe400078e0200 */
[----:B------:R-:W-:-:S04]  /*a750*/  IMAD.WIDE.U32 R4, R184, R10, R2 ;  /* 0x0000000ab8047225 */ /* 0x000fc800078e0002 */
[----:B------:R-:W-:Y:S01]  /*a760*/  IMAD.WIDE.U32 R8, R184, R10, R6 ;  /* 0x0000000ab8087225 */ /* 0x000fe200078e0006 */
[----:B------:R-:W-:-:S03]  /*a770*/  IADD3 R79, P0, R4, R72, RZ ;  /* 0x00000048044f7210 */ /* 0x000fc60007f1e0ff */
[----:B------:R-:W-:Y:S01]  /*a780*/  IMAD R14, R211, R12, RZ ;  /* 0x0000000cd30e7224 */ /* 0x000fe200078e02ff */
[----:B------:R-:W-:Y:S01]  /*a790*/  IADD3 R71, P2, R8, R72, RZ ;  /* 0x0000004808477210 */ /* 0x000fe20007f5e0ff */
[----:B------:R-:W-:-:S04]  /*a7a0*/  IMAD.WIDE.U32 R146, R146, R12, RZ ;  /* 0x0000000c92927225 */ /* 0x000fc800078e00ff */
[----:B------:R-:W-:-:S04]  /*a7b0*/  IMAD.WIDE.U32 R2, R184, R12, R2 ;  /* 0x0000000cb8027225 */ /* 0x000fc800078e0002 */
[----:B------:R-:W-:Y:S01]  /*a7c0*/  IMAD.WIDE.U32 R6, R184, R12, R6 ;  /* 0x0000000cb8067225 */ /* 0x000fe200078e0006 */
[----:B------:R-:W-:-:S03]  /*a7d0*/  IADD3 R60, P1, R2, R146, RZ ;  /* 0x00000092023c7210 */ /* 0x000fc60007f3e0ff */
[----:B------:R-:W-:Y:S01]  /*a7e0*/  IMAD.IADD R61, R61, 0x1, R73 ;  /* 0x000000013d3d7824 */ /* 0x000fe200078e0249 */
[----:B------:R-:W-:Y:S01]  /*a7f0*/  IADD3 R70, P3, R6, R146, RZ ;  /* 0x0000009206467210 */ /* 0x000fe20007f7e0ff */
[----:B------:R-:W-:Y:S02]  /*a800*/  IMAD R14, R184, R13, R14 ;  /* 0x0000000db80e7224 */ /* 0x000fe400078e020e */
[----:B------:R-:W-:Y:S01]  /*a810*/  IMAD.IADD R77, R77, 0x1, R147 ;  /* 0x000000014d4d7824 */ /* 0x000fe200078e0293 */
[C---:B------:R-:W-:Y:S01]  /*a820*/  IADD3.X R81, R61.reuse, R5, R83, P0, !PT ;  /* 0x000000053d517210 */ /* 0x040fe200007fe453 */
[----:B------:R-:W-:Y:S01]  /*a830*/  IMAD.SHL.U32 R75, R12, 0x40, RZ ;  /* 0x000000400c4b7824 */ /* 0x000fe200078e00ff */
[----:B------:R-:W-:Y:S02]  /*a840*/  IADD3.X R83, R61, R83, R9, P2, !PT ;  /* 0x000000533d537210 */ /* 0x000fe400017fe409 */
[C---:B------:R-:W-:Y:S02]  /*a850*/  IADD3.X R78, R77.reuse, R3, R14, P1, !PT ;  /* 0x000000034d4e7210 */ /* 0x040fe40000ffe40e */
[----:B------:R-:W-:Y:S01]  /*a860*/  IADD3.X R80, R77, R14, R7, P3, !PT ;  /* 0x0000000e4d507210 */ /* 0x000fe20001ffe407 */
        /* <DEDUP_REMOVED lines=17> */
.L_x_2315:
[----:B------:R-:W0:Y:S01]  /*a980*/  LDC.64 R12, c[0x0][0x3d8] ;  /* 0x0000f600ff0c7b82 */ /* 0x000e220000000a00 */
[----:B------:R-:W-:Y:S01]  /*a990*/  SHF.R.S32.HI R5, RZ, 0x1f, R193 ;  /* 0x0000001fff057819 */ /* 0x000fe200000114c1 */
[----:B------:R-:W-:Y:S01]  /*a9a0*/  ULDC.U8 UR4, c[0x0][0x3f0] ;  /* 0x0000fc0000047ab9 */ /* 0x000fe20000000000 */
[----:B------:R-:W-:Y:S01]  /*a9b0*/  BSSY B0, `(.L_x_2316) ;  /* 0x0000684000007945 */ /* 0x000fe20003800000 */
[----:B------:R-:W-:-:S04]  /*a9c0*/  ISETP.NE.AND P0, PT, RZ, UR4, PT ;  /* 0x00000004ff007c0c */ /* 0x000fc8000bf05270 */
[----:B------:R-:W1:Y:S01]  /*a9d0*/  LDC.64 R2, c[0x0][0x3e8] ;  /* 0x0000fa00ff027b82 */ /* 0x000e620000000a00 */
[----:B0-----:R-:W-:-:S04]  /*a9e0*/  IMAD R0, R5, R12, RZ ;  /* 0x0000000c05007224 */ /* 0x001fc800078e02ff */
[C---:B------:R-:W-:Y:S02]  /*a9f0*/  IMAD R9, R193.reuse, R13, R0 ;  /* 0x0000000dc1097224 */ /* 0x040fe400078e0200 */
[----:B------:R-:W-:Y:S02]  /*aa00*/  IMAD R0, R193, -0x80, R192 ;  /* 0xffffff80c1007824 */ /* 0x000fe400078e02c0 */
[----:B-1----:R-:W-:Y:S02]  /*aa10*/  IMAD R8, R5, R2, RZ ;  /* 0x0000000205087224 */ /* 0x002fe400078e02ff */
[----:B------:R-:W-:-:S04]  /*aa20*/  IMAD.WIDE.U32 R4, R193, R12, RZ ;  /* 0x0000000cc1047225 */ /* 0x000fc800078e00ff */
[----:B------:R-:W-:-:S04]  /*aa30*/  IMAD.WIDE.U32 R6, R193, R2, RZ ;  /* 0x00000002c1067225 */ /* 0x000fc800078e00ff */
[----:B------:R-:W-:Y:S02]  /*aa40*/  IMAD R11, R193, R3, R8 ;  /* 0x00000003c10b7224 */ /* 0x000fe400078e0208 */
[----:B------:R-:W-:Y:S02]  /*aa50*/  IMAD.IADD R9, R5, 0x1, R9 ;  /* 0x0000000105097824 */ /* 0x000fe400078e0209 */
[----:B------:R-:W-:Y:S01]  /*aa60*/  IMAD.SHL.U32 R84, R4, 0x80, RZ ;  /* 0x0000008004547824 */ /* 0x000fe200078e00ff */
[----:B------:R-:W-:Y:S01]  /*aa70*/  IADD3 R5, R7, R11, RZ ;  /* 0x0000000b07057210 */ /* 0x000fe20007ffe0ff */
[----:B------:R-:W-:Y:S01]  /*aa80*/  IMAD.SHL.U32 R87, R6, 0x80, RZ ;  /* 0x0000008006577824 */ /* 0x000fe200078e00ff */
[----:B------:R-:W-:Y:S02]  /*aa90*/  SHF.L.U64.HI R82, R4, 0x7, R9 ;  /* 0x0000000704527819 */ /* 0x000fe40000010209 */
[----:B------:R-:W-:Y:S02]  /*aaa0*/  SHF.L.U64.HI R85, R6, 0x7, R5 ;  /* 0x0000000706557819 */ /* 0x000fe40000010205 */
[----:B------:R-:W-:Y:S01]  /*aab0*/  VIMNMX R9, R0, 0x80, PT ;  /* 0x0000008000097848 */ /* 0x000fe20003fe0100 */
        /* <DEDUP_REMOVED lines=20> */
[C---:B------:R-:W-:Y:S01]  /*ac00*/  VIADD R7, R16.reuse, 0x20 ;  /* 0x0000002010077836 */ /* 0x040fe20000000000 */
[----:B------:R-:W-:Y:S01]  /*ac10*/  IADD3 R6, R16, 0x10, RZ ;  /* 0x0000001010067810 */ /* 0x000fe20007ffe0ff */
[----:B------:R-:W-:Y:S01]  /*ac20*/  ULDC UR4, c[0x0][0x3d4] ;  /* 0x0000f50000047ab9 */ /* 0x000fe20000000800 */
[----:B------:R-:W-:Y:S01]  /*ac30*/  IMAD.X R5, R82, 0x1, R81, P1 ;  /* 0x0000000152057824 */ /* 0x000fe200008e0651 */
[----:B------:R-:W-:Y:S01]  /*ac40*/  LEA R4, P3, R0, UR6, 0x1 ;  /* 0x0000000600047c11 */ /* 0x000fe2000f8608ff */
[----:B------:R-:W-:Y:S01]  /*ac50*/  VIADD R10, R16, 0x40 ;  /* 0x00000040100a7836 */ /* 0x000fe20000000000 */
[----:B------:R-:W-:Y:S02]  /*ac60*/  ISETP.GE.AND P1, PT, R7, UR4, PT ;  /* 0x0000000407007c0c */ /* 0x000fe4000bf26270 */
[----:B------:R-:W-:-:S02]  /*ac70*/  CS2R R66, SRZ ;  /* 0x0000000000427805 */ /* 0x000fc4000001ff00 */
[----:B------:R-:W-:Y:S01]  /*ac80*/  LEA.HI.X R5, R0, UR7, R5, 0x1, P3 ;  /* 0x0000000700057c11 */ /* 0x000fe200098f0c05 */
[----:B------:R-:W-:Y:S01]  /*ac90*/  ULDC.64 UR6, c[0x0][0x3e0] ;  /* 0x0000f80000067ab9 */ /* 0x000fe20000000a00 */
[----:B------:R-:W-:Y:S02]  /*aca0*/  IADD3 R0, P4, R87, R60, RZ ;  /* 0x0000003c57007210 */ /* 0x000fe40007f9e0ff */
[----:B------:R-:W-:Y:S02]  /*acb0*/  CS2R R62, SRZ ;  /* 0x00000000003e7805 */ /* 0x000fe4000001ff00 */
[----:B------:R-:W-:Y:S02]  /*acc0*/  ISETP.GE.AND P2, PT, R6, UR4, PT ;  /* 0x0000000406007c0c */ /* 0x000fe4000bf46270 */
[----:B------:R-:W-:Y:S02]  /*acd0*/  CS2R R56, SRZ ;  /* 0x0000000000387805 */ /* 0x000fe4000001ff00 */
[----:B------:R-:W-:Y:S01]  /*ace0*/  LEA R6, P6, R0, UR6, 0x1 ;  /* 0x0000000600067c11 */ /* 0x000fe2000f8c08ff */
[----:B------:R-:W-:Y:S01]  /*acf0*/  IMAD.X R7, R85, 0x1, R78, P4 ;  /* 0x0000000155077824 */ /* 0x000fe200020e064e */
[----:B------:R-:W-:-:S02]  /*ad00*/  IADD3 R8, R16, 0x30, RZ ;  /* 0x0000003010087810 */ /* 0x000fc40007ffe0ff */
[----:B------:R-:W-:Y:S02]  /*ad10*/  CS2R R52, SRZ ;  /* 0x0000000000347805 */ /* 0x000fe4000001ff00 */
[----:B------:R-:W-:Y:S02]  /*ad20*/  IADD3 R11, R16, 0x50, RZ ;  /* 0x00000050100b7810 */ /* 0x000fe40007ffe0ff */
        /* <DEDUP_REMOVED lines=25> */
.L_x_2319:
[----:B------:R-:W-:Y:S05]  /*aec0*/  BSYNC B1 ;  /* 0x0000000000017941 */ /* 0x000fea0003800000 */
.L_x_2318:
[----:B------:R-:W-:Y:S01]  /*aed0*/  ISETP.GE.AND P1, PT, R210, R9, PT ;  /* 0x00000009d200720c */ /* 0x000fe20003f26270 */
[----:B------:R-:W-:Y:S01]  /*aee0*/  BSSY B1, `(.L_x_2320) ;  /* 0x000003d000017945 */ /* 0x000fe20003800000 */
[----:B-1----:R-:W-:Y:S02]  /*aef0*/  LOP3.LUT R5, R196, 0x18, R22, 0xf8, !PT ;  /* 0x00000018c4057812 */ /* 0x002fe400078ef816 */
        /* <DEDUP_REMOVED lines=14> */
[C---:B------:R-:W-:Y:S01]  /*afe0*/  VIADD R4, R16.reuse, 0x10 ;  /* 0x0000001010047836 */ /* 0x040fe20000000000 */
[----:B------:R-:W-:Y:S01]  /*aff0*/  IADD3 R76, P2, P3, R79, R76, R84 ;  /* 0x0000004c4f4c7210 */ /* 0x000fe20007b5e054 */
[----:B------:R-:W-:Y:S01]  /*b000*/  VIADD R6, R16, 0x20 ;  /* 0x0000002010067836 */ /* 0x000fe20000000000 */
[----:B------:R-:W-:Y:S01]  /*b010*/  ULDC UR4, c[0x0][0x3d4] ;  /* 0x0000f50000047ab9 */ /* 0x000fe20000000800 */
[----:B------:R-:W-:Y:S01]  /*b020*/  IADD3.X R0, R78, R69, R85, P4, P5 ;  /* 0x000000454e007210 */ /* 0x000fe200027ea455 */
[----:B------:R-:W-:Y:S01]  /*b030*/  ULDC.64 UR6, c[0x0][0x3c8] ;  /* 0x0000f20000067ab9 */ /* 0x000fe20000000a00 */
[----:B------:R-:W-:Y:S01]  /*b040*/  IADD3.X R5, R81, R74, R82, P2, P3 ;  /* 0x0000004a51057210 */ /* 0x000fe200017e6452 */
[----:B------:R-:W-:Y:S01]  /*b050*/  ULDC.64 UR8, c[0x0][0x3e0] ;  /* 0x0000f80000087ab9 */ /* 0x000fe20000000a00 */
[----:B------:R-:W-:Y:S02]  /*b060*/  ISETP.GE.AND P5, PT, R16, UR4, PT ;  /* 0x0000000410007c0c */ /* 0x000fe4000bfa6270 */
[----:B------:R-:W-:-:S02]  /*b070*/  CS2R R42, SRZ ;  /* 0x00000000002a7805 */ /* 0x000fc4000001ff00 */
[----:B------:R-:W-:Y:S02]  /*b080*/  ISETP.GE.AND P2, PT, R4, UR4, PT ;  /* 0x0000000404007c0c */ /* 0x000fe4000bf46270 */
[----:B------:R-:W-:Y:S02]  /*b090*/  CS2R R40, SRZ ;  /* 0x0000000000287805 */ /* 0x000fe4000001ff00 */
[----:B------:R-:W-:Y:S01]  /*b0a0*/  LEA R4, P3, R76, UR6, 0x1 ;  /* 0x000000064c047c11 */ /* 0x000fe2000f8608ff */
[----:B------:R-:W-:Y:S01]  /*b0b0*/  VIADD R8, R16, 0x40 ;  /* 0x0000004010087836 */ /* 0x000fe20000000000 */
[----:B------:R-:W-:Y:S02]  /*b0c0*/  ISETP.GE.AND P4, PT, R6, UR4, PT ;  /* 0x0000000406007c0c */ /* 0x000fe4000bf86270 */
[----:B------:R-:W-:Y:S02]  /*b0d0*/  IADD3 R7, R16, 0x30, RZ ;  /* 0x0000003010077810 */ /* 0x000fe40007ffe0ff */
[----:B------:R-:W-:-:S02]  /*b0e0*/  LEA R6, P6, R75, UR8, 0x1 ;  /* 0x000000084b067c11 */ /* 0x000fc4000f8c08ff */
        /* <DEDUP_REMOVED lines=28> */
.L_x_2321:
[----:B------:R-:W-:Y:S05]  /*b2b0*/  BSYNC B1 ;  /* 0x0000000000017941 */ /* 0x000fea0003800000 */
.L_x_2320:
[----:B-1----:R-:W-:Y:S01]  /*b2c0*/  LEA R5, R197, R10, 0x9 ;  /* 0x0000000ac5057211 */ /* 0x002fe200078e48ff */
[----:B-----5:R-:W-:Y:S01]  /*b2d0*/  IMAD.MOV.U32 R14, RZ, RZ, R64 ;  /* 0x000000ffff0e7224 */ /* 0x020fe200078e0040 */
[----:B------:R-:W-:Y:S01]  /*b2e0*/  LOP3.LUT P2, RZ, R217, 0x4, RZ, 0xc0, !PT ;  /* 0x00000004d9ff7812 */ /* 0x000fe2000784c0ff */
[----:B------:R-:W-:Y:S01]  /*b2f0*/  IMAD.MOV.U32 R0, RZ, RZ, R70 ;  /* 0x000000ffff007224 */ /* 0x000fe200078e0046 */
[----:B------:R-:W-:Y:S01]  /*b300*/  MOV R11, R71 ;  /* 0x00000047000b7202 */ /* 0x000fe20000000f00 */
[----:B------:R-:W-:Y:S01]  /*b310*/  IMAD R60, R5, 0x2, R18 ;  /* 0x00000002053c7824 */ /* 0x000fe200078e0212 */
[----:B------:R-:W-:Y:S01]  /*b320*/  PRMT R83, R14, 0x7610, R83 ;  /* 0x000076100e537816 */ /* 0x000fe20000000053 */
[----:B------:R-:W-:Y:S01]  /*b330*/  IMAD.MOV.U32 R14, RZ, RZ, R59 ;  /* 0x000000ffff0e7224 */ /* 0x000fe200078e003b */
[----:B------:R-:W-:Y:S01]  /*b340*/  PRMT R84, R11, 0x7610, R84 ;  /* 0x000076100b547816 */ /* 0x000fe20000000054 */
[----:B------:R-:W-:Y:S01]  /*b350*/  IMAD.MOV.U32 R11, RZ, RZ, R58 ;  /* 0x000000ffff0b7224 */ /* 0x000fe200078e003a */
[C---:B------:R-:W-:Y:S01]  /*b360*/  IADD3 R15, R60.reuse, 0x10400, RZ ;  /* 0x000104003c0f7810 */ /* 0x040fe20007ffe0ff */
[----:B------:R-:W-:Y:S01]  /*b370*/  VIADD R10, R60, 0x10440 ;  /* 0x000104403c0a7836 */ /* 0x000fe20000000000 */
[----:B------:R-:W-:Y:S01]  /*b380*/  PRMT R85, R0, 0x7610, R85 ;  /* 0x0000761000557816 */ /* 0x000fe20000000055 */
[----:B------:R-:W-:Y:S01]  /*b390*/  IMAD.MOV.U32 R7, RZ, RZ, R77 ;  /* 0x000000ffff077224 */ /* 0x000fe200078e004d */
[----:B------:R-:W-:Y:S01]  /*b3a0*/  MOV R0, R65 ;  /* 0x0000004100007202 */ /* 0x000fe20000000f00 */
[----:B------:R-:W-:Y:S01]  /*b3b0*/  @P2 VIADD R10, R15, 0xffffffc0 ;  /* 0xffffffc00f0a2836 */ /* 0x000fe20000000000 */
[----:B0-----:R-:W-:Y:S01]  /*b3c0*/  ISETP.NE.AND P2, PT, R80, 0x1, PT ;  /* 0x000000015000780c */ /* 0x001fe20003f45270 */
[----:B------:R-:W-:Y:S01]  /*b3d0*/  IMAD.MOV.U32 R4, RZ, RZ, R72 ;  /* 0x000000ffff047224 */ /* 0x000fe200078e0048 */
[----:B------:R-:W-:Y:S01]  /*b3e0*/  PRMT R80, R11, 0x5410, R14 ;  /* 0x000054100b507816 */ /* 0x000fe2000000000e */
[----:B------:R-:W-:Y:S01]  /*b3f0*/  IMAD.MOV.U32 R11, RZ, RZ, R55 ;  /* 0x000000ffff0b7224 */ /* 0x000fe200078e0037 */
[----:B------:R-:W-:Y:S01]  /*b400*/  PRMT R82, R82, 0x5410, R0 ;  /* 0x0000541052527816 */ /* 0x000fe20000000000 */
[----:B------:R-:W-:Y:S01]  /*b410*/  IMAD.MOV.U32 R6, RZ, RZ, R146 ;  /* 0x000000ffff067224 */ /* 0x000fe200078e0092 */
[----:B------:R-:W-:Y:S01]  /*b420*/  MOV R0, R54 ;  /* 0x0000003600007202 */ /* 0x000fe20000000f00 */
[----:B------:R-:W-:Y:S01]  /*b430*/  ULDC.64 UR4, c[0x0][0x3c8] ;  /* 0x0000f20000047ab9 */ /* 0x000fe20000000a00 */
[----:B------:R-:W-:Y:S01]  /*b440*/  MOV R14, R49 ;  /* 0x00000031000e7202 */ /* 0x000fe20000000f00 */
[----:B------:R-:W-:Y:S01]  /*b450*/  ULDC.64 UR6, c[0x0][0x3e0] ;  /* 0x0000f80000067ab9 */ /* 0x000fe20000000a00 */
[----:B------:R-:W-:Y:S01]  /*b460*/  PRMT R77, R0, 0x5410, R11 ;  /* 0x00005410004d7816 */ /* 0x000fe2000000000b */
[----:B------:R-:W-:Y:S01]  /*b470*/  IMAD.MOV.U32 R0, RZ, RZ, R48 ;  /* 0x000000ffff007224 */ /* 0x000fe200078e0030 */
[----:B------:R-:W-:Y:S01]  /*b480*/  MOV R5, R61 ;  /* 0x0000003d00057202 */ /* 0x000fe20000000f00 */
[----:B------:R-:W-:Y:S01]  /*b490*/  IMAD.MOV.U32 R11, RZ, RZ, R46 ;  /* 0x000000ffff0b7224 */ /* 0x000fe200078e002e */
[----:B------:R-:W0:Y:S01]  /*b4a0*/  @P2 LDC R15, c[0x0][0x430] ;  /* 0x00010c00ff0f2b82 */ /* 0x000e220000000800 */
[----:B------:R-:W-:Y:S01]  /*b4b0*/  IMAD.MOV.U32 R61, RZ, RZ, R67 ;  /* 0x000000ffff3d7224 */ /* 0x000fe200078e0043 */
[----:B------:R-:W-:Y:S01]  /*b4c0*/  PRMT R75, R0, 0x5410, R14 ;  /* 0x00005410004b7816 */ /* 0x000fe2000000000e */
[----:B------:R-:W-:Y:S01]  /*b4d0*/  IMAD.MOV.U32 R0, RZ, RZ, R47 ;  /* 0x000000ffff007224 */ /* 0x000fe200078e002f */
[----:B------:R-:W-:-:S02]  /*b4e0*/  PRMT R73, R11, 0x7610, R73 ;  /* 0x000076100b497816 */ /* 0x000fc40000000049 */
[----:B------:R-:W-:Y:S02]  /*b4f0*/  MOV R11, R66 ;  /* 0x00000042000b7202 */ /* 0x000fe40000000f00 */
[----:B------:R-:W1:Y:S01]  /*b500*/  @P2 LDC R14, c[0x0][0x42c] ;  /* 0x00010b00ff0e2b82 */ /* 0x000e620000000800 */
[----:B------:R-:W-:Y:S01]  /*b510*/  PRMT R73, R73, 0x5410, R0 ;  /* 0x0000541049497816 */ /* 0x000fe20000000000 */
[----:B------:R-:W-:Y:S01]  /*b520*/  IMAD.MOV.U32 R0, RZ, RZ, R62 ;  /* 0x000000ffff007224 */ /* 0x000fe200078e003e */
[----:B------:R-:W-:Y:S02]  /*b530*/  PRMT R85, R85, 0x5410, R11 ;  /* 0x0000541055557816 */ /* 0x000fe4000000000b */
[----:B------:R-:W-:Y:S01]  /*b540*/  PRMT R84, R84, 0x5410, R61 ;  /* 0x0000541054547816 */ /* 0x000fe2000000003d */
[----:B------:R-:W-:Y:S01]  /*b550*/  IMAD.MOV.U32 R61, RZ, RZ, R56 ;  /* 0x000000ffff3d7224 */ /* 0x000fe200078e0038 */
[----:B------:R-:W-:Y:S02]  /*b560*/  MOV R11, R63 ;  /* 0x0000003f000b7202 */ /* 0x000fe40000000f00 */
[----:B------:R-:W-:Y:S01]  /*b570*/  PRMT R83, R83, 0x5410, R0 ;  /* 0x0000541053537816 */ /* 0x000fe20000000000 */
[----:B------:R-:W-:Y:S01]  /*b580*/  IMAD R0, R193, 0x80, R184 ;  /* 0x00000080c1007824 */ /* 0x000fe200078e02b8 */
[----:B------:R-:W-:-:S02]  /*b590*/  PRMT R82, R11, 0x7610, R82 ;  /* 0x000076100b527816 */ /* 0x000fc40000000052 */
[----:B------:R-:W-:Y:S01]  /*b5a0*/  PRMT R81, R61, 0x7610, R81 ;  /* 0x000076103d517816 */ /* 0x000fe20000000051 */
[----:B------:R-:W-:Y:S01]  /*b5b0*/  IMAD R11, R213, 0x40, R0 ;  /* 0x00000040d50b7824 */ /* 0x000fe200078e0200 */
[----:B------:R-:W-:Y:S01]  /*b5c0*/  MOV R61, R57 ;  /* 0x00000039003d7202 */ /* 0x000fe20000000f00 */
[----:B------:R-:W-:Y:S01]  /*b5d0*/  IMAD.MOV.U32 R0, RZ, RZ, R52 ;  /* 0x000000ffff007224 */ /* 0x000fe200078e0034 */
[----:B------:R-:W-:Y:S02]  /*b5e0*/  MOV R69, R53 ;  /* 0x0000003500457202 */ /* 0x000fe40000000f00 */
[----:B------:R-:W-:Y:S01]  /*b5f0*/  PRMT R81, R81, 0x5410, R61 ;  /* 0x0000541051517816 */ /* 0x000fe2000000003d */
[----:B------:R-:W-:Y:S01]  /*b600*/  IMAD.MOV.U32 R61, RZ, RZ, R50 ;  /* 0x000000ffff3d7224 */ /* 0x000fe200078e0032 */
[----:B------:R-:W-:Y:S01]  /*b610*/  PRMT R79, R0, 0x5410, R69 ;  /* 0x00005410004f7816 */ /* 0x000fe20000000045 */
[----:B------:R-:W-:Y:S02]  /*b620*/  IMAD.MOV.U32 R69, RZ, RZ, R45 ;  /* 0x000000ffff457224 */ /* 0x000fe400078e002d */
[----:B-1----:R-:W-:Y:S01]  /*b630*/  @P2 IMAD.HI.U32 R0, R11, R14, RZ ;  /* 0x0000000e0b002227 */ /* 0x002fe200078e00ff */
[----:B------:R-:W-:-:S02]  /*b640*/  PRMT R76, R61, 0x7610, R76 ;  /* 0x000076103d4c7816 */ /* 0x000fc4000000004c */
[----:B------:R-:W-:Y:S01]  /*b650*/  MOV R61, R44 ;  /* 0x0000002c003d7202 */ /* 0x000fe20000000f00 */
[----:B------:R-:W-:Y:S01]  /*b660*/  IMAD.MOV.U32 R14, RZ, RZ, R51 ;  /* 0x000000ffff0e7224 */ /* 0x000fe200078e0033 */
[----:B0-----:R-:W-:Y:S01]  /*b670*/  @P2 SHF.R.U32.HI R11, RZ, R15, R0 ;  /* 0x0000000fff0b2219 */ /* 0x001fe20000011600 */
[----:B------:R-:W-:Y:S01]  /*b680*/  IMAD.MOV.U32 R0, RZ, RZ, R40 ;  /* 0x000000ffff007224 */ /* 0x000fe200078e0028 */
[----:B------:R-:W-:Y:S01]  /*b690*/  PRMT R74, R61, 0x5410, R69 ;  /* 0x000054103d4a7816 */ /* 0x000fe20000000045 */
[----:B------:R-:W-:Y:S01]  /*b6a0*/  IMAD.MOV.U32 R61, RZ, RZ, R36 ;  /* 0x000000ffff3d7224 */ /* 0x000fe200078e0024 */
[----:B------:R-:W-:Y:S01]  /*b6b0*/  PRMT R76, R76, 0x5410, R14 ;  /* 0x000054104c4c7816 */ /* 0x000fe2000000000e */
[C---:B------:R-:W-:Y:S01]  /*b6c0*/  IMAD.WIDE.U32 R4, R11.reuse, R12, R4 ;  /* 0x0000000c0b047225 */ /* 0x040fe200078e0004 */
[----:B------:R-:W-:Y:S02]  /*b6d0*/  SHF.R.S32.HI R15, RZ, 0x1f, R11 ;  /* 0x0000001fff0f7819 */ /* 0x000fe4000001140b */
[----:B------:R-:W-:Y:S01]  /*b6e0*/  MOV R14, R41 ;  /* 0x00000029000e7202 */ /* 0x000fe20000000f00 */
[----:B------:R-:W-:-:S03]  /*b6f0*/  IMAD.WIDE.U32 R6, R11, R2, R6 ;  /* 0x000000020b067225 */ /* 0x000fc600078e0006 */
[----:B------:R-:W-:Y:S01]  /*b700*/  PRMT R72, R0, 0x5410, R14 ;  /* 0x0000541000487816 */ /* 0x000fe2000000000e */
[C---:B------:R-:W-:Y:S02]  /*b710*/  IMAD R0, R15.reuse, R12, RZ ;  /* 0x0000000c0f007224 */ /* 0x040fe400078e02ff */
[----:B------:R-:W-:Y:S01]  /*b720*/  IMAD R14, R15, R2, RZ ;  /* 0x000000020f0e7224 */ /* 0x000fe200078e02ff */
[----:B------:R-:W-:Y:S01]  /*b730*/  MOV R2, R32 ;  /* 0x0000002000027202 */ /* 0x000fe20000000f00 */
[C---:B------:R-:W-:Y:S01]  /*b740*/  IMAD R13, R11.reuse, R13, R0 ;  /* 0x0000000d0b0d7224 */ /* 0x040fe200078e0200 */
[----:B------:R-:W-:Y:S01]  /*b750*/  LEA R0, P3, R6, UR6, 0x1 ;  /* 0x0000000606007c11 */ /* 0x000fe2000f8608ff */
[----:B------:R-:W-:Y:S01]  /*b760*/  IMAD R15, R11, R3, R14 ;  /* 0x000000030b0f7224 */ /* 0x000fe200078e020e */
[----:B------:R-:W-:Y:S01]  /*b770*/  LEA R3, P2, R4, UR4, 0x1 ;  /* 0x0000000404037c11 */ /* 0x000fe2000f8408ff */
[----:B------:R-:W-:Y:S01]  /*b780*/  IMAD.MOV.U32 R69, RZ, RZ, R37 ;  /* 0x000000ffff457224 */ /* 0x000fe200078e0025 */
[----:B------:R-:W-:Y:S01]  /*b790*/  UMOV UR4, 0xffffffff ;  /* 0xffffffff00047882 */ /* 0x000fe20000000000 */
[----:B------:R-:W-:-:S02]  /*b7a0*/  IMAD.MOV.U32 R12, RZ, RZ, R33 ;  /* 0x000000ffff0c7224 */ /* 0x000fc400078e0021 */
[----:B------:R-:W-:Y:S01]  /*b7b0*/  IMAD.IADD R11, R5, 0x1, R13 ;  /* 0x00000001050b7824 */ /* 0x000fe200078e020d */
[----:B------:R-:W-:Y:S02]  /*b7c0*/  IADD3 R5, R7, R15, RZ ;  /* 0x0000000f07057210 */ /* 0x000fe40007ffe0ff */
[----:B------:R-:W-:Y:S02]  /*b7d0*/  PRMT R61, R61, 0x5410, R69 ;  /* 0x000054103d3d7816 */ /* 0x000fe40000000045 */
[----:B------:R-:W-:Y:S02]  /*b7e0*/  PRMT R69, R2, 0x5410, R12 ;  /* 0x0000541002457816 */ /* 0x000fe4000000000c */
[----:B------:R-:W-:Y:S02]  /*b7f0*/  LEA.HI.X R4, R4, UR5, R11, 0x1, P2 ;  /* 0x0000000504047c11 */ /* 0x000fe400090f0c0b */
[----:B------:R-:W-:Y:S02]  /*b800*/  LEA.HI.X R2, R6, UR7, R5, 0x1, P3 ;  /* 0x0000000706027c11 */ /* 0x000fe400098f0c05 */
[----:B------:R-:W-:Y:S01]  /*b810*/  LEA.HI R5, R209, R209, RZ, 0x1 ;  /* 0x000000d1d1057211 */ /* 0x000fe200078f08ff */
[----:B------:R-:W-:Y:S06]  /*b820*/  BRA.DIV UR4, `(.L_x_2322) ;  /* 0x0000016a04147947 */ /* 0x000fec000b800000 */
.L_x_2544:
[----:B------:R-:W-:-:S03]  /*b830*/  UMOV UR4, 0xffffffff ;  /* 0xffffffff00047882 */ /* 0x000fc60000000000 */
[----:B------:R-:W-:Y:S05]  /*b840*/  BRA.DIV UR4, `(.L_x_2323) ;  /* 0x0000016a04347947 */ /* 0x000fea000b800000 */
.L_x_2547:
[----:B------:R-:W-:-:S03]  /*b850*/  UMOV UR4, 0xffffffff ;  /* 0xffffffff00047882 */ /* 0x000fc60000000000 */
[----:B------:R-:W-:Y:S05]  /*b860*/  BRA.DIV UR4, `(.L_x_2324) ;  /* 0x0000016a04547947 */ /* 0x000fea000b800000 */
.L_x_2550:
[----:B------:R-:W-:-:S03]  /*b870*/  UMOV UR4, 0xffffffff ;  /* 0xffffffff00047882 */ /* 0x000fc60000000000 */
[----:B------:R-:W-:Y:S05]  /*b880*/  BRA.DIV UR4, `(.L_x_2325) ;  /* 0x0000016a04747947 */ /* 0x000fea000b800000 */
.L_x_2553:
[----:B------:R-:W-:-:S03]  /*b890*/  UMOV UR4, 0xffffffff ;  /* 0xffffffff00047882 */ /* 0x000fc60000000000 */
[----:B------:R-:W-:Y:S05]  /*b8a0*/  BRA.DIV UR4, `(.L_x_2326) ;  /* 0x0000016a04947947 */ /* 0x000fea000b800000 */
.L_x_2556:
[----:B------:R-:W-:Y:S01]  /*b8b0*/  UMOV UR4, 0xffffffff ;  /* 0xffffffff00047882 */ /* 0x000fe20000000000 */
[----:B------:R-:W-:Y:S02]  /*b8c0*/  LOP3.LUT R4, R5, 0xfffffffe, RZ, 0xc0, !PT ;  /* 0xfffffffe05047812 */ /* 0x000fe400078ec0ff */
[----:B------:R-:W-:Y:S05]  /*b8d0*/  BRA.DIV UR4, `(.L_x_2327) ;  /* 0x0000016a04b07947 */ /* 0x000fea000b800000 */
.L_x_2559:
[----:B------:R-:W-:Y:S01]  /*b8e0*/  UMOV UR4, 0xffffffff ;  /* 0xffffffff00047882 */ /* 0x000fe20000000000 */
[----:B------:R-:W-:Y:S02]  /*b8f0*/  IMAD.IADD R4, R209, 0x1, -R4 ;  /* 0x00000001d1047824 */ /* 0x000fe400078e0a04 */
[----:B------:R-:W-:Y:S05]  /*b900*/  BRA.DIV UR4, `(.L_x_2328) ;  /* 0x0000016a04cc7947 */ /* 0x000fea000b800000 */
.L_x_2562:
[----:B------:R-:W-:Y:S01]  /*b910*/  UMOV UR4, 0xffffffff ;  /* 0xffffffff00047882 */ /* 0x000fe20000000000 */
[----:B------:R-:W-:Y:S02]  /*b920*/  SHF.L.U32 R5, R4, 0x1f, RZ ;  /* 0x0000001f04057819 */ /* 0x000fe400000006ff */
[----:B------:R-:W-:Y:S05]  /*b930*/  BRA.DIV UR4, `(.L_x_2329) ;  /* 0x0000016a04e87947 */ /* 0x000fea000b800000 */
.L_x_2565:
[----:B------:R-:W0:Y:S01]  /*b940*/  SYNCS.PHASECHK.TRANS64.TRYWAIT P2, [R18+URZ+0x34800], R5 ;  /* 0x03480005120075a7 */ /* 0x000e22000804017f */
[----:B------:R-:W-:Y:S01]  /*b950*/  IMAD.MOV.U32 R0, RZ, RZ, R28 ;  /* 0x000000ffff007224 */ /* 0x000fe200078e001c */
[----:B------:R-:W-:Y:S01]  /*b960*/  MOV R2, R29 ;  /* 0x0000001d00027202 */ /* 0x000fe20000000f00 */
[----:B------:R-:W-:Y:S01]  /*b970*/  IMAD.MOV.U32 R3, RZ, RZ, R24 ;  /* 0x000000ffff037224 */ /* 0x000fe200078e0018 */
[----:B------:R-:W-:Y:S01]  /*b980*/  MOV R6, R43 ;  /* 0x0000002b00067202 */ /* 0x000fe20000000f00 */
        /* <DEDUP_REMOVED lines=9> */
[----:B------:R-:W-:Y:S02]  /*ba20*/  BSSY B1, `(.L_x_2330) ;  /* 0x000000f000017945 */ /* 0x000fe40003800000 */
        /* <DEDUP_REMOVED lines=11> */
[----:B------:R-:W-:Y:S02]  /*bae0*/  PRMT R11, R6, 0x5410, R7 ;  /* 0x00005410060b7816 */ /* 0x000fe40000000007 */
[----:B------:R-:W-:Y:S01]  /*baf0*/  MOV R2, R20 ;  /* 0x0000001400027202 */ /* 0x000fe20000000f00 */
[----:B0-----:R-:W-:Y:S06]  /*bb00*/  @!P2 BRA `(.L_x_2331) ;  /* 0x00000168009ca947 */ /* 0x001fec0003800000 */
.L_x_2566:
[----:B------:R-:W-:Y:S05]  /*bb10*/  BSYNC B1 ;  /* 0x0000000000017941 */ /* 0x000fea0003800000 */
.L_x_2330:
        /* <DEDUP_REMOVED lines=30> */
[----:B------:R-:W-:Y:S01]  /*bd00*/  FMUL.FTZ R71, R71, R85 ;  /* 0x0000005547477220 */ /* 0x000fe20000410000 */
[----:B------:R-:W-:Y:S02]  /*bd10*/  HADD2.F32 R4, -RZ, R4.H1_H1 ;  /* 0x30000004ff047230 */ /* 0x000fe40000004100 */
[----:B------:R-:W-:-:S02]  /*bd20*/  HADD2.F32 R66, -RZ, R6.H0_H0 ;  /* 0x20000006ff427230 */ /* 0x000fc40000004100 */
[----:B------:R-:W-:Y:S01]  /*bd30*/  FFMA.FTZ R92, R70, R88, R71 ;  /* 0x00000058465c7223 */ /* 0x000fe20000010047 */
[----:B------:R-:W-:Y:S02]  /*bd40*/  HADD2.F32 R67, -RZ, R6.H1_H1 ;  /* 0x30000006ff437230 */ /* 0x000fe40000004100 */
[----:B------:R-:W-:Y:S01]  /*bd50*/  FMUL.FTZ R90, R4, R87 ;  /* 0x00000057045a7220 */ /* 0x000fe20000410000 */
[--C-:B------:R-:W-:Y:S02]  /*bd60*/  HADD2.F32 R71, -RZ, R84.reuse.H0_H0 ;  /* 0x20000054ff477230 */ /* 0x100fe40000004100 */
[----:B------:R-:W-:Y:S01]  /*bd70*/  FFMA.FTZ R89, R70, R85, -R89 ;  /* 0x0000005546597223 */ /* 0x000fe20000010859 */
[----:B------:R-:W-:Y:S02]  /*bd80*/  HADD2.F32 R6, -RZ, R5.H0_H0 ;  /* 0x20000005ff067230 */ /* 0x000fe40000004100 */
[----:B------:R-:W-:Y:S01]  /*bd90*/  FMUL.FTZ R88, R4, R86 ;  /* 0x0000005604587220 */ /* 0x000fe20000410000 */
[----:B------:R-:W-:-:S02]  /*bda0*/  HADD2.F32 R84, -RZ, R84.H1_H1 ;  /* 0x30000054ff547230 */ /* 0x000fc40000004100 */
[C---:B------:R-:W-:Y:S01]  /*bdb0*/  FFMA.FTZ R90, R7.reuse, R86, -R90 ;  /* 0x00000056075a7223 */ /* 0x040fe2000001085a */
[----:B------:R-:W-:Y:S02]  /*bdc0*/  HADD2.F32 R5, -RZ, R5.H1_H1 ;  /* 0x30000005ff057230 */ /* 0x000fe40000004100 */
[----:B------:R-:W-:Y:S01]  /*bdd0*/  FFMA.FTZ R87, R7, R87, R88 ;  /* 0x0000005707577223 */ /* 0x000fe20000010058 */
[----:B------:R-:W-:Y:S02]  /*bde0*/  HADD2.F32 R70, -RZ, R91.H0_H0 ;  /* 0x2000005bff467230 */ /* 0x000fe40000004100 */
[CC--:B------:R-:W-:Y:S01]  /*bdf0*/  FMUL.FTZ R85, R67.reuse, R71.reuse ;  /* 0x0000004743557220 */ /* 0x0c0fe20000410000 */
[----:B------:R-:W-:Y:S02]  /*be00*/  HADD2.F32 R4, -RZ, R93.H0_H0 ;  /* 0x2000005dff047230 */ /* 0x000fe40000004100 */
[----:B------:R-:W-:Y:S01]  /*be10*/  FMUL.FTZ R86, R67, R84 ;  /* 0x0000005443567220 */ /* 0x000fe20000410000 */
        /* <DEDUP_REMOVED lines=11> */
.L_x_2335:
[----:B------:R-:W-:Y:S05]  /*bed0*/  BSYNC B2 ;  /* 0x0000000000027941 */ /* 0x000fea0003800000 */
.L_x_2334:
        /* <DEDUP_REMOVED lines=21> */
[--C-:B------:R-:W-:Y:S02]  /*c030*/  HADD2.F32 R65, -RZ, R82.reuse.H1_H1 ;  /* 0x30000052ff417230 */ /* 0x100fe40000004100 */
[----:B------:R-:W-:Y:S01]  /*c040*/  FFMA.FTZ R71, R64, R67, -R71 ;  /* 0x0000004340477223 */ /* 0x000fe20000010847 */
[--C-:B------:R-:W-:Y:S02]  /*c050*/  HADD2.F32 R6, -RZ, R5.reuse.H0_H0 ;  /* 0x20000005ff067230 */ /* 0x100fe40000004100 */
[-C--:B------:R-:W-:Y:S01]  /*c060*/  FMUL.FTZ R70, R4, R66.reuse ;  /* 0x0000004204467220 */ /* 0x080fe20000410000 */
[----:B------:R-:W-:Y:S02]  /*c070*/  HADD2.F32 R82, -RZ, R82.H0_H0 ;  /* 0x20000052ff527230 */ /* 0x000fe40000004100 */
[----:B------:R-:W-:Y:S01]  /*c080*/  FFMA.FTZ R84, R7, R66, -R84 ;  /* 0x0000004207547223 */ /* 0x000fe20000010854 */
[----:B------:R-:W-:-:S02]  /*c090*/  HADD2.F32 R5, -RZ, R5.H1_H1 ;  /* 0x30000005ff057230 */ /* 0x000fc40000004100 */
        /* <DEDUP_REMOVED lines=16> */
.L_x_2337:
[----:B------:R-:W-:Y:S05]  /*c1a0*/  BSYNC B2 ;  /* 0x0000000000027941 */ /* 0x000fea0003800000 */
.L_x_2336:
[----:B------:R-:W-:Y:S04]  /*c1b0*/  BSSY B2, `(.L_x_2338) ;  /* 0x000002c000027945 */ /* 0x000fe80003800000 */
[----:B------:R-:W-:Y:S05]  /*c1c0*/  @P3 BRA `(.L_x_2339) ;  /* 0x0000000000a83947 */ /* 0x000fea0003800000 */
[----:B01----:R-:W0:Y:S01]  /*c1d0*/  LDS.128 R4, [R60+0x14400] ;  /* 0x014400003c047984 */ /* 0x003e220000000c00 */
        /* <DEDUP_REMOVED lines=41> */
.L_x_2339:
[----:B------:R-:W-:Y:S05]  /*c470*/  BSYNC B2 ;  /* 0x0000000000027941 */ /* 0x000fea0003800000 */
.L_x_2338:
        /* <DEDUP_REMOVED lines=44> */
.L_x_2341:
[----:B------:R-:W-:Y:S05]  /*c740*/  BSYNC B2 ;  /* 0x0000000000027941 */ /* 0x000fea0003800000 */
.L_x_2340:
[----:B------:R-:W-:Y:S04]  /*c750*/  BSSY B2, `(.L_x_2342) ;  /* 0x000002c000027945 */ /* 0x000fe80003800000 */
[----:B------:R-:W-:Y:S05]  /*c760*/  @P5 BRA `(.L_x_2343) ;  /* 0x0000000000a85947 */ /* 0x000fea0003800000 */
[----:B0123--:R-:W0:Y:S01]  /*c770*/  LDS.128 R4, [R60+0x18400] ;  /* 0x018400003c047984 */ /* 0x00fe220000000c00 */
        /* <DEDUP_REMOVED lines=41> */
.L_x_2343:
[----:B------:R-:W-:Y:S05]  /*ca10*/  BSYNC B2 ;  /* 0x0000000000027941 */ /* 0x000fea0003800000 */
.L_x_2342:
[----:B------:R-:W-:Y:S05]  /*ca20*/  @P6 BRA `(.L_x_2333) ;  /* 0x0000000000a86947 */ /* 0x000fea0003800000 */
[----:B01234-:R-:W0:Y:S01]  /*ca30*/  LDS.128 R4, [R10+0x8000] ;  /* 0x008000000a047984 */ /* 0x01fe220000000c00 */
        /* <DEDUP_REMOVED lines=41> */
.L_x_2333:
[----:B------:R-:W-:Y:S05]  /*ccd0*/  BSYNC B1 ;  /* 0x0000000000017941 */ /* 0x000fea0003800000 */
.L_x_2332:
        /* <DEDUP_REMOVED lines=16> */
[----:B------:R-:W-:Y:S01]  /*cde0*/  SHF.R.U32.HI R45, RZ, 0x10, R43 ;  /* 0x00000010ff2d7819 */ /* 0x000fe2000001162b */
[----:B------:R-:W-:Y:S01]  /*cdf0*/  HADD2.F32 R44, -RZ, R78.H0_H0 ;  /* 0x2000004eff2c7230 */ /* 0x000fe20000004100 */
[----:B------:R-:W-:Y:S01]  /*ce00*/  SHF.R.U32.HI R47, RZ, 0x10, R41 ;  /* 0x00000010ff2f7819 */ /* 0x000fe20000011629 */
        /* <DEDUP_REMOVED lines=38> */
.L_x_2346:
[----:B------:R-:W-:Y:S05]  /*d070*/  BSYNC B1 ;  /* 0x0000000000017941 */ /* 0x000fea0003800000 */
.L_x_2345:
        /* <DEDUP_REMOVED lines=44> */
.L_x_2348:
[----:B------:R-:W-:Y:S05]  /*d340*/  BSYNC B1 ;  /* 0x0000000000017941 */ /* 0x000fea0003800000 */
.L_x_2347:
[----:B------:R-:W-:Y:S04]  /*d350*/  BSSY B1, `(.L_x_2349) ;  /* 0x000002c000017945 */ /* 0x000fe80003800000 */
[----:B------:R-:W-:Y:S05]  /*d360*/  @P2 BRA `(.L_x_2350) ;  /* 0x0000000000a82947 */ /* 0x000fea0003800000 */
[----:B01----:R-:W0:Y:S01]  /*d370*/  LDS.128 R4, [R60+0x16400] ;  /* 0x016400003c047984 */ /* 0x003e220000000c00 */
[----:B------:R-:W-:Y:S01]  /*d380*/  SHF.R.U32.HI R38, RZ, 0x10, R33 ;  /* 0x00000010ff267819 */ /* 0x000fe20000011621 */
[--C-:B------:R-:W-:Y:S01]  /*d390*/  HADD2.F32 R37, -RZ, R69.reuse.H0_H0 ;  /* 0x20000045ff257230 */ /* 0x100fe20000004100 */
[--C-:B------:R-:W-:Y:S01]  /*d3a0*/  SHF.R.U32.HI R36, RZ, 0x10, R35.reuse ;  /* 0x00000010ff247819 */ /* 0x100fe20000011623 */
[----:B------:R-:W-:Y:S01]  /*d3b0*/  HADD2.F32 R69, -RZ, R69.H1_H1 ;  /* 0x30000045ff457230 */ /* 0x000fe20000004100 */
        /* <DEDUP_REMOVED lines=37> */
.L_x_2350:
[----:B------:R-:W-:Y:S05]  /*d610*/  BSYNC B1 ;  /* 0x0000000000017941 */ /* 0x000fea0003800000 */
.L_x_2349:
[----:B------:R-:W-:Y:S04]  /*d620*/  BSSY B1, `(.L_x_2351) ;  /* 0x000002c000017945 */ /* 0x000fe80003800000 */
[----:B------:R-:W-:Y:S05]  /*d630*/  @P3 BRA `(.L_x_2352) ;  /* 0x0000000000a83947 */ /* 0x000fea0003800000 */
[----:B012---:R-:W0:Y:S01]  /*d640*/  LDS.128 R4, [R10+0x6000] ;  /* 0x006000000a047984 */ /* 0x007e220000000c00 */
[--C-:B------:R-:W-:Y:S01]  /*d650*/  SHF.R.U64 R39, R30, 0x10, R31.reuse ;  /* 0x000000101e277819 */ /* 0x100fe2000000121f */
[--C-:B------:R-:W-:Y:S01]  /*d660*/  HADD2.F32 R30, -RZ, R13.reuse.H0_H0 ;  /* 0x2000000dff1e7230 */ /* 0x100fe20000004100 */
[----:B------:R-:W-:Y:S01]  /*d670*/  SHF.R.U32.HI R31, RZ, 0x10, R31 ;  /* 0x00000010ff1f7819 */ /* 0x000fe2000001161f */
[----:B------:R-:W-:Y:S01]  /*d680*/  HADD2.F32 R32, -RZ, R12.H0_H0 ;  /* 0x2000000cff207230 */ /* 0x000fe20000004100 */
[--C-:B------:R-:W-:Y:S01]  /*d690*/  SHF.R.U32.HI R33, RZ, 0x10, R29.reuse ;  /* 0x00000010ff217819 */ /* 0x100fe2000001161d */
        /* <DEDUP_REMOVED lines=14> */
[--C-:B------:R-:W-:Y:S02]  /*d780*/  HADD2.F32 R6, -RZ, R5.reuse.H0_H0 ;  /* 0x20000005ff067230 */ /* 0x100fe40000004100 */
[C---:B------:R-:W-:Y:S01]  /*d790*/  FMUL.FTZ R34, R4.reuse, R32 ;  /* 0x0000002004227220 */ /* 0x040fe20000410000 */
[----:B------:R-:W-:Y:S01]  /*d7a0*/  FMUL.FTZ R36, R4, R30 ;  /* 0x0000001e04247220 */ /* 0x000fe20000410000 */
[----:B------:R-:W-:Y:S02]  /*d7b0*/  HADD2.F32 R28, -RZ, R12.H1_H1 ;  /* 0x3000000cff1c7230 */ /* 0x000fe40000004100 */
[----:B------:R-:W-:Y:S01]  /*d7c0*/  FMUL.FTZ R33, R15, R13 ;  /* 0x0000000d0f217220 */ /* 0x000fe20000410000 */
[----:B------:R-:W-:-:S02]  /*d7d0*/  HADD2.F32 R5, -RZ, R5.H1_H1 ;  /* 0x30000005ff057230 */ /* 0x000fc40000004100 */
[C---:B------:R-:W-:Y:S01]  /*d7e0*/  FFMA.FTZ R34, R7.reuse, R30, -R34 ;  /* 0x0000001e07227223 */ /* 0x040fe20000010822 */
[----:B------:R-:W-:Y:S02]  /*d7f0*/  HADD2.F32 R12, -RZ, R37.H0_H0 ;  /* 0x20000025ff0c7230 */ /* 0x000fe40000004100 */
[----:B------:R-:W-:Y:S01]  /*d800*/  FFMA.FTZ R29, R7, R32, R36 ;  /* 0x00000020071d7223 */ /* 0x000fe20000010024 */
        /* <DEDUP_REMOVED lines=13> */
.L_x_2352:
[----:B------:R-:W-:Y:S05]  /*d8e0*/  BSYNC B1 ;  /* 0x0000000000017941 */ /* 0x000fea0003800000 */
.L_x_2351:
[----:B------:R-:W-:Y:S04]  /*d8f0*/  BSSY B1, `(.L_x_2353) ;  /* 0x000002c000017945 */ /* 0x000fe80003800000 */
[----:B------:R-:W-:Y:S05]  /*d900*/  @P4 BRA `(.L_x_2354) ;  /* 0x0000000000a84947 */ /* 0x000fea0003800000 */
[----:B0123--:R-:W0:Y:S01]  /*d910*/  LDS.128 R4, [R60+0x1a400] ;  /* 0x01a400003c047984 */ /* 0x00fe220000000c00 */
[--C-:B------:R-:W-:Y:S01]  /*d920*/  SHF.R.U64 R33, R26, 0x10, R27.reuse ;  /* 0x000000101a217819 */ /* 0x100fe2000000121b */
[----:B------:R-:W-:Y:S01]  /*d930*/  HADD2.F32 R26, -RZ, R3.H0_H0 ;  /* 0x20000003ff1a7230 */ /* 0x000fe20000004100 */
[----:B------:R-:W-:Y:S02]  /*d940*/  SHF.R.U32.HI R12, RZ, 0x10, R27 ;  /* 0x00000010ff0c7819 */ /* 0x000fe4000001161b */
        /* <DEDUP_REMOVED lines=20> */
[----:B------:R-:W-:Y:S01]  /*da90*/  FMUL.FTZ R27, R13, R11 ;  /* 0x0000000b0d1b7220 */ /* 0x000fe20000410000 */
[----:B------:R-:W-:Y:S02]  /*daa0*/  HADD2.F32 R5, -RZ, R5.H1_H1 ;  /* 0x30000005ff057230 */ /* 0x000fe40000004100 */
[C---:B------:R-:W-:Y:S01]  /*dab0*/  FFMA.FTZ R28, R7.reuse, R24, -R28 ;  /* 0x00000018071c7223 */ /* 0x040fe2000001081c */
[----:B------:R-:W-:Y:S02]  /*dac0*/  HADD2.F32 R4, -RZ, R31.H0_H0 ;  /* 0x2000001fff047230 */ /* 0x000fe40000004100 */
[----:B------:R-:W-:Y:S01]  /*dad0*/  FFMA.FTZ R15, R7, R26, R30 ;  /* 0x0000001a070f7223 */ /* 0x000fe2000001001e */
[----:B------:R-:W-:Y:S02]  /*dae0*/  HADD2.F32 R3, -RZ, R33.H0_H0 ;  /* 0x20000021ff037230 */ /* 0x000fe40000004100 */
[-C--:B------:R-:W-:Y:S01]  /*daf0*/  FMUL.FTZ R25, R13, R14.reuse ;  /* 0x0000000e0d197220 */ /* 0x080fe20000410000 */
[C---:B------:R-:W-:Y:S01]  /*db00*/  FFMA.FTZ R14, R12.reuse, R14, R27 ;  /* 0x0000000e0c0e7223 */ /* 0x040fe2000001001b */
[C---:B------:R-:W-:Y:S01]  /*db10*/  FMUL.FTZ R7, R5.reuse, R4 ;  /* 0x0000000405077220 */ /* 0x040fe20000410000 */
[----:B------:R-:W-:Y:S01]  /*db20*/  FMUL.FTZ R13, R5, R3 ;  /* 0x00000003050d7220 */ /* 0x000fe20000410000 */
[----:B------:R-:W-:-:S02]  /*db30*/  FFMA.FTZ R25, R12, R11, -R25 ;  /* 0x0000000b0c197223 */ /* 0x000fc40000010819 */
[----:B------:R-:W-:Y:S01]  /*db40*/  FFMA.FTZ R5, R6, R3, -R7 ;  /* 0x0000000306057223 */ /* 0x000fe20000010807 */
[----:B------:R-:W-:Y:S01]  /*db50*/  F2FP.F16.F32.PACK_AB R7, R32, R29 ;  /* 0x0000001d2007723e */ /* 0x000fe200000000ff */
[----:B------:R-:W-:Y:S01]  /*db60*/  FFMA.FTZ R12, R6, R4, R13 ;  /* 0x00000004060c7223 */ /* 0x000fe2000001000d */
[----:B------:R-:W-:Y:S02]  /*db70*/  F2FP.F16.F32.PACK_AB R4, R15, R28 ;  /* 0x0000001c0f04723e */ /* 0x000fe400000000ff */
[----:B------:R-:W-:Y:S02]  /*db80*/  F2FP.F16.F32.PACK_AB R6, R14, R25 ;  /* 0x000000190e06723e */ /* 0x000fe400000000ff */
[----:B------:R-:W-:-:S05]  /*db90*/  F2FP.F16.F32.PACK_AB R5, R12, R5 ;  /* 0x000000050c05723e */ /* 0x000fca00000000ff */
[----:B------:R4:W-:Y:S02]  /*dba0*/  STS.128 [R60+0x1a400], R4 ;  /* 0x01a400043c007388 */ /* 0x0009e40000000c00 */
.L_x_2354:
[----:B------:R-:W-:Y:S05]  /*dbb0*/  BSYNC B1 ;  /* 0x0000000000017941 */ /* 0x000fea0003800000 */
.L_x_2353:
[----:B------:R-:W-:Y:S05]  /*dbc0*/  @P5 BRA `(.L_x_2344) ;  /* 0x0000003400885947 */ /* 0x000fea0003800000 */
[----:B01234-:R-:W0:Y:S01]  /*dbd0*/  LDS.128 R4, [R10+0xa000] ;  /* 0x00a000000a047984 */ /* 0x01fe220000000c00 */
[----:B------:R-:W-:Y:S01]  /*dbe0*/  SHF.R.U64 R25, R20, 0x10, R21 ;  /* 0x0000001014197819 */ /* 0x000fe20000001215 */
[----:B------:R-:W-:Y:S01]  /*dbf0*/  HADD2.F32 R12, -RZ, R2.H0_H0 ;  /* 0x20000002ff0c7230 */ /* 0x000fe20000004100 */
        /* <DEDUP_REMOVED lines=25> */
[----:B------:R-:W-:Y:S02]  /*dd90*/  HADD2.F32 R0, -RZ, R25.H0_H0 ;  /* 0x20000019ff007230 */ /* 0x000fe40000004100 */
[CC--:B------:R-:W-:Y:S01]  /*dda0*/  FMUL.FTZ R12, R8.reuse, R9.reuse ;  /* 0x00000009080c7220 */ /* 0x0c0fe20000410000 */
[----:B------:R-:W-:Y:S01]  /*ddb0*/  FMUL.FTZ R8, R8, R2 ;  /* 0x0000000208087220 */ /* 0x000fe20000410000 */
[C---:B------:R-:W-:Y:S01]  /*ddc0*/  FMUL.FTZ R11, R5.reuse, R4 ;  /* 0x00000004050b7220 */ /* 0x040fe20000410000 */
[----:B------:R-:W-:Y:S01]  /*ddd0*/  FMUL.FTZ R13, R5, R0 ;  /* 0x00000000050d7220 */ /* 0x000fe20000410000 */
[C---:B------:R-:W-:Y:S02]  /*dde0*/  FFMA.FTZ R12, R7.reuse, R2, -R12 ;  /* 0x00000002070c7223 */ /* 0x040fe4000001080c */
[C---:B------:R-:W-:Y:S01]  /*ddf0*/  FFMA.FTZ R5, R6.reuse, R0, -R11 ;  /* 0x0000000006057223 */ /* 0x040fe2000001080b */
[----:B------:R-:W-:Y:S01]  /*de00*/  FFMA.FTZ R9, R7, R9, R8 ;  /* 0x0000000907097223 */ /* 0x000fe20000010008 */
[----:B------:R-:W-:Y:S01]  /*de10*/  FFMA.FTZ R0, R6, R4, R13 ;  /* 0x0000000406007223 */ /* 0x000fe2000001000d */
[----:B------:R-:W-:-:S02]  /*de20*/  F2FP.F16.F32.PACK_AB R7, R15, R26 ;  /* 0x0000001a0f07723e */ /* 0x000fc400000000ff */
[----:B------:R-:W-:Y:S02]  /*de30*/  F2FP.F16.F32.PACK_AB R4, R3, R24 ;  /* 0x000000180304723e */ /* 0x000fe400000000ff */
[----:B------:R-:W-:Y:S02]  /*de40*/  F2FP.F16.F32.PACK_AB R6, R9, R12 ;  /* 0x0000000c0906723e */ /* 0x000fe400000000ff */
[----:B------:R-:W-:-:S05]  /*de50*/  F2FP.F16.F32.PACK_AB R5, R0, R5 ;  /* 0x000000050005723e */ /* 0x000fca00000000ff */
[----:B------:R0:W-:Y:S01]  /*de60*/  STS.128 [R10+0xa000], R4 ;  /* 0x00a000040a007388 */ /* 0x0001e20000000c00 */
[----:B------:R-:W-:Y:S05]  /*de70*/  BRA `(.L_x_2344) ;  /* 0x0000003000dc7947 */ /* 0x000fea0003800000 */
.L_x_2317:
[----:B------:R-:W0:Y:S01]  /*de80*/  LDC R78, c[0x0][0x428] ;  /* 0x00010a00ff4e7b82 */ /* 0x000e220000000800 */
[-C--:B------:R-:W-:Y:S01]  /*de90*/  ISETP.GE.AND P0, PT, R184, R9.reuse, PT ;  /* 0x00000009b800720c */ /* 0x080fe20003f06270 */
[----:B------:R-:W-:Y:S01]  /*dea0*/  BSSY B1, `(.L_x_2355) ;  /* 0x000003e000017945 */ /* 0x000fe20003800000 */
[----:B------:R-:W-:Y:S01]  /*deb0*/  ISETP.GE.AND P1, PT, R210, R9, PT ;  /* 0x00000009d200720c */ /* 0x000fe20003f26270 */
[----:B------:R-:W-:Y:S01]  /*dec0*/  IMAD.MOV.U32 R9, RZ, RZ, R61 ;  /* 0x000000ffff097224 */ /* 0x000fe200078e003d */
[----:B------:R-:W-:Y:S01]  /*ded0*/  MOV R8, R72 ;  /* 0x0000004800087202 */ /* 0x000fe20000000f00 */
[----:B------:R-:W-:Y:S01]  /*dee0*/  IMAD.MOV.U32 R10, RZ, RZ, R146 ;  /* 0x000000ffff0a7224 */ /* 0x000fe200078e0092 */
[----:B------:R-:W-:Y:S02]  /*def0*/  MOV R11, R77 ;  /* 0x0000004d000b7202 */ /* 0x000fe40000000f00 */
        /* <DEDUP_REMOVED lines=30> */
[----:B------:R-:W-:Y:S01]  /*e0e0*/  LEA R14, P2, R4, UR4, 0x1 ;  /* 0x00000004040e7c11 */ /* 0x000fe2000f8408ff */
[----:B------:R-:W-:Y:S01]  /*e0f0*/  IMAD.X R5, R85, 0x1, R80, P3 ;  /* 0x0000000155057824 */ /* 0x000fe200018e0650 */
[----:B------:R-:W-:Y:S01]  /*e100*/  LEA R20, P3, R0, UR6, 0x1 ;  /* 0x0000000600147c11 */ /* 0x000fe2000f8608ff */
[----:B------:R-:W-:Y:S01]  /*e110*/  ULDC UR4, c[0x0][0x3d4] ;  /* 0x0000f50000047ab9 */ /* 0x000fe20000000800 */
[----:B------:R-:W-:-:S02]  /*e120*/  LEA.HI.X R15, R4, UR5, R7, 0x1, P2 ;  /* 0x00000005040f7c11 */ /* 0x000fc400090f0c07 */
[----:B------:R-:W-:Y:S02]  /*e130*/  CS2R R34, SRZ ;  /* 0x0000000000227805 */ /* 0x000fe4000001ff00 */
[----:B------:R-:W-:Y:S02]  /*e140*/  LEA.HI.X R21, R0, UR7, R5, 0x1, P3 ;  /* 0x0000000700157c11 */ /* 0x000fe400098f0c05 */
[----:B------:R-:W-:Y:S02]  /*e150*/  CS2R R36, SRZ ;  /* 0x0000000000247805 */ /* 0x000fe4000001ff00 */
[----:B------:R-:W-:Y:S02]  /*e160*/  ISETP.GE.AND P2, PT, R22, UR4, PT ;  /* 0x0000000416007c0c */ /* 0x000fe4000bf46270 */
[----:B------:R-:W-:Y:S02]  /*e170*/  CS2R R38, SRZ ;  /* 0x0000000000267805 */ /* 0x000fe4000001ff00 */
[----:B------:R-:W-:-:S02]  /*e180*/  ISETP.GE.AND P3, PT, R186, UR4, PT ;  /* 0x00000004ba007c0c */ /* 0x000fc4000bf66270 */
[----:B------:R-:W-:Y:S02]  /*e190*/  CS2R R60, SRZ ;  /* 0x00000000003c7805 */ /* 0x000fe4000001ff00 */
[----:B------:R-:W-:Y:S02]  /*e1a0*/  ISETP.GE.AND P4, PT, R187, UR4, PT ;  /* 0x00000004bb007c0c */ /* 0x000fe4000bf86270 */
        /* <DEDUP_REMOVED lines=13> */
.L_x_2356:
[----:B------:R-:W-:Y:S05]  /*e280*/  BSYNC B1 ;  /* 0x0000000000017941 */ /* 0x000fea0003800000 */
.L_x_2355:
[----:B------:R-:W-:Y:S01]  /*e290*/  BSSY B1, `(.L_x_2357) ;  /* 0x0000026000017945 */ /* 0x000fe20003800000 */
[----:B-----5:R-:W-:Y:S01]  /*e2a0*/  MOV R72, R4 ;  /* 0x0000000400487202 */ /* 0x020fe20000000f00 */
[----:B------:R-:W-:Y:S01]  /*e2b0*/  IMAD.MOV.U32 R73, RZ, RZ, R5 ;  /* 0x000000ffff497224 */ /* 0x000fe200078e0005 */
[----:B------:R-:W-:Y:S01]  /*e2c0*/  CS2R R66, SRZ ;  /* 0x0000000000427805 */ /* 0x000fe2000001ff00 */
[----:B------:R-:W-:Y:S01]  /*e2d0*/  IMAD.MOV.U32 R77, RZ, RZ, R6 ;  /* 0x000000ffff4d7224 */ /* 0x000fe200078e0006 */
[----:B------:R-:W-:Y:S06]  /*e2e0*/  @P1 BRA `(.L_x_2358) ;  /* 0x0000000000801947 */ /* 0x000fec0003800000 */
[----:B------:R-:W-:Y:S01]  /*e2f0*/  IADD3 R76, P2, P3, R71, R76, R84 ;  /* 0x0000004c474c7210 */ /* 0x000fe20007b5e054 */
[----:B------:R-:W-:Y:S01]  /*e300*/  ULDC.64 UR4, c[0x0][0x3c8] ;  /* 0x0000f20000047ab9 */ /* 0x000fe20000000a00 */
[----:B------:R-:W-:Y:S01]  /*e310*/  IADD3 R75, P4, P5, R70, R75, R87 ;  /* 0x0000004b464b7210 */ /* 0x000fe20007d9e057 */
[----:B------:R-:W-:Y:S01]  /*e320*/  ULDC.64 UR6, c[0x0][0x3e0] ;  /* 0x0000f80000067ab9 */ /* 0x000fe20000000a00 */
[----:B0-----:R-:W-:Y:S02]  /*e330*/  IADD3.X R15, R83, R74, R82, P2, P3 ;  /* 0x0000004a530f7210 */ /* 0x001fe400017e6452 */
        /* <DEDUP_REMOVED lines=27> */
.L_x_2358:
[----:B------:R-:W-:Y:S05]  /*e4f0*/  BSYNC B1 ;  /* 0x0000000000017941 */ /* 0x000fea0003800000 */
.L_x_2357:
[----:B01----:R-:W-:Y:S01]  /*e500*/  IMAD.MOV.U32 R14, RZ, RZ, R24 ;  /* 0x000000ffff0e7224 */ /* 0x003fe200078e0018 */
[----:B------:R-:W-:Y:S01]  /*e510*/  MOV R0, R7 ;  /* 0x0000000700007202 */ /* 0x000fe20000000f00 */
[----:B------:R-:W-:Y:S01]  /*e520*/  IMAD.MOV.U32 R15, RZ, RZ, R25 ;  /* 0x000000ffff0f7224 */ /* 0x000fe200078e0019 */
[----:B------:R-:W-:Y:S01]  /*e530*/  ISETP.NE.AND P2, PT, R78, 0x1, PT ;  /* 0x000000014e00780c */ /* 0x000fe20003f45270 */
[----:B------:R-:W-:Y:S01]  /*e540*/  IMAD.MOV.U32 R20, RZ, RZ, R30 ;  /* 0x000000ffff147224 */ /* 0x000fe200078e001e */
[----:B------:R-:W-:Y:S01]  /*e550*/  PRMT R87, R0, 0x7610, R87 ;  /* 0x0000761000577816 */ /* 0x000fe20000000057 */
[----:B------:R-:W-:Y:S01]  /*e560*/  ULDC.64 UR4, c[0x0][0x3c8] ;  /* 0x0000f20000047ab9 */ /* 0x000fe20000000a00 */
[----:B------:R-:W-:Y:S01]  /*e570*/  PRMT R80, R14, 0x5410, R15 ;  /* 0x000054100e507816 */ /* 0x000fe2000000000f */
[----:B------:R-:W-:Y:S01]  /*e580*/  IMAD.MOV.U32 R14, RZ, RZ, R27 ;  /* 0x000000ffff0e7224 */ /* 0x000fe200078e001b */
[----:B------:R-:W-:Y:S01]  /*e590*/  MOV R0, R26 ;  /* 0x0000001a00007202 */ /* 0x000fe20000000f00 */
[----:B------:R-:W-:Y:S01]  /*e5a0*/  ULDC.64 UR6, c[0x0][0x3e0] ;  /* 0x0000f80000067ab9 */ /* 0x000fe20000000a00 */
[----:B------:R-:W-:Y:S01]  /*e5b0*/  MOV R15, R29 ;  /* 0x0000001d000f7202 */ /* 0x000fe20000000f00 */
[----:B-----5:R-:W-:Y:S01]  /*e5c0*/  IMAD.MOV.U32 R71, RZ, RZ, R43 ;  /* 0x000000ffff477224 */ /* 0x020fe200078e002b */
[----:B------:R-:W-:Y:S01]  /*e5d0*/  PRMT R81, R0, 0x5410, R14 ;  /* 0x0000541000517816 */ /* 0x000fe2000000000e */
[----:B------:R-:W-:Y:S01]  /*e5e0*/  IMAD.MOV.U32 R0, RZ, RZ, R28 ;  /* 0x000000ffff007224 */ /* 0x000fe200078e001c */
[----:B------:R-:W-:Y:S01]  /*e5f0*/  PRMT R75, R20, 0x7610, R75 ;  /* 0x00007610144b7816 */ /* 0x000fe2000000004b */
[----:B------:R-:W0:Y:S01]  /*e600*/  @P2 LDC R14, c[0x0][0x42c] ;  /* 0x00010b00ff0e2b82 */ /* 0x000e220000000800 */
[----:B------:R-:W-:Y:S01]  /*e610*/  IMAD.MOV.U32 R20, RZ, RZ, R33 ;  /* 0x000000ffff147224 */ /* 0x000fe200078e0021 */
[----:B------:R-:W-:-:S02]  /*e620*/  PRMT R89, R89, 0x5410, R72 ;  /* 0x0000541059597816 */ /* 0x000fc40000000048 */
[----:B------:R-:W-:Y:S01]  /*e630*/  PRMT R74, R0, 0x5410, R15 ;  /* 0x00005410004a7816 */ /* 0x000fe2000000000f */
[----:B------:R-:W-:Y:S01]  /*e640*/  IMAD.MOV.U32 R0, RZ, RZ, R31 ;  /* 0x000000ffff007224 */ /* 0x000fe200078e001f */
[----:B------:R-:W-:Y:S02]  /*e650*/  PRMT R90, R73, 0x7610, R90 ;  /* 0x00007610495a7816 */ /* 0x000fe4000000005a */
[----:B------:R-:W1:Y:S01]  /*e660*/  @P2 LDC R21, c[0x0][0x430] ;  /* 0x00010c00ff152b82 */ /* 0x000e620000000800 */
[----:B------:R-:W-:Y:S02]  /*e670*/  MOV R15, R32 ;  /* 0x00000020000f7202 */ /* 0x000fe40000000f00 */
[----:B------:R-:W-:Y:S01]  /*e680*/  PRMT R75, R75, 0x5410, R0 ;  /* 0x000054104b4b7816 */ /* 0x000fe20000000000 */
[----:B------:R-:W-:Y:S01]  /*e690*/  IMAD.MOV.U32 R0, RZ, RZ, R34 ;  /* 0x000000ffff007224 */ /* 0x000fe200078e0022 */
[----:B------:R-:W-:Y:S02]  /*e6a0*/  PRMT R88, R88, 0x5410, R77 ;  /* 0x0000541058587816 */ /* 0x000fe4000000004d */
[----:B------:R-:W-:-:S02]  /*e6b0*/  PRMT R89, R15, 0x7610, R89 ;  /* 0x000076100f597816 */ /* 0x000fc40000000059 */
[----:B------:R-:W-:Y:S01]  /*e6c0*/  PRMT R90, R90, 0x5410, R20 ;  /* 0x000054105a5a7816 */ /* 0x000fe20000000014 */
[----:B------:R-:W-:Y:S01]  /*e6d0*/  IMAD.MOV.U32 R20, RZ, RZ, R36 ;  /* 0x000000ffff147224 */ /* 0x000fe200078e0024 */
[----:B------:R-:W-:Y:S02]  /*e6e0*/  MOV R15, R35 ;  /* 0x00000023000f7202 */ /* 0x000fe40000000f00 */
[----:B------:R-:W-:Y:S01]  /*e6f0*/  PRMT R88, R0, 0x7610, R88 ;  /* 0x0000761000587816 */ /* 0x000fe20000000058 */
[----:B------:R-:W-:Y:S01]  /*e700*/  IMAD R0, R193, 0x80, R184 ;  /* 0x00000080c1007824 */ /* 0x000fe200078e02b8 */
[----:B------:R-:W-:Y:S02]  /*e710*/  PRMT R87, R87, 0x5410, R15 ;  /* 0x0000541057577816 */ /* 0x000fe4000000000f */
[----:B------:R-:W-:Y:S01]  /*e720*/  PRMT R82, R20, 0x7610, R82 ;  /* 0x0000761014527816 */ /* 0x000fe20000000052 */
[----:B------:R-:W-:Y:S01]  /*e730*/  IMAD R15, R213, 0x40, R0 ;  /* 0x00000040d50f7824 */ /* 0x000fe200078e0200 */
[----:B------:R-:W-:Y:S01]  /*e740*/  MOV R20, R37 ;  /* 0x0000002500147202 */ /* 0x000fe20000000f00 */
[----:B------:R-:W-:Y:S01]  /*e750*/  IMAD.MOV.U32 R0, RZ, RZ, R38 ;  /* 0x000000ffff007224 */ /* 0x000fe200078e0026 */
[----:B------:R-:W-:-:S02]  /*e760*/  MOV R69, R39 ;  /* 0x0000002700457202 */ /* 0x000fc40000000f00 */
[----:B------:R-:W-:Y:S01]  /*e770*/  PRMT R82, R82, 0x5410, R20 ;  /* 0x0000541052527816 */ /* 0x000fe20000000014 */
[----:B------:R-:W-:Y:S01]  /*e780*/  IMAD.MOV.U32 R20, RZ, RZ, R60 ;  /* 0x000000ffff147224 */ /* 0x000fe200078e003c */
[----:B------:R-:W-:Y:S01]  /*e790*/  PRMT R83, R0, 0x5410, R69 ;  /* 0x0000541000537816 */ /* 0x000fe20000000045 */
[----:B0-----:R-:W-:-:S03]  /*e7a0*/  @P2 IMAD.HI.U32 R0, R15, R14, RZ ;  /* 0x0000000e0f002227 */ /* 0x001fc600078e00ff */
[----:B------:R-:W-:Y:S01]  /*e7b0*/  PRMT R76, R20, 0x7610, R76 ;  /* 0x00007610144c7816 */ /* 0x000fe2000000004c */
[----:B------:R-:W-:Y:S01]  /*e7c0*/  IMAD.MOV.U32 R14, RZ, RZ, R61 ;  /* 0x000000ffff0e7224 */ /* 0x000fe200078e003d */
[----:B-1----:R-:W-:Y:S01]  /*e7d0*/  @P2 SHF.R.U32.HI R15, RZ, R21, R0 ;  /* 0x00000015ff0f2219 */ /* 0x002fe20000011600 */
[----:B------:R-:W-:Y:S01]  /*e7e0*/  IMAD.MOV.U32 R69, RZ, RZ, R63 ;  /* 0x000000ffff457224 */ /* 0x000fe200078e003f */
[----:B------:R-:W-:Y:S01]  /*e7f0*/  MOV R20, R62 ;  /* 0x0000003e00147202 */ /* 0x000fe20000000f00 */
[----:B------:R-:W-:Y:S01]  /*e800*/  IMAD.MOV.U32 R0, RZ, RZ, R40 ;  /* 0x000000ffff007224 */ /* 0x000fe200078e0028 */
[----:B------:R-:W-:Y:S01]  /*e810*/  PRMT R76, R76, 0x5410, R14 ;  /* 0x000054104c4c7816 */ /* 0x000fe2000000000e */
[C---:B------:R-:W-:Y:S01]  /*e820*/  IMAD.WIDE.U32 R8, R15.reuse, R12, R8 ;  /* 0x0000000c0f087225 */ /* 0x040fe200078e0008 */
[----:B------:R-:W-:Y:S02]  /*e830*/  SHF.R.S32.HI R21, RZ, 0x1f, R15 ;  /* 0x0000001fff157819 */ /* 0x000fe4000001140f */
[----:B------:R-:W-:Y:S01]  /*e840*/  MOV R14, R41 ;  /* 0x00000029000e7202 */ /* 0x000fe20000000f00 */
[----:B------:R-:W-:Y:S01]  /*e850*/  IMAD.WIDE.U32 R10, R15, R2, R10 ;  /* 0x000000020f0a7225 */ /* 0x000fe200078e000a */
[----:B------:R-:W-:-:S02]  /*e860*/  PRMT R77, R20, 0x5410, R69 ;  /* 0x00005410144d7816 */ /* 0x000fc40000000045 */
        /* <DEDUP_REMOVED lines=10> */
[----:B------:R-:W-:Y:S01]  /*e910*/  IMAD.IADD R13, R9, 0x1, R13 ;  /* 0x00000001090d7824 */ /* 0x000fe200078e020d */
[----:B------:R-:W-:Y:S01]  /*e920*/  IADD3 R9, R11, R15, RZ ;  /* 0x0000000f0b097210 */ /* 0x000fe20007ffe0ff */
[----:B------:R-:W-:Y:S01]  /*e930*/  IMAD.MOV.U32 R20, RZ, RZ, R42 ;  /* 0x000000ffff147224 */ /* 0x000fe200078e002a */
[----:B------:R-:W-:-:S02]  /*e940*/  PRMT R21, R2, 0x5410, R12 ;  /* 0x0000541002157816 */ /* 0x000fc4000000000c */
[----:B------:R-:W-:Y:S02]  /*e950*/  LEA.HI.X R8, R8, UR5, R13, 0x1, P2 ;  /* 0x0000000508087c11 */ /* 0x000fe400090f0c0d */
[----:B------:R-:W-:Y:S02]  /*e960*/  LEA.HI.X R2, R10, UR7, R9, 0x1, P3 ;  /* 0x000000070a027c11 */ /* 0x000fe400098f0c09 */
[----:B------:R-:W-:Y:S02]  /*e970*/  PRMT R70, R20, 0x5410, R71 ;  /* 0x0000541014467816 */ /* 0x000fe40000000047 */
[----:B------:R-:W-:Y:S01]  /*e980*/  LEA.HI R9, R209, R209, RZ, 0x1 ;  /* 0x000000d1d1097211 */ /* 0x000fe200078f08ff */
[----:B------:R-:W-:Y:S06]  /*e990*/  BRA.DIV UR4, `(.L_x_2359) ;  /* 0x0000013e040c7947 */ /* 0x000fec000b800000 */
.L_x_2569:
[----:B------:R-:W-:-:S03]  /*e9a0*/  UMOV UR4, 0xffffffff ;  /* 0xffffffff00047882 */ /* 0x000fc60000000000 */
[----:B------:R-:W-:Y:S05]  /*e9b0*/  BRA.DIV UR4, `(.L_x_2360) ;  /* 0x0000013e042c7947 */ /* 0x000fea000b800000 */
.L_x_2572:
[----:B------:R-:W-:-:S03]  /*e9c0*/  UMOV UR4, 0xffffffff ;  /* 0xffffffff00047882 */ /* 0x000fc60000000000 */
[----:B------:R-:W-:Y:S05]  /*e9d0*/  BRA.DIV UR4, `(.L_x_2361) ;  /* 0x0000013e044c7947 */ /* 0x000fea000b800000 */
.L_x_2575:
[----:B------:R-:W-:-:S03]  /*e9e0*/  UMOV UR4, 0xffffffff ;  /* 0xffffffff00047882 */ /* 0x000fc60000000000 */
[----:B------:R-:W-:Y:S05]  /*e9f0*/  BRA.DIV UR4, `(.L_x_2362) ;  /* 0x0000013e046c7947 */ /* 0x000fea000b800000 */
.L_x_2578:
[----:B------:R-:W-:-:S03]  /*ea00*/  UMOV UR4, 0xffffffff ;  /* 0xffffffff00047882 */ /* 0x000fc60000000000 */
[----:B------:R-:W-:Y:S05]  /*ea10*/  BRA.DIV UR4, `(.L_x_2363) ;  /* 0x0000013e048c7947 */ /* 0x000fea000b800000 */
.L_x_2581:
[----:B------:R-:W-:Y:S01]  /*ea20*/  UMOV UR4, 0xffffffff ;  /* 0xffffffff00047882 */ /* 0x000fe20000000000 */
[----:B------:R-:W-:Y:S02]  /*ea30*/  LOP3.LUT R8, R9, 0xfffffffe, RZ, 0xc0, !PT ;  /* 0xfffffffe09087812 */ /* 0x000fe400078ec0ff */
[----:B------:R-:W-:Y:S05]  /*ea40*/  BRA.DIV UR4, `(.L_x_2364) ;  /* 0x0000013e04a87947 */ /* 0x000fea000b800000 */
.L_x_2584:
[----:B------:R-:W-:Y:S01]  /*ea50*/  UMOV UR4, 0xffffffff ;  /* 0xffffffff00047882 */ /* 0x000fe20000000000 */
[----:B------:R-:W-:Y:S02]  /*ea60*/  IMAD.IADD R8, R209, 0x1, -R8 ;  /* 0x00000001d1087824 */ /* 0x000fe400078e0a08 */
[----:B------:R-:W-:Y:S05]  /*ea70*/  BRA.DIV UR4, `(.L_x_2365) ;  /* 0x0000013e04c47947 */ /* 0x000fea000b800000 */
.L_x_2587:
[----:B------:R-:W-:Y:S01]  /*ea80*/  UMOV UR4, 0xffffffff ;  /* 0xffffffff00047882 */ /* 0x000fe20000000000 */
[----:B------:R-:W-:Y:S02]  /*ea90*/  SHF.L.U32 R9, R8, 0x1f, RZ ;  /* 0x0000001f08097819 */ /* 0x000fe400000006ff */
[----:B------:R-:W-:Y:S05]  /*eaa0*/  BRA.DIV UR4, `(.L_x_2366) ;  /* 0x0000013e04e07947 */ /* 0x000fea000b800000 */
.L_x_2590:
        /* <DEDUP_REMOVED lines=9> */
[----:B------:R-:W-:Y:S01]  /*eb40*/  BSSY B1, `(.L_x_2367) ;  /* 0x0000014000017945 */ /* 0x000fe20003800000 */
[----:B------:R-:W-:Y:S01]  /*eb50*/  PRMT R0, R3, 0x5410, R8 ;  /* 0x0000541003007816 */ /* 0x000fe20000000008 */
[----:B------:R-:W-:-:S02]  /*eb60*/  IMAD.MOV.U32 R3, RZ, RZ, R51 ;  /* 0x000000ffff037224 */ /* 0x000fc400078e0033 */
[----:B------:R-:W-:-:S03]  /*eb70*/  IMAD.MOV.U32 R8, RZ, RZ, R52 ;  /* 0x000000ffff087224 */ /* 0x000fc600078e0034 */
        /* <DEDUP_REMOVED lines=13> */
[----:B------:R-:W-:Y:S01]  /*ec50*/  IMAD.MOV.U32 R10, RZ, RZ, R67 ;  /* 0x000000ffff0a7224 */ /* 0x000fe200078e0043 */
[----:B------:R-:W-:Y:S01]  /*ec60*/  MOV R8, R66 ;  /* 0x0000004200087202 */ /* 0x000fe20000000f00 */
[----:B0-----:R-:W-:Y:S06]  /*ec70*/  @!P2 BRA `(.L_x_2368) ;  /* 0x0000013c0094a947 */ /* 0x001fec0003800000 */
.L_x_2591:
[----:B------:R-:W-:Y:S05]  /*ec80*/  BSYNC B1 ;  /* 0x0000000000017941 */ /* 0x000fea0003800000 */
.L_x_2367:
        /* <DEDUP_REMOVED lines=11> */
[----:B0-----:R-:W-:Y:S01]  /*ed40*/  LOP3.LUT R9, R196, 0x38, R22, 0xf8, !PT ;  /* 0x00000038c4097812 */ /* 0x001fe200078ef816 */
[----:B------:R-:W-:Y:S01]  /*ed50*/  HADD2.F32 R91, -RZ, R90.H1_H1 ;  /* 0x3000005aff5b7230 */ /* 0x000fe20000004100 */
[----:B------:R-:W-:Y:S02]  /*ed60*/  SHF.R.S32.HI R11, RZ, 0x1f, R10 ;  /* 0x0000001fff0b7819 */ /* 0x000fe4000001140a */
[----:B------:R-:W-:Y:S02]  /*ed70*/  LOP3.LUT R8, R9, R198, RZ, 0x3c, !PT ;  /* 0x000000c609087212 */ /* 0x000fe400078e3cff */
[----:B------:R-:W-:Y:S01]  /*ed80*/  LEA.HI R12, R11, R10, RZ, 0x3 ;  /* 0x0000000a0b0c7211 */ /* 0x000fe200078f18ff */
[----:B------:R-:W-:Y:S01]  /*ed90*/  IMAD.SHL.U32 R11, R10, 0x8, RZ ;  /* 0x000000080a0b7824 */ /* 0x000fe200078e00ff */
[----:B------:R-:W-:Y:S01]  /*eda0*/  SHF.R.U64 R102, R32, 0x10, R33 ;  /* 0x0000001020667819 */ /* 0x000fe20000001221 */
[----:B------:R-:W-:Y:S01]  /*edb0*/  IMAD R9, R197, 0x200, R8 ;  /* 0x00000200c5097824 */ /* 0x000fe200078e0208 */
[----:B------:R-:W-:-:S02]  /*edc0*/  SHF.L.U32 R12, R12, 0xa, RZ ;  /* 0x0000000a0c0c7819 */ /* 0x000fc400000006ff */
[----:B------:R-:W-:Y:S01]  /*edd0*/  LOP3.LUT R11, R196, 0x38, R11, 0xf8, !PT ;  /* 0x00000038c40b7812 */ /* 0x000fe200078ef80b */
[----:B------:R-:W-:Y:S01]  /*ede0*/  IMAD R84, R9, 0x2, R18 ;  /* 0x0000000209547824 */ /* 0x000fe200078e0212 */
[----:B------:R-:W-:Y:S02]  /*edf0*/  LOP3.LUT R12, R12, 0x7fffe000, RZ, 0xc0, !PT ;  /* 0x7fffe0000c0c7812 */ /* 0x000fe400078ec0ff */
[----:B------:R-:W-:Y:S02]  /*ee00*/  LOP3.LUT R13, R11, R198, RZ, 0x3c, !PT ;  /* 0x000000c60b0d7212 */ /* 0x000fe400078e3cff */
[----:B------:R-:W-:Y:S01]  /*ee10*/  LEA R12, R197, R12, 0x9 ;  /* 0x0000000cc50c7211 */ /* 0x000fe200078e48ff */
[----:B------:R-:W0:Y:S01]  /*ee20*/  LDS.128 R8, [R84+0x10400] ;  /* 0x0104000054087984 */ /* 0x000e220000000c00 */
[--C-:B------:R-:W-:Y:S02]  /*ee30*/  SHF.R.U64 R99, R4, 0x10, R5.reuse ;  /* 0x0000001004637819 */ /* 0x100fe40000001205 */
[----:B------:R-:W-:Y:S01]  /*ee40*/  SHF.R.U32.HI R94, RZ, 0x10, R5 ;  /* 0x00000010ff5e7819 */ /* 0x000fe20000011605 */
[----:B------:R-:W-:Y:S01]  /*ee50*/  IMAD.IADD R13, R12, 0x1, R13 ;  /* 0x000000010c0d7824 */ /* 0x000fe200078e020d */
[----:B------:R-:W-:-:S02]  /*ee60*/  SHF.R.U32.HI R93, RZ, 0x10, R33 ;  /* 0x00000010ff5d7819 */ /* 0x000fc40000011621 */
[--C-:B------:R-:W-:Y:S01]  /*ee70*/  SHF.R.U64 R101, R34, 0x10, R35.reuse ;  /* 0x0000001022657819 */ /* 0x100fe20000001223 */
[----:B------:R-:W-:Y:S01]  /*ee80*/  IMAD R86, R13, 0x2, R18 ;  /* 0x000000020d567824 */ /* 0x000fe200078e0212 */
[----:B------:R-:W-:Y:S01]  /*ee90*/  SHF.R.U32.HI R100, RZ, 0x10, R35 ;  /* 0x00000010ff647819 */ /* 0x000fe20000011623 */
[----:B------:R-:W-:Y:S01]  /*eea0*/  HADD2.F32 R94, -RZ, R94.H0_H0 ;  /* 0x2000005eff5e7230 */ /* 0x000fe20000004100 */
[--C-:B------:R-:W-:Y:S02]  /*eeb0*/  SHF.R.U32.HI R95, RZ, 0x10, R7.reuse ;  /* 0x00000010ff5f7819 */ /* 0x100fe40000011607 */
[----:B------:R-:W1:Y:S01]  /*eec0*/  LDS.128 R12, [R86+0x10400] ;  /* 0x01040000560c7984 */ /* 0x000e620000000c00 */
[----:B------:R-:W-:Y:S01]  /*eed0*/  SHF.R.U64 R97, R6, 0x10, R7 ;  /* 0x0000001006617819 */ /* 0x000fe20000001207 */
[----:B0-----:R-:W-:Y:S02]  /*eee0*/  HADD2.F32 R5, -RZ, R9.H0_H0 ;  /* 0x20000009ff057230 */ /* 0x001fe40000004100 */
[----:B------:R-:W-:-:S02]  /*eef0*/  HADD2.F32 R4, -RZ, R8.H0_H0 ;  /* 0x20000008ff047230 */ /* 0x000fc40000004100 */
[----:B------:R-:W-:Y:S02]  /*ef00*/  HADD2.F32 R9, -RZ, R9.H1_H1 ;  /* 0x30000009ff097230 */ /* 0x000fe40000004100 */
        /* <DEDUP_REMOVED lines=12> */
[----:B------:R-:W-:-:S02]  /*efd0*/  HADD2.F32 R90, -RZ, R89.H1_H1 ;  /* 0x30000059ff5a7230 */ /* 0x000fc40000004100 */
[----:B------:R-:W-:Y:S01]  /*efe0*/  FFMA.FTZ R96, R5, R92, R96 ;  /* 0x0000005c05607223 */ /* 0x000fe20000010060 */
[----:B------:R-:W-:Y:S02]  /*eff0*/  HADD2.F32 R89, -RZ, R89.H0_H0 ;  /* 0x20000059ff597230 */ /* 0x000fe40000004100 */
[----:B------:R-:W-:Y:S01]  /*f000*/  FMUL.FTZ R92, R33, R32 ;  /* 0x00000020215c7220 */ /* 0x000fe20000410000 */
[----:B------:R-:W-:Y:S02]  /*f010*/  HADD2.F32 R34, -RZ, R14.H0_H0 ;  /* 0x2000000eff227230 */ /* 0x000fe40000004100 */
[C---:B------:R-:W-:Y:S01]  /*f020*/  FMUL.FTZ R5, R13.reuse, R90 ;  /* 0x0000005a0d057220 */ /* 0x040fe20000410000 */
[----:B------:R-:W-:Y:S02]  /*f030*/  HADD2.F32 R33, -RZ, R88.H1_H1 ;  /* 0x30000058ff217230 */ /* 0x000fe40000004100 */
[----:B------:R-:W-:Y:S01]  /*f040*/  FMUL.FTZ R13, R13, R89 ;  /* 0x000000590d0d7220 */ /* 0x000fe20000410000 */
[----:B------:R-:W-:-:S02]  /*f050*/  HADD2.F32 R35, -RZ, R15.H0_H0 ;  /* 0x2000000fff237230 */ /* 0x000fc40000004100 */
[C---:B------:R-:W-:Y:S01]  /*f060*/  FFMA.FTZ R89, R4.reuse, R89, -R5 ;  /* 0x0000005904597223 */ /* 0x040fe20000010805 */
[----:B------:R-:W-:Y:S02]  /*f070*/  HADD2.F32 R5, -RZ, R88.H0_H0 ;  /* 0x20000058ff057230 */ /* 0x000fe40000004100 */
[----:B------:R-:W-:Y:S01]  /*f080*/  FFMA.FTZ R90, R4, R90, R13 ;  /* 0x0000005a045a7223 */ /* 0x000fe2000001000d */
[--C-:B------:R-:W-:Y:S02]  /*f090*/  HADD2.F32 R88, -RZ, R87.reuse.H0_H0 ;  /* 0x20000057ff587230 */ /* 0x100fe40000004100 */
[C---:B------:R-:W-:Y:S01]  /*f0a0*/  FFMA.FTZ R98, R9.reuse, R32, -R98 ;  /* 0x0000002009627223 */ /* 0x040fe20000010862 */
[----:B------:R-:W-:Y:S02]  /*f0b0*/  HADD2.F32 R4, -RZ, R87.H1_H1 ;  /* 0x30000057ff047230 */ /* 0x000fe40000004100 */
[----:B------:R-:W-:Y:S01]  /*f0c0*/  FFMA.FTZ R93, R9, R94, R92 ;  /* 0x0000005e095d7223 */ /* 0x000fe2000001005c */
[C---:B------:R-:W-:Y:S01]  /*f0d0*/  FMUL.FTZ R9, R34.reuse, R33 ;  /* 0x0000002122097220 */ /* 0x040fe20000410000 */
[----:B------:R-:W-:Y:S01]  /*f0e0*/  FMUL.FTZ R13, R34, R5 ;  /* 0x00000005220d7220 */ /* 0x000fe20000410000 */
[----:B------:R-:W-:-:S02]  /*f0f0*/  HADD2.F32 R15, -RZ, R15.H1_H1 ;  /* 0x3000000fff0f7230 */ /* 0x000fc40000004100 */
[C---:B------:R-:W-:Y:S01]  /*f100*/  FMUL.FTZ R92, R35.reuse, R88 ;  /* 0x00000058235c7220 */ /* 0x040fe20000410000 */
[----:B------:R-:W-:Y:S02]  /*f110*/  HADD2.F32 R34, -RZ, R95.H0_H0 ;  /* 0x2000005fff227230 */ /* 0x000fe40000004100 */
[-C--:B------:R-:W-:Y:S01]  /*f120*/  FMUL.FTZ R35, R35, R4.reuse ;  /* 0x0000000423237220 */ /* 0x080fe20000410000 */
[----:B------:R-:W-:Y:S02]  /*f130*/  HADD2.F32 R32, -RZ, R100.H0_H0 ;  /* 0x20000064ff207230 */ /* 0x000fe40000004100 */
[C---:B------:R-:W-:Y:S01]  /*f140*/  FFMA.FTZ R87, R6.reuse, R5, -R9 ;  /* 0x0000000506577223 */ /* 0x040fe20000010809 */
[----:B------:R-:W-:Y:S01]  /*f150*/  FFMA.FTZ R33, R6, R33, R13 ;  /* 0x0000002106217223 */ /* 0x000fe2000001000d */
[----:B------:R-:W-:Y:S01]  /*f160*/  FFMA.FTZ R92, R7, R4, -R92 ;  /* 0x00000004075c7223 */ /* 0x000fe2000001085c */
[----:B------:R-:W-:Y:S02]  /*f170*/  HADD2.F32 R12, -RZ, R12.H1_H1 ;  /* 0x3000000cff0c7230 */ /* 0x000fe40000004100 */
[----:B------:R-:W-:Y:S01]  /*f180*/  FMUL.FTZ R6, R15, R34 ;  /* 0x000000220f067220 */ /* 0x000fe20000410000 */
[----:B------:R-:W-:-:S02]  /*f190*/  HADD2.F32 R14, -RZ, R14.H1_H1 ;  /* 0x3000000eff0e7230 */ /* 0x000fc40000004100 */
[----:B------:R-:W-:Y:S01]  /*f1a0*/  FFMA.FTZ R88, R7, R88, R35 ;  /* 0x0000005807587223 */ /* 0x000fe20000010023 */
[-C--:B------:R-:W-:Y:S01]  /*f1b0*/  FMUL.FTZ R4, R15, R32.reuse ;  /* 0x000000200f047220 */ /* 0x080fe20000410000 */
[----:B------:R-:W-:Y:S02]  /*f1c0*/  HADD2.F32 R9, -RZ, R99.H0_H0 ;  /* 0x20000063ff097230 */ /* 0x000fe40000004100 */
[C---:B------:R-:W-:Y:S01]  /*f1d0*/  FFMA.FTZ R95, R11.reuse, R32, -R6 ;  /* 0x000000200b5f7223 */ /* 0x040fe20000010806 */
[----:B------:R-:W-:Y:S02]  /*f1e0*/  HADD2.F32 R13, -RZ, R97.H0_H0 ;  /* 0x20000061ff0d7230 */ /* 0x000fe40000004100 */
[----:B------:R-:W-:Y:S01]  /*f1f0*/  FFMA.FTZ R97, R11, R34, R4 ;  /* 0x000000220b617223 */ /* 0x000fe20000010004 */
[----:B------:R-:W-:Y:S02]  /*f200*/  HADD2.F32 R5, -RZ, R102.H0_H0 ;  /* 0x20000066ff057230 */ /* 0x000fe40000004100 */
[----:B------:R-:W-:Y:S01]  /*f210*/  FMUL.FTZ R11, R12, R9 ;  /* 0x000000090c0b7220 */ /* 0x000fe20000410000 */
[----:B------:R-:W-:-:S02]  /*f220*/  HADD2.F32 R7, -RZ, R101.H0_H0 ;  /* 0x20000065ff077230 */ /* 0x000fc40000004100 */
[----:B------:R-:W-:Y:S01]  /*f230*/  FMUL.FTZ R35, R14, R13 ;  /* 0x0000000d0e237220 */ /* 0x000fe20000410000 */
[----:B------:R-:W-:Y:S02]  /*f240*/  HADD2.F32 R10, -RZ, R10.H1_H1 ;  /* 0x3000000aff0a7230 */ /* 0x000fe40000004100 */
[-C--:B------:R-:W-:Y:S01]  /*f250*/  FMUL.FTZ R12, R12, R5.reuse ;  /* 0x000000050c0c7220 */ /* 0x080fe20000410000 */
[----:B------:R-:W-:Y:S01]  /*f260*/  FFMA.FTZ R4, R8, R5, -R11 ;  /* 0x0000000508047223 */ /* 0x000fe2000001080b */
[----:B------:R-:W-:Y:S01]  /*f270*/  FMUL.FTZ R14, R14, R7 ;  /* 0x000000070e0e7220 */ /* 0x000fe20000410000 */
        /* <DEDUP_REMOVED lines=13> */
.L_x_2372:
[----:B------:R-:W-:Y:S05]  /*f350*/  BSYNC B2 ;  /* 0x0000000000027941 */ /* 0x000fea0003800000 */
.L_x_2371:
[----:B------:R-:W-:Y:S04]  /*f360*/  BSSY B2, `(.L_x_2373) ;  /* 0x0000061000027945 */ /* 0x000fe80003800000 */
[----:B------:R-:W-:Y:S05]  /*f370*/  @P2 BRA `(.L_x_2374) ;  /* 0x00000004007c2947 */ /* 0x000fea0003800000 */
[----:B-1----:R-:W-:Y:S01]  /*f380*/  LEA.HI R4, R85, R216, RZ, 0x1d ;  /* 0x000000d855047211 */ /* 0x002fe200078fe8ff */
[----:B------:R-:W-:Y:S01]  /*f390*/  HADD2.F32 R34, -RZ, R82.H1_H1 ;  /* 0x30000052ff227230 */ /* 0x000fe20000004100 */
[----:B------:R-:W-:Y:S01]  /*f3a0*/  SHF.R.U64 R89, R36, 0x10, R37 ;  /* 0x0000001024597819 */ /* 0x000fe20000001225 */
[--C-:B------:R-:W-:Y:S01]  /*f3b0*/  HADD2.F32 R36, -RZ, R80.reuse.H1_H1 ;  /* 0x30000050ff247230 */ /* 0x100fe20000004100 */
[----:B------:R-:W-:Y:S01]  /*f3c0*/  SHF.R.S32.HI R5, RZ, 0x1f, R4 ;  /* 0x0000001fff057819 */ /* 0x000fe20000011404 */
[----:B------:R-:W-:Y:S01]  /*f3d0*/  HADD2.F32 R80, -RZ, R80.H0_H0 ;  /* 0x20000050ff507230 */ /* 0x000fe20000004100 */
[----:B------:R-:W-:Y:S01]  /*f3e0*/  SHF.R.U64 R86, R24, 0x10, R25 ;  /* 0x0000001018567819 */ /* 0x000fe20000001219 */
[----:B------:R-:W-:Y:S01]  /*f3f0*/  HADD2.F32 R82, -RZ, R82.H0_H0 ;  /* 0x20000052ff527230 */ /* 0x000fe20000004100 */
[----:B------:R-:W-:Y:S02]  /*f400*/  LEA.HI R6, R5, R4, RZ, 0x3 ;  /* 0x0000000405067211 */ /* 0x000fe400078f18ff */
[----:B------:R-:W-:-:S02]  /*f410*/  SHF.L.U32 R5, R4, 0x3, RZ ;  /* 0x0000000304057819 */ /* 0x000fc400000006ff */
[----:B------:R-:W-:Y:S01]  /*f420*/  SHF.R.U32.HI R33, RZ, 0x10, R25 ;  /* 0x00000010ff217819 */ /* 0x000fe20000011619 */
[----:B------:R-:W-:Y:S01]  /*f430*/  IMAD.SHL.U32 R6, R6, 0x400, RZ ;  /* 0x0000040006067824 */ /* 0x000fe200078e00ff */
[----:B------:R-:W-:Y:S02]  /*f440*/  LOP3.LUT R5, R196, 0x38, R5, 0xf8, !PT ;  /* 0x00000038c4057812 */ /* 0x000fe400078ef805 */
[----:B------:R-:W-:Y:S01]  /*f450*/  SHF.R.U32.HI R35, RZ, 0x10, R37 ;  /* 0x00000010ff237819 */ /* 0x000fe20000011625 */
[----:B------:R-:W-:Y:S01]  /*f460*/  HADD2.F32 R33, -RZ, R33.H0_H0 ;  /* 0x20000021ff217230 */ /* 0x000fe20000004100 */
[----:B------:R-:W-:Y:S02]  /*f470*/  LOP3.LUT R6, R6, 0x7fffe000, RZ, 0xc0, !PT ;  /* 0x7fffe00006067812 */ /* 0x000fe400078ec0ff */
[----:B0-----:R-:W-:Y:S02]  /*f480*/  LOP3.LUT R9, R5, R198, RZ, 0x3c, !PT ;  /* 0x000000c605097212 */ /* 0x001fe400078e3cff */
[--C-:B------:R-:W-:Y:S01]  /*f490*/  SHF.R.U64 R88, R38, 0x10, R39.reuse ;  /* 0x0000001026587819 */ /* 0x100fe20000001227 */
[----:B------:R-:W-:Y:S01]  /*f4a0*/  IMAD R8, R197, 0x200, R6 ;  /* 0x00000200c5087824 */ /* 0x000fe200078e0206 */
[----:B------:R-:W-:Y:S01]  /*f4b0*/  SHF.R.U32.HI R87, RZ, 0x10, R39 ;  /* 0x00000010ff577819 */ /* 0x000fe20000011627 */
[----:B------:R-:W0:Y:S01]  /*f4c0*/  LDS.128 R4, [R224] ;  /* 0x00000000e0047984 */ /* 0x000e220000000c00 */
[----:B------:R-:W-:-:S02]  /*f4d0*/  SHF.R.U64 R39, R26, 0x10, R27 ;  /* 0x000000101a277819 */ /* 0x000fc4000000121b */
[----:B------:R-:W-:Y:S02]  /*f4e0*/  IADD3 R9, R8, R9, RZ ;  /* 0x0000000908097210 */ /* 0x000fe40007ffe0ff */
[----:B------:R-:W-:-:S03]  /*f4f0*/  SHF.R.U32.HI R37, RZ, 0x10, R27 ;  /* 0x00000010ff257819 */ /* 0x000fc6000001161b */
[----:B------:R-:W-:-:S05]  /*f500*/  IMAD R12, R9, 0x2, R18 ;  /* 0x00000002090c7824 */ /* 0x000fca00078e0212 */
        /* <DEDUP_REMOVED lines=19> */
[C---:B------:R-:W-:Y:S01]  /*f640*/  FMUL.FTZ R34, R9.reuse, R80 ;  /* 0x0000005009227220 */ /* 0x040fe20000410000 */
[----:B------:R-:W-:Y:S02]  /*f650*/  HADD2.F32 R26, -RZ, R81.H0_H0 ;  /* 0x20000051ff1a7230 */ /* 0x000fe40000004100 */
[C---:B------:R-:W-:Y:S01]  /*f660*/  FFMA.FTZ R35, R14.reuse, R25, -R35 ;  /* 0x000000190e237223 */ /* 0x040fe20000010823 */
[----:B------:R-:W-:Y:S01]  /*f670*/  FFMA.FTZ R33, R14, R33, R13 ;  /* 0x000000210e217223 */ /* 0x000fe2000001000d */
[----:B------:R-:W-:Y:S01]  /*f680*/  FMUL.FTZ R9, R9, R82 ;  /* 0x0000005209097220 */ /* 0x000fe20000410000 */
[----:B------:R-:W-:-:S02]  /*f690*/  HADD2.F32 R14, -RZ, R83.H0_H0 ;  /* 0x20000053ff0e7230 */ /* 0x000fc40000004100 */
[----:B------:R-:W-:Y:S01]  /*f6a0*/  FFMA.FTZ R82, R5, R82, -R34 ;  /* 0x0000005205527223 */ /* 0x000fe20000010822 */
[----:B------:R-:W-:Y:S02]  /*f6b0*/  HADD2.F32 R32, -RZ, R11.H0_H0 ;  /* 0x2000000bff207230 */ /* 0x000fe40000004100 */
[----:B------:R-:W-:Y:S01]  /*f6c0*/  FMUL.FTZ R34, R27, R26 ;  /* 0x0000001a1b227220 */ /* 0x000fe20000410000 */
[----:B------:R-:W-:Y:S02]  /*f6d0*/  HADD2.F32 R81, -RZ, R81.H1_H1 ;  /* 0x30000051ff517230 */ /* 0x000fe40000004100 */
[----:B------:R-:W-:Y:S01]  /*f6e0*/  FFMA.FTZ R80, R5, R80, R9 ;  /* 0x0000005005507223 */ /* 0x000fe20000010009 */
[----:B------:R-:W-:Y:S02]  /*f6f0*/  HADD2.F32 R83, -RZ, R83.H1_H1 ;  /* 0x30000053ff537230 */ /* 0x000fe40000004100 */
[-C--:B------:R-:W-:Y:S01]  /*f700*/  FMUL.FTZ R36, R27, R14.reuse ;  /* 0x0000000e1b247220 */ /* 0x080fe20000410000 */
[----:B------:R-:W-:Y:S01]  /*f710*/  FFMA.FTZ R27, R15, R14, -R34 ;  /* 0x0000000e0f1b7223 */ /* 0x000fe20000010822 */
[----:B------:R-:W-:Y:S01]  /*f720*/  FMUL.FTZ R5, R32, R81 ;  /* 0x0000005120057220 */ /* 0x000fe20000410000 */
[----:B------:R-:W-:-:S02]  /*f730*/  HADD2.F32 R11, -RZ, R11.H1_H1 ;  /* 0x3000000bff0b7230 */ /* 0x000fc40000004100 */
[-C--:B------:R-:W-:Y:S01]  /*f740*/  FMUL.FTZ R32, R32, R83.reuse ;  /* 0x0000005320207220 */ /* 0x080fe20000410000 */
[----:B------:R-:W-:Y:S02]  /*f750*/  HADD2.F32 R34, -RZ, R37.H0_H0 ;  /* 0x20000025ff227230 */ /* 0x000fe40000004100 */
[----:B------:R-:W-:Y:S01]  /*f760*/  FFMA.FTZ R36, R15, R26, R36 ;  /* 0x0000001a0f247223 */ /* 0x000fe20000010024 */
[----:B------:R-:W-:Y:S02]  /*f770*/  HADD2.F32 R14, -RZ, R87.H0_H0 ;  /* 0x20000057ff0e7230 */ /* 0x000fe40000004100 */
[C---:B------:R-:W-:Y:S01]  /*f780*/  FFMA.FTZ R83, R24.reuse, R83, -R5 ;  /* 0x0000005318537223 */ /* 0x040fe20000010805 */
[----:B------:R-:W-:Y:S01]  /*f790*/  FFMA.FTZ R32, R24, R81, R32 ;  /* 0x0000005118207223 */ /* 0x000fe20000010020 */
[C---:B------:R-:W-:Y:S01]  /*f7a0*/  FMUL.FTZ R26, R11.reuse, R34 ;  /* 0x000000220b1a7220 */ /* 0x040fe20000410000 */
[----:B------:R-:W-:Y:S02]  /*f7b0*/  HADD2.F32 R8, -RZ, R8.H1_H1 ;  /* 0x30000008ff087230 */ /* 0x000fe40000004100 */
[----:B------:R-:W-:Y:S01]  /*f7c0*/  FMUL.FTZ R24, R11, R14 ;  /* 0x0000000e0b187220 */ /* 0x000fe20000410000 */
[----:B------:R-:W-:-:S02]  /*f7d0*/  HADD2.F32 R10, -RZ, R10.H1_H1 ;  /* 0x3000000aff0a7230 */ /* 0x000fc40000004100 */
[C---:B------:R-:W-:Y:S01]  /*f7e0*/  FFMA.FTZ R26, R7.reuse, R14, -R26 ;  /* 0x0000000e071a7223 */ /* 0x040fe2000001081a */
[----:B------:R-:W-:Y:S02]  /*f7f0*/  HADD2.F32 R11, -RZ, R86.H0_H0 ;  /* 0x20000056ff0b7230 */ /* 0x000fe40000004100 */
[----:B------:R-:W-:Y:S02]  /*f800*/  HADD2.F32 R13, -RZ, R39.H0_H0 ;  /* 0x20000027ff0d7230 */ /* 0x000fe40000004100 */
[----:B------:R-:W-:Y:S01]  /*f810*/  FFMA.FTZ R39, R7, R34, R24 ;  /* 0x0000002207277223 */ /* 0x000fe20000010018 */
[----:B------:R-:W-:Y:S02]  /*f820*/  HADD2.F32 R5, -RZ, R89.H0_H0 ;  /* 0x20000059ff057230 */ /* 0x000fe40000004100 */
[----:B------:R-:W-:Y:S01]  /*f830*/  FMUL.FTZ R7, R8, R11 ;  /* 0x0000000b08077220 */ /* 0x000fe20000410000 */
[----:B------:R-:W-:Y:S02]  /*f840*/  HADD2.F32 R9, -RZ, R88.H0_H0 ;  /* 0x20000058ff097230 */ /* 0x000fe40000004100 */
[----:B------:R-:W-:Y:S01]  /*f850*/  FMUL.FTZ R37, R10, R13 ;  /* 0x0000000d0a257220 */ /* 0x000fe20000410000 */
[----:B------:R-:W-:-:S02]  /*f860*/  HADD2.F32 R6, -RZ, R6.H1_H1 ;  /* 0x30000006ff067230 */ /* 0x000fc40000004100 */
[-C--:B------:R-:W-:Y:S01]  /*f870*/  FMUL.FTZ R8, R8, R5.reuse ;  /* 0x0000000508087220 */ /* 0x080fe20000410000 */
[----:B------:R-:W-:Y:S01]  /*f880*/  FFMA.FTZ R15, R4, R5, -R7 ;  /* 0x00000005040f7223 */ /* 0x000fe20000010807 */
[----:B------:R-:W-:Y:S01]  /*f890*/  FMUL.FTZ R14, R10, R9 ;  /* 0x000000090a0e7220 */ /* 0x000fe20000410000 */
        /* <DEDUP_REMOVED lines=13> */
.L_x_2374:
[----:B------:R-:W-:Y:S05]  /*f970*/  BSYNC B2 ;  /* 0x0000000000027941 */ /* 0x000fea0003800000 */
.L_x_2373:
[----:B------:R-:W-:Y:S05]  /*f980*/  @P3 BRA `(.L_x_2370) ;  /* 0x00000004007c3947 */ /* 0x000fea0003800000 */
[----:B------:R-:W-:Y:S02]  /*f990*/  LEA.HI R85, R85, R222, RZ, 0x1d ;  /* 0x000000de55557211 */ /* 0x000fe400078fe8ff */
[----:B------:R-:W-:Y:S02]  /*f9a0*/  SHF.R.U64 R39, R28, 0x10, R29 ;  /* 0x000000101c277819 */ /* 0x000fe4000000121d */
[----:B-12---:R-:W-:Y:S02]  /*f9b0*/  SHF.R.S32.HI R4, RZ, 0x1f, R85 ;  /* 0x0000001fff047819 */ /* 0x006fe40000011455 */
[----:B------:R-:W-:Y:S01]  /*f9c0*/  SHF.R.U32.HI R28, RZ, 0x10, R29 ;  /* 0x00000010ff1c7819 */ /* 0x000fe2000001161d */
[----:B------:R-:W-:Y:S01]  /*f9d0*/  HADD2.F32 R29, -RZ, R76.H1_H1 ;  /* 0x3000004cff1d7230 */ /* 0x000fe20000004100 */
[----:B------:R-:W-:Y:S01]  /*f9e0*/  LEA.HI R4, R4, R85, RZ, 0x3 ;  /* 0x0000005504047211 */ /* 0x000fe200078f18ff */
[----:B------:R-:W-:Y:S01]  /*f9f0*/  IMAD.SHL.U32 R85, R85, 0x8, RZ ;  /* 0x0000000855557824 */ /* 0x000fe200078e00ff */
[----:B------:R-:W-:Y:S01]  /*fa00*/  SHF.R.U64 R38, R30, 0x10, R31 ;  /* 0x000000101e267819 */ /* 0x000fe2000000121f */
[----:B------:R-:W-:Y:S01]  /*fa10*/  HADD2.F32 R28, -RZ, R28.H0_H0 ;  /* 0x2000001cff1c7230 */ /* 0x000fe20000004100 */
[----:B------:R-:W-:Y:S01]  /*fa20*/  SHF.L.U32 R4, R4, 0xa, RZ ;  /* 0x0000000a04047819 */ /* 0x000fe200000006ff */
[----:B------:R-:W-:Y:S01]  /*fa30*/  HADD2.F32 R76, -RZ, R76.H0_H0 ;  /* 0x2000004cff4c7230 */ /* 0x000fe20000004100 */
[----:B------:R-:W-:-:S02]  /*fa40*/  LOP3.LUT R85, R196, 0x38, R85, 0xf8, !PT ;  /* 0x00000038c4557812 */ /* 0x000fc400078ef855 */
[----:B------:R-:W-:Y:S02]  /*fa50*/  LOP3.LUT R4, R4, 0x7fffe000, RZ, 0xc0, !PT ;  /* 0x7fffe00004047812 */ /* 0x000fe400078ec0ff */
[----:B------:R-:W-:Y:S02]  /*fa60*/  LOP3.LUT R85, R85, R198, RZ, 0x3c, !PT ;  /* 0x000000c655557212 */ /* 0x000fe400078e3cff */
[----:B------:R-:W-:Y:S01]  /*fa70*/  SHF.R.U32.HI R34, RZ, 0x10, R31 ;  /* 0x00000010ff227819 */ /* 0x000fe2000001161f */
[----:B------:R-:W-:Y:S01]  /*fa80*/  IMAD R8, R197, 0x200, R4 ;  /* 0x00000200c5087824 */ /* 0x000fe200078e0204 */
[--C-:B------:R-:W-:Y:S01]  /*fa90*/  SHF.R.U64 R80, R60, 0x10, R61.reuse ;  /* 0x000000103c507819 */ /* 0x100fe2000000123d */
[----:B------:R-:W1:Y:S01]  /*faa0*/  LDS.128 R4, [R221] ;  /* 0x00000000dd047984 */ /* 0x000e620000000c00 */
[--C-:B------:R-:W-:Y:S01]  /*fab0*/  HADD2.F32 R31, -RZ, R74.reuse.H1_H1 ;  /* 0x3000004aff1f7230 */ /* 0x100fe20000004100 */
[----:B------:R-:W-:Y:S01]  /*fac0*/  SHF.R.U32.HI R61, RZ, 0x10, R61 ;  /* 0x00000010ff3d7819 */ /* 0x000fe2000001163d */
[----:B------:R-:W-:Y:S01]  /*fad0*/  IMAD.IADD R85, R8, 0x1, R85 ;  /* 0x0000000108557824 */ /* 0x000fe200078e0255 */
[--C-:B------:R-:W-:Y:S01]  /*fae0*/  SHF.R.U64 R60, R62, 0x10, R63.reuse ;  /* 0x000000103e3c7819 */ /* 0x100fe2000000123f */
[----:B------:R-:W-:Y:S01]  /*faf0*/  HADD2.F32 R74, -RZ, R74.H0_H0 ;  /* 0x2000004aff4a7230 */ /* 0x000fe20000004100 */
[----:B------:R-:W-:-:S02]  /*fb00*/  SHF.R.U32.HI R62, RZ, 0x10, R63 ;  /* 0x00000010ff3e7819 */ /* 0x000fc4000001163f */
[----:B------:R-:W-:-:S05]  /*fb10*/  LEA R85, R85, R18, 0x1 ;  /* 0x0000001255557211 */ /* 0x000fca00078e08ff */
        /* <DEDUP_REMOVED lines=8> */
[--C-:B0-----:R-:W-:Y:S02]  /*fba0*/  HADD2.F32 R24, -RZ, R9.reuse.H0_H0 ;  /* 0x20000009ff187230 */ /* 0x101fe40000004100 */
[----:B------:R-:W-:Y:S02]  /*fbb0*/  HADD2.F32 R25, -RZ, R9.H1_H1 ;  /* 0x30000009ff197230 */ /* 0x000fe40000004100 */
[----:B------:R-:W-:Y:S02]  /*fbc0*/  HADD2.F32 R9, -RZ, R8.H0_H0 ;  /* 0x20000008ff097230 */ /* 0x000fe40000004100 */
[C---:B------:R-:W-:Y:S01]  /*fbd0*/  FMUL.FTZ R33, R24.reuse, R31 ;  /* 0x0000001f18217220 */ /* 0x040fe20000410000 */
[----:B------:R-:W-:Y:S01]  /*fbe0*/  FMUL.FTZ R35, R24, R29 ;  /* 0x0000001d18237220 */ /* 0x000fe20000410000 */
[----:B------:R-:W-:-:S02]  /*fbf0*/  HADD2.F32 R24, -RZ, R61.H0_H0 ;  /* 0x2000003dff187230 */ /* 0x000fc40000004100 */
[----:B------:R-:W-:Y:S01]  /*fc00*/  FMUL.FTZ R30, R25, R28 ;  /* 0x0000001c191e7220 */ /* 0x000fe20000410000 */
[C---:B------:R-:W-:Y:S01]  /*fc10*/  FFMA.FTZ R33, R12.reuse, R29, -R33 ;  /* 0x0000001d0c217223 */ /* 0x040fe20000010821 */
[----:B------:R-:W-:Y:S01]  /*fc20*/  FFMA.FTZ R35, R12, R31, R35 ;  /* 0x0000001f0c237223 */ /* 0x000fe20000010023 */
[----:B------:R-:W-:Y:S01]  /*fc30*/  FMUL.FTZ R12, R9, R74 ;  /* 0x0000004a090c7220 */ /* 0x000fe20000410000 */
[----:B------:R-:W-:Y:S01]  /*fc40*/  FMUL.FTZ R32, R25, R24 ;  /* 0x0000001819207220 */ /* 0x000fe20000410000 */
[----:B------:R-:W-:Y:S01]  /*fc50*/  FMUL.FTZ R29, R9, R76 ;  /* 0x0000004c091d7220 */ /* 0x000fe20000410000 */
[----:B------:R-:W-:Y:S02]  /*fc60*/  HADD2.F32 R26, -RZ, R10.H0_H0 ;  /* 0x2000000aff1a7230 */ /* 0x000fe40000004100 */
[C---:B------:R-:W-:Y:S01]  /*fc70*/  FFMA.FTZ R30, R13.reuse, R24, -R30 ;  /* 0x000000180d1e7223 */ /* 0x040fe2000001081e */
[----:B------:R-:W-:Y:S02]  /*fc80*/  HADD2.F32 R25, -RZ, R75.H0_H0 ;  /* 0x2000004bff197230 */ /* 0x000fe40000004100 */
[----:B------:R-:W-:Y:S01]  /*fc90*/  FFMA.FTZ R32, R13, R28, R32 ;  /* 0x0000001c0d207223 */ /* 0x000fe20000010020 */
[----:B------:R-:W-:-:S02]  /*fca0*/  HADD2.F32 R9, -RZ, R77.H0_H0 ;  /* 0x2000004dff097230 */ /* 0x000fc40000004100 */
[C---:B------:R-:W-:Y:S01]  /*fcb0*/  FFMA.FTZ R76, R5.reuse, R76, -R12 ;  /* 0x0000004c054c7223 */ /* 0x040fe2000001080c */
[----:B------:R-:W-:Y:S02]  /*fcc0*/  HADD2.F32 R27, -RZ, R11.H0_H0 ;  /* 0x2000000bff1b7230 */ /* 0x000fe40000004100 */
[----:B------:R-:W-:Y:S01]  /*fcd0*/  FFMA.FTZ R29, R5, R74, R29 ;  /* 0x0000004a051d7223 */ /* 0x000fe2000001001d */
[----:B------:R-:W-:Y:S02]  /*fce0*/  HADD2.F32 R28, -RZ, R75.H1_H1 ;  /* 0x3000004bff1c7230 */ /* 0x000fe40000004100 */
[C---:B------:R-:W-:Y:S01]  /*fcf0*/  FMUL.FTZ R5, R26.reuse, R25 ;  /* 0x000000191a057220 */ /* 0x040fe20000410000 */
[----:B------:R-:W-:Y:S01]  /*fd00*/  FMUL.FTZ R13, R26, R9 ;  /* 0x000000091a0d7220 */ /* 0x000fe20000410000 */
[----:B------:R-:W-:Y:S02]  /*fd10*/  HADD2.F32 R12, -RZ, R77.H1_H1 ;  /* 0x3000004dff0c7230 */ /* 0x000fe40000004100 */
[----:B------:R-:W-:-:S02]  /*fd20*/  HADD2.F32 R26, -RZ, R34.H0_H0 ;  /* 0x20000022ff1a7230 */ /* 0x000fc40000004100 */
[C---:B------:R-:W-:Y:S01]  /*fd30*/  FMUL.FTZ R34, R27.reuse, R28 ;  /* 0x0000001c1b227220 */ /* 0x040fe20000410000 */
[----:B------:R-:W-:Y:S02]  /*fd40*/  HADD2.F32 R11, -RZ, R11.H1_H1 ;  /* 0x3000000bff0b7230 */ /* 0x000fe40000004100 */
[C---:B------:R-:W-:Y:S01]  /*fd50*/  FFMA.FTZ R31, R14.reuse, R9, -R5 ;  /* 0x000000090e1f7223 */ /* 0x040fe20000010805 */
[----:B------:R-:W-:Y:S02]  /*fd60*/  HADD2.F32 R24, -RZ, R62.H0_H0 ;  /* 0x2000003eff187230 */ /* 0x000fe40000004100 */
[-C--:B------:R-:W-:Y:S01]  /*fd70*/  FMUL.FTZ R27, R27, R12.reuse ;  /* 0x0000000c1b1b7220 */ /* 0x080fe20000410000 */
[----:B------:R-:W-:Y:S01]  /*fd80*/  FFMA.FTZ R34, R15, R12, -R34 ;  /* 0x0000000c0f227223 */ /* 0x000fe20000010822 */
[----:B------:R-:W-:Y:S01]  /*fd90*/  FFMA.FTZ R14, R14, R25, R13 ;  /* 0x000000190e0e7223 */ /* 0x000fe2000001000d */
[C---:B------:R-:W-:Y:S01]  /*fda0*/  FMUL.FTZ R36, R11.reuse, R26 ;  /* 0x0000001a0b247220 */ /* 0x040fe20000410000 */
[----:B------:R-:W-:Y:S01]  /*fdb0*/  FMUL.FTZ R12, R11, R24 ;  /* 0x000000180b0c7220 */ /* 0x000fe20000410000 */
[----:B------:R-:W-:-:S02]  /*fdc0*/  HADD2.F32 R8, -RZ, R8.H1_H1 ;  /* 0x30000008ff087230 */ /* 0x000fc40000004100 */
[----:B------:R-:W-:Y:S01]  /*fdd0*/  FFMA.FTZ R27, R15, R28, R27 ;  /* 0x0000001c0f1b7223 */ /* 0x000fe2000001001b */
        /* <DEDUP_REMOVED lines=26> */
.L_x_2370:
[----:B------:R-:W-:Y:S05]  /*ff80*/  BSYNC B1 ;  /* 0x0000000000017941 */ /* 0x000fea0003800000 */
.L_x_2369:
[----:B------:R-:W-:Y:S05]  /*ff90*/  @P1 BRA `(.L_x_2344) ;  /* 0x0000001000941947 */ /* 0x000fea0003800000 */
[----:B------:R-:W4:Y:S01]  /*ffa0*/  LDC R13, c[0x0][0x3d4] ;  /* 0x0000f500ff0d7b82 */ /* 0x000f220000000800 */
[----:B------:R-:W-:Y:S01]  /*ffb0*/  BSSY B1, `(.L_x_2375) ;  /* 0x0000063000017945 */ /* 0x000fe20003800000 */
[-C--:B----4-:R-:W-:Y:S02]  /*ffc0*/  ISETP.GE.AND P0, PT, R22, R13.reuse, PT ;  /* 0x0000000d1600720c */ /* 0x090fe40003f06270 */
[-C--:B------:R-:W-:Y:S02]  /*ffd0*/  ISETP.GE.AND P1, PT, R186, R13.reuse, PT ;  /* 0x0000000dba00720c */ /* 0x080fe40003f26270 */
[----:B------:R-:W-:-:S09]  /*ffe0*/  ISETP.GE.AND P2, PT, R187, R13, PT ;  /* 0x0000000dbb00720c */ /* 0x000fd20003f46270 */
[----:B------:R-:W-:Y:S05]  /*fff0*/  @P0 BRA `(.L_x_2376) ;  /* 0x0000000400780947 */ /* 0x000fea0003800000 */
[----:B-123--:R-:W-:Y:S01]  /*10000*/  LEA.HI R4, R13, R213, RZ, 0x1d ;  /* 0x000000d50d047211 */ /* 0x00efe200078fe8ff */
[--C-:B------:R-:W-:Y:S01]  /*10010*/  HADD2.F32 R31, -RZ, R78.reuse.H1_H1 ;  /* 0x3000004eff1f7230 */ /* 0x100fe20000004100 */
[--C-:B------:R-:W-:Y:S01]  /*10020*/  SHF.R.U64 R60, R52, 0x10, R53.reuse ;  /* 0x00000010343c7819 */ /* 0x100fe20000001235 */
[--C-:B------:R-:W-:Y:S01]  /*10030*/  HADD2.F32 R33, -RZ, R69.reuse.H1_H1 ;  /* 0x30000045ff217230 */ /* 0x100fe20000004100 */
[----:B------:R-:W-:Y:S01]  /*10040*/  SHF.R.S32.HI R5, RZ, 0x1f, R4 ;  /* 0x0000001fff057819 */ /* 0x000fe20000011404 */
[----:B------:R-:W-:Y:S01]  /*10050*/  IMAD.SHL.U32 R6, R4, 0x8, RZ ;  /* 0x0000000804067824 */ /* 0x000fe200078e00ff */
[----:B------:R-:W-:Y:S01]  /*10060*/  SHF.R.U32.HI R52, RZ, 0x10, R53 ;  /* 0x00000010ff347819 */ /* 0x000fe20000011635 */
[----:B------:R-:W-:Y:S01]  /*10070*/  HADD2.F32 R30, -RZ, R69.H0_H0 ;  /* 0x20000045ff1e7230 */ /* 0x000fe20000004100 */
[----:B------:R-:W-:Y:S01]  /*10080*/  LEA.HI R5, R5, R4, RZ, 0x3 ;  /* 0x0000000405057211 */ /* 0x000fe200078f18ff */
[----:B------:R-:W-:Y:S01]  /*10090*/  HADD2.F32 R78, -RZ, R78.H0_H0 ;  /* 0x2000004eff4e7230 */ /* 0x000fe20000004100 */
[----:B------:R-:W-:-:S02]  /*100a0*/  LOP3.LUT R4, R191, 0x38, R6, 0xf8, !PT ;  /* 0x00000038bf047812 */ /* 0x000fc400078ef806 */
[--C-:B------:R-:W-:Y:S01]  /*100b0*/  SHF.R.U32.HI R32, RZ, 0x10, R41.reuse ;  /* 0x00000010ff207819 */ /* 0x100fe20000011629 */
[----:B------:R-:W-:Y:S01]  /*100c0*/  IMAD.SHL.U32 R5, R5, 0x400, RZ ;  /* 0x0000040005057824 */ /* 0x000fe200078e00ff */
[----:B------:R-:W-:Y:S02]  /*100d0*/  LOP3.LUT R8, R4, R225, RZ, 0x3c, !PT ;  /* 0x000000e104087212 */ /* 0x000fe400078e3cff */
[----:B------:R-:W-:Y:S01]  /*100e0*/  SHF.R.U64 R40, R40, 0x10, R41 ;  /* 0x0000001028287819 */ /* 0x000fe20000001229 */
[----:B------:R-:W-:Y:S01]  /*100f0*/  HADD2.F32 R32, -RZ, R32.H0_H0 ;  /* 0x20000020ff207230 */ /* 0x000fe20000004100 */
[----:B0-----:R-:W-:Y:S02]  /*10100*/  LOP3.LUT R9, R5, 0x7fffe000, RZ, 0xc0, !PT ;  /* 0x7fffe00005097812 */ /* 0x001fe400078ec0ff */
[----:B------:R-:W0:Y:S01]  /*10110*/  LDS.128 R4, [R223] ;  /* 0x00000000df047984 */ /* 0x000e220000000c00 */
[----:B------:R-:W-:Y:S02]  /*10120*/  SHF.R.U64 R41, R54, 0x10, R55 ;  /* 0x0000001036297819 */ /* 0x000fe40000001237 */
[----:B------:R-:W-:-:S02]  /*10130*/  IADD3 R9, R8, R9, R199 ;  /* 0x0000000908097210 */ /* 0x000fc40007ffe0c7 */
[----:B------:R-:W-:Y:S02]  /*10140*/  SHF.R.U64 R39, R42, 0x10, R43 ;  /* 0x000000102a277819 */ /* 0x000fe4000000122b */
[----:B------:R-:W-:Y:S02]  /*10150*/  LEA R12, R9, R18, 0x1 ;  /* 0x00000012090c7211 */ /* 0x000fe400078e08ff */
[----:B------:R-:W-:Y:S02]  /*10160*/  SHF.R.U32.HI R54, RZ, 0x10, R55 ;  /* 0x00000010ff367819 */ /* 0x000fe40000011637 */
[----:B------:R-:W-:Y:S01]  /*10170*/  SHF.R.U32.HI R42, RZ, 0x10, R43 ;  /* 0x00000010ff2a7819 */ /* 0x000fe2000001162b */
[----:B------:R-:W1:Y:S01]  /*10180*/  LDS.128 R8, [R12+0x10400] ;  /* 0x010400000c087984 */ /* 0x000e620000000c00 */
[--C-:B0-----:R-:W-:Y:S02]  /*10190*/  HADD2.F32 R14, -RZ, R5.reuse.H0_H0 ;  /* 0x20000005ff0e7230 */ /* 0x101fe40000004100 */
[----:B------:R-:W-:-:S02]  /*101a0*/  HADD2.F32 R15, -RZ, R5.H1_H1 ;  /* 0x30000005ff0f7230 */ /* 0x000fc40000004100 */
[----:B------:R-:W-:Y:S02]  /*101b0*/  HADD2.F32 R5, -RZ, R4.H0_H0 ;  /* 0x20000004ff057230 */ /* 0x000fe40000004100 */
[----:B------:R-:W-:Y:S02]  /*101c0*/  HADD2.F32 R24, -RZ, R6.H0_H0 ;  /* 0x20000006ff187230 */ /* 0x000fe40000004100 */
[--C-:B------:R-:W-:Y:S02]  /*101d0*/  HADD2.F32 R25, -RZ, R7.reuse.H0_H0 ;  /* 0x20000007ff197230 */ /* 0x100fe40000004100 */
[----:B------:R-:W-:Y:S02]  /*101e0*/  HADD2.F32 R7, -RZ, R7.H1_H1 ;  /* 0x30000007ff077230 */ /* 0x000fe40000004100 */
[--C-:B-1----:R-:W-:Y:S02]  /*101f0*/  HADD2.F32 R26, -RZ, R9.reuse.H0_H0 ;  /* 0x20000009ff1a7230 */ /* 0x102fe40000004100 */
[----:B------:R-:W-:-:S02]  /*10200*/  HADD2.F32 R27, -RZ, R9.H1_H1 ;  /* 0x30000009ff1b7230 */ /* 0x000fc40000004100 */
[----:B------:R-:W-:Y:S02]  /*10210*/  HADD2.F32 R9, -RZ, R8.H0_H0 ;  /* 0x20000008ff097230 */ /* 0x000fe40000004100 */
[C---:B------:R-:W-:Y:S01]  /*10220*/  FMUL.FTZ R35, R26.reuse, R33 ;  /* 0x000000211a237220 */ /* 0x040fe20000410000 */
[-C--:B------:R-:W-:Y:S01]  /*10230*/  FMUL.FTZ R37, R26, R31.reuse ;  /* 0x0000001f1a257220 */ /* 0x080fe20000410000 */
[----:B------:R-:W-:Y:S02]  /*10240*/  HADD2.F32 R26, -RZ, R52.H0_H0 ;  /* 0x20000034ff1a7230 */ /* 0x000fe40000004100 */
[----:B------:R-:W-:Y:S01]  /*10250*/  FMUL.FTZ R34, R27, R32 ;  /* 0x000000201b227220 */ /* 0x000fe20000410000 */
[C---:B------:R-:W-:Y:S01]  /*10260*/  FFMA.FTZ R35, R14.reuse, R31, -R35 ;  /* 0x0000001f0e237223 */ /* 0x040fe20000010823 */
[----:B------:R-:W-:Y:S01]  /*10270*/  FFMA.FTZ R37, R14, R33, R37 ;  /* 0x000000210e257223 */ /* 0x000fe20000010025 */
[----:B------:R-:W-:Y:S01]  /*10280*/  FMUL.FTZ R14, R9, R30 ;  /* 0x0000001e090e7220 */ /* 0x000fe20000410000 */
[----:B------:R-:W-:Y:S01]  /*10290*/  FMUL.FTZ R36, R27, R26 ;  /* 0x0000001a1b247220 */ /* 0x000fe20000410000 */
[----:B------:R-:W-:Y:S01]  /*102a0*/  FMUL.FTZ R31, R9, R78 ;  /* 0x0000004e091f7220 */ /* 0x000fe20000410000 */
[----:B------:R-:W-:-:S02]  /*102b0*/  HADD2.F32 R28, -RZ, R10.H0_H0 ;  /* 0x2000000aff1c7230 */ /* 0x000fc40000004100 */
[C---:B------:R-:W-:Y:S01]  /*102c0*/  FFMA.FTZ R34, R15.reuse, R26, -R34 ;  /* 0x0000001a0f227223 */ /* 0x040fe20000010822 */
[--C-:B------:R-:W-:Y:S02]  /*102d0*/  HADD2.F32 R27, -RZ, R70.reuse.H0_H0 ;  /* 0x20000046ff1b7230 */ /* 0x100fe40000004100 */
[----:B------:R-:W-:Y:S01]  /*102e0*/  FFMA.FTZ R36, R15, R32, R36 ;  /* 0x000000200f247223 */ /* 0x000fe20000010024 */
[----:B------:R-:W-:Y:S02]  /*102f0*/  HADD2.F32 R9, -RZ, R79.H0_H0 ;  /* 0x2000004fff097230 */ /* 0x000fe40000004100 */
[C---:B------:R-:W-:Y:S01]  /*10300*/  FFMA.FTZ R78, R5.reuse, R78, -R14 ;  /* 0x0000004e054e7223 */ /* 0x040fe2000001080e */
[----:B------:R-:W-:Y:S02]  /*10310*/  HADD2.F32 R29, -RZ, R11.H0_H0 ;  /* 0x2000000bff1d7230 */ /* 0x000fe40000004100 */
[----:B------:R-:W-:Y:S01]  /*10320*/  FFMA.FTZ R31, R5, R30, R31 ;  /* 0x0000001e051f7223 */ /* 0x000fe2000001001f */
[----:B------:R-:W-:-:S02]  /*10330*/  HADD2.F32 R70, -RZ, R70.H1_H1 ;  /* 0x30000046ff467230 */ /* 0x000fc40000004100 */
[C---:B------:R-:W-:Y:S01]  /*10340*/  FMUL.FTZ R5, R28.reuse, R27 ;  /* 0x0000001b1c057220 */ /* 0x040fe20000410000 */
[----:B------:R-:W-:Y:S02]  /*10350*/  HADD2.F32 R14, -RZ, R79.H1_H1 ;  /* 0x3000004fff0e7230 */ /* 0x000fe40000004100 */
[-C--:B------:R-:W-:Y:S01]  /*10360*/  FMUL.FTZ R15, R28, R9.reuse ;  /* 0x000000091c0f7220 */ /* 0x080fe20000410000 */
[----:B------:R-:W-:Y:S02]  /*10370*/  HADD2.F32 R11, -RZ, R11.H1_H1 ;  /* 0x3000000bff0b7230 */ /* 0x000fe40000004100 */
[----:B------:R-:W-:Y:S01]  /*10380*/  FMUL.FTZ R32, R29, R70 ;  /* 0x000000461d207220 */ /* 0x000fe20000410000 */
[----:B------:R-:W-:Y:S02]  /*10390*/  HADD2.F32 R28, -RZ, R42.H0_H0 ;  /* 0x2000002aff1c7230 */ /* 0x000fe40000004100 */
[----:B------:R-:W-:Y:S01]  /*103a0*/  FFMA.FTZ R30, R24, R9, -R5 ;  /* 0x00000009181e7223 */ /* 0x000fe20000010805 */
[----:B------:R-:W-:-:S02]  /*103b0*/  HADD2.F32 R26, -RZ, R54.H0_H0 ;  /* 0x20000036ff1a7230 */ /* 0x000fc40000004100 */
[-C--:B------:R-:W-:Y:S01]  /*103c0*/  FMUL.FTZ R29, R29, R14.reuse ;  /* 0x0000000e1d1d7220 */ /* 0x080fe20000410000 */
[----:B------:R-:W-:Y:S01]  /*103d0*/  FFMA.FTZ R32, R25, R14, -R32 ;  /* 0x0000000e19207223 */ /* 0x000fe20000010820 */
[----:B------:R-:W-:Y:S01]  /*103e0*/  FFMA.FTZ R24, R24, R27, R15 ;  /* 0x0000001b18187223 */ /* 0x000fe2000001000f */
[C---:B------:R-:W-:Y:S01]  /*103f0*/  FMUL.FTZ R38, R11.reuse, R28 ;  /* 0x0000001c0b267220 */ /* 0x040fe20000410000 */
[----:B------:R-:W-:Y:S01]  /*10400*/  FMUL.FTZ R14, R11, R26 ;  /* 0x0000001a0b0e7220 */ /* 0x000fe20000410000 */
[----:B------:R-:W-:Y:S02]  /*10410*/  HADD2.F32 R8, -RZ, R8.H1_H1 ;  /* 0x30000008ff087230 */ /* 0x000fe40000004100 */
[----:B------:R-:W-:Y:S01]  /*10420*/  FFMA.FTZ R29, R25, R70, R29 ;  /* 0x00000046191d7223 */ /* 0x000fe2000001001d */
        /* <DEDUP_REMOVED lines=27> */
.L_x_2376:
[----:B------:R-:W-:Y:S05]  /*105e0*/  BSYNC B1 ;  /* 0x0000000000017941 */ /* 0x000fea0003800000 */
.L_x_2375:
[----:B------:R-:W-:Y:S04]  /*105f0*/  BSSY B1, `(.L_x_2377) ;  /* 0x0000060000017945 */ /* 0x000fe80003800000 */
[----:B------:R-:W-:Y:S05]  /*10600*/  @P1 BRA `(.L_x_2378) ;  /* 0x0000000400781947 */ /* 0x000fea0003800000 */
[----:B-1234-:R-:W-:Y:S01]  /*10610*/  LEA.HI R4, R13, R216, RZ, 0x1d ;  /* 0x000000d80d047211 */ /* 0x01efe200078fe8ff */
        /* <DEDUP_REMOVED lines=9> */
[----:B------:R-:W-:Y:S01]  /*106b0*/  LOP3.LUT R4, R191, 0x38, R6, 0xf8, !PT ;  /* 0x00000038bf047812 */ /* 0x000fe200078ef806 */
[----:B------:R-:W-:Y:S01]  /*106c0*/  HADD2.F32 R21, -RZ, R71.H0_H0 ;  /* 0x20000047ff157230 */ /* 0x000fe20000004100 */
[----:B------:R-:W-:Y:S01]  /*106d0*/  SHF.R.U32.HI R32, RZ, 0x10, R45 ;  /* 0x00000010ff207819 */ /* 0x000fe2000001162d */
[----:B------:R-:W-:Y:S01]  /*106e0*/  IMAD.SHL.U32 R5, R5, 0x400, RZ ;  /* 0x0000040005057824 */ /* 0x000fe200078e00ff */
[----:B------:R-:W-:-:S02]  /*106f0*/  LOP3.LUT R8, R4, R225, RZ, 0x3c, !PT ;  /* 0x000000e104087212 */ /* 0x000fc400078e3cff */
[----:B------:R-:W-:Y:S01]  /*10700*/  SHF.R.U64 R41, R58, 0x10, R59 ;  /* 0x000000103a297819 */ /* 0x000fe2000000123b */
[----:B------:R-:W-:Y:S01]  /*10710*/  HADD2.F32 R32, -RZ, R32.H0_H0 ;  /* 0x20000020ff207230 */ /* 0x000fe20000004100 */
[----:B0-----:R-:W-:Y:S02]  /*10720*/  LOP3.LUT R9, R5, 0x7fffe000, RZ, 0xc0, !PT ;  /* 0x7fffe00005097812 */ /* 0x001fe400078ec0ff */
[----:B------:R-:W0:Y:S01]  /*10730*/  LDS.128 R4, [R220] ;  /* 0x00000000dc047984 */ /* 0x000e220000000c00 */
[----:B------:R-:W-:Y:S02]  /*10740*/  SHF.R.U64 R39, R46, 0x10, R47 ;  /* 0x000000102e277819 */ /* 0x000fe4000000122f */
[----:B------:R-:W-:Y:S02]  /*10750*/  IADD3 R9, R8, R9, R199 ;  /* 0x0000000908097210 */ /* 0x000fe40007ffe0c7 */
[----:B------:R-:W-:Y:S02]  /*10760*/  SHF.R.U32.HI R58, RZ, 0x10, R59 ;  /* 0x00000010ff3a7819 */ /* 0x000fe4000001163b */
[----:B------:R-:W-:-:S02]  /*10770*/  LEA R12, R9, R18, 0x1 ;  /* 0x00000012090c7211 */ /* 0x000fc400078e08ff */
[----:B------:R-:W-:Y:S02]  /*10780*/  SHF.R.U32.HI R46, RZ, 0x10, R47 ;  /* 0x00000010ff2e7819 */ /* 0x000fe4000001162f */
[----:B------:R-:W-:Y:S01]  /*10790*/  SHF.R.U64 R40, R44, 0x10, R45 ;  /* 0x000000102c287819 */ /* 0x000fe2000000122d */
[----:B------:R-:W1:Y:S01]  /*107a0*/  LDS.128 R8, [R12+0x10400] ;  /* 0x010400000c087984 */ /* 0x000e620000000c00 */
[--C-:B0-----:R-:W-:Y:S02]  /*107b0*/  HADD2.F32 R14, -RZ, R5.reuse.H0_H0 ;  /* 0x20000005ff0e7230 */ /* 0x101fe40000004100 */
[----:B------:R-:W-:Y:S02]  /*107c0*/  HADD2.F32 R15, -RZ, R5.H1_H1 ;  /* 0x30000005ff0f7230 */ /* 0x000fe40000004100 */
[----:B------:R-:W-:Y:S02]  /*107d0*/  HADD2.F32 R5, -RZ, R4.H0_H0 ;  /* 0x20000004ff057230 */ /* 0x000fe40000004100 */
[----:B------:R-:W-:-:S02]  /*107e0*/  HADD2.F32 R24, -RZ, R6.H0_H0 ;  /* 0x20000006ff187230 */ /* 0x000fc40000004100 */
[--C-:B------:R-:W-:Y:S02]  /*107f0*/  HADD2.F32 R25, -RZ, R7.reuse.H0_H0 ;  /* 0x20000007ff197230 */ /* 0x100fe40000004100 */
[----:B------:R-:W-:Y:S02]  /*10800*/  HADD2.F32 R7, -RZ, R7.H1_H1 ;  /* 0x30000007ff077230 */ /* 0x000fe40000004100 */
[--C-:B-1----:R-:W-:Y:S02]  /*10810*/  HADD2.F32 R26, -RZ, R9.reuse.H0_H0 ;  /* 0x20000009ff1a7230 */ /* 0x102fe40000004100 */
        /* <DEDUP_REMOVED lines=12> */
[----:B------:R-:W-:Y:S01]  /*108e0*/  FFMA.FTZ R34, R15, R26, -R34 ;  /* 0x0000001a0f227223 */ /* 0x000fe20000010822 */
[----:B------:R-:W-:Y:S02]  /*108f0*/  HADD2.F32 R9, -RZ, R73.H0_H0 ;  /* 0x20000049ff097230 */ /* 0x000fe40000004100 */
[----:B------:R-:W-:Y:S01]  /*10900*/  FFMA.FTZ R27, R5, R30, R27 ;  /* 0x0000001e051b7223 */ /* 0x000fe2000001001b */
[----:B------:R-:W-:-:S02]  /*10910*/  HADD2.F32 R29, -RZ, R11.H0_H0 ;  /* 0x2000000bff1d7230 */ /* 0x000fc40000004100 */
[----:B------:R-:W-:Y:S01]  /*10920*/  FFMA.FTZ R36, R15, R32, R36 ;  /* 0x000000200f247223 */ /* 0x000fe20000010024 */
[----:B------:R-:W-:Y:S02]  /*10930*/  HADD2.F32 R30, -RZ, R71.H1_H1 ;  /* 0x30000047ff1e7230 */ /* 0x000fe40000004100 */
[----:B------:R-:W-:Y:S01]  /*10940*/  FFMA.FTZ R72, R5, R72, -R14 ;  /* 0x0000004805487223 */ /* 0x000fe2000001080e */
[C---:B------:R-:W-:Y:S01]  /*10950*/  FMUL.FTZ R5, R28.reuse, R21 ;  /* 0x000000151c057220 */ /* 0x040fe20000410000 */
[----:B------:R-:W-:Y:S02]  /*10960*/  HADD2.F32 R14, -RZ, R73.H1_H1 ;  /* 0x30000049ff0e7230 */ /* 0x000fe40000004100 */
[----:B------:R-:W-:Y:S01]  /*10970*/  FMUL.FTZ R15, R28, R9 ;  /* 0x000000091c0f7220 */ /* 0x000fe20000410000 */
[----:B------:R-:W-:Y:S02]  /*10980*/  HADD2.F32 R11, -RZ, R11.H1_H1 ;  /* 0x3000000bff0b7230 */ /* 0x000fe40000004100 */
[----:B------:R-:W-:Y:S01]  /*10990*/  FMUL.FTZ R32, R29, R30 ;  /* 0x0000001e1d207220 */ /* 0x000fe20000410000 */
[----:B------:R-:W-:-:S02]  /*109a0*/  HADD2.F32 R28, -RZ, R46.H0_H0 ;  /* 0x2000002eff1c7230 */ /* 0x000fc40000004100 */
[C---:B------:R-:W-:Y:S01]  /*109b0*/  FFMA.FTZ R31, R24.reuse, R9, -R5 ;  /* 0x00000009181f7223 */ /* 0x040fe20000010805 */
[----:B------:R-:W-:Y:S02]  /*109c0*/  HADD2.F32 R26, -RZ, R58.H0_H0 ;  /* 0x2000003aff1a7230 */ /* 0x000fe40000004100 */
[-C--:B------:R-:W-:Y:S01]  /*109d0*/  FMUL.FTZ R29, R29, R14.reuse ;  /* 0x0000000e1d1d7220 */ /* 0x080fe20000410000 */
[----:B------:R-:W-:Y:S01]  /*109e0*/  FFMA.FTZ R32, R25, R14, -R32 ;  /* 0x0000000e19207223 */ /* 0x000fe20000010820 */
[----:B------:R-:W-:Y:S01]  /*109f0*/  FFMA.FTZ R24, R24, R21, R15 ;  /* 0x0000001518187223 */ /* 0x000fe2000001000f */
[C---:B------:R-:W-:Y:S01]  /*10a00*/  FMUL.FTZ R38, R11.reuse, R28 ;  /* 0x0000001c0b267220 */ /* 0x040fe20000410000 */
[----:B------:R-:W-:Y:S01]  /*10a10*/  FMUL.FTZ R14, R11, R26 ;  /* 0x0000001a0b0e7220 */ /* 0x000fe20000410000 */
[----:B------:R-:W-:Y:S02]  /*10a20*/  HADD2.F32 R8, -RZ, R8.H1_H1 ;  /* 0x30000008ff087230 */ /* 0x000fe40000004100 */
[----:B------:R-:W-:Y:S01]  /*10a30*/  FFMA.FTZ R29, R25, R30, R29 ;  /* 0x0000001e191d7223 */ /* 0x000fe2000001001d */
        /* <DEDUP_REMOVED lines=10> */
[----:B------:R-:W-:Y:S01]  /*10ae0*/  FMUL.FTZ R8, R8, R5 ;  /* 0x0000000508087220 */ /* 0x000fe20000410000 */
[----:B------:R-:W-:Y:S02]  /*10af0*/  HADD2.F32 R6, -RZ, R6.H1_H1 ;  /* 0x30000006ff067230 */ /* 0x000fe40000004100 */
[----:B------:R-:W-:Y:S01]  /*10b00*/  FMUL.FTZ R14, R10, R9 ;  /* 0x000000090a0e7220 */ /* 0x000fe20000410000 */
[C---:B------:R-:W-:Y:S01]  /*10b10*/  FFMA.FTZ R21, R4.reuse, R5, -R7 ;  /* 0x0000000504157223 */ /* 0x040fe20000010807 */
[----:B------:R-:W-:Y:S01]  /*10b20*/  FFMA.FTZ R8, R4, R11, R8 ;  /* 0x0000000b04087223 */ /* 0x000fe20000010008 */
[C---:B------:R-:W-:Y:S01]  /*10b30*/  FFMA.FTZ R10, R6.reuse, R9, -R25 ;  /* 0x00000009060a7223 */ /* 0x040fe20000010819 */
        /* <DEDUP_REMOVED lines=11> */
.L_x_2378:
[----:B------:R-:W-:Y:S05]  /*10bf0*/  BSYNC B1 ;  /* 0x0000000000017941 */ /* 0x000fea0003800000 */
.L_x_2377:
[----:B------:R-:W-:Y:S05]  /*10c00*/  @P2 BRA `(.L_x_2344) ;  /* 0x0000000400782947 */ /* 0x000fea0003800000 */
[----:B------:R-:W-:Y:S01]  /*10c10*/  LEA.HI R13, R13, R222, RZ, 0x1d ;  /* 0x000000de0d0d7211 */ /* 0x000fe200078fe8ff */
[----:B------:R-:W-:Y:S01]  /*10c20*/  HADD2.F32 R29, -RZ, R0.H1_H1 ;  /* 0x30000000ff1d7230 */ /* 0x000fe20000004100 */
[----:B------:R-:W-:Y:S01]  /*10c30*/  SHF.R.U32.HI R30, RZ, 0x10, R49 ;  /* 0x00000010ff1e7819 */ /* 0x000fe20000011631 */
[----:B------:R-:W-:Y:S01]  /*10c40*/  HADD2.F32 R28, -RZ, R3.H1_H1 ;  /* 0x30000003ff1c7230 */ /* 0x000fe20000004100 */
[----:B01234-:R-:W-:Y:S01]  /*10c50*/  SHF.R.S32.HI R6, RZ, 0x1f, R13 ;  /* 0x0000001fff067819 */ /* 0x01ffe2000001140d */
[----:B------:R-:W-:Y:S01]  /*10c60*/  IMAD.SHL.U32 R4, R13, 0x8, RZ ;  /* 0x000000080d047824 */ /* 0x000fe200078e00ff */
[----:B------:R-:W-:Y:S01]  /*10c70*/  SHF.R.U64 R39, R64, 0x10, R65 ;  /* 0x0000001040277819 */ /* 0x000fe20000001241 */
[----:B------:R-:W-:Y:S01]  /*10c80*/  HADD2.F32 R30, -RZ, R30.H0_H0 ;  /* 0x2000001eff1e7230 */ /* 0x000fe20000004100 */
[----:B------:R-:W-:Y:S02]  /*10c90*/  LEA.HI R6, R6, R13, RZ, 0x3 ;  /* 0x0000000d06067211 */ /* 0x000fe400078f18ff */
[----:B------:R-:W-:-:S02]  /*10ca0*/  LOP3.LUT R4, R191, 0x38, R4, 0xf8, !PT ;  /* 0x00000038bf047812 */ /* 0x000fc400078ef804 */
[----:B------:R-:W-:Y:S01]  /*10cb0*/  SHF.R.U32.HI R64, RZ, 0x10, R65 ;  /* 0x00000010ff407819 */ /* 0x000fe20000011641 */
[----:B------:R-:W-:Y:S01]  /*10cc0*/  IMAD.SHL.U32 R6, R6, 0x400, RZ ;  /* 0x0000040006067824 */ /* 0x000fe200078e00ff */
[----:B------:R-:W-:Y:S02]  /*10cd0*/  LOP3.LUT R8, R4, R225, RZ, 0x3c, !PT ;  /* 0x000000e104087212 */ /* 0x000fe400078e3cff */
[----:B------:R-:W-:Y:S02]  /*10ce0*/  SHF.R.U64 R37, R66, 0x10, R67 ;  /* 0x0000001042257819 */ /* 0x000fe40000001243 */
[----:B------:R-:W-:Y:S02]  /*10cf0*/  LOP3.LUT R9, R6, 0x7fffe000, RZ, 0xc0, !PT ;  /* 0x7fffe00006097812 */ /* 0x000fe400078ec0ff */
[----:B------:R-:W0:Y:S01]  /*10d00*/  LDS.128 R4, [R219] ;  /* 0x00000000db047984 */ /* 0x000e220000000c00 */
[----:B------:R-:W-:Y:S02]  /*10d10*/  SHF.R.U64 R33, R50, 0x10, R51 ;  /* 0x0000001032217819 */ /* 0x000fe40000001233 */
[----:B------:R-:W-:-:S02]  /*10d20*/  IADD3 R9, R8, R9, R199 ;  /* 0x0000000908097210 */ /* 0x000fc40007ffe0c7 */
[----:B------:R-:W-:Y:S02]  /*10d30*/  SHF.R.U32.HI R66, RZ, 0x10, R67 ;  /* 0x00000010ff427819 */ /* 0x000fe40000011643 */
[----:B------:R-:W-:Y:S02]  /*10d40*/  LEA R12, R9, R18, 0x1 ;  /* 0x00000012090c7211 */ /* 0x000fe400078e08ff */
[----:B------:R-:W-:Y:S02]  /*10d50*/  SHF.R.U32.HI R50, RZ, 0x10, R51 ;  /* 0x00000010ff327819 */ /* 0x000fe40000011633 */
[----:B------:R-:W-:Y:S01]  /*10d60*/  SHF.R.U64 R35, R48, 0x10, R49 ;  /* 0x0000001030237819 */ /* 0x000fe20000001231 */
        /* <DEDUP_REMOVED lines=10> */
[CC--:B------:R-:W-:Y:S01]  /*10e10*/  FMUL.FTZ R32, R24.reuse, R29.reuse ;  /* 0x0000001d18207220 */ /* 0x0c0fe20000410000 */
[----:B------:R-:W-:Y:S01]  /*10e20*/  FMUL.FTZ R34, R24, R28 ;  /* 0x0000001c18227220 */ /* 0x000fe20000410000 */
[----:B------:R-:W-:Y:S02]  /*10e30*/  HADD2.F32 R24, -RZ, R64.H0_H0 ;  /* 0x20000040ff187230 */ /* 0x000fe40000004100 */
[----:B------:R-:W-:Y:S01]  /*10e40*/  FMUL.FTZ R31, R25, R30 ;  /* 0x0000001e191f7220 */ /* 0x000fe20000410000 */
[C---:B------:R-:W-:Y:S01]  /*10e50*/  FFMA.FTZ R32, R13.reuse, R28, -R32 ;  /* 0x0000001c0d207223 */ /* 0x040fe20000010820 */
[----:B------:R-:W-:Y:S02]  /*10e60*/  HADD2.F32 R28, -RZ, R0.H0_H0 ;  /* 0x20000000ff1c7230 */ /* 0x000fe40000004100 */
[----:B------:R-:W-:Y:S01]  /*10e70*/  FFMA.FTZ R34, R13, R29, R34 ;  /* 0x0000001d0d227223 */ /* 0x000fe20000010022 */
[----:B------:R-:W-:-:S02]  /*10e80*/  HADD2.F32 R0, -RZ, R3.H0_H0 ;  /* 0x20000003ff007230 */ /* 0x000fc40000004100 */
[-C--:B------:R-:W-:Y:S01]  /*10e90*/  FMUL.FTZ R25, R25, R24.reuse ;  /* 0x0000001819197220 */ /* 0x080fe20000410000 */
[C---:B------:R-:W-:Y:S01]  /*10ea0*/  FFMA.FTZ R31, R14.reuse, R24, -R31 ;  /* 0x000000180e1f7223 */ /* 0x040fe2000001081f */
[C---:B------:R-:W-:Y:S01]  /*10eb0*/  FMUL.FTZ R24, R9.reuse, R28 ;  /* 0x0000001c09187220 */ /* 0x040fe20000410000 */
[----:B------:R-:W-:Y:S02]  /*10ec0*/  HADD2.F32 R26, -RZ, R10.H0_H0 ;  /* 0x2000000aff1a7230 */ /* 0x000fe40000004100 */
[-C--:B------:R-:W-:Y:S01]  /*10ed0*/  FMUL.FTZ R9, R9, R0.reuse ;  /* 0x0000000009097220 */ /* 0x080fe20000410000 */
[----:B------:R-:W-:Y:S02]  /*10ee0*/  HADD2.F32 R3, -RZ, R2.H0_H0 ;  /* 0x20000002ff037230 */ /* 0x000fe40000004100 */
[----:B------:R-:W-:Y:S01]  /*10ef0*/  FFMA.FTZ R24, R5, R0, -R24 ;  /* 0x0000000005187223 */ /* 0x000fe20000010818 */
[----:B------:R-:W-:Y:S02]  /*10f00*/  HADD2.F32 R0, -RZ, R20.H0_H0 ;  /* 0x20000014ff007230 */ /* 0x000fe40000004100 */
[----:B------:R-:W-:Y:S01]  /*10f10*/  FFMA.FTZ R25, R14, R30, R25 ;  /* 0x0000001e0e197223 */ /* 0x000fe20000010019 */
[----:B------:R-:W-:-:S02]  /*10f20*/  HADD2.F32 R27, -RZ, R11.H0_H0 ;  /* 0x2000000bff1b7230 */ /* 0x000fc40000004100 */
[C---:B------:R-:W-:Y:S01]  /*10f30*/  FMUL.FTZ R14, R26.reuse, R3 ;  /* 0x000000031a0e7220 */ /* 0x040fe20000410000 */
[----:B------:R-:W-:Y:S02]  /*10f40*/  HADD2.F32 R2, -RZ, R2.H1_H1 ;  /* 0x30000002ff027230 */ /* 0x000fe40000004100 */
[-C--:B------:R-:W-:Y:S01]  /*10f50*/  FMUL.FTZ R30, R26, R0.reuse ;  /* 0x000000001a1e7220 */ /* 0x080fe20000410000 */
[----:B------:R-:W-:Y:S02]  /*10f60*/  HADD2.F32 R20, -RZ, R20.H1_H1 ;  /* 0x30000014ff147230 */ /* 0x000fe40000004100 */
[----:B------:R-:W-:Y:S01]  /*10f70*/  FFMA.FTZ R26, R15, R0, -R14 ;  /* 0x000000000f1a7223 */ /* 0x000fe2000001080e */
[----:B------:R-:W-:Y:S02]  /*10f80*/  HADD2.F32 R11, -RZ, R11.H1_H1 ;  /* 0x3000000bff0b7230 */ /* 0x000fe40000004100 */
[----:B------:R-:W-:Y:S01]  /*10f90*/  FMUL.FTZ R36, R27, R2 ;  /* 0x000000021b247220 */ /* 0x000fe20000410000 */
[----:B------:R-:W-:-:S02]  /*10fa0*/  HADD2.F32 R14, -RZ, R50.H0_H0 ;  /* 0x20000032ff0e7230 */ /* 0x000fc40000004100 */
[----:B------:R-:W-:Y:S01]  /*10fb0*/  FMUL.FTZ R27, R27, R20 ;  /* 0x000000141b1b7220 */ /* 0x000fe20000410000 */
[----:B------:R-:W-:Y:S02]  /*10fc0*/  HADD2.F32 R0, -RZ, R66.H0_H0 ;  /* 0x20000042ff007230 */ /* 0x000fe40000004100 */
[----:B------:R-:W-:Y:S01]  /*10fd0*/  FFMA.FTZ R28, R5, R28, R9 ;  /* 0x0000001c051c7223 */ /* 0x000fe20000010009 */
[----:B------:R-:W-:Y:S02]  /*10fe0*/  HADD2.F32 R8, -RZ, R8.H1_H1 ;  /* 0x30000008ff087230 */ /* 0x000fe40000004100 */
[----:B------:R-:W-:Y:S01]  /*10ff0*/  FFMA.FTZ R27, R21, R2, R27 ;  /* 0x00000002151b7223 */ /* 0x000fe2000001001b */
[C---:B------:R-:W-:Y:S01]  /*11000*/  FMUL.FTZ R38, R11.reuse, R14 ;  /* 0x0000000e0b267220 */ /* 0x040fe20000410000 */
[----:B------:R-:W-:Y:S01]  /*11010*/  FMUL.FTZ R2, R11, R0 ;  /* 0x000000000b027220 */ /* 0x000fe20000410000 */
[----:B------:R-:W-:Y:S02]  /*11020*/  HADD2.F32 R10, -RZ, R10.H1_H1 ;  /* 0x3000000aff0a7230 */ /* 0x000fe40000004100 */
[----:B------:R-:W-:Y:S01]  /*11030*/  FFMA.FTZ R30, R15, R3, R30 ;  /* 0x000000030f1e7223 */ /* 0x000fe2000001001e */
[----:B------:R-:W-:-:S02]  /*11040*/  HADD2.F32 R9, -RZ, R35.H0_H0 ;  /* 0x20000023ff097230 */ /* 0x000fc40000004100 */
[C---:B------:R-:W-:Y:S01]  /*11050*/  FFMA.FTZ R29, R7.reuse, R0, -R38 ;  /* 0x00000000071d7223 */ /* 0x040fe20000010826 */
[----:B------:R-:W-:Y:S02]  /*11060*/  HADD2.F32 R11, -RZ, R33.H0_H0 ;  /* 0x20000021ff0b7230 */ /* 0x000fe40000004100 */
[----:B------:R-:W-:Y:S01]  /*11070*/  FFMA.FTZ R2, R7, R14, R2 ;  /* 0x0000000e07027223 */ /* 0x000fe20000010002 */
        /* <DEDUP_REMOVED lines=8> */
[----:B------:R-:W-:Y:S01]  /*11100*/  FFMA.FTZ R36, R21, R20, -R36 ;  /* 0x0000001415247223 */ /* 0x000fe20000010824 */
        /* <DEDUP_REMOVED lines=14> */
.L_x_2344:
[----:B------:R-:W-:Y:S05]  /*111f0*/  BSYNC B0 ;  /* 0x0000000000007941 */ /* 0x000fea0003800000 */
.L_x_2316:
        /* <DEDUP_REMOVED lines=8> */
.L_x_2314:
[----:B------:R-:W-:-:S13]  /*11280*/  ISETP.NE.AND P0, PT, R190, 0x3, PT ;  /* 0x00000003be00780c */ /* 0x000fda0003f05270 */
[----:B------:R-:W-:Y:S05]  /*11290*/  @!P0 BRA `(.L_x_2379) ;  /* 0x0000000000048947 */ /* 0x000fea0003800000 */
[----:B------:R-:W-:Y:S01]  /*112a0*/  BPT.TRAP 0x1 ;  /* 0x000000040000795c */ /* 0x000fe20000300000 */
.L_x_2379:
[----:B------:R-:W-:Y:S01]  /*112b0*/  IMAD R2, R185, 0x8, R18 ;  /* 0x00000008b9027824 */ /* 0x000fe200078e0212 */
[----:B01----:R-:W-:-:S04]  /*112c0*/  SHF.L.U32 R3, R188, 0x1f, RZ ;  /* 0x0000001fbc037819 */ /* 0x003fc800000006ff */
[----:B------:R0:W1:Y:S01]  /*112d0*/  SYNCS.PHASECHK.TRANS64.TRYWAIT P2, [R2+URZ+0x34830], R3 ;  /* 0x03483003020075a7 */ /* 0x000062000804017f */
[----:B------:R-:W-:Y:S05]  /*112e0*/  @!P0 BRA `(.L_x_2380) ;  /* 0x0000000000048947 */ /* 0x000fea0003800000 */
[----:B------:R-:W-:Y:S01]  /*112f0*/  BPT.TRAP 0x1 ;  /* 0x000000040000795c */ /* 0x000fe20000300000 */
.L_x_2380:
[----:B------:R-:W2:Y:S01]  /*11300*/  S2R R0, SR_TID.X ;  /* 0x0000000000007919 */ /* 0x000ea20000002100 */
[----:B------:R-:W-:Y:S01]  /*11310*/  IMAD.MOV.U32 R151, RZ, RZ, RZ ;  /* 0x000000ffff977224 */ /* 0x000fe200078e00ff */
[----:B--2---:R-:W-:-:S04]  /*11320*/  LOP3.LUT R0, R0, 0x7f, RZ, 0xc0, !PT ;  /* 0x0000007f00007812 */ /* 0x004fc800078ec0ff */
[----:B------:R-:W-:Y:S01]  /*11330*/  ISETP.NE.AND P1, PT, R0, RZ, PT ;  /* 0x000000ff0000720c */ /* 0x000fe20003f25270 */
[----:B-1----:R-:W-:-:S12]  /*11340*/  @P2 BRA `(.L_x_2381) ;  /* 0x0000000000082947 */ /* 0x002fd80003800000 */
[----:B------:R-:W1:Y:S02]  /*11350*/  SYNCS.PHASECHK.TRANS64.TRYWAIT P2, [R2+URZ+0x34830], R3 ;  /* 0x03483003020075a7 */ /* 0x000e64000804017f */
[----:B-1----:R-:W-:Y:S05]  /*11360*/  @!P2 BRA `(.L_x_2382) ;  /* 0x0000011400eca947 */ /* 0x002fea0003800000 */
.L_x_2381:
[----:B------:R-:W-:Y:S05]  /*11370*/  WARPSYNC.ALL ;  /* 0x0000000000007948 */ /* 0x000fea0003800000 */
[----:B------:R-:W-:Y:S01]  /*11380*/  IADD3 R0, R18, 0x1c400, RZ ;  /* 0x0001c40012007810 */ /* 0x000fe20007ffe0ff */
[----:B---34-:R-:W-:Y:S01]  /*11390*/  IMAD.MOV.U32 R5, RZ, RZ, 0x40000040 ;  /* 0x40000040ff057424 */ /* 0x018fe200078e00ff */
[----:B------:R-:W-:Y:S01]  /*113a0*/  R2UR UR4, R68 ;  /* 0x00000000440472ca */ /* 0x000fe200000e0000 */
[----:B------:R-:W-:Y:S01]  /*113b0*/  UMOV UR9, 0x40000040 ;  /* 0x4000004000097882 */ /* 0x000fe20000000000 */
[----:B------:R-:W-:Y:S01]  /*113c0*/  SHF.R.U32.HI R0, RZ, 0x4, R0 ;  /* 0x00000004ff007819 */ /* 0x000fe20000011600 */
[----:B------:R-:W-:Y:S01]  /*113d0*/  WARPGROUP.ARRIVE ;  /* 0x00000000000079c5 */ /* 0x000fe20000000000 */
[----:B------:R-:W-:Y:S01]  /*113e0*/  R2UR UR11, R5 ;  /* 0x00000000050b72ca */ /* 0x000fe200000e0000 */
[----:B------:R-:W-:Y:S01]  /*113f0*/  IMAD.MOV.U32 R7, RZ, RZ, 0x40000040 ;  /* 0x40000040ff077424 */ /* 0x000fe200078e00ff */
[----:B------:R-:W-:Y:S01]  /*11400*/  LOP3.LUT R0, R0, 0x3fff, RZ, 0xc0, !PT ;  /* 0x00003fff00007812 */ /* 0x000fe200078ec0ff */
[----:B------:R-:W-:Y:S01]  /*11410*/  UMOV UR53, 0x40000040 ;  /* 0x4000004000357882 */ /* 0x000fe20000000000 */
[----:B------:R-:W-:Y:S01]  /*11420*/  MOV R11, UR9 ;  /* 0x00000009000b7c02 */ /* 0x000fe20008000f00 */
[----:B------:R-:W-:Y:S01]  /*11430*/  UMOV UR49, 0x40000040 ;  /* 0x4000004000317882 */ /* 0x000fe20000000000 */
[----:B------:R-:W-:Y:S01]  /*11440*/  LOP3.LUT R8, R0, 0x10000, RZ, 0xfc, !PT ;  /* 0x0001000000087812 */ /* 0x000fe200078efcff */
[----:B------:R-:W-:Y:S01]  /*11450*/  UMOV UR45, 0x40000040 ;  /* 0x40000040002d7882 */ /* 0x000fe20000000000 */
[----:B------:R-:W-:Y:S01]  /*11460*/  UMOV UR41, 0x40000040 ;  /* 0x4000004000297882 */ /* 0x000fe20000000000 */
[----:B------:R-:W-:Y:S01]  /*11470*/  ULOP3.LUT UR4, UR4, 0x10000, URZ, 0xfc, !UPT ;  /* 0x0001000004047892 */ /* 0x000fe2000f8efc3f */
[----:B------:R-:W-:Y:S01]  /*11480*/  IMAD.MOV.U32 R5, RZ, RZ, 0x40000040 ;  /* 0x40000040ff057424 */ /* 0x000fe200078e00ff */
[----:B------:R-:W-:Y:S01]  /*11490*/  UMOV UR37, 0x40000040 ;  /* 0x4000004000257882 */ /* 0x000fe20000000000 */
[----:B------:R-:W-:Y:S01]  /*114a0*/  IMAD R4, R185, 0xc00, R8 ;  /* 0x00000c00b9047824 */ /* 0x000fe200078e0208 */
[----:B------:R-:W-:Y:S01]  /*114b0*/  UIADD3 UR5, UR4, 0x2, URZ ;  /* 0x0000000204057890 */ /* 0x000fe2000fffe03f */
[----:B01----:R-:W-:Y:S01]  /*114c0*/  IMAD.MOV.U32 R3, RZ, RZ, -0x80 ;  /* 0xffffff80ff037424 */ /* 0x003fe200078e00ff */
[----:B------:R-:W-:Y:S01]  /*114d0*/  UIADD3 UR52, UR4, 0x406, URZ ;  /* 0x0000040604347890 */ /* 0x000fe2000fffe03f */
[C---:B------:R-:W-:Y:S01]  /*114e0*/  VIADD R6, R4.reuse, 0x2 ;  /* 0x0000000204067836 */ /* 0x040fe20000000000 */
[----:B------:R-:W-:Y:S01]  /*114f0*/  R2UR UR10, R4 ;  /* 0x00000000040a72ca */ /* 0x000fe200000e0000 */
[----:B------:R-:W-:Y:S01]  /*11500*/  UMOV UR8, UR4 ;  /* 0x0000000400087c82 */ /* 0x000fe20008000000 */
[----:B------:R-:W-:Y:S01]  /*11510*/  UIADD3 UR48, UR4, 0x800, URZ ;  /* 0x0000080004307890 */ /* 0x000fe2000fffe03f */
[----:B------:R-:W-:Y:S01]  /*11520*/  IMAD.U32 R10, RZ, RZ, UR8 ;  /* 0x00000008ff0a7e24 */ /* 0x000fe2000f8e00ff */
[----:B------:R-:W-:Y:S01]  /*11530*/  UIADD3 UR44, UR4, 0x802, URZ ;  /* 0x00000802042c7890 */ /* 0x000fe2000fffe03f */
[----:B------:R-:W-:Y:S01]  /*11540*/  R2UR UR39, R5 ;  /* 0x00000000052772ca */ /* 0x000fe200000e0000 */
[----:B------:R-:W-:Y:S01]  /*11550*/  UIADD3 UR40, UR4, 0x804, URZ ;  /* 0x0000080404287890 */ /* 0x000fe2000fffe03f */
[----:B------:R-:W-:Y:S01]  /*11560*/  IMAD R0, R150, R3, 0x80 ;  /* 0x0000008096007424 */ /* 0x000fe200078e0203 */
[----:B------:R0:W-:Y:S01]  /*11570*/  STL.64 [R1+0x30], R10 ;  /* 0x0000300a01007387 */ /* 0x0001e20000100a00 */
[----:B------:R-:W-:Y:S01]  /*11580*/  UIADD3 UR36, UR4, 0x806, URZ ;  /* 0x0000080604247890 */ /* 0x000fe2000fffe03f */
[----:B------:R-:W-:Y:S01]  /*11590*/  @!P1 VIADD R2, R2, 0x34840 ;  /* 0x0003484002029836 */ /* 0x000fe20000000000 */
[----:B------:R-:W-:Y:S01]  /*115a0*/  BSSY B0, `(.L_x_2383) ;  /* 0x000056f000007945 */ /* 0x000fe20003800000 */
[----:B------:R-:W-:Y:S01]  /*115b0*/  IADD3 R0, R195, R0, RZ ;  /* 0x00000000c3007210 */ /* 0x000fe20007ffe0ff */
        /* <DEDUP_REMOVED lines=8> */
[----:B0-----:R-:W-:Y:S01]  /*11640*/  MOV R10, UR8 ;  /* 0x00000008000a7c02 */ /* 0x001fe20008000f00 */
[----:B------:R-:W-:Y:S01]  /*11650*/  IMAD.U32 R11, RZ, RZ, UR9 ;  /* 0x00000009ff0b7e24 */ /* 0x000fe2000f8e00ff */
[----:B------:R-:W-:Y:S01]  /*11660*/  @!P1 PRMT R2, RZ, 0x654, R2 ;  /* 0x00000654ff029816 */ /* 0x000fe20000000002 */
[--C-:B------:R-:W-:Y:S01]  /*11670*/  IMAD.MOV.U32 R149, RZ, RZ, R151.reuse ;  /* 0x000000ffff957224 */ /* 0x100fe200078e0097 */
[-C--:B------:R-:W-:Y:S01]  /*11680*/  MOV R147, R151.reuse ;  /* 0x0000009700937202 */ /* 0x080fe20000000f00 */
[--C-:B------:R-:W-:Y:S01]  /*11690*/  IMAD.MOV.U32 R148, RZ, RZ, R151.reuse ;  /* 0x000000ffff947224 */ /* 0x100fe200078e0097 */
[----:B------:R0:W-:Y:S01]  /*116a0*/  STL.64 [R1+0x28], R10 ;  /* 0x0000280a01007387 */ /* 0x0001e20000100a00 */
[--C-:B-----5:R-:W-:Y:S01]  /*116b0*/  IMAD.MOV.U32 R146, RZ, RZ, R151.reuse ;  /* 0x000000ffff927224 */ /* 0x120fe200078e0097 */
[-C--:B------:R-:W-:Y:S01]  /*116c0*/  MOV R144, R151.reuse ;  /* 0x0000009700907202 */ /* 0x080fe20000000f00 */
[--C-:B------:R-:W-:Y:S01]  /*116d0*/  IMAD.MOV.U32 R145, RZ, RZ, R151.reuse ;  /* 0x000000ffff917224 */ /* 0x100fe200078e0097 */
        /* <DEDUP_REMOVED lines=46> */
[----:B------:R-:W-:Y:S01]  /*119c0*/  HGMMA.64x128x16.F32 R24, gdesc[UR8], R24, gsb0 ;  /* 0x01e00000081879f0 */ /* 0x000fe20008000818 */
[----:B------:R-:W-:Y:S01]  /*119d0*/  R2UR UR10, R6 ;  /* 0x00000000060a72ca */ /* 0x000fe200000e0000 */
[----:B------:R-:W-:Y:S01]  /*119e0*/  UMOV UR8, UR5 ;  /* 0x0000000500087c82 */ /* 0x000fe20008000000 */
[----:B------:R-:W-:Y:S01]  /*119f0*/  R2UR UR11, R7 ;  /* 0x00000000070b72ca */ /* 0x000fe200000e0000 */
[----:B------:R-:W-:Y:S01]  /*11a00*/  UMOV UR9, 0x40000040 ;  /* 0x4000004000097882 */ /* 0x000fe20000000000 */
[----:B------:R-:W-:Y:S01]  /*11a10*/  IMAD.MOV.U32 R7, RZ, RZ, 0x40000040 ;  /* 0x40000040ff077424 */ /* 0x000fe200078e00ff */
[----:B------:R-:W-:Y:S01]  /*11a20*/  IADD3 R6, R4, 0x6, RZ ;  /* 0x0000000604067810 */ /* 0x000fe20007ffe0ff */
[----:B------:R-:W-:Y:S01]  /*11a30*/  UIADD3 UR5, UR4, 0x6, URZ ;  /* 0x0000000604057890 */ /* 0x000fe2000fffe03f */
[----:B0-----:R-:W-:Y:S02]  /*11a40*/  IMAD.U32 R10, RZ, RZ, UR8 ;  /* 0x00000008ff0a7e24 */ /* 0x001fe4000f8e00ff */
[----:B------:R-:W-:-:S05]  /*11a50*/  IMAD.U32 R11, RZ, RZ, UR9 ;  /* 0x00000009ff0b7e24 */ /* 0x000fca000f8e00ff */
        /* <DEDUP_REMOVED lines=9> */
[----:B------:R-:W-:Y:S01]  /*11af0*/  UIADD3 UR5, UR4, 0x400, URZ ;  /* 0x0000040004057890 */ /* 0x000fe2000fffe03f */
[----:B------:R-:W-:Y:S01]  /*11b00*/  IMAD.MOV.U32 R7, RZ, RZ, 0x40000040 ;  /* 0x40000040ff077424 */ /* 0x000fe200078e00ff */
[----:B0-----:R-:W-:Y:S01]  /*11b10*/  MOV R11, UR9 ;  /* 0x00000009000b7c02 */ /* 0x001fe20008000f00 */
        /* <DEDUP_REMOVED lines=26> */
[----:B------:R-:W-:Y:S01]  /*11cc0*/  IMAD.U32 R11, RZ, RZ, UR9 ;  /* 0x00000009ff0b7e24 */ /* 0x000fe2000f8e00ff */
        /* <DEDUP_REMOVED lines=10> */
[----:B0-----:R-:W-:Y:S01]  /*11d70*/  MOV R11, UR9 ;  /* 0x00000009000b7c02 */ /* 0x001fe20008000f00 */
[----:B------:R-:W-:Y:S02]  /*11d80*/  IMAD.MOV.U32 R7, RZ, RZ, 0x40000040 ;  /* 0x40000040ff077424 */ /* 0x000fe400078e00ff */
[----:B------:R-:W-:Y:S01]  /*11d90*/  IMAD.U32 R10, RZ, RZ, UR8 ;  /* 0x00000008ff0a7e24 */ /* 0x000fe2000f8e00ff */
[----:B------:R-:W-:-:S02]  /*11da0*/  R2UR UR54, R6 ;  /* 0x00000000063672ca */ /* 0x000fc400000e0000 */
[----:B------:R-:W-:Y:S01]  /*11db0*/  R2UR UR55, R7 ;  /* 0x00000000073772ca */ /* 0x000fe200000e0000 */
[----:B------:R-:W-:Y:S01]  /*11dc0*/  IMAD.MOV.U32 R7, RZ, RZ, 0x40000040 ;  /* 0x40000040ff077424 */ /* 0x000fe200078e00ff */
[----:B------:R-:W-:Y:S01]  /*11dd0*/  IADD3 R6, R4, 0x800, RZ ;  /* 0x0000080004067810 */ /* 0x000fe20007ffe0ff */
[----:B------:R0:W-:Y:S03]  /*11de0*/  STL.64 [R1], R10 ;  /* 0x0000000a01007387 */ /* 0x0001e60000100a00 */
[----:B------:R-:W-:Y:S01]  /*11df0*/  R2UR UR50, R6 ;  /* 0x00000000063272ca */ /* 0x000fe200000e0000 */
[----:B------:R-:W-:Y:S01]  /*11e00*/  VIADD R6, R4, 0x802 ;  /* 0x0000080204067836 */ /* 0x000fe20000000000 */
[----:B------:R-:W-:Y:S02]  /*11e10*/  R2UR UR51, R7 ;  /* 0x00000000073372ca */ /* 0x000fe400000e0000 */
[----:B------:R-:W-:-:S02]  /*11e20*/  MOV R7, 0x40000040 ;  /* 0x4000004000077802 */ /* 0x000fc40000000f00 */
[----:B------:R-:W-:Y:S01]  /*11e30*/  R2UR UR46, R6 ;  /* 0x00000000062e72ca */ /* 0x000fe200000e0000 */
[C---:B------:R-:W-:Y:S01]  /*11e40*/  VIADD R6, R4.reuse, 0x804 ;  /* 0x0000080404067836 */ /* 0x040fe20000000000 */
[----:B------:R-:W-:Y:S01]  /*11e50*/  R2UR UR47, R7 ;  /* 0x00000000072f72ca */ /* 0x000fe200000e0000 */
[----:B------:R-:W-:Y:S01]  /*11e60*/  IMAD.MOV.U32 R7, RZ, RZ, 0x40000040 ;  /* 0x40000040ff077424 */ /* 0x000fe200078e00ff */
[----:B------:R-:W-:Y:S02]  /*11e70*/  IADD3 R4, R4, 0x806, RZ ;  /* 0x0000080604047810 */ /* 0x000fe40007ffe0ff */
[----:B------:R-:W-:Y:S01]  /*11e80*/  R2UR UR42, R6 ;  /* 0x00000000062a72ca */ /* 0x000fe200000e0000 */
[----:B------:R-:W-:Y:S01]  /*11e90*/  IMAD R6, R193, 0x80, R204 ;  /* 0x00000080c1067824 */ /* 0x000fe200078e02cc */
[----:B------:R-:W-:Y:S02]  /*11ea0*/  R2UR UR43, R7 ;  /* 0x00000000072b72ca */ /* 0x000fe400000e0000 */
[----:B------:R-:W-:-:S02]  /*11eb0*/  R2UR UR38, R4 ;  /* 0x00000000042672ca */ /* 0x000fc400000e0000 */
[----:B------:R-:W-:-:S05]  /*11ec0*/  IADD3 R4, -R192, 0x1, R0 ;  /* 0x00000001c0047810 */ /* 0x000fca0007ffe100 */
[C---:B------:R-:W-:Y:S02]  /*11ed0*/  IMAD R91, R201.reuse, -0x2, R4 ;  /* 0xfffffffec95b7824 */ /* 0x040fe400078e0204 */
[----:B------:R-:W-:-:S03]  /*11ee0*/  IMAD R4, R201, -0x2, R0 ;  /* 0xfffffffec9047824 */ /* 0x000fc600078e0200 */
        /* <DEDUP_REMOVED lines=24> */
[----:B------:R-:W-:Y:S01]  /*12070*/  ULDC UR38, c[0x0][0x988] ;  /* 0x0002620000267ab9 */ /* 0x000fe20000000800 */
[----:B------:R-:W-:Y:S01]  /*12080*/  ULDC UR39, c[0x0][0x988] ;  /* 0x0002620000277ab9 */ /* 0x000fe20000000800 */
[----:B------:R-:W-:Y:S02]  /*12090*/  WARPGROUP.DEPBAR.LE gsb0, 0x0 ;  /* 0x00008000000079c5 */ /* 0x000fe40000010000 */
[----:B------:R-:W-:Y:S01]  /*120a0*/  FSEL R93, R26, -INF , P2 ;  /* 0xff8000001a5d7808 */ /* 0x000fe20001000000 */
[----:B------:R1:W-:Y:S01]  /*120b0*/  @!P1 SYNCS.ARRIVE.TRANS64.RED.A1T0 RZ, [R2+URZ], RZ ;  /* 0x000000ff02ff99a7 */ /* 0x0003e2000810043f */
[----:B------:R-:W-:Y:S02]  /*120c0*/  FSEL R95, R27, -INF , P3 ;  /* 0xff8000001b5f7808 */ /* 0x000fe40001800000 */
[----:B------:R-:W-:Y:S02]  /*120d0*/  ISETP.GT.AND P2, PT, R0, 0x9, PT ;  /* 0x000000090000780c */ /* 0x000fe40003f44270 */
[----:B------:R-:W-:-:S02]  /*120e0*/  FSEL R97, R30, -INF , P4 ;  /* 0xff8000001e617808 */ /* 0x000fc40002000000 */
[----:B0-----:R-:W-:Y:S02]  /*120f0*/  FMNMX.FTZ R10, R93, R95, !PT ;  /* 0x0000005f5d0a7209 */ /* 0x001fe40007810000 */
        /* <DEDUP_REMOVED lines=83> */
[----:B------:R-:W-:-:S02]  /*12630*/  FSEL R27, R86, -INF , P3 ;  /* 0xff800000561b7808 */ /* 0x000fc40001800000 */
[----:B------:R-:W-:Y:S02]  /*12640*/  FMNMX.FTZ R10, R83, R10, !PT ;  /* 0x0000000a530a7209 */ /* 0x000fe40007810000 */
[----:B------:R-:W-:Y:S02]  /*12650*/  FSEL R87, R87, -INF , P2 ;  /* 0xff80000057577808 */ /* 0x000fe40001000000 */
[----:B------:R-:W-:Y:S02]  /*12660*/  FMNMX.FTZ R10, R27, R10, !PT ;  /* 0x0000000a1b0a7209 */ /* 0x000fe40007810000 */
[C---:B------:R-:W-:Y:S02]  /*12670*/  ISETP.GT.AND P3, PT, R4.reuse, 0x1, PT ;  /* 0x000000010400780c */ /* 0x040fe40003f64270 */
[----:B------:R-:W-:Y:S02]  /*12680*/  FMNMX.FTZ R10, R87, R10, !PT ;  /* 0x0000000a570a7209 */ /* 0x000fe40007810000 */
[----:B------:R-:W-:-:S02]  /*12690*/  ISETP.GT.AND P4, PT, R4, 0x8, PT ;  /* 0x000000080400780c */ /* 0x000fc40003f84270 */
[----:B------:R-:W-:Y:S01]  /*126a0*/  FSEL R34, R25, -INF , P3 ;  /* 0xff80000019227808 */ /* 0x000fe20001800000 */
[----:B------:R-:W0:Y:S01]  /*126b0*/  SHFL.BFLY PT, R5, R10, 0x2, 0x1f ;  /* 0x0c401f000a057f89 */ /* 0x000e2200000e0000 */
[----:B------:R-:W-:Y:S02]  /*126c0*/  FSEL R25, R28, -INF , P4 ;  /* 0xff8000001c197808 */ /* 0x000fe40002000000 */
[----:B------:R-:W-:-:S04]  /*126d0*/  ISETP.GT.AND P3, PT, R4, 0x10, PT ;  /* 0x000000100400780c */ /* 0x000fc80003f64270 */
[----:B------:R-:W-:Y:S02]  /*126e0*/  FSEL R43, R32, -INF , P3 ;  /* 0xff800000202b7808 */ /* 0x000fe40001800000 */
[----:B------:R-:W-:-:S04]  /*126f0*/  ISETP.GT.AND P3, PT, R4, 0x18, PT ;  /* 0x000000180400780c */ /* 0x000fc80003f64270 */
[----:B------:R-:W-:Y:S02]  /*12700*/  FSEL R91, R36, -INF , P3 ;  /* 0xff800000245b7808 */ /* 0x000fe40001800000 */
[----:B------:R-:W-:Y:S02]  /*12710*/  ISETP.GT.AND P3, PT, R4, 0x20, PT ;  /* 0x000000200400780c */ /* 0x000fe40003f64270 */
[----:B0-----:R-:W-:-:S05]  /*12720*/  FMNMX.FTZ R12, R10, R5, !PT ;  /* 0x000000050a0c7209 */ /* 0x001fca0007810000 */
[----:B------:R-:W0:Y:S02]  /*12730*/  SHFL.BFLY PT, R5, R12, 0x1, 0x1f ;  /* 0x0c201f000c057f89 */ /* 0x000e2400000e0000 */
[----:B0-----:R-:W-:-:S04]  /*12740*/  FMNMX.FTZ R5, R12, R5, !PT ;  /* 0x000000050c057209 */ /* 0x001fc80007810000 */
[C---:B------:R-:W-:Y:S01]  /*12750*/  FSETP.NEU.FTZ.AND P2, PT, R5.reuse, -INF , PT ;  /* 0xff8000000500780b */ /* 0x040fe20003f5d000 */
[----:B------:R-:W-:-:S05]  /*12760*/  FMUL.FTZ R14, R5, R0 ;  /* 0x00000000050e7220 */ /* 0x000fca0000410000 */
[----:B------:R-:W-:Y:S02]  /*12770*/  FSEL R14, R14, RZ, P2 ;  /* 0x000000ff0e0e7208 */ /* 0x000fe40001000000 */
[----:B------:R-:W-:-:S03]  /*12780*/  ISETP.GT.AND P2, PT, R4, RZ, PT ;  /* 0x000000ff0400720c */ /* 0x000fc60003f44270 */
[-CC-:B------:R-:W-:Y:S01]  /*12790*/  FFMA.FTZ R181, R93, R0.reuse, -R14.reuse ;  /* 0x000000005db57223 */ /* 0x180fe2000001080e */
[----:B------:R-:W-:Y:S01]  /*127a0*/  FSEL R39, R24, -INF , P2 ;  /* 0xff80000018277808 */ /* 0x000fe20001000000 */
[-CC-:B------:R-:W-:Y:S01]  /*127b0*/  FFMA.FTZ R95, R95, R0.reuse, -R14.reuse ;  /* 0x000000005f5f7223 */ /* 0x180fe2000001080e */
[C---:B------:R-:W-:Y:S01]  /*127c0*/  ISETP.GT.AND P2, PT, R4.reuse, 0x9, PT ;  /* 0x000000090400780c */ /* 0x040fe20003f44270 */
[--C-:B------:R-:W-:Y:S01]  /*127d0*/  FFMA.FTZ R183, R97, R0, -R14.reuse ;  /* 0x0000000061b77223 */ /* 0x100fe2000001080e */
[----:B------:R-:W-:Y:S01]  /*127e0*/  FMNMX.FTZ R12, R39, R34, !PT ;  /* 0x00000022270c7209 */ /* 0x000fe20007810000 */
[----:B------:R0:W-:Y:S01]  /*127f0*/  MUFU.EX2 R6, R95 ;  /* 0x0000005f00067308 */ /* 0x0001e20000000800 */
[----:B------:R-:W-:Y:S01]  /*12800*/  FSEL R29, R29, -INF , P2 ;  /* 0xff8000001d1d7808 */ /* 0x000fe20001000000 */
[--C-:B------:R-:W-:Y:S01]  /*12810*/  FFMA.FTZ R10, R99, R0, -R14.reuse ;  /* 0x00000000630a7223 */ /* 0x100fe2000001080e */
[----:B------:R-:W-:Y:S01]  /*12820*/  FMNMX.FTZ R12, R25, R12, !PT ;  /* 0x0000000c190c7209 */ /* 0x000fe20007810000 */
[-CC-:B------:R-:W-:Y:S01]  /*12830*/  FFMA.FTZ R177, R101, R0.reuse, -R14.reuse ;  /* 0x0000000065b17223 */ /* 0x180fe2000001080e */
[C---:B------:R-:W-:Y:S01]  /*12840*/  ISETP.GT.AND P2, PT, R4.reuse, 0x11, PT ;  /* 0x000000110400780c */ /* 0x040fe20003f44270 */
[--C-:B------:R-:W-:Y:S01]  /*12850*/  FFMA.FTZ R175, R89, R0, -R14.reuse ;  /* 0x0000000059af7223 */ /* 0x100fe2000001080e */
[----:B------:R-:W-:Y:S01]  /*12860*/  FMNMX.FTZ R12, R29, R12, !PT ;  /* 0x0000000c1d0c7209 */ /* 0x000fe20007810000 */
[-CC-:B------:R-:W-:Y:S01]  /*12870*/  FFMA.FTZ R30, R47, R0.reuse, -R14.reuse ;  /* 0x000000002f1e7223 */ /* 0x180fe2000001080e */
        /* <DEDUP_REMOVED lines=12> */
[----:B------:R-:W-:Y:S01]  /*12940*/  ISETP.GT.AND P2, PT, R4, 0x21, PT ;  /* 0x000000210400780c */ /* 0x000fe20003f44270 */
[----:B------:R-:W2:Y:S01]  /*12950*/  MUFU.EX2 R181, R181 ;  /* 0x000000b500b57308 */ /* 0x000ea20000000800 */
[----:B------:R-:W-:Y:S01]  /*12960*/  FSEL R93, R40, -INF , P3 ;  /* 0xff800000285d7808 */ /* 0x000fe20001800000 */
[--C-:B------:R-:W-:Y:S01]  /*12970*/  FFMA.FTZ R103, R103, R0, -R14.reuse ;  /* 0x0000000067677223 */ /* 0x100fe2000001080e */
[----:B------:R-:W-:Y:S01]  /*12980*/  FMNMX.FTZ R20, R37, R20, !PT ;  /* 0x0000001425147209 */ /* 0x000fe20007810000 */
[-CC-:B------:R-:W-:Y:S01]  /*12990*/  FFMA.FTZ R179, R105, R0.reuse, -R14.reuse ;  /* 0x0000000069b37223 */ /* 0x180fe2000001080e */
[C---:B------:R-:W-:Y:S01]  /*129a0*/  ISETP.GT.AND P3, PT, R4.reuse, 0x28, PT ;  /* 0x000000280400780c */ /* 0x040fe20003f64270 */
[--C-:B------:R-:W-:Y:S01]  /*129b0*/  FFMA.FTZ R107, R107, R0, -R14.reuse ;  /* 0x000000006b6b7223 */ /* 0x100fe2000001080e */
[----:B------:R-:W-:Y:S01]  /*129c0*/  FSEL R41, R41, -INF , P2 ;  /* 0xff80000029297808 */ /* 0x000fe20001000000 */
[----:B------:R-:W3:Y:S01]  /*129d0*/  MUFU.EX2 R183, R183 ;  /* 0x000000b700b77308 */ /* 0x000ee20000000800 */
[----:B------:R-:W-:Y:S01]  /*129e0*/  FMNMX.FTZ R20, R93, R20, !PT ;  /* 0x000000145d147209 */ /* 0x000fe20007810000 */
[-CC-:B------:R-:W-:Y:S01]  /*129f0*/  FFMA.FTZ R163, R11, R0.reuse, -R14.reuse ;  /* 0x000000000ba37223 */ /* 0x180fe2000001080e */
[----:B------:R-:W-:Y:S01]  /*12a00*/  ISETP.GT.AND P2, PT, R4, 0x29, PT ;  /* 0x000000290400780c */ /* 0x000fe20003f44270 */
[-CC-:B------:R-:W-:Y:S01]  /*12a10*/  FFMA.FTZ R173, R109, R0.reuse, -R14.reuse ;  /* 0x000000006dad7223 */ /* 0x180fe2000001080e */
[----:B0-----:R-:W-:Y:S01]  /*12a20*/  FSEL R95, R44, -INF , P3 ;  /* 0xff8000002c5f7808 */ /* 0x001fe20001800000 */
[--C-:B------:R-:W-:Y:S01]  /*12a30*/  FFMA.FTZ R161, R9, R0, -R14.reuse ;  /* 0x0000000009a17223 */ /* 0x100fe2000001080e */
[----:B------:R-:W-:Y:S01]  /*12a40*/  FMNMX.FTZ R24, R41, R20, !PT ;  /* 0x0000001429187209 */ /* 0x000fe20007810000 */
[----:B------:R-:W0:Y:S01]  /*12a50*/  MUFU.EX2 R10, R10 ;  /* 0x0000000a000a7308 */ /* 0x000e220000000800 */
[C---:B------:R-:W-:Y:S01]  /*12a60*/  ISETP.GT.AND P3, PT, R4.reuse, 0x30, PT ;  /* 0x000000300400780c */ /* 0x040fe20003f64270 */
[-CC-:B------:R-:W-:Y:S01]  /*12a70*/  FFMA.FTZ R111, R111, R0.reuse, -R14.reuse ;  /* 0x000000006f6f7223 */ /* 0x180fe2000001080e */
[----:B------:R-:W-:Y:S01]  /*12a80*/  FSEL R45, R45, -INF , P2 ;  /* 0xff8000002d2d7808 */ /* 0x000fe20001000000 */
[--C-:B------:R-:W-:Y:S01]  /*12a90*/  FFMA.FTZ R157, R13, R0, -R14.reuse ;  /* 0x000000000d9d7223 */ /* 0x100fe2000001080e */
[----:B------:R-:W-:Y:S01]  /*12aa0*/  FMNMX.FTZ R24, R95, R24, !PT ;  /* 0x000000185f187209 */ /* 0x000fe20007810000 */
[-CC-:B------:R-:W-:Y:S01]  /*12ab0*/  FFMA.FTZ R159, R15, R0.reuse, -R14.reuse ;  /* 0x000000000f9f7223 */ /* 0x180fe2000001080e */
[----:B------:R-:W-:Y:S01]  /*12ac0*/  ISETP.GT.AND P2, PT, R4, 0x31, PT ;  /* 0x000000310400780c */ /* 0x000fe20003f44270 */
[----:B------:R-:W4:Y:S01]  /*12ad0*/  MUFU.EX2 R177, R177 ;  /* 0x000000b100b17308 */ /* 0x000f220000000800 */
[----:B------:R-:W-:Y:S01]  /*12ae0*/  FSEL R97, R48, -INF , P3 ;  /* 0xff80000030617808 */ /* 0x000fe20001800000 */
[--C-:B------:R-:W-:Y:S01]  /*12af0*/  FFMA.FTZ R153, R21, R0, -R14.reuse ;  /* 0x0000000015997223 */ /* 0x100fe2000001080e */
[----:B------:R-:W-:Y:S01]  /*12b00*/  FMNMX.FTZ R24, R45, R24, !PT ;  /* 0x000000182d187209 */ /* 0x000fe20007810000 */
[-CC-:B------:R-:W-:Y:S01]  /*12b10*/  FFMA.FTZ R59, R59, R0.reuse, -R14.reuse ;  /* 0x000000003b3b7223 */ /* 0x180fe2000001080e */
[C---:B------:R-:W-:Y:S01]  /*12b20*/  ISETP.GT.AND P3, PT, R4.reuse, 0x38, PT ;  /* 0x000000380400780c */ /* 0x040fe20003f64270 */
[--C-:B------:R-:W-:Y:S01]  /*12b30*/  FFMA.FTZ R155, R27, R0, -R14.reuse ;  /* 0x000000001b9b7223 */ /* 0x100fe2000001080e */
[----:B------:R-:W-:Y:S01]  /*12b40*/  FSEL R49, R49, -INF , P2 ;  /* 0xff80000031317808 */ /* 0x000fe20001000000 */
[----:B------:R1:W4:Y:S01]  /*12b50*/  MUFU.EX2 R12, R103 ;  /* 0x00000067000c7308 */ /* 0x0003220000000800 */
[----:B------:R-:W-:Y:S01]  /*12b60*/  FMNMX.FTZ R24, R97, R24, !PT ;  /* 0x0000001861187209 */ /* 0x000fe20007810000 */
[-CC-:B------:R-:W-:Y:S01]  /*12b70*/  FFMA.FTZ R38, R67, R0.reuse, -R14.reuse ;  /* 0x0000000043267223 */ /* 0x180fe2000001080e */
[----:B------:R-:W-:Y:S01]  /*12b80*/  ISETP.GT.AND P2, PT, R4, 0x39, PT ;  /* 0x000000390400780c */ /* 0x000fe20003f44270 */
[-CC-:B------:R-:W-:Y:S01]  /*12b90*/  FFMA.FTZ R40, R71, R0.reuse, -R14.reuse ;  /* 0x0000000047287223 */ /* 0x180fe2000001080e */
[----:B------:R-:W-:Y:S01]  /*12ba0*/  FSEL R99, R52, -INF , P3 ;  /* 0xff80000034637808 */ /* 0x000fe20001800000 */
[--C-:B------:R-:W-:Y:S01]  /*12bb0*/  FFMA.FTZ R42, R75, R0, -R14.reuse ;  /* 0x000000004b2a7223 */ /* 0x100fe2000001080e */
[----:B------:R-:W-:Y:S01]  /*12bc0*/  FMNMX.FTZ R26, R49, R24, !PT ;  /* 0x00000018311a7209 */ /* 0x000fe20007810000 */
[----:B------:R-:W4:Y:S01]  /*12bd0*/  MUFU.EX2 R179, R179 ;  /* 0x000000b300b37308 */ /* 0x000f220000000800 */
[C---:B------:R-:W-:Y:S01]  /*12be0*/  ISETP.GT.AND P3, PT, R4.reuse, 0x40, PT ;  /* 0x000000400400780c */ /* 0x040fe20003f64270 */
[-CC-:B------:R-:W-:Y:S01]  /*12bf0*/  FFMA.FTZ R44, R79, R0.reuse, -R14.reuse ;  /* 0x000000004f2c7223 */ /* 0x180fe2000001080e */
[----:B------:R-:W-:Y:S01]  /*12c00*/  FSEL R53, R53, -INF , P2 ;  /* 0xff80000035357808 */ /* 0x000fe20001000000 */
[----:B------:R-:W-:Y:S01]  /*12c10*/  FFMA.FTZ R46, R83, R0, -R14 ;  /* 0x00000000532e7223 */ /* 0x000fe2000001080e */
[----:B------:R-:W-:Y:S01]  /*12c20*/  FMNMX.FTZ R26, R99, R26, !PT ;  /* 0x0000001a631a7209 */ /* 0x000fe20007810000 */
[--C-:B------:R-:W-:Y:S01]  /*12c30*/  IMAD.MOV.U32 R109, RZ, RZ, R151.reuse ;  /* 0x000000ffff6d7224 */ /* 0x100fe200078e0097 */
[----:B------:R-:W-:Y:S01]  /*12c40*/  ISETP.GT.AND P2, PT, R4, 0x41, PT ;  /* 0x000000410400780c */ /* 0x000fe20003f44270 */
[----:B------:R2:W4:Y:S01]  /*12c50*/  MUFU.EX2 R20, R107 ;  /* 0x0000006b00147308 */ /* 0x0005220000000800 */
[----:B------:R-:W-:Y:S01]  /*12c60*/  FSEL R101, R56, -INF , P3 ;  /* 0xff80000038657808 */ /* 0x000fe20001800000 */
[----:B-1----:R-:W-:Y:S01]  /*12c70*/  IMAD.MOV.U32 R103, RZ, RZ, R151 ;  /* 0x000000ffff677224 */ /* 0x002fe200078e0097 */
[----:B------:R-:W-:-:S02]  /*12c80*/  FMNMX.FTZ R26, R53, R26, !PT ;  /* 0x0000001a351a7209 */ /* 0x000fc40007810000 */
[C---:B------:R-:W-:Y:S02]  /*12c90*/  ISETP.GT.AND P3, PT, R4.reuse, 0x48, PT ;  /* 0x000000480400780c */ /* 0x040fe40003f64270 */
[----:B------:R-:W-:Y:S01]  /*12ca0*/  FSEL R57, R57, -INF , P2 ;  /* 0xff80000039397808 */ /* 0x000fe20001000000 */
[----:B------:R-:W-:Y:S01]  /*12cb0*/  MUFU.EX2 R173, R173 ;  /* 0x000000ad00ad7308 */ /* 0x000fe20000000800 */
[----:B------:R-:W-:Y:S01]  /*12cc0*/  FMNMX.FTZ R26, R101, R26, !PT ;  /* 0x0000001a651a7209 */ /* 0x000fe20007810000 */
[----:B--2---:R-:W-:Y:S01]  /*12cd0*/  IMAD.MOV.U32 R107, RZ, RZ, R151 ;  /* 0x000000ffff6b7224 */ /* 0x004fe200078e0097 */
[----:B------:R-:W-:Y:S02]  /*12ce0*/  ISETP.GT.AND P2, PT, R4, 0x49, PT ;  /* 0x000000490400780c */ /* 0x000fe40003f44270 */
[----:B------:R-:W-:Y:S02]  /*12cf0*/  FSEL R89, R60, -INF , P3 ;  /* 0xff8000003c597808 */ /* 0x000fe40001800000 */
[----:B------:R-:W-:Y:S01]  /*12d00*/  FMNMX.FTZ R28, R57, R26, !PT ;  /* 0x0000001a391c7209 */ /* 0x000fe20007810000 */
[----:B------:R-:W-:Y:S01]  /*12d10*/  MUFU.EX2 R24, R111 ;  /* 0x0000006f00187308 */ /* 0x000fe20000000800 */
[----:B------:R-:W-:-:S02]  /*12d20*/  ISETP.GT.AND P3, PT, R4, 0x50, PT ;  /* 0x000000500400780c */ /* 0x000fc40003f64270 */
[----:B------:R-:W-:Y:S02]  /*12d30*/  FSEL R61, R61, -INF , P2 ;  /* 0xff8000003d3d7808 */ /* 0x000fe40001000000 */
[----:B------:R-:W-:Y:S02]  /*12d40*/  FMNMX.FTZ R28, R89, R28, !PT ;  /* 0x0000001c591c7209 */ /* 0x000fe40007810000 */
[----:B------:R-:W-:Y:S01]  /*12d50*/  ISETP.GT.AND P2, PT, R4, 0x51, PT ;  /* 0x000000510400780c */ /* 0x000fe20003f44270 */
[----:B------:R1:W-:Y:S01]  /*12d60*/  MUFU.EX2 R26, R30 ;  /* 0x0000001e001a7308 */ /* 0x0003e20000000800 */
[----:B------:R-:W-:Y:S02]  /*12d70*/  FSEL R47, R64, -INF , P3 ;  /* 0xff800000402f7808 */ /* 0x000fe40001800000 */
[----:B------:R-:W-:Y:S02]  /*12d80*/  FMNMX.FTZ R28, R61, R28, !PT ;  /* 0x0000001c3d1c7209 */ /* 0x000fe40007810000 */
[----:B------:R-:W-:-:S02]  /*12d90*/  ISETP.GT.AND P3, PT, R4, 0x58, PT ;  /* 0x000000580400780c */ /* 0x000fc40003f64270 */
[----:B------:R-:W-:Y:S01]  /*12da0*/  FSEL R65, R65, -INF , P2 ;  /* 0xff80000041417808 */ /* 0x000fe20001000000 */
[----:B------:R-:W-:Y:S01]  /*12db0*/  MUFU.EX2 R175, R175 ;  /* 0x000000af00af7308 */ /* 0x000fe20000000800 */
[----:B------:R-:W-:Y:S02]  /*12dc0*/  FMNMX.FTZ R28, R47, R28, !PT ;  /* 0x0000001c2f1c7209 */ /* 0x000fe40007810000 */
[----:B------:R-:W-:Y:S02]  /*12dd0*/  ISETP.GT.AND P2, PT, R4, 0x59, PT ;  /* 0x000000590400780c */ /* 0x000fe40003f44270 */
[----:B------:R-:W-:Y:S02]  /*12de0*/  FSEL R35, R68, -INF , P3 ;  /* 0xff80000044237808 */ /* 0x000fe40001800000 */
[----:B-1----:R-:W-:Y:S01]  /*12df0*/  FMNMX.FTZ R30, R65, R28, !PT ;  /* 0x0000001c411e7209 */ /* 0x002fe20007810000 */
        /* <DEDUP_REMOVED lines=26> */
[----:B------:R-:W-:Y:S01]  /*12fa0*/  FMNMX.FTZ R32, R55, R32, !PT ;  /* 0x0000002037207209 */ /* 0x000fe20007810000 */
[-CC-:B-1----:R-:W-:Y:S01]  /*12fb0*/  FFMA.FTZ R36, R63, R0.reuse, -R14.reuse ;  /* 0x000000003f247223 */ /* 0x182fe2000001080e */
[----:B------:R-:W-:Y:S01]  /*12fc0*/  ISETP.GT.AND P2, PT, R4, 0x79, PT ;  /* 0x000000790400780c */ /* 0x000fe20003f44270 */
[----:B------:R-:W-:Y:S01]  /*12fd0*/  FFMA.FTZ R14, R87, R0, -R14 ;  /* 0x00000000570e7223 */ /* 0x000fe2000001080e */
[----:B------:R-:W-:Y:S02]  /*12fe0*/  FSEL R7, R84, -INF , P3 ;  /* 0xff80000054077808 */ /* 0x000fe40001800000 */
[----:B------:R-:W-:Y:S01]  /*12ff0*/  FMNMX.FTZ R4, R81, R32, !PT ;  /* 0x0000002051047209 */ /* 0x000fe20007810000 */
[----:B------:R-:W-:Y:S01]  /*13000*/  MUFU.EX2 R36, R36 ;  /* 0x0000002400247308 */ /* 0x000fe20000000800 */
[----:B------:R-:W-:-:S02]  /*13010*/  FSEL R85, R85, -INF , P2 ;  /* 0xff80000055557808 */ /* 0x000fc40001000000 */
[----:B------:R-:W-:Y:S02]  /*13020*/  FMNMX.FTZ R4, R7, R4, !PT ;  /* 0x0000000407047209 */ /* 0x000fe40007810000 */
[----:B------:R-:W-:Y:S02]  /*13030*/  IADD3 R52, R195, -R192, RZ ;  /* 0x800000c0c3347210 */ /* 0x000fe40007ffe0ff */
[----:B------:R-:W-:Y:S01]  /*13040*/  FMNMX.FTZ R4, R85, R4, !PT ;  /* 0x0000000455047209 */ /* 0x000fe20007810000 */
[----:B------:R-:W-:Y:S01]  /*13050*/  MUFU.EX2 R32, R59 ;  /* 0x0000003b00207308 */ /* 0x000fe20000000800 */
[-C--:B------:R-:W-:Y:S01]  /*13060*/  MOV R111, R151.reuse ;  /* 0x00000097006f7202 */ /* 0x080fe20000000f00 */
[----:B------:R-:W-:Y:S01]  /*13070*/  IMAD R52, R193, 0x80, R52 ;  /* 0x00000080c1347824 */ /* 0x000fe200078e0234 */
[----:B------:R-:W-:Y:S01]  /*13080*/  MOV R105, R151 ;  /* 0x0000009700697202 */ /* 0x000fe20000000f00 */
        /* <DEDUP_REMOVED lines=10> */
[----:B-1----:R-:W-:-:S04]  /*13130*/  FMNMX.FTZ R4, R3, R4, !PT ;  /* 0x0000000403047209 */ /* 0x002fc80007810000 */
[C---:B------:R-:W-:Y:S01]  /*13140*/  FSETP.NEU.FTZ.AND P2, PT, R4.reuse, -INF , PT ;  /* 0xff8000000400780b */ /* 0x040fe20003f5d000 */
[----:B------:R-:W-:Y:S02]  /*13150*/  FMUL.FTZ R3, R4, R0 ;  /* 0x0000000004037220 */ /* 0x000fe40000410000 */
[----:B------:R-:W-:Y:S03]  /*13160*/  MUFU.EX2 R44, R44 ;  /* 0x0000002c002c7308 */ /* 0x000fe60000000800 */
[----:B------:R-:W-:-:S05]  /*13170*/  FSEL R48, R3, RZ, P2 ;  /* 0x000000ff03307208 */ /* 0x000fca0001000000 */
[-CC-:B------:R-:W-:Y:S01]  /*13180*/  FFMA.FTZ R180, R39, R0.reuse, -R48.reuse ;  /* 0x0000000027b47223 */ /* 0x180fe20000010830 */
[-C--:B------:R-:W-:Y:S01]  /*13190*/  FFMA.FTZ R3, R34, R0.reuse, -R48 ;  /* 0x0000000022037223 */ /* 0x080fe20000010830 */
[----:B------:R-:W-:Y:S01]  /*131a0*/  FADD.FTZ R34, R181, R6 ;  /* 0x00000006b5227221 */ /* 0x000fe20000010000 */
[-CC-:B------:R-:W-:Y:S01]  /*131b0*/  FFMA.FTZ R182, R25, R0.reuse, -R48.reuse ;  /* 0x0000000019b67223 */ /* 0x180fe20000010830 */
[-CC-:B------:R-:W-:Y:S01]  /*131c0*/  FFMA.FTZ R9, R29, R0.reuse, -R48.reuse ;  /* 0x000000001d097223 */ /* 0x180fe20000010830 */
[-C--:B------:R-:W-:Y:S01]  /*131d0*/  FFMA.FTZ R176, R43, R0.reuse, -R48 ;  /* 0x000000002bb07223 */ /* 0x080fe20000010830 */
[----:B------:R-:W-:Y:S01]  /*131e0*/  MUFU.EX2 R180, R180 ;  /* 0x000000b400b47308 */ /* 0x000fe20000000800 */
[----:B---3--:R-:W-:Y:S01]  /*131f0*/  FADD.FTZ R11, R183, R34 ;  /* 0x00000022b70b7221 */ /* 0x008fe20000010000 */
[-CC-:B------:R-:W-:Y:S01]  /*13200*/  FFMA.FTZ R13, R33, R0.reuse, -R48.reuse ;  /* 0x00000000210d7223 */ /* 0x180fe20000010830 */
[-CC-:B------:R-:W-:Y:S01]  /*13210*/  FFMA.FTZ R178, R91, R0.reuse, -R48.reuse ;  /* 0x000000005bb27223 */ /* 0x180fe20000010830 */
[-CC-:B------:R-:W-:Y:S01]  /*13220*/  FFMA.FTZ R15, R37, R0.reuse, -R48.reuse ;  /* 0x00000000250f7223 */ /* 0x180fe20000010830 */
[----:B0-----:R-:W-:Y:S01]  /*13230*/  FADD.FTZ R34, R10, R11 ;  /* 0x0000000b0a227221 */ /* 0x001fe20000010000 */
[-CC-:B------:R-:W-:Y:S01]  /*13240*/  FFMA.FTZ R172, R93, R0.reuse, -R48.reuse ;  /* 0x000000005dac7223 */ /* 0x180fe20000010830 */
[-C--:B------:R-:W-:Y:S01]  /*13250*/  FFMA.FTZ R21, R41, R0.reuse, -R48 ;  /* 0x0000000029157223 */ /* 0x080fe20000010830 */
[----:B------:R-:W0:Y:S01]  /*13260*/  MUFU.EX2 R3, R3 ;  /* 0x0000000300037308 */ /* 0x000e220000000800 */
[----:B----4-:R-:W-:Y:S01]  /*13270*/  FADD.FTZ R11, R177, R34 ;  /* 0x00000022b10b7221 */ /* 0x010fe20000010000 */
[-CC-:B------:R-:W-:Y:S01]  /*13280*/  FFMA.FTZ R174, R95, R0.reuse, -R48.reuse ;  /* 0x000000005fae7223 */ /* 0x180fe20000010830 */
[-C--:B------:R-:W-:Y:S01]  /*13290*/  FFMA.FTZ R25, R45, R0.reuse, -R48 ;  /* 0x000000002d197223 */ /* 0x080fe20000010830 */
[----:B------:R-:W-:Y:S01]  /*132a0*/  SHF.R.S32.HI R41, RZ, 0x1f, R52 ;  /* 0x0000001fff297819 */ /* 0x000fe20000011434 */
        /* <DEDUP_REMOVED lines=16> */
[-CC-:B------:R-:W-:Y:S01]  /*133b0*/  FFMA.FTZ R65, R65, R0.reuse, -R48.reuse ;  /* 0x0000000041417223 */ /* 0x180fe20000010830 */
[----:B------:R-:W-:Y:S01]  /*133c0*/  FADD.FTZ R50, R24, R39 ;  /* 0x0000002718327221 */ /* 0x000fe20000010000 */
[-CC-:B------:R-:W-:Y:S01]  /*133d0*/  FFMA.FTZ R35, R35, R0.reuse, -R48.reuse ;  /* 0x0000000023237223 */ /* 0x180fe20000010830 */
[----:B------:R-:W0:Y:S01]  /*133e0*/  MUFU.EX2 R176, R176 ;  /* 0x000000b000b07308 */ /* 0x000e220000000800 */
[----:B-1----:R-:W-:Y:S01]  /*133f0*/  FADD.FTZ R34, R182, R11 ;  /* 0x0000000bb6227221 */ /* 0x002fe20000010000 */
[----:B------:R-:W-:Y:S01]  /*13400*/  F2FP.F16.F32.PACK_AB R181, R6, R181 ;  /* 0x000000b506b5723e */ /* 0x000fe200000000ff */
[-CC-:B------:R-:W-:Y:S01]  /*13410*/  FFMA.FTZ R69, R69, R0.reuse, -R48.reuse ;  /* 0x0000000045457223 */ /* 0x180fe20000010830 */
[-CC-:B------:R-:W-:Y:S01]  /*13420*/  FFMA.FTZ R51, R51, R0.reuse, -R48.reuse ;  /* 0x0000000033337223 */ /* 0x180fe20000010830 */
[-CC-:B------:R-:W-:Y:S01]  /*13430*/  FFMA.FTZ R73, R73, R0.reuse, -R48.reuse ;  /* 0x0000000049497223 */ /* 0x180fe20000010830 */
[-CC-:B------:R-:W-:Y:S01]  /*13440*/  FFMA.FTZ R31, R31, R0.reuse, -R48.reuse ;  /* 0x000000001f1f7223 */ /* 0x180fe20000010830 */
[-C--:B------:R-:W-:Y:S01]  /*13450*/  FFMA.FTZ R77, R77, R0.reuse, -R48 ;  /* 0x000000004d4d7223 */ /* 0x080fe20000010830 */
[----:B------:R-:W1:Y:S01]  /*13460*/  MUFU.EX2 R13, R13 ;  /* 0x0000000d000d7308 */ /* 0x000e620000000800 */
[----:B--2---:R-:W-:Y:S01]  /*13470*/  FADD.FTZ R11, R9, R34 ;  /* 0x00000022090b7221 */ /* 0x004fe20000010000 */
[-CC-:B------:R-:W-:Y:S01]  /*13480*/  FFMA.FTZ R55, R55, R0.reuse, -R48.reuse ;  /* 0x0000000037377223 */ /* 0x180fe20000010830 */
[-CC-:B------:R-:W-:Y:S01]  /*13490*/  FFMA.FTZ R81, R81, R0.reuse, -R48.reuse ;  /* 0x0000000051517223 */ /* 0x180fe20000010830 */
[-CC-:B------:R-:W-:Y:S01]  /*134a0*/  FFMA.FTZ R7, R7, R0.reuse, -R48.reuse ;  /* 0x0000000007077223 */ /* 0x180fe20000010830 */
[----:B------:R-:W-:Y:S01]  /*134b0*/  FFMA.FTZ R48, R85, R0, -R48 ;  /* 0x0000000055307223 */ /* 0x000fe20000010830 */
[----:B------:R-:W-:Y:S01]  /*134c0*/  F2FP.F16.F32.PACK_AB R182, R9, R182 ;  /* 0x000000b609b6723e */ /* 0x000fe200000000ff */
[----:B------:R-:W-:Y:S01]  /*134d0*/  IMAD.MOV.U32 R101, RZ, RZ, R151 ;  /* 0x000000ffff657224 */ /* 0x000fe200078e0097 */
[----:B------:R-:W2:Y:S01]  /*134e0*/  MUFU.EX2 R178, R178 ;  /* 0x000000b200b27308 */ /* 0x000ea20000000800 */
[----:B0-----:R-:W-:Y:S01]  /*134f0*/  FADD.FTZ R34, R176, R11 ;  /* 0x0000000bb0227221 */ /* 0x001fe20000010000 */
[----:B------:R-:W-:Y:S01]  /*13500*/  FADD.FTZ R11, R175, R50 ;  /* 0x00000032af0b7221 */ /* 0x000fe20000010000 */
[----:B------:R-:W-:Y:S01]  /*13510*/  F2FP.F16.F32.PACK_AB R180, R3, R180 ;  /* 0x000000b403b4723e */ /* 0x000fe200000000ff */
[----:B------:R-:W-:Y:S01]  /*13520*/  IMAD.MOV.U32 R97, RZ, RZ, R151 ;  /* 0x000000ffff617224 */ /* 0x000fe200078e0097 */
[----:B------:R-:W-:Y:S01]  /*13530*/  IADD3 R9, R150, -0x2, RZ ;  /* 0xfffffffe96097810 */ /* 0x000fe20007ffe0ff */
[----:B------:R-:W-:Y:S01]  /*13540*/  FADD.FTZ R50, R26, R11 ;  /* 0x0000000b1a327221 */ /* 0x000fe20000010000 */
[----:B------:R-:W-:Y:S01]  /*13550*/  LEA.HI R11, R41, R52, RZ, 0x7 ;  /* 0x00000034290b7211 */ /* 0x000fe200078f38ff */
[----:B------:R-:W0:Y:S01]  /*13560*/  MUFU.EX2 R15, R15 ;  /* 0x0000000f000f7308 */ /* 0x000e220000000800 */
[----:B-1----:R-:W-:Y:S01]  /*13570*/  FADD.FTZ R39, R13, R34 ;  /* 0x000000220d277221 */ /* 0x002fe20000010000 */
[----:B------:R-:W-:Y:S01]  /*13580*/  FADD.FTZ R41, R169, R50 ;  /* 0x00000032a9297221 */ /* 0x000fe20000010000 */
[----:B------:R-:W-:Y:S01]  /*13590*/  SHF.R.S32.HI R11, RZ, 0x7, R11 ;  /* 0x00000007ff0b7819 */ /* 0x000fe2000001140b */
[----:B------:R-:W-:Y:S01]  /*135a0*/  IMAD.MOV.U32 R95, RZ, RZ, R151 ;  /* 0x000000ffff5f7224 */ /* 0x000fe200078e0097 */
[----:B------:R-:W-:Y:S01]  /*135b0*/  F2FP.F16.F32.PACK_AB R183, R10, R183 ;  /* 0x000000b70ab7723e */ /* 0x000fe200000000ff */
[----:B------:R-:W-:Y:S01]  /*135c0*/  FADD.FTZ R50, R28, R41 ;  /* 0x000000291c327221 */ /* 0x000fe20000010000 */
[----:B------:R-:W-:Y:S01]  /*135d0*/  F2FP.F16.F32.PACK_AB R177, R12, R177 ;  /* 0x000000b10cb1723e */ /* 0x000fe200000000ff */
[----:B------:R-:W1:Y:S01]  /*135e0*/  MUFU.EX2 R172, R172 ;  /* 0x000000ac00ac7308 */ /* 0x000e620000000800 */
[----:B--2---:R-:W-:Y:S01]  /*135f0*/  FADD.FTZ R34, R178, R39 ;  /* 0x00000027b2227221 */ /* 0x004fe20000010000 */
[----:B------:R-:W-:Y:S01]  /*13600*/  FADD.FTZ R41, R171, R50 ;  /* 0x00000032ab297221 */ /* 0x000fe20000010000 */
[----:B------:R-:W-:Y:S01]  /*13610*/  F2FP.F16.F32.PACK_AB R179, R20, R179 ;  /* 0x000000b314b3723e */ /* 0x000fe200000000ff */
[--C-:B------:R-:W-:Y:S01]  /*13620*/  IMAD.MOV.U32 R91, RZ, RZ, R151.reuse ;  /* 0x000000ffff5b7224 */ /* 0x100fe200078e0097 */
[----:B------:R-:W-:Y:S01]  /*13630*/  F2FP.F16.F32.PACK_AB R173, R24, R173 ;  /* 0x000000ad18ad723e */ /* 0x000fe200000000ff */
[----:B------:R-:W-:Y:S01]  /*13640*/  IMAD.MOV.U32 R89, RZ, RZ, R151 ;  /* 0x000000ffff597224 */ /* 0x000fe200078e0097 */
[----:B------:R-:W-:Y:S01]  /*13650*/  F2FP.F16.F32.PACK_AB R175, R26, R175 ;  /* 0x000000af1aaf723e */ /* 0x000fe200000000ff */
[----:B------:R-:W2:Y:S01]  /*13660*/  MUFU.EX2 R21, R21 ;  /* 0x0000001500157308 */ /* 0x000ea20000000800 */
[----:B0-----:R-:W-:Y:S01]  /*13670*/  FADD.FTZ R39, R15, R34 ;  /* 0x000000220f277221 */ /* 0x001fe20000010000 */
[----:B------:R-:W-:-:S02]  /*13680*/  F2FP.F16.F32.PACK_AB R169, R28, R169 ;  /* 0x000000a91ca9723e */ /* 0x000fc400000000ff */
[----:B------:R-:W-:Y:S02]  /*13690*/  F2FP.F16.F32.PACK_AB R171, R30, R171 ;  /* 0x000000ab1eab723e */ /* 0x000fe400000000ff */
[----:B------:R-:W-:Y:S02]  /*136a0*/  F2FP.F16.F32.PACK_AB R176, R13, R176 ;  /* 0x000000b00db0723e */ /* 0x000fe400000000ff */
[----:B------:R-:W0:Y:S01]  /*136b0*/  MUFU.EX2 R174, R174 ;  /* 0x000000ae00ae7308 */ /* 0x000e220000000800 */
[----:B-1----:R-:W-:Y:S01]  /*136c0*/  FADD.FTZ R34, R172, R39 ;  /* 0x00000027ac227221 */ /* 0x002fe20000010000 */
[----:B------:R-:W-:Y:S02]  /*136d0*/  F2FP.F16.F32.PACK_AB R178, R15, R178 ;  /* 0x000000b20fb2723e */ /* 0x000fe400000000ff */
[-C--:B------:R-:W-:Y:S02]  /*136e0*/  MOV R150, R151.reuse ;  /* 0x0000009700967202 */ /* 0x080fe40000000f00 */
[----:B------:R-:W-:-:S02]  /*136f0*/  MOV R99, R151 ;  /* 0x0000009700637202 */ /* 0x000fc40000000f00 */
[----:B------:R-:W1:Y:S01]  /*13700*/  MUFU.EX2 R25, R25 ;  /* 0x0000001900197308 */ /* 0x000e620000000800 */
[C---:B--2---:R-:W-:Y:S01]  /*13710*/  FADD.FTZ R39, R21.reuse, R34 ;  /* 0x0000002215277221 */ /* 0x044fe20000010000 */
[----:B------:R-:W-:Y:S01]  /*13720*/  FADD.FTZ R34, R30, R41 ;  /* 0x000000291e227221 */ /* 0x000fe20000010000 */
[----:B------:R-:W-:Y:S02]  /*13730*/  F2FP.F16.F32.PACK_AB R172, R21, R172 ;  /* 0x000000ac15ac723e */ /* 0x000fe400000000ff */
[----:B------:R-:W-:Y:S01]  /*13740*/  MOV R93, R151 ;  /* 0x00000097005d7202 */ /* 0x000fe20000000f00 */
        /* <DEDUP_REMOVED lines=11> */
[----:B------:R-:W-:Y:S01]  /*13800*/  FADD.FTZ R41, R161, R34 ;  /* 0x00000022a1297221 */ /* 0x000fe20000010000 */
[----:B------:R-:W-:Y:S01]  /*13810*/  F2FP.F16.F32.PACK_AB R161, R38, R161 ;  /* 0x000000a126a1723e */ /* 0x000fe200000000ff */
[----:B------:R-:W1:Y:S01]  /*13820*/  MUFU.EX2 R170, R170 ;  /* 0x000000aa00aa7308 */ /* 0x000e620000000800 */
[----:B--2---:R-:W-:Y:S01]  /*13830*/  FADD.FTZ R2, R168, R39 ;  /* 0x00000027a8027221 */ /* 0x004fe20000010000 */
[----:B------:R-:W-:-:S04]  /*13840*/  FADD.FTZ R34, R38, R41 ;  /* 0x0000002926227221 */ /* 0x000fc80000010000 */
[----:B------:R-:W-:Y:S01]  /*13850*/  FADD.FTZ R41, R163, R34 ;  /* 0x00000022a3297221 */ /* 0x000fe20000010000 */
[C---:B------:R-:W-:Y:S01]  /*13860*/  F2FP.F16.F32.PACK_AB R163, R40.reuse, R163 ;  /* 0x000000a328a3723e */ /* 0x040fe200000000ff */
        /* <DEDUP_REMOVED lines=15> */
[----:B--2---:R-:W-:Y:S01]  /*13960*/  FADD.FTZ R2, R166, R39 ;  /* 0x00000027a6027221 */ /* 0x004fe20000010000 */
[----:B------:R-:W-:Y:S01]  /*13970*/  FADD.FTZ R39, R157, R6 ;  /* 0x000000069d277221 */ /* 0x000fe20000010000 */
[----:B------:R-:W-:-:S03]  /*13980*/  F2FP.F16.F32.PACK_AB R157, R42, R157 ;  /* 0x0000009d2a9d723e */ /* 0x000fc600000000ff */
[----:B------:R-:W-:Y:S02]  /*13990*/  FADD.FTZ R6, R42, R39 ;  /* 0x000000272a067221 */ /* 0x000fe40000010000 */
[----:B------:R-:W2:Y:S01]  /*139a0*/  MUFU.EX2 R160, R65 ;  /* 0x0000004100a07308 */ /* 0x000ea20000000800 */
[----:B0-----:R-:W-:Y:S01]  /*139b0*/  FADD.FTZ R2, R37, R2 ;  /* 0x0000000225027221 */ /* 0x001fe20000010000 */
[----:B------:R-:W-:Y:S01]  /*139c0*/  FADD.FTZ R41, R159, R6 ;  /* 0x000000069f297221 */ /* 0x000fe20000010000 */
[C---:B------:R-:W-:Y:S02]  /*139d0*/  F2FP.F16.F32.PACK_AB R159, R44.reuse, R159 ;  /* 0x0000009f2c9f723e */ /* 0x040fe400000000ff */
[----:B------:R-:W-:Y:S01]  /*139e0*/  F2FP.F16.F32.PACK_AB R166, R37, R166 ;  /* 0x000000a625a6723e */ /* 0x000fe200000000ff */
[----:B------:R-:W-:Y:S02]  /*139f0*/  FADD.FTZ R6, R44, R41 ;  /* 0x000000292c067221 */ /* 0x000fe40000010000 */
        /* <DEDUP_REMOVED lines=26> */
[----:B------:R-:W-:Y:S02]  /*13ba0*/  F2FP.F16.F32.PACK_AB R155, R14, R155 ;  /* 0x0000009b0e9b723e */ /* 0x000fe400000000ff */
[----:B------:R-:W-:-:S04]  /*13bb0*/  VIMNMX R14, RZ, R11, !PT ;  /* 0x0000000bff0e7248 */ /* 0x000fc80007fe0100 */
[----:B------:R-:W2:Y:S01]  /*13bc0*/  MUFU.EX2 R152, R81 ;  /* 0x0000005100987308 */ /* 0x000ea20000000800 */
[C---:B0-----:R-:W-:Y:S01]  /*13bd0*/  FADD.FTZ R2, R158.reuse, R39 ;  /* 0x000000279e027221 */ /* 0x041fe20000010000 */
[----:B------:R-:W-:Y:S02]  /*13be0*/  ISETP.GE.AND P2, PT, R9, R14, PT ;  /* 0x0000000e0900720c */ /* 0x000fe40003f46270 */
[----:B------:R-:W-:-:S04]  /*13bf0*/  F2FP.F16.F32.PACK_AB R158, R158, R31 ;  /* 0x0000001f9e9e723e */ /* 0x000fc800000000ff */
[----:B------:R1:W0:Y:S08]  /*13c00*/  MUFU.EX2 R154, R7 ;  /* 0x00000007009a7308 */ /* 0x0002300000000800 */
[----:B------:R-:W3:Y:S01]  /*13c10*/  MUFU.EX2 R3, R48 ;  /* 0x0000003000037308 */ /* 0x000ee20000000800 */
[----:B-1----:R-:W-:-:S04]  /*13c20*/  FADD.FTZ R7, R55, R2 ;  /* 0x0000000237077221 */ /* 0x002fc80000010000 */
[C---:B--2---:R-:W-:Y:S01]  /*13c30*/  FADD.FTZ R7, R152.reuse, R7 ;  /* 0x0000000798077221 */ /* 0x044fe20000010000 */
[----:B------:R-:W-:-:S03]  /*13c40*/  F2FP.F16.F32.PACK_AB R152, R152, R55 ;  /* 0x000000379898723e */ /* 0x000fc600000000ff */
[----:B0-----:R-:W-:-:S04]  /*13c50*/  FADD.FTZ R2, R154, R7 ;  /* 0x000000079a027221 */ /* 0x001fc80000010000 */
[C---:B---3--:R-:W-:Y:S01]  /*13c60*/  FADD.FTZ R7, R3.reuse, R2 ;  /* 0x0000000203077221 */ /* 0x048fe20000010000 */
[----:B------:R-:W-:Y:S01]  /*13c70*/  F2FP.F16.F32.PACK_AB R154, R3, R154 ;  /* 0x0000009a039a723e */ /* 0x000fe200000000ff */
[----:B------:R-:W-:Y:S02]  /*13c80*/  IMAD.MOV.U32 R2, RZ, RZ, 0x3f800000 ;  /* 0x3f800000ff027424 */ /* 0x000fe400078e00ff */
[----:B------:R-:W-:Y:S01]  /*13c90*/  IMAD.MOV.U32 R3, RZ, RZ, 0x3f800000 ;  /* 0x3f800000ff037424 */ /* 0x000fe200078e00ff */
[----:B------:R-:W-:Y:S06]  /*13ca0*/  @!P2 BRA `(.L_x_2384) ;  /* 0x0000002c00f8a947 */ /* 0x000fec0003800000 */
[----:B------:R-:W-:Y:S01]  /*13cb0*/  BSSY B1, `(.L_x_2384) ;  /* 0x00002fd000017945 */ /* 0x000fe20003800000 */
[----:B------:R-:W-:Y:S01]  /*13cc0*/  MOV R13, R5 ;  /* 0x00000005000d7202 */ /* 0x000fe20000000f00 */
[----:B------:R-:W-:Y:S01]  /*13cd0*/  IMAD.MOV.U32 R12, RZ, RZ, R4 ;  /* 0x000000ffff0c7224 */ /* 0x000fe200078e0004 */
[----:B------:R-:W-:Y:S01]  /*13ce0*/  MOV R21, R185 ;  /* 0x000000b900157202 */ /* 0x000fe20000000f00 */
        /* <DEDUP_REMOVED lines=33> */
[----:B------:R-:W-:-:S07]  /*13f00*/  CS2R R88, SRZ ;  /* 0x0000000000587805 */ /* 0x000fce000001ff00 */
.L_x_2395:
[----:B------:R-:W-:-:S05]  /*13f10*/  VIADD R0, R21, 0x1 ;  /* 0x0000000115007836 */ /* 0x000fca0000000000 */
[----:B------:R-:W-:-:S04]  /*13f20*/  ISETP.NE.AND P2, PT, R0, 0x2, PT ;  /* 0x000000020000780c */ /* 0x000fc80003f45270 */
[----:B------:R-:W-:Y:S02]  /*13f30*/  SEL R5, RZ, 0x1, P2 ;  /* 0x00000001ff057807 */ /* 0x000fe40001000000 */
[----:B------:R-:W-:Y:S02]  /*13f40*/  SEL R185, R0, RZ, P2 ;  /* 0x000000ff00b97207 */ /* 0x000fe40001000000 */
[----:B------:R-:W-:Y:S01]  /*13f50*/  LOP3.LUT R188, R20, R5, RZ, 0x3c, !PT ;  /* 0x0000000514bc7212 */ /* 0x000fe200078e3cff */
[----:B------:R-:W-:Y:S06]  /*13f60*/  @!P0 BRA `(.L_x_2385) ;  /* 0x0000000000048947 */ /* 0x000fec0003800000 */
[----:B------:R-:W-:Y:S01]  /*13f70*/  BPT.TRAP 0x1 ;  /* 0x000000040000795c */ /* 0x000fe20000300000 */
.L_x_2385:
[----:B------:R-:W-:Y:S02]  /*13f80*/  LEA R15, R185, R18, 0x3 ;  /* 0x00000012b90f7211 */ /* 0x000fe400078e18ff */
[----:B------:R-:W-:-:S04]  /*13f90*/  SHF.L.U32 R0, R188, 0x1f, RZ ;  /* 0x0000001fbc007819 */ /* 0x000fc800000006ff */
[----:B------:R0:W1:Y:S01]  /*13fa0*/  SYNCS.PHASECHK.TRANS64.TRYWAIT P2, [R15+URZ+0x34830], R0 ;  /* 0x034830000f0075a7 */ /* 0x000062000804017f */
[----:B------:R-:W-:Y:S05]  /*13fb0*/  @!P0 BRA `(.L_x_2386) ;  /* 0x0000000000048947 */ /* 0x000fea0003800000 */
[----:B------:R-:W-:Y:S01]  /*13fc0*/  BPT.TRAP 0x1 ;  /* 0x000000040000795c */ /* 0x000fe20000300000 */
.L_x_2386:
[----:B------:R-:W-:Y:S01]  /*13fd0*/  BSSY B2, `(.L_x_2387) ;  /* 0x0000006000027945 */ /* 0x000fe20003800000 */
[----:B------:R-:W-:Y:S02]  /*13fe0*/  IMAD R4, R185, 0xc00, R8 ;  /* 0x00000c00b9047824 */ /* 0x000fe400078e0208 */
[----:B------:R-:W-:Y:S01]  /*13ff0*/  IMAD.MOV.U32 R5, RZ, RZ, 0x40000040 ;  /* 0x40000040ff057424 */ /* 0x000fe200078e00ff */
[----:B-1----:R-:W-:Y:S06]  /*14000*/  @P2 BRA `(.L_x_2388) ;  /* 0x0000000000082947 */ /* 0x002fec0003800000 */
[----:B------:R-:W1:Y:S02]  /*14010*/  SYNCS.PHASECHK.TRANS64.TRYWAIT P2, [R15+URZ+0x34830], R0 ;  /* 0x034830000f0075a7 */ /* 0x000e64000804017f */
[----:B-1----:R-:W-:Y:S05]  /*14020*/  @!P2 BRA `(.L_x_2389) ;  /* 0x000000e800d0a947 */ /* 0x002fea0003800000 */
.L_x_2388:
[----:B------:R-:W-:Y:S05]  /*14030*/  BSYNC B2 ;  /* 0x0000000000027941 */ /* 0x000fea0003800000 */
.L_x_2387:
[----:B------:R-:W2:Y:S04]  /*14040*/  LDL.64 R24, [R1+0x30] ;  /* 0x0000300001187983 */ /* 0x000ea80000100a00 */
[----:B------:R-:W3:Y:S04]  /*14050*/  LDL.64 R230, [R1+0x28] ;  /* 0x0000280001e67983 */ /* 0x000ee80000100a00 */
[----:B------:R-:W4:Y:S01]  /*14060*/  LDL.64 R228, [R1+0x20] ;  /* 0x0000200001e47983 */ /* 0x000f220000100a00 */
[C---:B------:R-:W-:Y:S02]  /*14070*/  R2UR UR6, R4.reuse ;  /* 0x00000000040672ca */ /* 0x040fe400000e0000 */
[----:B------:R-:W-:Y:S01]  /*14080*/  R2UR UR7, R5 ;  /* 0x00000000050772ca */ /* 0x000fe200000e0000 */
[----:B------:R-:W5:Y:S01]  /*14090*/  LDL.64 R234, [R1+0x18] ;  /* 0x0000180001ea7983 */ /* 0x000f620000100a00 */
[----:B------:R-:W-:Y:S01]  /*140a0*/  VIADD R10, R4, 0x2 ;  /* 0x00000002040a7836 */ /* 0x000fe20000000000 */
[----:B------:R-:W-:-:S02]  /*140b0*/  MOV R11, 0x40000040 ;  /* 0x40000040000b7802 */ /* 0x000fc40000000f00 */
        /* <DEDUP_REMOVED lines=9> */
[----:B------:R-:W-:Y:S01]  /*14150*/  VIADD R10, R4, 0x4 ;  /* 0x00000004040a7836 */ /* 0x000fe20000000000 */
[----:B------:R-:W2:Y:S01]  /*14160*/  LDL.64 R230, [R1+0x8] ;  /* 0x0000080001e67983 */ /* 0x000ea20000100a00 */
[----:B------:R-:W-:Y:S01]  /*14170*/  IMAD.MOV.U32 R11, RZ, RZ, 0x40000040 ;  /* 0x40000040ff0b7424 */ /* 0x000fe200078e00ff */
        /* <DEDUP_REMOVED lines=9> */
[----:B------:R-:W3:Y:S01]  /*14210*/  LDL.64 R228, [R1] ;  /* 0x0000000001e47983 */ /* 0x000ee20000100a00 */
[----:B------:R-:W-:-:S02]  /*14220*/  WARPGROUP.DEPBAR.LE gsb0, 0x0 ;  /* 0x00008000000079c5 */ /* 0x000fc40000010000 */
[----:B------:R-:W-:-:S07]  /*14230*/  WARPGROUP.ARRIVE ;  /* 0x00000000000079c5 */ /* 0x000fce0000000000 */
[----:B------:R-:W-:Y:S01]  /*14240*/  HGMMA.64x128x16.F32 R24, gdesc[UR4], R24, gsb0 ;  /* 0x01e00000041879f0 */ /* 0x000fe20008000818 */
[----:B------:R-:W-:Y:S02]  /*14250*/  R2UR UR6, R10 ;  /* 0x000000000a0672ca */ /* 0x000fe400000e0000 */
[----:B------:R-:W-:Y:S02]  /*14260*/  R2UR UR7, R11 ;  /* 0x000000000b0772ca */ /* 0x000fe400000e0000 */
[----:B-----5:R-:W-:Y:S02]  /*14270*/  R2UR UR4, R234 ;  /* 0x00000000ea0472ca */ /* 0x020fe400000e0000 */
[----:B------:R-:W-:Y:S01]  /*14280*/  R2UR UR5, R235 ;  /* 0x00000000eb0572ca */ /* 0x000fe200000e0000 */
[----:B------:R-:W-:Y:S01]  /*14290*/  VIADD R10, R4, 0x400 ;  /* 0x00000400040a7836 */ /* 0x000fe20000000000 */
[----:B------:R-:W-:Y:S01]  /*142a0*/  MOV R11, 0x40000040 ;  /* 0x40000040000b7802 */ /* 0x000fe20000000f00 */
[----:B------:R-:W-:-:S02]  /*142b0*/  WARPGROUP.DEPBAR.LE gsb0, 0x0 ;  /* 0x00008000000079c5 */ /* 0x000fc40000010000 */
[----:B------:R-:W-:-:S08]  /*142c0*/  WARPGROUP.ARRIVE ;  /* 0x00000000000079c5 */ /* 0x000fd00000000000 */
[----:B------:R-:W-:Y:S01]  /*142d0*/  HGMMA.64x128x16.F32 R24, gdesc[UR4], R24, gsb0 ;  /* 0x01e00000041879f0 */ /* 0x000fe20008000818 */
        /* <DEDUP_REMOVED lines=26> */
[----:B------:R-:W-:Y:S01]  /*14480*/  HGMMA.64x128x16.F32 R24, gdesc[UR4], R24, gsb0 ;  /* 0x01e00000041879f0 */ /* 0x000fe20008000818 */
        /* <DEDUP_REMOVED lines=110> */
.L_x_2390:
[----:B------:R-:W-:Y:S02]  /*14b70*/  SHF.L.U32 R3, R20, 0x1f, RZ ;  /* 0x0000001f14037819 */ /* 0x000fe400000006ff */
[----:B------:R-:W-:-:S04]  /*14b80*/  LEA R20, R21, R18, 0x3 ;  /* 0x0000001215147211 */ /* 0x000fc800078e18ff */
[----:B------:R2:W3:Y:S01]  /*14b90*/  SYNCS.PHASECHK.TRANS64.TRYWAIT P2, [R20+URZ+0x34850], R3 ;  /* 0x03485003140075a7 */ /* 0x0004e2000804017f */
[----:B------:R-:W-:Y:S05]  /*14ba0*/  @!P0 BRA `(.L_x_2391) ;  /* 0x0000000000048947 */ /* 0x000fea0003800000 */
[----:B------:R-:W-:Y:S01]  /*14bb0*/  BPT.TRAP 0x1 ;  /* 0x000000040000795c */ /* 0x000fe20000300000 */
.L_x_2391:
[----:B------:R-:W-:Y:S04]  /*14bc0*/  BSSY B2, `(.L_x_2392) ;  /* 0x0000004000027945 */ /* 0x000fe80003800000 */
[----:B---3--:R-:W-:Y:S05]  /*14bd0*/  @P2 BRA `(.L_x_2393) ;  /* 0x0000000000082947 */ /* 0x008fea0003800000 */
[----:B------:R-:W3:Y:S02]  /*14be0*/  SYNCS.PHASECHK.TRANS64.TRYWAIT P2, [R20+URZ+0x34850], R3 ;  /* 0x03485003140075a7 */ /* 0x000ee4000804017f */
[----:B---3--:R-:W-:Y:S05]  /*14bf0*/  @!P2 BRA `(.L_x_2394) ;  /* 0x000000dc00f0a947 */ /* 0x008fea0003800000 */
.L_x_2393:
[----:B------:R-:W-:Y:S05]  /*14c00*/  BSYNC B2 ;  /* 0x0000000000027941 */ /* 0x000fea0003800000 */
.L_x_2392:
[----:B01----:R-:W-:Y:S01]  /*14c10*/  VIADD R0, R18, 0x400 ;  /* 0x0000040012007836 */ /* 0x003fe20000000000 */
[----:B------:R-:W-:Y:S01]  /*14c20*/  MOV R11, 0x40000040 ;  /* 0x40000040000b7802 */ /* 0x000fe20000000f00 */
[----:B------:R-:W-:Y:S01]  /*14c30*/  WARPGROUP.ARRIVE ;  /* 0x00000000000079c5 */ /* 0x000fe20000000000 */
[----:B--23--:R-:W-:Y:S01]  /*14c40*/  IMAD.MOV.U32 R3, RZ, RZ, 0x40000040 ;  /* 0x40000040ff037424 */ /* 0x00cfe200078e00ff */
[----:B------:R-:W-:Y:S01]  /*14c50*/  @!P1 IADD3 R20, R20, 0x34860, RZ ;  /* 0x0003486014149810 */ /* 0x000fe20007ffe0ff */
[----:B------:R-:W-:Y:S01]  /*14c60*/  @!P1 VIADD R15, R15, 0x34840 ;  /* 0x000348400f0f9836 */ /* 0x000fe20000000000 */
[----:B------:R-:W-:Y:S02]  /*14c70*/  SHF.R.U32.HI R0, RZ, 0x4, R0 ;  /* 0x00000004ff007819 */ /* 0x000fe40000011600 */
[----:B------:R-:W-:Y:S02]  /*14c80*/  R2UR UR7, R11 ;  /* 0x000000000b0772ca */ /* 0x000fe400000e0000 */
[----:B------:R-:W-:-:S02]  /*14c90*/  LOP3.LUT R0, R0, 0x3fff, RZ, 0xc0, !PT ;  /* 0x00003fff00007812 */ /* 0x000fc400078ec0ff */
[----:B------:R-:W-:Y:S02]  /*14ca0*/  @!P1 PRMT R15, RZ, 0x654, R15 ;  /* 0x00000654ff0f9816 */ /* 0x000fe4000000000f */
[----:B------:R-:W-:-:S05]  /*14cb0*/  LOP3.LUT R0, R0, 0x4000000, RZ, 0xfc, !PT ;  /* 0x0400000000007812 */ /* 0x000fca00078efcff */
[----:B------:R-:W-:Y:S01]  /*14cc0*/  IMAD R10, R21, 0x800, R0 ;  /* 0x00000800150a7824 */ /* 0x000fe200078e0200 */
[----:B------:R-:W-:-:S03]  /*14cd0*/  MOV R0, 0xffffff80 ;  /* 0xffffff8000007802 */ /* 0x000fc60000000f00 */
[C---:B------:R-:W-:Y:S01]  /*14ce0*/  VIADD R2, R10.reuse, 0x80 ;  /* 0x000000800a027836 */ /* 0x040fe20000000000 */
[----:B------:R-:W-:Y:S01]  /*14cf0*/  R2UR UR6, R10 ;  /* 0x000000000a0672ca */ /* 0x000fe200000e0000 */
[----:B------:R-:W-:-:S04]  /*14d00*/  IMAD R0, R9, R0, 0x1 ;  /* 0x0000000109007424 */ /* 0x000fc800078e0200 */
[----:B------:R-:W-:-:S05]  /*14d10*/  IMAD R0, R193, 0x80, R0 ;  /* 0x00000080c1007824 */ /* 0x000fca00078e0200 */
[----:B------:R-:W-:-:S03]  /*14d20*/  IADD3 R0, -R192, R0, R195 ;  /* 0x00000000c0007210 */ /* 0x000fc60007ffe1c3 */
[----:B------:R-:W-:Y:S01]  /*14d30*/  HGMMA.64x128x16.F32 R88, R180, gdesc[UR4].tnspB, R88, gsb0 ;  /* 0x41e00004b4587df0 */ /* 0x000fe20008000858 */
[----:B------:R-:W-:Y:S01]  /*14d40*/  R2UR UR6, R2 ;  /* 0x00000000020672ca */ /* 0x000fe200000e0000 */
[----:B------:R-:W-:Y:S01]  /*14d50*/  IMAD R5, R201, -0x2, R0 ;  /* 0xfffffffec9057824 */ /* 0x000fe200078e0200 */
[----:B------:R-:W-:Y:S01]  /*14d60*/  R2UR UR7, R3 ;  /* 0x00000000030772ca */ /* 0x000fe200000e0000 */
[----:B------:R-:W-:Y:S01]  /*14d70*/  IMAD.MOV.U32 R3, RZ, RZ, 0x40000040 ;  /* 0x40000040ff037424 */ /* 0x000fe200078e00ff */
[----:B------:R-:W-:Y:S01]  /*14d80*/  IADD3 R2, R10, 0x100, RZ ;  /* 0x000001000a027810 */ /* 0x000fe20007ffe0ff */
[----:B------:R-:W-:-:S05]  /*14d90*/  IMAD.IADD R5, R204, 0x1, R5 ;  /* 0x00000001cc057824 */ /* 0x000fca00078e0205 */
[C---:B------:R-:W-:Y:S02]  /*14da0*/  ISETP.GT.AND P2, PT, R5.reuse, RZ, PT ;  /* 0x000000ff0500720c */ /* 0x040fe40003f44270 */
[C---:B------:R-:W-:Y:S02]  /*14db0*/  ISETP.GT.AND P3, PT, R5.reuse, 0x1, PT ;  /* 0x000000010500780c */ /* 0x040fe40003f64270 */
[----:B------:R-:W-:Y:S02]  /*14dc0*/  FSEL R11, R24, -INF , P2 ;  /* 0xff800000180b7808 */ /* 0x000fe40001000000 */
        /* <DEDUP_REMOVED lines=10> */
[----:B------:R-:W-:Y:S02]  /*14e70*/  FMNMX.FTZ R0, R29, R0, !PT ;  /* 0x000000001d007209 */ /* 0x000fe40007810000 */
[----:B------:R-:W-:Y:S02]  /*14e80*/  FSEL R33, R33, -INF , P3 ;  /* 0xff80000021217808 */ /* 0x000fe40001800000 */
[----:B------:R-:W-:-:S04]  /*14e90*/  ISETP.GT.AND P3, PT, R5, 0x19, PT ;  /* 0x000000190500780c */ /* 0x000fc80003f64270 */
        /* <DEDUP_REMOVED lines=24> */
[----:B------:R-:W-:Y:S01]  /*15020*/  FSEL R85, R85, -INF , P3 ;  /* 0xff80000055557808 */ /* 0x000fe20001800000 */
[----:B------:R-:W-:Y:S02]  /*15030*/  WARPGROUP.DEPBAR.LE gsb0, 0x0 ;  /* 0x00008000000079c5 */ /* 0x000fe40000010000 */
[----:B------:R-:W-:-:S06]  /*15040*/  WARPGROUP.ARRIVE ;  /* 0x00000000000079c5 */ /* 0x000fcc0000000000 */
        /* <DEDUP_REMOVED lines=11> */
[----:B------:R-:W-:Y:S02]  /*15100*/  WARPGROUP.DEPBAR.LE gsb0, 0x0 ;  /* 0x00008000000079c5 */ /* 0x000fe40000010000 */
[----:B------:R-:W-:Y:S01]  /*15110*/  WARPGROUP.ARRIVE ;  /* 0x00000000000079c5 */ /* 0x000fe20000000000 */
[----:B------:R-:W-:Y:S02]  /*15120*/  FSEL R173, R32, -INF , P2 ;  /* 0xff80000020ad7808 */ /* 0x000fe40001000000 */
[----:B------:R-:W-:Y:S02]  /*15130*/  ISETP.GT.AND P2, PT, R5, 0x18, PT ;  /* 0x000000180500780c */ /* 0x000fe40003f44270 */
[----:B------:R-:W-:-:S05]  /*15140*/  FMNMX.FTZ R0, R173, R0, !PT ;  /* 0x00000000ad007209 */ /* 0x000fca0007810000 */
[----:B------:R-:W-:Y:S01]  /*15150*/  HGMMA.64x128x16.F32 R88, R168, gdesc[UR4].tnspB, R88, gsb0 ;  /* 0x41e00004a8587df0 */ /* 0x000fe20008000858 */
[----:B------:R-:W-:Y:S02]  /*15160*/  FSEL R175, R36, -INF , P2 ;  /* 0xff80000024af7808 */ /* 0x000fe40001000000 */
[----:B------:R-:W-:Y:S02]  /*15170*/  FMNMX.FTZ R0, R33, R0, !PT ;  /* 0x0000000021007209 */ /* 0x000fe40007810000 */
[----:B------:R-:W-:Y:S02]  /*15180*/  ISETP.GT.AND P2, PT, R5, 0x20, PT ;  /* 0x000000200500780c */ /* 0x000fe40003f44270 */
[----:B------:R-:W-:Y:S02]  /*15190*/  FMNMX.FTZ R0, R175, R0, !PT ;  /* 0x00000000af007209 */ /* 0x000fe40007810000 */
[----:B------:R-:W-:Y:S02]  /*151a0*/  FSEL R177, R40, -INF , P2 ;  /* 0xff80000028b17808 */ /* 0x000fe40001000000 */
[----:B------:R-:W-:-:S02]  /*151b0*/  FMNMX.FTZ R0, R37, R0, !PT ;  /* 0x0000000025007209 */ /* 0x000fc40007810000 */
[----:B------:R-:W-:Y:S02]  /*151c0*/  ISETP.GT.AND P2, PT, R5, 0x28, PT ;  /* 0x000000280500780c */ /* 0x000fe40003f44270 */
[----:B------:R-:W-:Y:S02]  /*151d0*/  FMNMX.FTZ R0, R177, R0, !PT ;  /* 0x00000000b1007209 */ /* 0x000fe40007810000 */
[----:B------:R-:W-:Y:S02]  /*151e0*/  FSEL R179, R44, -INF , P2 ;  /* 0xff8000002cb37808 */ /* 0x000fe40001000000 */
[----:B------:R-:W-:Y:S02]  /*151f0*/  FMNMX.FTZ R0, R41, R0, !PT ;  /* 0x0000000029007209 */ /* 0x000fe40007810000 */
[----:B------:R-:W-:Y:S02]  /*15200*/  ISETP.GT.AND P2, PT, R5, 0x30, PT ;  /* 0x000000300500780c */ /* 0x000fe40003f44270 */
[----:B------:R-:W-:-:S02]  /*15210*/  FMNMX.FTZ R0, R179, R0, !PT ;  /* 0x00000000b3007209 */ /* 0x000fc40007810000 */
        /* <DEDUP_REMOVED lines=34> */
[C---:B------:R-:W-:Y:S01]  /*15440*/  ISETP.GT.AND P2, PT, R5.reuse, 0x78, PT ;  /* 0x000000780500780c */ /* 0x040fe20003f44270 */
[----:B------:R-:W-:Y:S01]  /*15450*/  VIADD R5, R5, 0x8 ;  /* 0x0000000805057836 */ /* 0x000fe20000000000 */
[----:B------:R-:W-:-:S02]  /*15460*/  FMNMX.FTZ R0, R80, R3, !PT ;  /* 0x0000000350007209 */ /* 0x000fc40007810000 */
[----:B------:R-:W-:Y:S01]  /*15470*/  R2UR UR6, R2 ;  /* 0x00000000020672ca */ /* 0x000fe200000e0000 */
[----:B------:R-:W-:Y:S01]  /*15480*/  VIADD R2, R10, 0x280 ;  /* 0x000002800a027836 */ /* 0x000fe20000000000 */
[----:B------:R-:W-:Y:S02]  /*15490*/  FMNMX.FTZ R0, R81, R0, !PT ;  /* 0x0000000051007209 */ /* 0x000fe40007810000 */
[C---:B------:R-:W-:Y:S02]  /*154a0*/  ISETP.GT.AND P5, PT, R5.reuse, RZ, PT ;  /* 0x000000ff0500720c */ /* 0x040fe40003fa4270 */
[C---:B------:R-:W-:Y:S02]  /*154b0*/  ISETP.GT.AND P6, PT, R5.reuse, 0x1, PT ;  /* 0x000000010500780c */ /* 0x040fe40003fc4270 */
[----:B------:R-:W-:Y:S02]  /*154c0*/  FSEL R26, R26, -INF , P5 ;  /* 0xff8000001a1a7808 */ /* 0x000fe40002800000 */
[----:B------:R-:W-:-:S02]  /*154d0*/  ISETP.GT.AND P3, PT, R5, 0x8, PT ;  /* 0x000000080500780c */ /* 0x000fc40003f64270 */
[----:B------:R-:W-:Y:S02]  /*154e0*/  FSEL R27, R27, -INF , P6 ;  /* 0xff8000001b1b7808 */ /* 0x000fe40003000000 */
[C---:B------:R-:W-:Y:S02]  /*154f0*/  ISETP.GT.AND P4, PT, R5.reuse, 0x9, PT ;  /* 0x000000090500780c */ /* 0x040fe40003f84270 */
[----:B------:R-:W-:Y:S02]  /*15500*/  ISETP.GT.AND P5, PT, R5, 0x10, PT ;  /* 0x000000100500780c */ /* 0x000fe40003fa4270 */
[----:B------:R-:W-:Y:S02]  /*15510*/  FSEL R31, R31, -INF , P4 ;  /* 0xff8000001f1f7808 */ /* 0x000fe40002000000 */
[C---:B------:R-:W-:Y:S02]  /*15520*/  ISETP.GT.AND P6, PT, R5.reuse, 0x11, PT ;  /* 0x000000110500780c */ /* 0x040fe40003fc4270 */
        /* <DEDUP_REMOVED lines=9> */
[----:B------:R-:W-:Y:S01]  /*155c0*/  FSEL R169, R84, -INF , P2 ;  /* 0xff80000054a97808 */ /* 0x000fe20001000000 */
[----:B------:R-:W-:Y:S01]  /*155d0*/  WARPGROUP.ARRIVE ;  /* 0x00000000000079c5 */ /* 0x000fe20000000000 */
[----:B------:R-:W-:Y:S02]  /*155e0*/  ISETP.GT.AND P4, PT, R5, 0x59, PT ;  /* 0x000000590500780c */ /* 0x000fe40003f84270 */
[----:B------:R-:W-:Y:S02]  /*155f0*/  FMNMX.FTZ R0, R169, R0, !PT ;  /* 0x00000000a9007209 */ /* 0x000fe40007810000 */
[----:B------:R-:W-:Y:S02]  /*15600*/  FSEL R71, R71, -INF , P4 ;  /* 0xff80000047477808 */ /* 0x000fe40002000000 */
[----:B------:R-:W-:Y:S01]  /*15610*/  FMNMX.FTZ R28, R85, R0, !PT ;  /* 0x00000000551c7209 */ /* 0x000fe20007810000 */
[----:B------:R-:W-:Y:S01]  /*15620*/  IMAD.U32 R0, RZ, RZ, UR39 ;  /* 0x00000027ff007e24 */ /* 0x000fe2000f8e00ff */
[----:B------:R-:W-:-:S03]  /*15630*/  ISETP.GT.AND P4, PT, R5, 0x69, PT ;  /* 0x000000690500780c */ /* 0x000fc60003f84270 */
[----:B------:R-:W0:Y:S01]  /*15640*/  SHFL.BFLY PT, R3, R28, 0x2, 0x1f ;  /* 0x0c401f001c037f89 */ /* 0x000e2200000e0000 */
[----:B------:R-:W-:Y:S02]  /*15650*/  FSEL R79, R79, -INF , P4 ;  /* 0xff8000004f4f7808 */ /* 0x000fe40002000000 */
[----:B------:R-:W-:-:S04]  /*15660*/  ISETP.GT.AND P4, PT, R5, 0x79, PT ;  /* 0x000000790500780c */ /* 0x000fc80003f84270 */
[----:B------:R-:W-:Y:S02]  /*15670*/  FSEL R87, R87, -INF , P4 ;  /* 0xff80000057577808 */ /* 0x000fe40002000000 */
[----:B0-----:R-:W-:Y:S02]  /*15680*/  FMNMX.FTZ R32, R28, R3, !PT ;  /* 0x000000031c207209 */ /* 0x001fe40007810000 */
[----:B------:R-:W-:-:S03]  /*15690*/  FMNMX.FTZ R28, R26, R13, !PT ;  /* 0x0000000d1a1c7209 */ /* 0x000fc60007810000 */
[----:B------:R-:W0:Y:S01]  /*156a0*/  SHFL.BFLY PT, R3, R32, 0x1, 0x1f ;  /* 0x0c201f0020037f89 */ /* 0x000e2200000e0000 */
[----:B------:R-:W-:Y:S02]  /*156b0*/  FMNMX.FTZ R28, R27, R28, !PT ;  /* 0x0000001c1b1c7209 */ /* 0x000fe40007810000 */
[----:B0-----:R-:W-:Y:S02]  /*156c0*/  FMNMX.FTZ R4, R32, R3, !PT ;  /* 0x0000000320047209 */ /* 0x001fe40007810000 */
[----:B------:R-:W-:Y:S02]  /*156d0*/  MOV R3, 0x40000040 ;  /* 0x4000004000037802 */ /* 0x000fe40000000f00 */
[C---:B------:R-:W-:Y:S01]  /*156e0*/  FSETP.NEU.FTZ.AND P2, PT, R4.reuse, -INF , PT ;  /* 0xff8000000400780b */ /* 0x040fe20003f5d000 */
[----:B------:R-:W-:Y:S01]  /*156f0*/  FMUL.FTZ R24, R4, R0 ;  /* 0x0000000004187220 */ /* 0x000fe20000410000 */
[----:B------:R-:W-:-:S04]  /*15700*/  R2UR UR7, R3 ;  /* 0x00000000030772ca */ /* 0x000fc800000e0000 */
[----:B------:R-:W-:-:S05]  /*15710*/  FSEL R24, R24, RZ, P2 ;  /* 0x000000ff18187208 */ /* 0x000fca0001000000 */
[-CC-:B------:R-:W-:Y:S01]  /*15720*/  FFMA.FTZ R182, R21, R0.reuse, -R24.reuse ;  /* 0x0000000015b67223 */ /* 0x180fe20000010818 */
[-CC-:B------:R-:W-:Y:S01]  /*15730*/  FFMA.FTZ R21, R29, R0.reuse, -R24.reuse ;  /* 0x000000001d157223 */ /* 0x180fe20000010818 */
[-CC-:B------:R-:W-:Y:S01]  /*15740*/  FFMA.FTZ R29, R33, R0.reuse, -R24.reuse ;  /* 0x00000000211d7223 */ /* 0x180fe20000010818 */
[----:B------:R-:W-:Y:S01]  /*15750*/  FSEL R33, R34, -INF , P5 ;  /* 0xff80000022217808 */ /* 0x000fe20002800000 */
[----:B------:R-:W-:Y:S01]  /*15760*/  HGMMA.64x128x16.F32 R88, R164, gdesc[UR4].tnspB, R88, gsb0 ;  /* 0x41e00004a4587df0 */ /* 0x000fe20008000858 */
[----:B------:R-:W-:Y:S01]  /*15770*/  ISETP.GT.AND P5, PT, R5, 0x20, PT ;  /* 0x000000200500780c */ /* 0x000fe20003fa4270 */
[-CC-:B------:R-:W-:Y:S01]  /*15780*/  FFMA.FTZ R176, R173, R0.reuse, -R24.reuse ;  /* 0x00000000adb07223 */ /* 0x180fe20000010818 */
[-CC-:B------:R-:W-:Y:S01]  /*15790*/  FFMA.FTZ R178, R175, R0.reuse, -R24.reuse ;  /* 0x00000000afb27223 */ /* 0x180fe20000010818 */
[-CC-:B------:R-:W-:Y:S01]  /*157a0*/  FFMA.FTZ R172, R177, R0.reuse, -R24.reuse ;  /* 0x00000000b1ac7223 */ /* 0x180fe20000010818 */
[----:B------:R-:W-:Y:S01]  /*157b0*/  FSEL R173, R42, -INF , P5 ;  /* 0xff8000002aad7808 */ /* 0x000fe20002800000 */
[-CC-:B------:R-:W-:Y:S01]  /*157c0*/  FFMA.FTZ R174, R179, R0.reuse, -R24.reuse ;  /* 0x00000000b3ae7223 */ /* 0x180fe20000010818 */
[----:B------:R-:W-:Y:S01]  /*157d0*/  ISETP.GT.AND P5, PT, R5, 0x30, PT ;  /* 0x000000300500780c */ /* 0x000fe20003fa4270 */
[-CC-:B------:R-:W-:Y:S01]  /*157e0*/  FFMA.FTZ R168, R181, R0.reuse, -R24.reuse ;  /* 0x00000000b5a87223 */ /* 0x180fe20000010818 */
[-CC-:B------:R-:W-:Y:S01]  /*157f0*/  FFMA.FTZ R170, R183, R0.reuse, -R24.reuse ;  /* 0x00000000b7aa7223 */ /* 0x180fe20000010818 */
[----:B------:R-:W-:Y:S01]  /*15800*/  R2UR UR6, R2 ;  /* 0x00000000020672ca */ /* 0x000fe200000e0000 */
[-CC-:B------:R-:W-:Y:S01]  /*15810*/  FFMA.FTZ R180, R11, R0.reuse, -R24.reuse ;  /* 0x000000000bb47223 */ /* 0x180fe20000010818 */
[----:B------:R-:W-:Y:S01]  /*15820*/  FSEL R177, R50, -INF , P5 ;  /* 0xff80000032b17808 */ /* 0x000fe20002800000 */
[-CC-:B------:R-:W-:Y:S01]  /*15830*/  FFMA.FTZ R11, R25, R0.reuse, -R24.reuse ;  /* 0x00000000190b7223 */ /* 0x180fe20000010818 */
[----:B------:R-:W-:Y:S01]  /*15840*/  ISETP.GT.AND P5, PT, R5, 0x40, PT ;  /* 0x000000400500780c */ /* 0x000fe20003fa4270 */
        /* <DEDUP_REMOVED lines=11> */
[----:B------:R-:W-:Y:S01]  /*15900*/  FFMA.FTZ R85, R85, R0, -R24 ;  /* 0x0000000055557223 */ /* 0x000fe20000010818 */
[----:B------:R-:W-:Y:S01]  /*15910*/  IMAD.MOV.U32 R25, RZ, RZ, 0x40000040 ;  /* 0x40000040ff197424 */ /* 0x000fe200078e00ff */
        /* <DEDUP_REMOVED lines=16> */
[----:B------:R-:W-:Y:S01]  /*15a20*/  FSEL R165, R30, -INF , P3 ;  /* 0xff8000001ea57808 */ /* 0x000fe20001800000 */
[----:B------:R-:W-:Y:S01]  /*15a30*/  WARPGROUP.ARRIVE ;  /* 0x00000000000079c5 */ /* 0x000fe20000000000 */
        /* <DEDUP_REMOVED lines=15> */
[----:B------:R-:W-:Y:S02]  /*15b30*/  ISETP.GT.AND P3, PT, R5, 0x28, PT ;  /* 0x000000280500780c */ /* 0x000fe40003f64270 */
[----:B------:R-:W-:Y:S02]  /*15b40*/  FMNMX.FTZ R28, R171, R28, !PT ;  /* 0x0000001cab1c7209 */ /* 0x000fe40007810000 */
[----:B------:R-:W-:Y:S01]  /*15b50*/  FSEL R43, R43, -INF , P6 ;  /* 0xff8000002b2b7808 */ /* 0x000fe20003000000 */
[----:B------:R-:W-:Y:S01]  /*15b60*/  MUFU.EX2 R37, R37 ;  /* 0x0000002500257308 */ /* 0x000fe20000000800 */
[----:B------:R-:W-:Y:S02]  /*15b70*/  FMNMX.FTZ R28, R39, R28, !PT ;  /* 0x0000001c271c7209 */ /* 0x000fe40007810000 */
[----:B------:R-:W-:Y:S02]  /*15b80*/  FSEL R175, R46, -INF , P3 ;  /* 0xff8000002eaf7808 */ /* 0x000fe40001800000 */
[----:B------:R-:W-:-:S02]  /*15b90*/  FMNMX.FTZ R28, R173, R28, !PT ;  /* 0x0000001cad1c7209 */ /* 0x000fc40007810000 */
[----:B------:R-:W-:Y:S01]  /*15ba0*/  ISETP.GT.AND P6, PT, R5, 0x31, PT ;  /* 0x000000310500780c */ /* 0x000fe20003fc4270 */
[----:B------:R-:W-:Y:S01]  /*15bb0*/  MUFU.EX2 R41, R41 ;  /* 0x0000002900297308 */ /* 0x000fe20000000800 */
[----:B------:R-:W-:Y:S02]  /*15bc0*/  FMNMX.FTZ R28, R43, R28, !PT ;  /* 0x0000001c2b1c7209 */ /* 0x000fe40007810000 */
[----:B------:R-:W-:Y:S02]  /*15bd0*/  ISETP.GT.AND P3, PT, R5, 0x38, PT ;  /* 0x000000380500780c */ /* 0x000fe40003f64270 */
[----:B------:R-:W-:Y:S02]  /*15be0*/  FMNMX.FTZ R28, R175, R28, !PT ;  /* 0x0000001caf1c7209 */ /* 0x000fe40007810000 */
[----:B------:R-:W-:Y:S01]  /*15bf0*/  FSEL R51, R51, -INF , P6 ;  /* 0xff80000033337808 */ /* 0x000fe20003000000 */
[----:B------:R-:W-:Y:S01]  /*15c00*/  MUFU.EX2 R164, R164 ;  /* 0x000000a400a47308 */ /* 0x000fe20000000800 */
[----:B------:R-:W-:-:S02]  /*15c10*/  FMNMX.FTZ R28, R47, R28, !PT ;  /* 0x0000001c2f1c7209 */ /* 0x000fc40007810000 */
[----:B------:R-:W-:Y:S02]  /*15c20*/  FSEL R179, R54, -INF , P3 ;  /* 0xff80000036b37808 */ /* 0x000fe40001800000 */
[----:B------:R-:W-:Y:S02]  /*15c30*/  FMNMX.FTZ R28, R177, R28, !PT ;  /* 0x0000001cb11c7209 */ /* 0x000fe40007810000 */
[----:B------:R-:W-:Y:S01]  /*15c40*/  ISETP.GT.AND P6, PT, R5, 0x41, PT ;  /* 0x000000410500780c */ /* 0x000fe20003fc4270 */
[----:B------:R-:W-:Y:S01]  /*15c50*/  MUFU.EX2 R166, R166 ;  /* 0x000000a600a67308 */ /* 0x000fe20000000800 */
[----:B------:R-:W-:Y:S02]  /*15c60*/  FMNMX.FTZ R28, R51, R28, !PT ;  /* 0x0000001c331c7209 */ /* 0x000fe40007810000 */
[----:B------:R-:W-:Y:S02]  /*15c70*/  FSEL R45, R58, -INF , P5 ;  /* 0xff8000003a2d7808 */ /* 0x000fe40002800000 */
[----:B------:R-:W-:-:S02]  /*15c80*/  FMNMX.FTZ R28, R179, R28, !PT ;  /* 0x0000001cb31c7209 */ /* 0x000fc40007810000 */
[----:B------:R-:W-:Y:S01]  /*15c90*/  ISETP.GT.AND P3, PT, R5, 0x48, PT ;  /* 0x000000480500780c */ /* 0x000fe20003f64270 */
[----:B------:R-:W-:Y:S01]  /*15ca0*/  MUFU.EX2 R65, R65 ;  /* 0x0000004100417308 */ /* 0x000fe20000000800 */
[----:B------:R-:W-:Y:S02]  /*15cb0*/  FMNMX.FTZ R28, R55, R28, !PT ;  /* 0x0000001c371c7209 */ /* 0x000fe40007810000 */
[----:B------:R-:W-:Y:S02]  /*15cc0*/  FSEL R59, R59, -INF , P6 ;  /* 0xff8000003b3b7808 */ /* 0x000fe40003000000 */
[----:B------:R-:W-:Y:S02]  /*15cd0*/  FMNMX.FTZ R28, R45, R28, !PT ;  /* 0x0000001c2d1c7209 */ /* 0x000fe40007810000 */
[----:B------:R-:W-:Y:S01]  /*15ce0*/  FSEL R181, R62, -INF , P3 ;  /* 0xff8000003eb57808 */ /* 0x000fe20001800000 */
[----:B------:R-:W-:Y:S01]  /*15cf0*/  MUFU.EX2 R69, R69 ;  /* 0x0000004500457308 */ /* 0x000fe20000000800 */
[----:B------:R-:W-:-:S02]  /*15d00*/  FMNMX.FTZ R28, R59, R28, !PT ;  /* 0x0000001c3b1c7209 */ /* 0x000fc40007810000 */
[----:B------:R-:W-:Y:S02]  /*15d10*/  ISETP.GT.AND P5, PT, R5, 0x50, PT ;  /* 0x000000500500780c */ /* 0x000fe40003fa4270 */
[----:B------:R-:W-:Y:S02]  /*15d20*/  FMNMX.FTZ R28, R181, R28, !PT ;  /* 0x0000001cb51c7209 */ /* 0x000fe40007810000 */
[----:B------:R-:W-:Y:S01]  /*15d30*/  ISETP.GT.AND P6, PT, R5, 0x51, PT ;  /* 0x000000510500780c */ /* 0x000fe20003fc4270 */
[----:B------:R-:W-:Y:S01]  /*15d40*/  MUFU.EX2 R73, R73 ;  /* 0x0000004900497308 */ /* 0x000fe20000000800 */
[----:B------:R-:W-:Y:S02]  /*15d50*/  FSEL R66, R66, -INF , P5 ;  /* 0xff80000042427808 */ /* 0x000fe40002800000 */
[----:B------:R-:W-:Y:S02]  /*15d60*/  FMNMX.FTZ R3, R63, R28, !PT ;  /* 0x0000001c3f037209 */ /* 0x000fe40007810000 */
[----:B------:R-:W-:-:S02]  /*15d70*/  ISETP.GT.AND P3, PT, R5, 0x58, PT ;  /* 0x000000580500780c */ /* 0x000fc40003f64270 */
[----:B------:R-:W-:Y:S01]  /*15d80*/  FSEL R67, R67, -INF , P6 ;  /* 0xff80000043437808 */ /* 0x000fe20003000000 */
        /* <DEDUP_REMOVED lines=9> */
[C---:B------:R-:W-:Y:S01]  /*15e20*/  ISETP.GT.AND P6, PT, R5.reuse, 0x61, PT ;  /* 0x000000610500780c */ /* 0x040fe20003fc4270 */
[----:B------:R-:W-:Y:S01]  /*15e30*/  MUFU.EX2 R32, R32 ;  /* 0x0000002000207308 */ /* 0x000fe20000000800 */
[----:B------:R-:W-:Y:S02]  /*15e40*/  FMNMX.FTZ R28, R74, R3, !PT ;  /* 0x000000034a1c7209 */ /* 0x000fe40007810000 */
[----:B------:R-:W-:Y:S02]  /*15e50*/  MOV R3, 0x40000040 ;  /* 0x4000004000037802 */ /* 0x000fe40000000f00 */
[----:B------:R-:W-:-:S02]  /*15e60*/  ISETP.GT.AND P3, PT, R5, 0x68, PT ;  /* 0x000000680500780c */ /* 0x000fc40003f64270 */
[----:B------:R-:W-:Y:S01]  /*15e70*/  R2UR UR7, R3 ;  /* 0x00000000030772ca */ /* 0x000fe200000e0000 */
[----:B------:R-:W-:Y:S01]  /*15e80*/  MUFU.EX2 R81, R81 ;  /* 0x0000005100517308 */ /* 0x000fe20000000800 */
[----:B------:R-:W-:Y:S02]  /*15e90*/  FSEL R75, R75, -INF , P6 ;  /* 0xff8000004b4b7808 */ /* 0x000fe40003000000 */
[----:B------:R-:W-:Y:S02]  /*15ea0*/  FSEL R229, R78, -INF , P3 ;  /* 0xff8000004ee57808 */ /* 0x000fe40001800000 */
[----:B------:R-:W-:Y:S02]  /*15eb0*/  FMNMX.FTZ R28, R75, R28, !PT ;  /* 0x0000001c4b1c7209 */ /* 0x000fe40007810000 */
[----:B------:R-:W-:Y:S01]  /*15ec0*/  ISETP.GT.AND P5, PT, R5, 0x70, PT ;  /* 0x000000700500780c */ /* 0x000fe20003fa4270 */
[----:B------:R-:W-:Y:S01]  /*15ed0*/  MUFU.EX2 R34, R34 ;  /* 0x0000002200227308 */ /* 0x000fe20000000800 */
[----:B------:R-:W-:-:S02]  /*15ee0*/  FMNMX.FTZ R28, R229, R28, !PT ;  /* 0x0000001ce51c7209 */ /* 0x000fc40007810000 */
[C---:B------:R-:W-:Y:S01]  /*15ef0*/  ISETP.GT.AND P6, PT, R5.reuse, 0x71, PT ;  /* 0x000000710500780c */ /* 0x040fe20003fc4270 */
[----:B------:R-:W-:Y:S01]  /*15f00*/  HGMMA.64x128x16.F32 R88, R160, gdesc[UR4].tnspB, R88, gsb0 ;  /* 0x41e00004a0587df0 */ /* 0x000fe20008000858 */
[----:B------:R-:W-:Y:S02]  /*15f10*/  ISETP.GT.AND P3, PT, R5, 0x78, PT ;  /* 0x000000780500780c */ /* 0x000fe40003f64270 */
[----:B------:R-:W-:Y:S01]  /*15f20*/  FSEL R82, R82, -INF , P5 ;  /* 0xff80000052527808 */ /* 0x000fe20002800000 */
[----:B------:R-:W-:Y:S01]  /*15f30*/  MUFU.EX2 R85, R85 ;  /* 0x0000005500557308 */ /* 0x000fe20000000800 */
[----:B------:R-:W-:Y:S02]  /*15f40*/  FMNMX.FTZ R5, R79, R28, !PT ;  /* 0x0000001c4f057209 */ /* 0x000fe40007810000 */
[----:B------:R-:W-:Y:S02]  /*15f50*/  FSEL R83, R83, -INF , P6 ;  /* 0xff80000053537808 */ /* 0x000fe40003000000 */
[----:B------:R-:W-:-:S02]  /*15f60*/  FMNMX.FTZ R28, R82, R5, !PT ;  /* 0x00000005521c7209 */ /* 0x000fc40007810000 */
[----:B------:R-:W-:Y:S02]  /*15f70*/  FSEL R231, R86, -INF , P3 ;  /* 0xff80000056e77808 */ /* 0x000fe40001800000 */
[----:B------:R-:W-:Y:S02]  /*15f80*/  FMNMX.FTZ R28, R83, R28, !PT ;  /* 0x0000001c531c7209 */ /* 0x000fe40007810000 */
[----:B------:R-:W-:Y:S02]  /*15f90*/  R2UR UR7, R25 ;  /* 0x00000000190772ca */ /* 0x000fe400000e0000 */
[----:B------:R-:W-:-:S04]  /*15fa0*/  FMNMX.FTZ R28, R231, R28, !PT ;  /* 0x0000001ce71c7209 */ /* 0x000fc80007810000 */
[----:B------:R-:W-:Y:S01]  /*15fb0*/  FMNMX.FTZ R2, R87, R28, !PT ;  /* 0x0000001c57027209 */ /* 0x000fe20007810000 */
[----:B------:R-:W-:-:S04]  /*15fc0*/  FFMA.FTZ R28, R237, R0, -R24 ;  /* 0x00000000ed1c7223 */ /* 0x000fc80000010818 */
[----:B------:R-:W0:Y:S02]  /*15fd0*/  SHFL.BFLY PT, R3, R2, 0x2, 0x1f ;  /* 0x0c401f0002037f89 */ /* 0x000e2400000e0000 */
[----:B------:R-:W-:Y:S01]  /*15fe0*/  MUFU.EX2 R28, R28 ;  /* 0x0000001c001c7308 */ /* 0x000fe20000000800 */
[----:B0-----:R-:W-:-:S05]  /*15ff0*/  FMNMX.FTZ R3, R2, R3, !PT ;  /* 0x0000000302037209 */ /* 0x001fca0007810000 */
[----:B------:R-:W0:Y:S02]  /*16000*/  SHFL.BFLY PT, R2, R3, 0x1, 0x1f ;  /* 0x0c201f0003027f89 */ /* 0x000e2400000e0000 */
[----:B0-----:R-:W-:Y:S02]  /*16010*/  FMNMX.FTZ R5, R3, R2, !PT ;  /* 0x0000000203057209 */ /* 0x001fe40007810000 */
[----:B------:R-:W-:Y:S02]  /*16020*/  FSEL R3, R4, RZ, P2 ;  /* 0x000000ff04037208 */ /* 0x000fe40001000000 */
[C---:B------:R-:W-:Y:S01]  /*16030*/  FSETP.NEU.FTZ.AND P2, PT, R5.reuse, -INF , PT ;  /* 0xff8000000500780b */ /* 0x040fe20003f5d000 */
[----:B------:R-:W-:Y:S02]  /*16040*/  FMUL.FTZ R46, R5, R0 ;  /* 0x00000000052e7220 */ /* 0x000fe40000410000 */
[----:B------:R-:W-:Y:S01]  /*16050*/  FADD.FTZ R3, -R3, R12 ;  /* 0x0000000c03037221 */ /* 0x000fe20000010100 */
[----:B------:R-:W-:-:S02]  /*16060*/  FSEL R2, R5, RZ, P2 ;  /* 0x000000ff05027208 */ /* 0x000fc40001000000 */
[----:B------:R-:W-:Y:S01]  /*16070*/  FSEL R46, R46, RZ, P2 ;  /* 0x000000ff2e2e7208 */ /* 0x000fe20001000000 */
[----:B------:R-:W-:Y:S01]  /*16080*/  FMUL.FTZ R3, R3, R0 ;  /* 0x0000000003037220 */ /* 0x000fe20000410000 */
[C---:B------:R-:W-:Y:S01]  /*16090*/  ISETP.GT.AND P2, PT, R9.reuse, R14, PT ;  /* 0x0000000e0900720c */ /* 0x040fe20003f44270 */
[----:B------:R-:W-:Y:S01]  /*160a0*/  FADD.FTZ R13, -R2, R13 ;  /* 0x0000000d020d7221 */ /* 0x000fe20000010100 */
[----:B------:R-:W-:Y:S02]  /*160b0*/  VIADD R9, R9, 0xffffffff ;  /* 0xffffffff09097836 */ /* 0x000fe40000000000 */
[-CC-:B------:R-:W-:Y:S01]  /*160c0*/  FFMA.FTZ R25, R31, R0.reuse, -R46.reuse ;  /* 0x000000001f197223 */ /* 0x180fe2000001082e */
[-C--:B------:R-:W-:Y:S01]  /*160d0*/  FFMA.FTZ R36, R167, R0.reuse, -R46 ;  /* 0x00000000a7247223 */ /* 0x080fe2000001082e */
[----:B------:R-:W0:Y:S01]  /*160e0*/  MUFU.EX2 R3, R3 ;  /* 0x0000000300037308 */ /* 0x000e220000000800 */
[----:B------:R-:W-:Y:S01]  /*160f0*/  FMUL.FTZ R2, R13, R0 ;  /* 0x000000000d027220 */ /* 0x000fe20000410000 */
[----:B------:R-:W-:-:S02]  /*16100*/  IMAD.MOV.U32 R13, RZ, RZ, 0x40000040 ;  /* 0x40000040ff0d7424 */ /* 0x000fc400078e00ff */
        /* <DEDUP_REMOVED lines=13> */
[----:B------:R-:W-:Y:S01]  /*161e0*/  MUFU.EX2 R25, R25 ;  /* 0x0000001900197308 */ /* 0x000fe20000000800 */
[----:B0-----:R-:W-:Y:S01]  /*161f0*/  FFMA.FTZ R12, R3, R7, R180 ;  /* 0x00000007030c7223 */ /* 0x001fe200000100b4 */
[----:B------:R-:W-:Y:S01]  /*16200*/  F2FP.F16.F32.PACK_AB R180, R11, R180 ;  /* 0x000000b40bb4723e */ /* 0x000fe200000000ff */
[-CC-:B------:R-:W-:Y:S01]  /*16210*/  FFMA.FTZ R82, R82, R0.reuse, -R46.reuse ;  /* 0x0000000052527223 */ /* 0x180fe2000001082e */
[-C--:B------:R-:W-:Y:S01]  /*16220*/  FFMA.FTZ R83, R83, R0.reuse, -R46 ;  /* 0x0000000053537223 */ /* 0x080fe2000001082e */
[----:B------:R-:W-:Y:S01]  /*16230*/  FADD.FTZ R7, R11, R12 ;  /* 0x0000000c0b077221 */ /* 0x000fe20000010000 */
[----:B------:R-:W-:Y:S01]  /*16240*/  IADD3 R12, R10, 0x380, RZ ;  /* 0x000003800a0c7810 */ /* 0x000fe20007ffe0ff */
[-CC-:B------:R-:W-:Y:S01]  /*16250*/  FFMA.FTZ R231, R231, R0.reuse, -R46.reuse ;  /* 0x00000000e7e77223 */ /* 0x180fe2000001082e */
[----:B------:R-:W-:Y:S01]  /*16260*/  MUFU.EX2 R36, R36 ;  /* 0x0000002400247308 */ /* 0x000fe20000000800 */
[----:B------:R-:W-:Y:S01]  /*16270*/  FADD.FTZ R50, R182, R7 ;  /* 0x00000007b6327221 */ /* 0x000fe20000010000 */
[----:B------:R-:W-:Y:S01]  /*16280*/  FFMA.FTZ R87, R87, R0, -R46 ;  /* 0x0000000057577223 */ /* 0x000fe2000001082e */
[----:B------:R-:W-:-:S02]  /*16290*/  F2FP.F16.F32.PACK_AB R182, R21, R182 ;  /* 0x000000b615b6723e */ /* 0x000fc400000000ff */
[----:B------:R-:W-:Y:S01]  /*162a0*/  FADD.FTZ R7, R21, R50 ;  /* 0x0000003215077221 */ /* 0x000fe20000010000 */
[----:B------:R-:W-:Y:S02]  /*162b0*/  MOV R21, R185 ;  /* 0x000000b900157202 */ /* 0x000fe40000000f00 */
[----:B------:R-:W-:Y:S01]  /*162c0*/  MUFU.EX2 R31, R31 ;  /* 0x0000001f001f7308 */ /* 0x000fe20000000800 */
[----:B------:R-:W-:Y:S01]  /*162d0*/  FADD.FTZ R50, R176, R7 ;  /* 0x00000007b0327221 */ /* 0x000fe20000010000 */
[----:B------:R-:W-:-:S03]  /*162e0*/  F2FP.F16.F32.PACK_AB R176, R29, R176 ;  /* 0x000000b01db0723e */ /* 0x000fc600000000ff */
[----:B------:R-:W-:-:S03]  /*162f0*/  FADD.FTZ R7, R29, R50 ;  /* 0x000000321d077221 */ /* 0x000fc60000010000 */
[----:B------:R-:W0:Y:S01]  /*16300*/  MUFU.EX2 R38, R38 ;  /* 0x0000002600267308 */ /* 0x000e220000000800 */
[----:B------:R-:W-:Y:S02]  /*16310*/  WARPGROUP.DEPBAR.LE gsb0, 0x0 ;  /* 0x00008000000079c5 */ /* 0x000fe40000010000 */
[-CC-:B------:R-:W-:Y:S01]  /*16320*/  FFMA.FTZ R160, R233, R0.reuse, -R24.reuse ;  /* 0x00000000e9a07223 */ /* 0x180fe20000010818 */
[-C--:B------:R-:W-:Y:S01]  /*16330*/  FFMA.FTZ R162, R235, R0.reuse, -R24 ;  /* 0x00000000eba27223 */ /* 0x080fe20000010818 */
[----:B------:R-:W-:Y:S01]  /*16340*/  VIADD R24, R10, 0x300 ;  /* 0x000003000a187836 */ /* 0x000fe20000000000 */
[----:B------:R-:W-:Y:S01]  /*16350*/  WARPGROUP.ARRIVE ;  /* 0x00000000000079c5 */ /* 0x000fe20000000000 */
[-CC-:B------:R-:W-:Y:S01]  /*16360*/  FFMA.FTZ R161, R26, R0.reuse, -R46.reuse ;  /* 0x000000001aa17223 */ /* 0x180fe2000001082e */
[-CC-:B------:R-:W-:Y:S01]  /*16370*/  FFMA.FTZ R26, R27, R0.reuse, -R46.reuse ;  /* 0x000000001b1a7223 */ /* 0x180fe2000001082e */
[-CC-:B------:R-:W-:Y:S01]  /*16380*/  FFMA.FTZ R27, R33, R0.reuse, -R46.reuse ;  /* 0x00000000211b7223 */ /* 0x180fe2000001082e */
[----:B------:R-:W-:Y:S01]  /*16390*/  R2UR UR6, R24 ;  /* 0x00000000180672ca */ /* 0x000fe200000e0000 */
[-C--:B------:R-:W-:Y:S01]  /*163a0*/  FFMA.FTZ R24, R165, R0.reuse, -R46 ;  /* 0x00000000a5187223 */ /* 0x080fe2000001082e */
[----:B------:R-:W-:Y:S01]  /*163b0*/  MUFU.EX2 R173, R173 ;  /* 0x000000ad00ad7308 */ /* 0x000fe20000000800 */
[----:B------:R-:W-:Y:S01]  /*163c0*/  @!P1 PRMT R33, RZ, 0x654, R20 ;  /* 0x00000654ff219816 */ /* 0x000fe20000000014 */
[-CC-:B------:R-:W-:Y:S01]  /*163d0*/  FFMA.FTZ R165, R45, R0.reuse, -R46.reuse ;  /* 0x000000002da57223 */ /* 0x180fe2000001082e */
[-CC-:B------:R-:W-:Y:S01]  /*163e0*/  FFMA.FTZ R10, R59, R0.reuse, -R46.reuse ;  /* 0x000000003b0a7223 */ /* 0x180fe2000001082e */
[----:B------:R-:W-:Y:S01]  /*163f0*/  FFMA.FTZ R163, R183, R0, -R46 ;  /* 0x00000000b7a37223 */ /* 0x000fe2000001082e */
[----:B0-----:R-:W-:-:S03]  /*16400*/  F2FP.F16.F32.PACK_AB R179, R38, R31 ;  /* 0x0000001f26b3723e */ /* 0x001fc600000000ff */
[----:B------:R-:W0:Y:S03]  /*16410*/  MUFU.EX2 R161, R161 ;  /* 0x000000a100a17308 */ /* 0x000e260000000800 */
[----:B------:R-:W-:Y:S01]  /*16420*/  HGMMA.64x128x16.F32 R88, R156, gdesc[UR4].tnspB, R88, gsb0 ;  /* 0x41e000049c587df0 */ /* 0x000fe20008000858 */
[----:B------:R-:W-:Y:S01]  /*16430*/  R2UR UR6, R12 ;  /* 0x000000000c0672ca */ /* 0x000fe200000e0000 */
[----:B------:R-:W-:Y:S01]  /*16440*/  FADD.FTZ R12, R178, R7 ;  /* 0x00000007b20c7221 */ /* 0x000fe20000010000 */
[----:B------:R-:W-:Y:S02]  /*16450*/  R2UR UR7, R13 ;  /* 0x000000000d0772ca */ /* 0x000fe400000e0000 */
[----:B------:R-:W1:Y:S01]  /*16460*/  MUFU.EX2 R26, R26 ;  /* 0x0000001a001a7308 */ /* 0x000e620000000800 */
[C---:B------:R-:W-:Y:S01]  /*16470*/  FADD.FTZ R13, R35.reuse, R12 ;  /* 0x0000000c230d7221 */ /* 0x040fe20000010000 */
[----:B------:R-:W-:-:S03]  /*16480*/  F2FP.F16.F32.PACK_AB R178, R35, R178 ;  /* 0x000000b223b2723e */ /* 0x000fc600000000ff */
[----:B------:R-:W-:Y:S01]  /*16490*/  FADD.FTZ R50, R172, R13 ;  /* 0x0000000dac327221 */ /* 0x000fe20000010000 */
[----:B------:R-:W-:Y:S02]  /*164a0*/  F2FP.F16.F32.PACK_AB R172, R37, R172 ;  /* 0x000000ac25ac723e */ /* 0x000fe400000000ff */
[----:B------:R-:W2:Y:S01]  /*164b0*/  MUFU.EX2 R24, R24 ;  /* 0x0000001800187308 */ /* 0x000ea20000000800 */
[----:B0-----:R-:W-:Y:S01]  /*164c0*/  FFMA.FTZ R7, R2, R6, R161 ;  /* 0x0000000602077223 */ /* 0x001fe200000100a1 */
[----:B------:R-:W-:-:S06]  /*164d0*/  FFMA.FTZ R6, R63, R0, -R46 ;  /* 0x000000003f067223 */ /* 0x000fcc000001082e */
[----:B------:R-:W0:Y:S01]  /*164e0*/  MUFU.EX2 R27, R27 ;  /* 0x0000001b001b7308 */ /* 0x000e220000000800 */
[C---:B-1----:R-:W-:Y:S01]  /*164f0*/  FADD.FTZ R7, R26.reuse, R7 ;  /* 0x000000071a077221 */ /* 0x042fe20000010000 */
[----:B------:R-:W-:-:S06]  /*16500*/  F2FP.F16.F32.PACK_AB R181, R26, R161 ;  /* 0x000000a11ab5723e */ /* 0x000fcc00000000ff */
[----:B------:R-:W1:Y:S01]  /*16510*/  MUFU.EX2 R40, R40 ;  /* 0x0000002800287308 */ /* 0x000e620000000800 */
[----:B--2---:R-:W-:Y:S01]  /*16520*/  FADD.FTZ R12, R24, R7 ;  /* 0x00000007180c7221 */ /* 0x004fe20000010000 */
[----:B------:R-:W-:Y:S01]  /*16530*/  FADD.FTZ R7, R37, R50 ;  /* 0x0000003225077221 */ /* 0x000fe20000010000 */
[C---:B------:R-:W-:Y:S02]  /*16540*/  F2FP.F16.F32.PACK_AB R183, R25.reuse, R24 ;  /* 0x0000001819b7723e */ /* 0x040fe400000000ff */
[----:B------:R-:W-:Y:S01]  /*16550*/  FADD.FTZ R50, R25, R12 ;  /* 0x0000000c19327221 */ /* 0x000fe20000010000 */
[----:B------:R-:W-:Y:S01]  /*16560*/  FADD.FTZ R52, R174, R7 ;  /* 0x00000007ae347221 */ /* 0x000fe20000010000 */
[----:B------:R-:W-:Y:S01]  /*16570*/  FFMA.FTZ R12, R66, R0, -R46 ;  /* 0x00000000420c7223 */ /* 0x000fe2000001082e */
[----:B------:R-:W-:Y:S01]  /*16580*/  MUFU.EX2 R175, R175 ;  /* 0x000000af00af7308 */ /* 0x000fe20000000800 */
[----:B0-----:R-:W-:Y:S01]  /*16590*/  FADD.FTZ R7, R27, R50 ;  /* 0x000000321b077221 */ /* 0x001fe20000010000 */
[C---:B------:R-:W-:Y:S01]  /*165a0*/  FADD.FTZ R13, R41.reuse, R52 ;  /* 0x00000034290d7221 */ /* 0x040fe20000010000 */
[----:B------:R-:W-:-:S02]  /*165b0*/  F2FP.F16.F32.PACK_AB R174, R41, R174 ;  /* 0x000000ae29ae723e */ /* 0x000fc400000000ff */
[----:B------:R-:W-:Y:S01]  /*165c0*/  FADD.FTZ R50, R36, R7 ;  /* 0x0000000724327221 */ /* 0x000fe20000010000 */
[----:B------:R-:W-:Y:S01]  /*165d0*/  FADD.FTZ R52, R168, R13 ;  /* 0x0000000da8347221 */ /* 0x000fe20000010000 */
[----:B------:R-:W-:Y:S01]  /*165e0*/  FFMA.FTZ R13, R67, R0, -R46 ;  /* 0x00000000430d7223 */ /* 0x000fe2000001082e */
[----:B------:R-:W-:Y:S01]  /*165f0*/  MUFU.EX2 R42, R42 ;  /* 0x0000002a002a7308 */ /* 0x000fe20000000800 */
[----:B------:R-:W-:Y:S01]  /*16600*/  FADD.FTZ R7, R31, R50 ;  /* 0x000000321f077221 */ /* 0x000fe20000010000 */
[----:B------:R-:W-:Y:S02]  /*16610*/  F2FP.F16.F32.PACK_AB R168, R49, R168 ;  /* 0x000000a831a8723e */ /* 0x000fe400000000ff */
[----:B------:R-:W-:Y:S01]  /*16620*/  F2FP.F16.F32.PACK_AB R177, R36, R27 ;  /* 0x0000001b24b1723e */ /* 0x000fe200000000ff */
[----:B------:R-:W-:-:S03]  /*16630*/  FADD.FTZ R20, R38, R7 ;  /* 0x0000000726147221 */ /* 0x000fc60000010000 */
[----:B------:R-:W-:Y:S01]  /*16640*/  MUFU.EX2 R169, R169 ;  /* 0x000000a900a97308 */ /* 0x000fe20000000800 */
[----:B------:R-:W-:Y:S01]  /*16650*/  FADD.FTZ R7, R173, R20 ;  /* 0x00000014ad077221 */ /* 0x000fe20000010000 */
[----:B------:R-:W-:Y:S01]  /*16660*/  FFMA.FTZ R20, R71, R0, -R46 ;  /* 0x0000000047147223 */ /* 0x000fe2000001082e */
[----:B-1----:R-:W-:-:S05]  /*16670*/  F2FP.F16.F32.PACK_AB R173, R40, R173 ;  /* 0x000000ad28ad723e */ /* 0x002fca00000000ff */
        /* <DEDUP_REMOVED lines=16> */
[----:B------:R-:W-:Y:S01]  /*16780*/  MUFU.EX2 R163, R163 ;  /* 0x000000a300a37308 */ /* 0x000fe20000000800 */
[----:B------:R-:W-:Y:S01]  /*16790*/  HGMMA.64x128x16.F32 R88, R152, gdesc[UR4].tnspB, R88, gsb0 ;  /* 0x41e0000498587df0 */ /* 0x000fe20008000858 */
[----:B------:R-:W-:-:S06]  /*167a0*/  F2FP.F16.F32.PACK_AB R158, R77, R30 ;  /* 0x0000001e4d9e723e */ /* 0x000fcc00000000ff */
[----:B------:R-:W-:Y:S01]  /*167b0*/  MUFU.EX2 R20, R20 ;  /* 0x0000001400147308 */ /* 0x000fe20000000800 */
[----:B0-----:R-:W-:-:S07]  /*167c0*/  F2FP.F16.F32.PACK_AB R161, R13, R12 ;  /* 0x0000000c0da1723e */ /* 0x001fce00000000ff */
[----:B------:R-:W-:Y:S08]  /*167d0*/  MUFU.EX2 R157, R157 ;  /* 0x0000009d009d7308 */ /* 0x000ff00000000800 */
[----:B------:R-:W-:Y:S08]  /*167e0*/  MUFU.EX2 R159, R159 ;  /* 0x0000009f009f7308 */ /* 0x000ff00000000800 */
[----:B------:R-:W-:Y:S08]  /*167f0*/  MUFU.EX2 R82, R82 ;  /* 0x0000005200527308 */ /* 0x000ff00000000800 */
[----:B------:R-:W0:Y:S08]  /*16800*/  MUFU.EX2 R83, R83 ;  /* 0x0000005300537308 */ /* 0x000e300000000800 */
[----:B------:R-:W-:Y:S01]  /*16810*/  MUFU.EX2 R87, R87 ;  /* 0x0000005700577308 */ /* 0x000fe20000000800 */
[----:B------:R-:W-:-:S02]  /*16820*/  WARPGROUP.DEPBAR.LE gsb0, 0x0 ;  /* 0x00008000000079c5 */ /* 0x000fc40000010000 */
[----:B------:R1:W-:Y:S01]  /*16830*/  @!P1 SYNCS.ARRIVE.TRANS64.RED.A1T0 RZ, [R15+URZ], RZ ;  /* 0x000000ff0fff99a7 */ /* 0x0003e2000810043f */
[----:B------:R-:W-:Y:S02]  /*16840*/  F2FP.F16.F32.PACK_AB R152, R81, R32 ;  /* 0x000000205198723e */ /* 0x000fe400000000ff */
[----:B------:R-:W-:Y:S02]  /*16850*/  F2FP.F16.F32.PACK_AB R154, R85, R34 ;  /* 0x00000022559a723e */ /* 0x000fe400000000ff */
[----:B0-----:R-:W-:Y:S01]  /*16860*/  F2FP.F16.F32.PACK_AB R153, R83, R82 ;  /* 0x000000525399723e */ /* 0x001fe200000000ff */
[----:B-1----:R-:W-:Y:S01]  /*16870*/  FADD.FTZ R15, R49, R52 ;  /* 0x00000034310f7221 */ /* 0x002fe20000010000 */
[----:B------:R0:W-:Y:S03]  /*16880*/  @!P1 SYNCS.ARRIVE.TRANS64.RED.A1T0 RZ, [R33+URZ], RZ ;  /* 0x000000ff21ff99a7 */ /* 0x0001e6000810043f */
[----:B------:R-:W-:Y:S01]  /*16890*/  FADD.FTZ R50, R170, R15 ;  /* 0x0000000faa327221 */ /* 0x000fe20000010000 */
[----:B------:R-:W-:-:S03]  /*168a0*/  F2FP.F16.F32.PACK_AB R170, R53, R170 ;  /* 0x000000aa35aa723e */ /* 0x000fc600000000ff */
[----:B------:R-:W-:Y:S01]  /*168b0*/  FADD.FTZ R15, R53, R50 ;  /* 0x00000032350f7221 */ /* 0x000fe20000010000 */
[----:B------:R-:W-:-:S03]  /*168c0*/  FADD.FTZ R50, R40, R7 ;  /* 0x0000000728327221 */ /* 0x000fc60000010000 */
[----:B------:R-:W-:Y:S01]  /*168d0*/  FADD.FTZ R52, R164, R15 ;  /* 0x0000000fa4347221 */ /* 0x000fe20000010000 */
[----:B------:R-:W-:Y:S01]  /*168e0*/  FADD.FTZ R7, R175, R50 ;  /* 0x00000032af077221 */ /* 0x000fe20000010000 */
[----:B------:R-:W-:Y:S01]  /*168f0*/  FFMA.FTZ R50, R79, R0, -R46 ;  /* 0x000000004f327223 */ /* 0x000fe2000001082e */
[C---:B------:R-:W-:Y:S01]  /*16900*/  F2FP.F16.F32.PACK_AB R164, R57.reuse, R164 ;  /* 0x000000a439a4723e */ /* 0x040fe200000000ff */
[----:B------:R-:W-:Y:S01]  /*16910*/  FADD.FTZ R15, R57, R52 ;  /* 0x00000034390f7221 */ /* 0x000fe20000010000 */
[C---:B------:R-:W-:Y:S01]  /*16920*/  FADD.FTZ R52, R42.reuse, R7 ;  /* 0x000000072a347221 */ /* 0x040fe20000010000 */
[----:B------:R-:W1:Y:S01]  /*16930*/  MUFU.EX2 R46, R75 ;  /* 0x0000004b002e7308 */ /* 0x000e620000000800 */
[----:B------:R-:W-:Y:S01]  /*16940*/  F2FP.F16.F32.PACK_AB R175, R42, R175 ;  /* 0x000000af2aaf723e */ /* 0x000fe200000000ff */
[----:B------:R-:W-:Y:S01]  /*16950*/  FADD.FTZ R54, R166, R15 ;  /* 0x0000000fa6367221 */ /* 0x000fe20000010000 */
[----:B------:R-:W-:Y:S01]  /*16960*/  FADD.FTZ R7, R169, R52 ;  /* 0x00000034a9077221 */ /* 0x000fe20000010000 */
[----:B------:R-:W-:-:S02]  /*16970*/  F2FP.F16.F32.PACK_AB R166, R61, R166 ;  /* 0x000000a63da6723e */ /* 0x000fc400000000ff */
[----:B------:R-:W-:Y:S01]  /*16980*/  FADD.FTZ R15, R61, R54 ;  /* 0x000000363d0f7221 */ /* 0x000fe20000010000 */
[C---:B------:R-:W-:Y:S01]  /*16990*/  FADD.FTZ R52, R44.reuse, R7 ;  /* 0x000000072c347221 */ /* 0x040fe20000010000 */
[----:B------:R-:W-:Y:S01]  /*169a0*/  MUFU.EX2 R50, R50 ;  /* 0x0000003200327308 */ /* 0x000fe20000000800 */
[----:B------:R-:W-:Y:S01]  /*169b0*/  F2FP.F16.F32.PACK_AB R169, R44, R169 ;  /* 0x000000a92ca9723e */ /* 0x000fe200000000ff */
        /* <DEDUP_REMOVED lines=16> */
[----:B------:R-:W-:-:S03]  /*16ac0*/  FADD.FTZ R7, R6, R7 ;  /* 0x0000000706077221 */ /* 0x000fc60000010000 */
[----:B------:R-:W-:Y:S01]  /*16ad0*/  FADD.FTZ R54, R30, R11 ;  /* 0x0000000b1e367221 */ /* 0x000fe20000010000 */
[----:B------:R-:W-:Y:S01]  /*16ae0*/  FADD.FTZ R52, R12, R7 ;  /* 0x000000070c347221 */ /* 0x000fe20000010000 */
[----:B------:R-:W2:Y:S01]  /*16af0*/  MUFU.EX2 R30, R231 ;  /* 0x000000e7001e7308 */ /* 0x000ea20000000800 */
[----:B------:R-:W-:Y:S02]  /*16b00*/  IMAD.MOV.U32 R12, RZ, RZ, R4 ;  /* 0x000000ffff0c7224 */ /* 0x000fe400078e0004 */
[----:B------:R-:W-:Y:S01]  /*16b10*/  FADD.FTZ R7, R77, R54 ;  /* 0x000000364d077221 */ /* 0x000fe20000010000 */
[----:B------:R-:W-:Y:S01]  /*16b20*/  FADD.FTZ R52, R13, R52 ;  /* 0x000000340d347221 */ /* 0x000fe20000010000 */
[----:B------:R-:W-:Y:S02]  /*16b30*/  IMAD.MOV.U32 R13, RZ, RZ, R5 ;  /* 0x000000ffff0d7224 */ /* 0x000fe400078e0005 */
[----:B------:R-:W-:Y:S01]  /*16b40*/  FADD.FTZ R54, R32, R7 ;  /* 0x0000000720367221 */ /* 0x000fe20000010000 */
[----:B------:R-:W-:Y:S01]  /*16b50*/  FADD.FTZ R7, R163, R52 ;  /* 0x00000034a3077221 */ /* 0x000fe20000010000 */
[----:B------:R-:W-:-:S02]  /*16b60*/  F2FP.F16.F32.PACK_AB R163, R20, R163 ;  /* 0x000000a314a3723e */ /* 0x000fc400000000ff */
[----:B------:R-:W-:Y:S01]  /*16b70*/  FADD.FTZ R11, R81, R54 ;  /* 0x00000036510b7221 */ /* 0x000fe20000010000 */
[----:B------:R-:W-:Y:S01]  /*16b80*/  FADD.FTZ R28, R20, R7 ;  /* 0x00000007141c7221 */ /* 0x000fe20000010000 */
[----:B------:R-:W-:Y:S02]  /*16b90*/  IMAD.MOV.U32 R20, RZ, RZ, R188 ;  /* 0x000000ffff147224 */ /* 0x000fe400078e00bc */
[----:B------:R-:W-:Y:S01]  /*16ba0*/  FADD.FTZ R52, R34, R11 ;  /* 0x0000000b22347221 */ /* 0x000fe20000010000 */
[----:B------:R-:W-:Y:S01]  /*16bb0*/  FADD.FTZ R11, R157, R28 ;  /* 0x0000001c9d0b7221 */ /* 0x000fe20000010000 */
[C---:B-1----:R-:W-:Y:S02]  /*16bc0*/  F2FP.F16.F32.PACK_AB R157, R46.reuse, R157 ;  /* 0x0000009d2e9d723e */ /* 0x042fe400000000ff */
[----:B------:R-:W-:Y:S01]  /*16bd0*/  FADD.FTZ R7, R85, R52 ;  /* 0x0000003455077221 */ /* 0x000fe20000010000 */
[----:B------:R-:W-:Y:S01]  /*16be0*/  FADD.FTZ R28, R46, R11 ;  /* 0x0000000b2e1c7221 */ /* 0x000fe20000010000 */
[----:B--2---:R-:W-:-:S03]  /*16bf0*/  F2FP.F16.F32.PACK_AB R155, R87, R30 ;  /* 0x0000001e579b723e */ /* 0x004fc600000000ff */
[----:B------:R-:W-:Y:S01]  /*16c00*/  FADD.FTZ R11, R159, R28 ;  /* 0x0000001c9f0b7221 */ /* 0x000fe20000010000 */
[----:B------:R-:W-:-:S03]  /*16c10*/  F2FP.F16.F32.PACK_AB R159, R50, R159 ;  /* 0x0000009f329f723e */ /* 0x000fc600000000ff */
[----:B------:R-:W-:-:S04]  /*16c20*/  FADD.FTZ R11, R50, R11 ;  /* 0x0000000b320b7221 */ /* 0x000fc80000010000 */
[----:B------:R-:W-:-:S04]  /*16c30*/  FADD.FTZ R11, R82, R11 ;  /* 0x0000000b520b7221 */ /* 0x000fc80000010000 */
[----:B------:R-:W-:-:S04]  /*16c40*/  FADD.FTZ R11, R83, R11 ;  /* 0x0000000b530b7221 */ /* 0x000fc80000010000 */
[----:B------:R-:W-:-:S04]  /*16c50*/  FADD.FTZ R11, R30, R11 ;  /* 0x0000000b1e0b7221 */ /* 0x000fc80000010000 */
[----:B------:R-:W-:Y:S01]  /*16c60*/  FADD.FTZ R6, R87, R11 ;  /* 0x0000000b57067221 */ /* 0x000fe20000010000 */
[----:B0-----:R-:W-:Y:S06]  /*16c70*/  @P2 BRA `(.L_x_2395) ;  /* 0xffffffd000a42947 */ /* 0x001fec000383ffff */
[----:B------:R-:W-:Y:S05]  /*16c80*/  BSYNC B1 ;  /* 0x0000000000017941 */ /* 0x000fea0003800000 */
.L_x_2384:
[----:B------:R-:W-:Y:S05]  /*16c90*/  BSYNC B0 ;  /* 0x0000000000007941 */ /* 0x000fea0003800000 */
.L_x_2383:
[----:B------:R-:W-:Y:S01]  /*16ca0*/  ISETP.GE.AND P2, PT, R9, RZ, PT ;  /* 0x000000ff0900720c */ /* 0x000fe20003f46270 */
[----:B------:R-:W-:-:S12]  /*16cb0*/  BSSY B0, `(.L_x_2396) ;  /* 0x0000252000007945 */ /* 0x000fd80003800000 */
[----:B------:R-:W-:Y:S05]  /*16cc0*/  @!P2 BRA `(.L_x_2397) ;  /* 0x000000240040a947 */ /* 0x000fea0003800000 */
[----:B------:R-:W-:Y:S01]  /*16cd0*/  MOV R13, R5 ;  /* 0x00000005000d7202 */ /* 0x000fe20000000f00 */
[----:B------:R-:W-:Y:S01]  /*16ce0*/  IMAD.MOV.U32 R12, RZ, RZ, R4 ;  /* 0x000000ffff0c7224 */ /* 0x000fe200078e0004 */
[----:B------:R-:W-:Y:S01]  /*16cf0*/  MOV R20, R185 ;  /* 0x000000b900147202 */ /* 0x000fe20000000f00 */
[----:B------:R-:W-:-:S07]  /*16d00*/  IMAD.MOV.U32 R15, RZ, RZ, R188 ;  /* 0x000000ffff0f7224 */ /* 0x000fce00078e00bc */
.L_x_2408:
[----:B------:R-:W-:-:S05]  /*16d10*/  VIADD R14, R20, 0x1 ;  /* 0x00000001140e7836 */ /* 0x000fca0000000000 */
[----:B------:R-:W-:-:S04]  /*16d20*/  ISETP.NE.AND P2, PT, R14, 0x2, PT ;  /* 0x000000020e00780c */ /* 0x000fc80003f45270 */
[----:B------:R-:W-:Y:S02]  /*16d30*/  SEL R14, R14, RZ, P2 ;  /* 0x000000ff0e0e7207 */ /* 0x000fe40001000000 */
[----:B------:R-:W-:-:S03]  /*16d40*/  SEL R188, RZ, 0x1, P2 ;  /* 0x00000001ffbc7807 */ /* 0x000fc60001000000 */
[----:B------:R-:W-:Y:S01]  /*16d50*/  IMAD.MOV.U32 R185, RZ, RZ, R14 ;  /* 0x000000ffffb97224 */ /* 0x000fe200078e000e */
[----:B------:R-:W-:Y:S01]  /*16d60*/  LOP3.LUT R188, R15, R188, RZ, 0x3c, !PT ;  /* 0x000000bc0fbc7212 */ /* 0x000fe200078e3cff */
[----:B------:R-:W-:Y:S06]  /*16d70*/  @!P0 BRA `(.L_x_2398) ;  /* 0x0000000000048947 */ /* 0x000fec0003800000 */
[----:B------:R-:W-:Y:S01]  /*16d80*/  BPT.TRAP 0x1 ;  /* 0x000000040000795c */ /* 0x000fe20000300000 */
.L_x_2398:
[----:B------:R-:W-:Y:S02]  /*16d90*/  LEA R0, R185, R18, 0x3 ;  /* 0x00000012b9007211 */ /* 0x000fe400078e18ff */
[----:B------:R-:W-:-:S04]  /*16da0*/  SHF.L.U32 R11, R188, 0x1f, RZ ;  /* 0x0000001fbc0b7819 */ /* 0x000fc800000006ff */
[----:B------:R0:W1:Y:S01]  /*16db0*/  SYNCS.PHASECHK.TRANS64.TRYWAIT P2, [R0+URZ+0x34830], R11 ;  /* 0x0348300b000075a7 */ /* 0x000062000804017f */
[----:B------:R-:W-:Y:S05]  /*16dc0*/  @!P0 BRA `(.L_x_2399) ;  /* 0x0000000000048947 */ /* 0x000fea0003800000 */
[----:B------:R-:W-:Y:S01]  /*16dd0*/  BPT.TRAP 0x1 ;  /* 0x000000040000795c */ /* 0x000fe20000300000 */
.L_x_2399:
[----:B------:R-:W-:Y:S01]  /*16de0*/  BSSY B1, `(.L_x_2400) ;  /* 0x0000006000017945 */ /* 0x000fe20003800000 */
[----:B------:R-:W-:Y:S02]  /*16df0*/  IMAD R4, R185, 0xc00, R8 ;  /* 0x00000c00b9047824 */ /* 0x000fe400078e0208 */
[----:B------:R-:W-:Y:S01]  /*16e00*/  IMAD.MOV.U32 R5, RZ, RZ, 0x40000040 ;  /* 0x40000040ff057424 */ /* 0x000fe200078e00ff */
[----:B-1----:R-:W-:Y:S06]  /*16e10*/  @P2 BRA `(.L_x_2401) ;  /* 0x0000000000082947 */ /* 0x002fec0003800000 */
[----:B------:R-:W1:Y:S02]  /*16e20*/  SYNCS.PHASECHK.TRANS64.TRYWAIT P2, [R0+URZ+0x34830], R11 ;  /* 0x0348300b000075a7 */ /* 0x000e64000804017f */
[----:B-1----:R-:W-:Y:S05]  /*16e30*/  @!P2 BRA `(.L_x_2402) ;  /* 0x000000bc0074a947 */ /* 0x002fea0003800000 */
.L_x_2401:
[----:B------:R-:W-:Y:S05]  /*16e40*/  BSYNC B1 ;  /* 0x0000000000017941 */ /* 0x000fea0003800000 */
.L_x_2400:
[----:B------:R-:W2:Y:S04]  /*16e50*/  LDL.64 R24, [R1+0x30] ;  /* 0x0000300001187983 */ /* 0x000ea80000100a00 */
[----:B------:R-:W3:Y:S04]  /*16e60*/  LDL.64 R234, [R1+0x28] ;  /* 0x0000280001ea7983 */ /* 0x000ee80000100a00 */
[----:B------:R-:W4:Y:S01]  /*16e70*/  LDL.64 R232, [R1+0x20] ;  /* 0x0000200001e87983 */ /* 0x000f220000100a00 */
[C---:B------:R-:W-:Y:S02]  /*16e80*/  R2UR UR6, R4.reuse ;  /* 0x00000000040672ca */ /* 0x040fe400000e0000 */
[----:B------:R-:W-:Y:S01]  /*16e90*/  R2UR UR7, R5 ;  /* 0x00000000050772ca */ /* 0x000fe200000e0000 */
[----:B------:R-:W5:Y:S01]  /*16ea0*/  LDL.64 R230, [R1+0x18] ;  /* 0x0000180001e67983 */ /* 0x000f620000100a00 */
[----:B------:R-:W-:Y:S01]  /*16eb0*/  VIADD R10, R4, 0x2 ;  /* 0x00000002040a7836 */ /* 0x000fe20000000000 */
[----:B01----:R-:W-:-:S02]  /*16ec0*/  MOV R11, 0x40000040 ;  /* 0x40000040000b7802 */ /* 0x003fc40000000f00 */
[----:B------:R-:W5:Y:S04]  /*16ed0*/  LDL.64 R228, [R1+0x10] ;  /* 0x0000100001e47983 */ /* 0x000f680000100a00 */
[----:B------:R-:W5:Y:S04]  /*16ee0*/  LDL.64 R194, [R1+0x8] ;  /* 0x0000080001c27983 */ /* 0x000f680000100a00 */
[----:B------:R-:W5:Y:S01]  /*16ef0*/  LDL.64 R192, [R1] ;  /* 0x0000000001c07983 */ /* 0x000f620000100a00 */
[----:B--2---:R-:W-:Y:S02]  /*16f00*/  R2UR UR4, R24 ;  /* 0x00000000180472ca */ /* 0x004fe400000e0000 */
[----:B------:R-:W-:-:S02]  /*16f10*/  R2UR UR5, R25 ;  /* 0x00000000190572ca */ /* 0x000fc400000e0000 */
[----:B------:R-:W-:-:S11]  /*16f20*/  WARPGROUP.ARRIVE ;  /* 0x00000000000079c5 */ /* 0x000fd60000000000 */
[----:B------:R-:W-:Y:S01]  /*16f30*/  HGMMA.64x128x16.F32 R24, gdesc[UR4], RZ, !UPT, gsb0 ;  /* 0x01e00000041879f0 */ /* 0x000fe2000c0008ff */
        /* <DEDUP_REMOVED lines=164> */
.L_x_2403:
[----:B------:R-:W-:Y:S02]  /*17980*/  SHF.L.U32 R0, R15, 0x1f, RZ ;  /* 0x0000001f0f007819 */ /* 0x000fe400000006ff */
[----:B------:R-:W-:-:S04]  /*17990*/  LEA R15, R20, R18, 0x3 ;  /* 0x00000012140f7211 */ /* 0x000fc800078e18ff */
[----:B------:R0:W1:Y:S01]  /*179a0*/  SYNCS.PHASECHK.TRANS64.TRYWAIT P2, [R15+URZ+0x34850], R0 ;  /* 0x034850000f0075a7 */ /* 0x000062000804017f */
[----:B------:R-:W-:Y:S05]  /*179b0*/  @!P0 BRA `(.L_x_2404) ;  /* 0x0000000000048947 */ /* 0x000fea0003800000 */
[----:B------:R-:W-:Y:S01]  /*179c0*/  BPT.TRAP 0x1 ;  /* 0x000000040000795c */ /* 0x000fe20000300000 */
.L_x_2404:
[----:B------:R-:W-:Y:S04]  /*179d0*/  BSSY B1, `(.L_x_2405) ;  /* 0x0000004000017945 */ /* 0x000fe80003800000 */
[----:B-1----:R-:W-:Y:S05]  /*179e0*/  @P2 BRA `(.L_x_2406) ;  /* 0x0000000000082947 */ /* 0x002fea0003800000 */
[----:B------:R-:W1:Y:S02]  /*179f0*/  SYNCS.PHASECHK.TRANS64.TRYWAIT P2, [R15+URZ+0x34850], R0 ;  /* 0x034850000f0075a7 */ /* 0x000e64000804017f */
[----:B-1----:R-:W-:Y:S05]  /*17a00*/  @!P2 BRA `(.L_x_2407) ;  /* 0x000000b00094a947 */ /* 0x002fea0003800000 */
.L_x_2406:
[----:B------:R-:W-:Y:S05]  /*17a10*/  BSYNC B1 ;  /* 0x0000000000017941 */ /* 0x000fea0003800000 */
.L_x_2405:
[----:B01----:R-:W-:Y:S01]  /*17a20*/  VIADD R0, R18, 0x400 ;  /* 0x0000040012007836 */ /* 0x003fe20000000000 */
[----:B------:R-:W-:Y:S01]  /*17a30*/  WARPGROUP.ARRIVE ;  /* 0x00000000000079c5 */ /* 0x000fe20000000000 */
[----:B------:R-:W-:Y:S01]  /*17a40*/  IMAD.MOV.U32 R3, RZ, RZ, 0x40000040 ;  /* 0x40000040ff037424 */ /* 0x000fe200078e00ff */
[----:B------:R-:W-:Y:S02]  /*17a50*/  MOV R21, 0x40000040 ;  /* 0x4000004000157802 */ /* 0x000fe40000000f00 */
[----:B------:R-:W-:Y:S02]  /*17a60*/  SHF.R.U32.HI R0, RZ, 0x4, R0 ;  /* 0x00000004ff007819 */ /* 0x000fe40000011600 */
[C---:B------:R-:W-:Y:S01]  /*17a70*/  ISETP.GT.AND P2, PT, R9.reuse, RZ, PT ;  /* 0x000000ff0900720c */ /* 0x040fe20003f44270 */
[----:B------:R-:W-:Y:S01]  /*17a80*/  VIADD R9, R9, 0xffffffff ;  /* 0xffffffff09097836 */ /* 0x000fe20000000000 */
[----:B------:R-:W-:Y:S02]  /*17a90*/  LOP3.LUT R0, R0, 0x3fff, RZ, 0xc0, !PT ;  /* 0x00003fff00007812 */ /* 0x000fe400078ec0ff */
[----:B------:R-:W-:-:S02]  /*17aa0*/  @!P1 IADD3 R15, R15, 0x34860, RZ ;  /* 0x000348600f0f9810 */ /* 0x000fc40007ffe0ff */
[----:B------:R-:W-:Y:S02]  /*17ab0*/  LOP3.LUT R11, R0, 0x4000000, RZ, 0xfc, !PT ;  /* 0x04000000000b7812 */ /* 0x000fe400078efcff */
[----:B------:R-:W-:Y:S02]  /*17ac0*/  FMNMX.FTZ R0, R24, R12, !PT ;  /* 0x0000000c18007209 */ /* 0x000fe40007810000 */
[----:B------:R-:W-:Y:S01]  /*17ad0*/  @!P1 PRMT R15, RZ, 0x654, R15 ;  /* 0x00000654ff0f9816 */ /* 0x000fe2000000000f */
[----:B------:R-:W-:Y:S01]  /*17ae0*/  IMAD R10, R20, 0x800, R11 ;  /* 0x00000800140a7824 */ /* 0x000fe200078e020b */
[----:B------:R-:W-:-:S03]  /*17af0*/  MOV R11, 0x40000040 ;  /* 0x40000040000b7802 */ /* 0x000fc60000000f00 */
[C---:B------:R-:W-:Y:S01]  /*17b00*/  VIADD R2, R10.reuse, 0x80 ;  /* 0x000000800a027836 */ /* 0x040fe20000000000 */
[C---:B------:R-:W-:Y:S01]  /*17b10*/  R2UR UR6, R10.reuse ;  /* 0x000000000a0672ca */ /* 0x040fe200000e0000 */
[----:B------:R-:W-:Y:S01]  /*17b20*/  VIADD R20, R10, 0x200 ;  /* 0x000002000a147836 */ /* 0x000fe20000000000 */
[----:B------:R-:W-:-:S13]  /*17b30*/  R2UR UR7, R11 ;  /* 0x000000000b0772ca */ /* 0x000fda00000e0000 */
[----:B------:R-:W-:Y:S01]  /*17b40*/  HGMMA.64x128x16.F32 R88, R180, gdesc[UR4].tnspB, R88, gsb0 ;  /* 0x41e00004b4587df0 */ /* 0x000fe20008000858 */
[----:B------:R-:W-:Y:S02]  /*17b50*/  R2UR UR6, R2 ;  /* 0x00000000020672ca */ /* 0x000fe400000e0000 */
[----:B------:R-:W-:Y:S02]  /*17b60*/  R2UR UR7, R3 ;  /* 0x00000000030772ca */ /* 0x000fe400000e0000 */
[----:B------:R-:W-:Y:S02]  /*17b70*/  FMNMX.FTZ R3, R25, R0, !PT ;  /* 0x0000000019037209 */ /* 0x000fe40007810000 */
[----:B------:R-:W-:Y:S02]  /*17b80*/  IADD3 R2, R10, 0x100, RZ ;  /* 0x000001000a027810 */ /* 0x000fe40007ffe0ff */
[----:B------:R-:W-:Y:S01]  /*17b90*/  FMNMX.FTZ R0, R28, R3, !PT ;  /* 0x000000031c007209 */ /* 0x000fe20007810000 */
[----:B------:R-:W-:-:S03]  /*17ba0*/  IMAD.MOV.U32 R3, RZ, RZ, 0x40000040 ;  /* 0x40000040ff037424 */ /* 0x000fc600078e00ff */
[----:B------:R-:W-:-:S04]  /*17bb0*/  FMNMX.FTZ R5, R29, R0, !PT ;  /* 0x000000001d057209 */ /* 0x000fc80007810000 */
[----:B------:R-:W-:Y:S01]  /*17bc0*/  FMNMX.FTZ R0, R32, R5, !PT ;  /* 0x0000000520007209 */ /* 0x000fe20007810000 */
[----:B------:R-:W-:Y:S02]  /*17bd0*/  WARPGROUP.DEPBAR.LE gsb0, 0x0 ;  /* 0x00008000000079c5 */ /* 0x000fe40000010000 */
[----:B------:R-:W-:-:S06]  /*17be0*/  WARPGROUP.ARRIVE ;  /* 0x00000000000079c5 */ /* 0x000fcc0000000000 */
        /* <DEDUP_REMOVED lines=27> */
[----:B------:R-:W-:-:S04]  /*17da0*/  FMNMX.FTZ R5, R77, R0, !PT ;  /* 0x000000004d057209 */ /* 0x000fc80007810000 */
[----:B------:R-:W-:Y:S01]  /*17db0*/  FMNMX.FTZ R0, R80, R5, !PT ;  /* 0x0000000550007209 */ /* 0x000fe20007810000 */
[----:B------:R-:W-:Y:S02]  /*17dc0*/  WARPGROUP.DEPBAR.LE gsb0, 0x0 ;  /* 0x00008000000079c5 */ /* 0x000fe40000010000 */
[----:B------:R-:W-:-:S06]  /*17dd0*/  WARPGROUP.ARRIVE ;  /* 0x00000000000079c5 */ /* 0x000fcc0000000000 */
[----:B------:R-:W-:Y:S01]  /*17de0*/  HGMMA.64x128x16.F32 R88, R172, gdesc[UR4].tnspB, R88, gsb0 ;  /* 0x41e00004ac587df0 */ /* 0x000fe20008000858 */
[----:B------:R-:W-:Y:S02]  /*17df0*/  R2UR UR6, R2 ;  /* 0x00000000020672ca */ /* 0x000fe400000e0000 */
[----:B------:R-:W-:Y:S02]  /*17e00*/  R2UR UR7, R3 ;  /* 0x00000000030772ca */ /* 0x000fe400000e0000 */
[----:B------:R-:W-:-:S04]  /*17e10*/  FMNMX.FTZ R3, R81, R0, !PT ;  /* 0x0000000051037209 */ /* 0x000fc80007810000 */
[----:B------:R-:W-:-:S04]  /*17e20*/  FMNMX.FTZ R0, R84, R3, !PT ;  /* 0x0000000354007209 */ /* 0x000fc80007810000 */
[----:B------:R-:W-:Y:S01]  /*17e30*/  FMNMX.FTZ R2, R85, R0, !PT ;  /* 0x0000000055027209 */ /* 0x000fe20007810000 */
[----:B------:R-:W-:-:S04]  /*17e40*/  IMAD.U32 R0, RZ, RZ, UR38 ;  /* 0x00000026ff007e24 */ /* 0x000fc8000f8e00ff */
[----:B------:R-:W0:Y:S02]  /*17e50*/  SHFL.BFLY PT, R3, R2, 0x2, 0x1f ;  /* 0x0c401f0002037f89 */ /* 0x000e2400000e0000 */
[----:B0-----:R-:W-:Y:S02]  /*17e60*/  FMNMX.FTZ R5, R2, R3, !PT ;  /* 0x0000000302057209 */ /* 0x001fe40007810000 */
[----:B------:R-:W-:-:S03]  /*17e70*/  FMNMX.FTZ R2, R26, R13, !PT ;  /* 0x0000000d1a027209 */ /* 0x000fc60007810000 */
[----:B------:R-:W0:Y:S02]  /*17e80*/  SHFL.BFLY PT, R4, R5, 0x1, 0x1f ;  /* 0x0c201f0005047f89 */ /* 0x000e2400000e0000 */
[----:B0-----:R-:W-:Y:S02]  /*17e90*/  FMNMX.FTZ R4, R5, R4, !PT ;  /* 0x0000000405047209 */ /* 0x001fe40007810000 */
[----:B------:R-:W-:-:S03]  /*17ea0*/  FMNMX.FTZ R5, R27, R2, !PT ;  /* 0x000000021b057209 */ /* 0x000fc60007810000 */
[-C--:B------:R-:W-:Y:S01]  /*17eb0*/  FMUL.FTZ R11, R4, R0.reuse ;  /* 0x00000000040b7220 */ /* 0x080fe20000410000 */
[----:B------:R-:W-:Y:S01]  /*17ec0*/  FMNMX.FTZ R2, R30, R5, !PT ;  /* 0x000000051e027209 */ /* 0x000fe20007810000 */
[----:B------:R-:W-:Y:S02]  /*17ed0*/  FADD.FTZ R3, -R4, R12 ;  /* 0x0000000c04037221 */ /* 0x000fe40000010100 */
        /* <DEDUP_REMOVED lines=22> */
[-C--:B------:R-:W-:Y:S01]  /*18040*/  FFMA.FTZ R53, R80, R0.reuse, -R11 ;  /* 0x0000000050357223 */ /* 0x080fe2000001080b */
[----:B------:R-:W-:Y:S01]  /*18050*/  FMUL.FTZ R3, R3, R0 ;  /* 0x0000000003037220 */ /* 0x000fe20000410000 */
        /* <DEDUP_REMOVED lines=9> */
[----:B------:R-:W2:Y:S01]  /*180f0*/  MUFU.EX2 R182, R182 ;  /* 0x000000b600b67308 */ /* 0x000ea20000000800 */
[----:B------:R-:W-:Y:S01]  /*18100*/  FMNMX.FTZ R5, R55, R2, !PT ;  /* 0x0000000237057209 */ /* 0x000fe20007810000 */
[----:B0-----:R-:W-:-:S03]  /*18110*/  FFMA.FTZ R7, R3, R7, R180 ;  /* 0x0000000703077223 */ /* 0x001fc600000100b4 */
[----:B------:R-:W-:-:S03]  /*18120*/  FMNMX.FTZ R2, R58, R5, !PT ;  /* 0x000000053a027209 */ /* 0x000fc60007810000 */
[----:B------:R-:W0:Y:S01]  /*18130*/  MUFU.EX2 R24, R24 ;  /* 0x0000001800187308 */ /* 0x000e220000000800 */
[----:B------:R-:W-:Y:S01]  /*18140*/  FMNMX.FTZ R5, R59, R2, !PT ;  /* 0x000000023b057209 */ /* 0x000fe20007810000 */
[C---:B-1----:R-:W-:Y:S01]  /*18150*/  FADD.FTZ R7, R12.reuse, R7 ;  /* 0x000000070c077221 */ /* 0x042fe20000010000 */
[----:B------:R-:W-:Y:S02]  /*18160*/  F2FP.F16.F32.PACK_AB R180, R12, R180 ;  /* 0x000000b40cb4723e */ /* 0x000fe400000000ff */
[----:B------:R-:W-:Y:S01]  /*18170*/  FMNMX.FTZ R2, R62, R5, !PT ;  /* 0x000000053e027209 */ /* 0x000fe20007810000 */
[----:B------:R-:W-:Y:S02]  /*18180*/  WARPGROUP.DEPBAR.LE gsb0, 0x0 ;  /* 0x00008000000079c5 */ /* 0x000fe40000010000 */
[----:B------:R-:W-:Y:S01]  /*18190*/  WARPGROUP.ARRIVE ;  /* 0x00000000000079c5 */ /* 0x000fe20000000000 */
[----:B------:R-:W-:Y:S01]  /*181a0*/  FMNMX.FTZ R5, R63, R2, !PT ;  /* 0x000000023f057209 */ /* 0x000fe20007810000 */
[-CC-:B------:R-:W-:Y:S01]  /*181b0*/  FFMA.FTZ R172, R40, R0.reuse, -R11.reuse ;  /* 0x0000000028ac7223 */ /* 0x180fe2000001080b */
[-CC-:B------:R-:W-:Y:S01]  /*181c0*/  FFMA.FTZ R174, R44, R0.reuse, -R11.reuse ;  /* 0x000000002cae7223 */ /* 0x180fe2000001080b */
[--C-:B------:R-:W-:Y:S01]  /*181d0*/  FFMA.FTZ R40, R57, R0, -R11.reuse ;  /* 0x0000000039287223 */ /* 0x100fe2000001080b */
[----:B------:R-:W-:Y:S01]  /*181e0*/  FMNMX.FTZ R2, R66, R5, !PT ;  /* 0x0000000542027209 */ /* 0x000fe20007810000 */
[----:B------:R-:W-:Y:S01]  /*181f0*/  HGMMA.64x128x16.F32 R88, R168, gdesc[UR4].tnspB, R88, gsb0 ;  /* 0x41e00004a8587df0 */ /* 0x000fe20008000858 */
[----:B------:R-:W-:Y:S01]  /*18200*/  R2UR UR6, R20 ;  /* 0x00000000140672ca */ /* 0x000fe200000e0000 */
[----:B------:R-:W-:Y:S01]  /*18210*/  VIADD R20, R10, 0x280 ;  /* 0x000002800a147836 */ /* 0x000fe20000000000 */
[----:B------:R-:W-:Y:S01]  /*18220*/  R2UR UR7, R21 ;  /* 0x00000000150772ca */ /* 0x000fe200000e0000 */
[----:B------:R-:W-:Y:S01]  /*18230*/  IMAD.MOV.U32 R21, RZ, RZ, 0x40000040 ;  /* 0x40000040ff157424 */ /* 0x000fe200078e00ff */
[----:B------:R-:W-:Y:S01]  /*18240*/  FMNMX.FTZ R5, R67, R2, !PT ;  /* 0x0000000243057209 */ /* 0x000fe20007810000 */
[-CC-:B------:R-:W-:Y:S01]  /*18250*/  FFMA.FTZ R44, R73, R0.reuse, -R11.reuse ;  /* 0x00000000492c7223 */ /* 0x180fe2000001080b */
[----:B------:R-:W-:Y:S01]  /*18260*/  FFMA.FTZ R57, R84, R0, -R11 ;  /* 0x0000000054397223 */ /* 0x000fe2000001080b */
[----:B------:R-:W1:Y:S01]  /*18270*/  MUFU.EX2 R176, R176 ;  /* 0x000000b000b07308 */ /* 0x000e620000000800 */
[----:B------:R-:W-:Y:S01]  /*18280*/  FMNMX.FTZ R2, R70, R5, !PT ;  /* 0x0000000546027209 */ /* 0x000fe20007810000 */
[----:B--2---:R-:W-:Y:S01]  /*18290*/  FADD.FTZ R7, R182, R7 ;  /* 0x00000007b6077221 */ /* 0x004fe20000010000 */
[----:B0-----:R-:W-:-:S02]  /*182a0*/  F2FP.F16.F32.PACK_AB R182, R24, R182 ;  /* 0x000000b618b6723e */ /* 0x001fc400000000ff */
[----:B------:R-:W-:Y:S01]  /*182b0*/  FMNMX.FTZ R5, R71, R2, !PT ;  /* 0x0000000247057209 */ /* 0x000fe20007810000 */
[----:B------:R-:W-:Y:S02]  /*182c0*/  FADD.FTZ R7, R24, R7 ;  /* 0x0000000718077221 */ /* 0x000fe40000010000 */
[----:B------:R-:W0:Y:S01]  /*182d0*/  MUFU.EX2 R25, R25 ;  /* 0x0000001900197308 */ /* 0x000e220000000800 */
        /* <DEDUP_REMOVED lines=11> */
[----:B------:R-:W-:Y:S02]  /*18390*/  MUFU.EX2 R29, R29 ;  /* 0x0000001d001d7308 */ /* 0x000fe40000000800 */
[----:B------:R-:W2:Y:S06]  /*183a0*/  SHFL.BFLY PT, R5, R2, 0x2, 0x1f ;  /* 0x0c401f0002057f89 */ /* 0x000eac00000e0000 */
[----:B------:R-:W-:Y:S08]  /*183b0*/  MUFU.EX2 R174, R174 ;  /* 0x000000ae00ae7308 */ /* 0x000ff00000000800 */
[----:B------:R-:W-:Y:S08]  /*183c0*/  MUFU.EX2 R28, R28 ;  /* 0x0000001c001c7308 */ /* 0x000ff00000000800 */
[----:B------:R-:W-:Y:S01]  /*183d0*/  MUFU.EX2 R32, R32 ;  /* 0x0000002000207308 */ /* 0x000fe20000000800 */
[----:B--2---:R-:W-:-:S05]  /*183e0*/  FMNMX.FTZ R5, R2, R5, !PT ;  /* 0x0000000502057209 */ /* 0x004fca0007810000 */
[----:B------:R-:W2:Y:S02]  /*183f0*/  SHFL.BFLY PT, R2, R5, 0x1, 0x1f ;  /* 0x0c201f0005027f89 */ /* 0x000ea400000e0000 */
[----:B------:R-:W-:Y:S08]  /*18400*/  MUFU.EX2 R36, R36 ;  /* 0x0000002400247308 */ /* 0x000ff00000000800 */
[----:B------:R-:W-:Y:S08]  /*18410*/  MUFU.EX2 R40, R40 ;  /* 0x0000002800287308 */ /* 0x000ff00000000800 */
[----:B------:R-:W-:Y:S01]  /*18420*/  MUFU.EX2 R45, R45 ;  /* 0x0000002d002d7308 */ /* 0x000fe20000000800 */
[----:B--2---:R-:W-:-:S07]  /*18430*/  FMNMX.FTZ R5, R5, R2, !PT ;  /* 0x0000000205057209 */ /* 0x004fce0007810000 */
[----:B------:R-:W-:Y:S08]  /*18440*/  MUFU.EX2 R41, R41 ;  /* 0x0000002900297308 */ /* 0x000ff00000000800 */
[----:B------:R-:W-:Y:S08]  /*18450*/  MUFU.EX2 R37, R37 ;  /* 0x0000002500257308 */ /* 0x000ff00000000800 */
[----:B------:R-:W2:Y:S08]  /*18460*/  MUFU.EX2 R44, R44 ;  /* 0x0000002c002c7308 */ /* 0x000eb00000000800 */
        /* <DEDUP_REMOVED lines=10> */
[----:B------:R-:W-:Y:S02]  /*18510*/  R2UR UR6, R20 ;  /* 0x00000000140672ca */ /* 0x000fe400000e0000 */
[----:B------:R-:W-:Y:S01]  /*18520*/  R2UR UR7, R21 ;  /* 0x00000000150772ca */ /* 0x000fe200000e0000 */
[----:B------:R-:W-:Y:S01]  /*18530*/  IMAD.MOV.U32 R21, RZ, RZ, 0x40000040 ;  /* 0x40000040ff157424 */ /* 0x000fe200078e00ff */
[C---:B------:R-:W-:Y:S01]  /*18540*/  IADD3 R20, R10.reuse, 0x300, RZ ;  /* 0x000003000a147810 */ /* 0x040fe20007ffe0ff */
[----:B------:R-:W-:Y:S01]  /*18550*/  VIADD R10, R10, 0x380 ;  /* 0x000003800a0a7836 */ /* 0x000fe20000000000 */
[----:B------:R-:W-:Y:S08]  /*18560*/  MUFU.EX2 R168, R168 ;  /* 0x000000a800a87308 */ /* 0x000ff00000000800 */
[----:B------:R-:W-:Y:S08]  /*18570*/  MUFU.EX2 R170, R170 ;  /* 0x000000aa00aa7308 */ /* 0x000ff00000000800 */
[----:B------:R-:W-:Y:S08]  /*18580*/  MUFU.EX2 R48, R48 ;  /* 0x0000003000307308 */ /* 0x000ff00000000800 */
[----:B------:R-:W3:Y:S01]  /*18590*/  MUFU.EX2 R52, R52 ;  /* 0x0000003400347308 */ /* 0x000ee20000000800 */
[----:B------:R-:W-:-:S02]  /*185a0*/  WARPGROUP.DEPBAR.LE gsb0, 0x0 ;  /* 0x00008000000079c5 */ /* 0x000fc40000010000 */
        /* <DEDUP_REMOVED lines=20> */
[----:B------:R-:W-:Y:S01]  /*186f0*/  R2UR UR6, R10 ;  /* 0x000000000a0672ca */ /* 0x000fe200000e0000 */
[-CC-:B------:R-:W-:Y:S01]  /*18700*/  FFMA.FTZ R181, R26, R0.reuse, -R13.reuse ;  /* 0x000000001ab57223 */ /* 0x180fe2000001080d */
[-CC-:B------:R-:W-:Y:S01]  /*18710*/  FFMA.FTZ R26, R27, R0.reuse, -R13.reuse ;  /* 0x000000001b1a7223 */ /* 0x180fe2000001080d */
[----:B------:R4:W-:Y:S01]  /*18720*/  MUFU.EX2 R2, R11 ;  /* 0x0000000b00027308 */ /* 0x0009e20000000800 */
[----:B------:R-:W-:Y:S01]  /*18730*/  FFMA.FTZ R183, R30, R0, -R13 ;  /* 0x000000001eb77223 */ /* 0x000fe2000001080d */
[----:B------:R-:W-:-:S02]  /*18740*/  @!P1 IMAD R10, R14, 0x8, R18 ;  /* 0x000000080e0a9824 */ /* 0x000fc400078e0212 */
[-CC-:B------:R-:W-:Y:S01]  /*18750*/  FFMA.FTZ R60, R31, R0.reuse, -R13.reuse ;  /* 0x000000001f3c7223 */ /* 0x180fe2000001080d */
[-CC-:B------:R-:W-:Y:S01]  /*18760*/  FFMA.FTZ R177, R34, R0.reuse, -R13.reuse ;  /* 0x0000000022b17223 */ /* 0x180fe2000001080d */
[-CC-:B------:R-:W-:Y:S01]  /*18770*/  FFMA.FTZ R30, R35, R0.reuse, -R13.reuse ;  /* 0x00000000231e7223 */ /* 0x180fe2000001080d */
[----:B------:R-:W-:Y:S02]  /*18780*/  @!P1 VIADD R10, R10, 0x34840 ;  /* 0x000348400a0a9836 */ /* 0x000fe40000000000 */
[-CC-:B------:R-:W-:Y:S01]  /*18790*/  FFMA.FTZ R179, R38, R0.reuse, -R13.reuse ;  /* 0x0000000026b37223 */ /* 0x180fe2000001080d */
[----:B------:R-:W-:Y:S01]  /*187a0*/  MUFU.EX2 R181, R181 ;  /* 0x000000b500b57308 */ /* 0x000fe20000000800 */
[----:B----4-:R-:W-:Y:S01]  /*187b0*/  MOV R11, 0x40000040 ;  /* 0x40000040000b7802 */ /* 0x010fe20000000f00 */
[-CC-:B------:R-:W-:Y:S01]  /*187c0*/  FFMA.FTZ R38, R39, R0.reuse, -R13.reuse ;  /* 0x0000000027267223 */ /* 0x180fe2000001080d */
[-CC-:B------:R-:W-:Y:S01]  /*187d0*/  FFMA.FTZ R173, R42, R0.reuse, -R13.reuse ;  /* 0x000000002aad7223 */ /* 0x180fe2000001080d */
[-CC-:B------:R-:W-:Y:S01]  /*187e0*/  FFMA.FTZ R169, R50, R0.reuse, -R13.reuse ;  /* 0x0000000032a97223 */ /* 0x180fe2000001080d */
[----:B------:R-:W-:Y:S01]  /*187f0*/  R2UR UR7, R11 ;  /* 0x000000000b0772ca */ /* 0x000fe200000e0000 */
[-CC-:B------:R-:W-:Y:S01]  /*18800*/  FFMA.FTZ R64, R43, R0.reuse, -R13.reuse ;  /* 0x000000002b407223 */ /* 0x180fe2000001080d */
[----:B------:R-:W-:Y:S01]  /*18810*/  @!P1 PRMT R11, RZ, 0x654, R10 ;  /* 0x00000654ff0b9816 */ /* 0x000fe2000000000a */
[----:B------:R-:W-:Y:S01]  /*18820*/  MUFU.EX2 R26, R26 ;  /* 0x0000001a001a7308 */ /* 0x000fe20000000800 */
[-C--:B------:R-:W-:Y:S01]  /*18830*/  FFMA.FTZ R171, R54, R0.reuse, -R13 ;  /* 0x0000000036ab7223 */ /* 0x080fe2000001080d */
[----:B-1----:R-:W-:Y:S01]  /*18840*/  FADD.FTZ R54, R176, R7 ;  /* 0x00000007b0367221 */ /* 0x002fe20000010000 */
        /* <DEDUP_REMOVED lines=16> */
[----:B------:R-:W-:Y:S01]  /*18950*/  FFMA.FTZ R86, R86, R0, -R13 ;  /* 0x0000000056567223 */ /* 0x000fe2000001080d */
[----:B0-----:R-:W-:-:S04]  /*18960*/  F2FP.F16.F32.PACK_AB R176, R25, R176 ;  /* 0x000000b019b0723e */ /* 0x001fc800000000ff */
        /* <DEDUP_REMOVED lines=15> */
[----:B------:R-:W-:Y:S01]  /*18a60*/  FFMA.FTZ R157, R74, R0, -R13 ;  /* 0x000000004a9d7223 */ /* 0x000fe2000001080d */
[----:B--2---:R-:W-:Y:S02]  /*18a70*/  F2FP.F16.F32.PACK_AB R156, R44, R37 ;  /* 0x000000252c9c723e */ /* 0x004fe400000000ff */
[----:B---3--:R-:W-:Y:S01]  /*18a80*/  F2FP.F16.F32.PACK_AB R158, R52, R49 ;  /* 0x00000031349e723e */ /* 0x008fe200000000ff */
[----:B------:R-:W-:Y:S01]  /*18a90*/  MUFU.EX2 R10, R59 ;  /* 0x0000003b000a7308 */ /* 0x000fe20000000800 */
[----:B------:R-:W-:Y:S07]  /*18aa0*/  HGMMA.64x128x16.F32 R88, R152, gdesc[UR4].tnspB, R88, gsb0 ;  /* 0x41e0000498587df0 */ /* 0x000fee0008000858 */
        /* <DEDUP_REMOVED lines=9> */
[----:B------:R-:W1:Y:S01]  /*18b40*/  MUFU.EX2 R83, R83 ;  /* 0x0000005300537308 */ /* 0x000e620000000800 */
[----:B0-----:R-:W-:-:S07]  /*18b50*/  F2FP.F16.F32.PACK_AB R159, R79, R78 ;  /* 0x0000004e4f9f723e */ /* 0x001fce00000000ff */
[----:B------:R-:W-:Y:S01]  /*18b60*/  MUFU.EX2 R86, R86 ;  /* 0x0000005600567308 */ /* 0x000fe20000000800 */
[----:B------:R-:W-:Y:S02]  /*18b70*/  WARPGROUP.DEPBAR.LE gsb0, 0x0 ;  /* 0x00008000000079c5 */ /* 0x000fe40000010000 */
[----:B------:R0:W-:Y:S01]  /*18b80*/  @!P1 SYNCS.ARRIVE.TRANS64.RED.A1T0 RZ, [R11+URZ], RZ ;  /* 0x000000ff0bff99a7 */ /* 0x0001e2000810043f */
[----:B------:R-:W-:Y:S02]  /*18b90*/  F2FP.F16.F32.PACK_AB R154, R20, R57 ;  /* 0x00000039149a723e */ /* 0x000fe400000000ff */
[----:B------:R-:W-:Y:S02]  /*18ba0*/  F2FP.F16.F32.PACK_AB R152, R56, R53 ;  /* 0x000000353898723e */ /* 0x000fe400000000ff */
[----:B-1----:R-:W-:Y:S01]  /*18bb0*/  F2FP.F16.F32.PACK_AB R153, R83, R82 ;  /* 0x000000525399723e */ /* 0x002fe200000000ff */
[----:B0-----:R-:W-:Y:S01]  /*18bc0*/  FFMA.FTZ R11, R2, R6, R181 ;  /* 0x00000006020b7223 */ /* 0x001fe200000100b5 */
[----:B------:R-:W-:Y:S01]  /*18bd0*/  FFMA.FTZ R6, R63, R0, -R13 ;  /* 0x000000003f067223 */ /* 0x000fe2000001080d */
[C---:B------:R-:W-:Y:S01]  /*18be0*/  F2FP.F16.F32.PACK_AB R181, R26.reuse, R181 ;  /* 0x000000b51ab5723e */ /* 0x040fe200000000ff */
[----:B------:R0:W-:Y:S01]  /*18bf0*/  @!P1 SYNCS.ARRIVE.TRANS64.RED.A1T0 RZ, [R15+URZ], RZ ;  /* 0x000000ff0fff99a7 */ /* 0x0001e2000810043f */
[----:B------:R-:W-:-:S03]  /*18c00*/  FADD.FTZ R14, R26, R11 ;  /* 0x0000000b1a0e7221 */ /* 0x000fc60000010000 */
[----:B------:R-:W-:Y:S01]  /*18c10*/  MUFU.EX2 R6, R6 ;  /* 0x0000000600067308 */ /* 0x000fe20000000800 */
[----:B------:R-:W-:Y:S01]  /*18c20*/  FADD.FTZ R11, R183, R14 ;  /* 0x0000000eb70b7221 */ /* 0x000fe20000010000 */
[-C--:B------:R-:W-:Y:S01]  /*18c30*/  FFMA.FTZ R14, R67, R0.reuse, -R13 ;  /* 0x00000000430e7223 */ /* 0x080fe2000001080d */
[C---:B------:R-:W-:Y:S01]  /*18c40*/  F2FP.F16.F32.PACK_AB R183, R60.reuse, R183 ;  /* 0x000000b73cb7723e */ /* 0x040fe200000000ff */
[----:B0-----:R-:W-:Y:S02]  /*18c50*/  IMAD.MOV.U32 R15, RZ, RZ, R188 ;  /* 0x000000ffff0f7224 */ /* 0x001fe400078e00bc */
[----:B------:R-:W-:Y:S01]  /*18c60*/  FADD.FTZ R50, R60, R11 ;  /* 0x0000000b3c327221 */ /* 0x000fe20000010000 */
[----:B------:R-:W-:Y:S01]  /*18c70*/  FADD.FTZ R11, R25, R54 ;  /* 0x00000036190b7221 */ /* 0x000fe20000010000 */
[----:B------:R-:W-:Y:S02]  /*18c80*/  MUFU.EX2 R14, R14 ;  /* 0x0000000e000e7308 */ /* 0x000fe40000000800 */
[----:B------:R-:W-:Y:S01]  /*18c90*/  FADD.FTZ R7, R177, R50 ;  /* 0x00000032b1077221 */ /* 0x000fe20000010000 */
[----:B------:R-:W-:Y:S01]  /*18ca0*/  FADD.FTZ R58, R178, R11 ;  /* 0x0000000bb23a7221 */ /* 0x000fe20000010000 */
[-CC-:B------:R-:W-:Y:S01]  /*18cb0*/  FFMA.FTZ R50, R71, R0.reuse, -R13.reuse ;  /* 0x0000000047327223 */ /* 0x180fe2000001080d */
[----:B------:R-:W-:Y:S01]  /*18cc0*/  FFMA.FTZ R13, R87, R0, -R13 ;  /* 0x00000000570d7223 */ /* 0x000fe2000001080d */
[C---:B------:R-:W-:Y:S01]  /*18cd0*/  FADD.FTZ R54, R30.reuse, R7 ;  /* 0x000000071e367221 */ /* 0x040fe20000010000 */
[----:B------:R-:W-:Y:S01]  /*18ce0*/  FADD.FTZ R11, R33, R58 ;  /* 0x0000003a210b7221 */ /* 0x000fe20000010000 */
[----:B------:R-:W-:-:S02]  /*18cf0*/  F2FP.F16.F32.PACK_AB R177, R30, R177 ;  /* 0x000000b11eb1723e */ /* 0x000fc400000000ff */
[----:B------:R-:W-:Y:S01]  /*18d00*/  FADD.FTZ R7, R179, R54 ;  /* 0x00000036b3077221 */ /* 0x000fe20000010000 */
[----:B------:R-:W-:Y:S01]  /*18d10*/  FADD.FTZ R58, R172, R11 ;  /* 0x0000000bac3a7221 */ /* 0x000fe20000010000 */
[----:B------:R-:W-:Y:S01]  /*18d20*/  MUFU.EX2 R50, R50 ;  /* 0x0000003200327308 */ /* 0x000fe20000000800 */
[----:B------:R-:W-:Y:S01]  /*18d30*/  F2FP.F16.F32.PACK_AB R178, R33, R178 ;  /* 0x000000b221b2723e */ /* 0x000fe200000000ff */
[C---:B------:R-:W-:Y:S01]  /*18d40*/  FADD.FTZ R54, R38.reuse, R7 ;  /* 0x0000000726367221 */ /* 0x040fe20000010000 */
[----:B------:R-:W-:Y:S01]  /*18d50*/  FADD.FTZ R11, R29, R58 ;  /* 0x0000003a1d0b7221 */ /* 0x000fe20000010000 */
[----:B------:R-:W-:Y:S02]  /*18d60*/  F2FP.F16.F32.PACK_AB R179, R38, R179 ;  /* 0x000000b326b3723e */ /* 0x000fe400000000ff */
[----:B------:R-:W-:Y:S01]  /*18d70*/  FADD.FTZ R7, R173, R54 ;  /* 0x00000036ad077221 */ /* 0x000fe20000010000 */
[----:B------:R-:W-:Y:S01]  /*18d80*/  FADD.FTZ R11, R174, R11 ;  /* 0x0000000bae0b7221 */ /* 0x000fe20000010000 */
[----:B------:R-:W0:Y:S01]  /*18d90*/  MUFU.EX2 R13, R13 ;  /* 0x0000000d000d7308 */ /* 0x000e220000000800 */
[----:B------:R-:W-:Y:S01]  /*18da0*/  F2FP.F16.F32.PACK_AB R172, R29, R172 ;  /* 0x000000ac1dac723e */ /* 0x000fe200000000ff */
        /* <DEDUP_REMOVED lines=14> */
[----:B0-----:R-:W-:Y:S02]  /*18e90*/  F2FP.F16.F32.PACK_AB R155, R13, R86 ;  /* 0x000000560d9b723e */ /* 0x001fe400000000ff */
        /* <DEDUP_REMOVED lines=9> */
[C---:B------:R-:W-:Y:S02]  /*18f30*/  F2FP.F16.F32.PACK_AB R165, R10.reuse, R165 ;  /* 0x000000a50aa5723e */ /* 0x040fe400000000ff */
        /* <DEDUP_REMOVED lines=16> */
[----:B------:R-:W-:Y:S02]  /*19040*/  F2FP.F16.F32.PACK_AB R161, R14, R161 ;  /* 0x000000a10ea1723e */ /* 0x000fe400000000ff */
[----:B------:R-:W-:Y:S01]  /*19050*/  F2FP.F16.F32.PACK_AB R162, R41, R162 ;  /* 0x000000a229a2723e */ /* 0x000fe200000000ff */
[C---:B------:R-:W-:Y:S01]  /*19060*/  FADD.FTZ R10, R50.reuse, R7 ;  /* 0x00000007320a7221 */ /* 0x040fe20000010000 */
[----:B------:R-:W-:Y:S01]  /*19070*/  FADD.FTZ R7, R37, R26 ;  /* 0x0000001a25077221 */ /* 0x000fe20000010000 */
[----:B------:R-:W-:Y:S02]  /*19080*/  F2FP.F16.F32.PACK_AB R163, R50, R163 ;  /* 0x000000a332a3723e */ /* 0x000fe400000000ff */
[----:B------:R-:W-:Y:S01]  /*19090*/  FADD.FTZ R11, R157, R10 ;  /* 0x0000000a9d0b7221 */ /* 0x000fe20000010000 */
[----:B------:R-:W-:Y:S01]  /*190a0*/  FADD.FTZ R6, R44, R7 ;  /* 0x000000072c067221 */ /* 0x000fe20000010000 */
[----:B0-----:R-:W-:-:S02]  /*190b0*/  F2FP.F16.F32.PACK_AB R157, R12, R157 ;  /* 0x0000009d0c9d723e */ /* 0x001fc400000000ff */
        /* <DEDUP_REMOVED lines=13> */
[----:B------:R-:W-:Y:S02]  /*19190*/  MOV R20, R185 ;  /* 0x000000b900147202 */ /* 0x000fe40000000f00 */
[----:B------:R-:W-:Y:S01]  /*191a0*/  FADD.FTZ R6, R13, R11 ;  /* 0x0000000b0d067221 */ /* 0x000fe20000010000 */
[----:B------:R-:W-:Y:S01]  /*191b0*/  IMAD.MOV.U32 R13, RZ, RZ, R5 ;  /* 0x000000ffff0d7224 */ /* 0x000fe200078e0005 */
[----:B------:R-:W-:Y:S06]  /*191c0*/  @P2 BRA `(.L_x_2408) ;  /* 0xffffffd800d02947 */ /* 0x000fec000383ffff */
.L_x_2397:
[----:B------:R-:W-:Y:S05]  /*191d0*/  BSYNC B0 ;  /* 0x0000000000007941 */ /* 0x000fea0003800000 */
.L_x_2396:
        /* <DEDUP_REMOVED lines=67> */
.L_x_2409:
[----:B------:R-:W-:Y:S02]  /*19610*/  LEA R12, R185, R18, 0x3 ;  /* 0x00000012b90c7211 */ /* 0x000fe400078e18ff */
[----:B------:R-:W-:-:S04]  /*19620*/  SHF.L.U32 R3, R188, 0x1f, RZ ;  /* 0x0000001fbc037819 */ /* 0x000fc800000006ff */
[----:B------:R0:W1:Y:S01]  /*19630*/  SYNCS.PHASECHK.TRANS64.TRYWAIT P2, [R12+URZ+0x34850], R3 ;  /* 0x034850030c0075a7 */ /* 0x000062000804017f */
[----:B------:R-:W-:Y:S05]  /*19640*/  @!P0 BRA `(.L_x_2410) ;  /* 0x0000000000048947 */ /* 0x000fea0003800000 */
[----:B------:R-:W-:Y:S01]  /*19650*/  BPT.TRAP 0x1 ;  /* 0x000000040000795c */ /* 0x000fe20000300000 */
.L_x_2410:
        /* <DEDUP_REMOVED lines=9> */
.L_x_2412:
[----:B------:R-:W-:Y:S05]  /*196f0*/  BSYNC B0 ;  /* 0x0000000000007941 */ /* 0x000fea0003800000 */
.L_x_2411:
[----:B01----:R-:W-:Y:S01]  /*19700*/  MOV R3, 0x40000040 ;  /* 0x4000004000037802 */ /* 0x003fe20000000f00 */
[----:B------:R-:W-:Y:S01]  /*19710*/  WARPGROUP.ARRIVE ;  /* 0x00000000000079c5 */ /* 0x000fe20000000000 */
[C---:B------:R-:W-:Y:S01]  /*19720*/  R2UR UR6, R2.reuse ;  /* 0x00000000020672ca */ /* 0x040fe200000e0000 */
[----:B------:R-:W-:Y:S01]  /*19730*/  VIADD R8, R2, 0x80 ;  /* 0x0000008002087836 */ /* 0x000fe20000000000 */
[----:B------:R-:W-:Y:S01]  /*19740*/  R2UR UR7, R3 ;  /* 0x00000000030772ca */ /* 0x000fe200000e0000 */
[----:B------:R-:W-:Y:S01]  /*19750*/  IMAD.MOV.U32 R9, RZ, RZ, 0x40000040 ;  /* 0x40000040ff097424 */ /* 0x000fe200078e00ff */
[----:B------:R-:W-:Y:S01]  /*19760*/  IADD3 R185, R185, 0x1, RZ ;  /* 0x00000001b9b97810 */ /* 0x000fe20007ffe0ff */
[----:B------:R-:W-:Y:S01]  /*19770*/  IMAD.MOV.U32 R3, RZ, RZ, 0x40000040 ;  /* 0x40000040ff037424 */ /* 0x000fe200078e00ff */
[----:B------:R-:W-:Y:S01]  /*19780*/  IADD3 R209, R209, 0x1, RZ ;  /* 0x00000001d1d17810 */ /* 0x000fe20007ffe0ff */
[----:B------:R-:W-:Y:S01]  /*19790*/  @!P1 VIADD R11, R12, 0x34860 ;  /* 0x000348600c0b9836 */ /* 0x000fe20000000000 */
[----:B------:R-:W-:-:S04]  /*197a0*/  ISETP.NE.AND P0, PT, R185, 0x2, PT ;  /* 0x00000002b900780c */ /* 0x000fc80003f05270 */
[----:B------:R-:W-:Y:S02]  /*197b0*/  @!P1 PRMT R11, RZ, 0x654, R11 ;  /* 0x00000654ff0b9816 */ /* 0x000fe4000000000b */
[----:B------:R-:W-:Y:S01]  /*197c0*/  SEL R185, R185, RZ, P0 ;  /* 0x000000ffb9b97207 */ /* 0x000fe20000000000 */
        /* <DEDUP_REMOVED lines=30> */
[C---:B------:R-:W-:Y:S01]  /*199b0*/  VIADD R8, R2.reuse, 0x300 ;  /* 0x0000030002087836 */ /* 0x040fe20000000000 */
[----:B------:R-:W-:Y:S01]  /*199c0*/  R2UR UR7, R9 ;  /* 0x00000000090772ca */ /* 0x000fe200000e0000 */
[----:B------:R-:W-:Y:S01]  /*199d0*/  VIADD R2, R2, 0x380 ;  /* 0x0000038002027836 */ /* 0x000fe20000000000 */
[----:B------:R-:W-:Y:S01]  /*199e0*/  MOV R9, 0x40000040 ;  /* 0x4000004000097802 */ /* 0x000fe20000000f00 */
[----:B------:R-:W-:Y:S02]  /*199f0*/  WARPGROUP.DEPBAR.LE gsb0, 0x0 ;  /* 0x00008000000079c5 */ /* 0x000fe40000010000 */
[----:B------:R-:W-:-:S08]  /*19a00*/  WARPGROUP.ARRIVE ;  /* 0x00000000000079c5 */ /* 0x000fd00000000000 */
        /* <DEDUP_REMOVED lines=8> */
[----:B------:R-:W0:Y:S04]  /*19a90*/  SHFL.BFLY PT, R2, R7, 0x2, 0x1f ;  /* 0x0c401f0007027f89 */ /* 0x000e2800000e0000 */
[----:B------:R-:W1:Y:S01]  /*19aa0*/  SHFL.BFLY PT, R3, R6, 0x2, 0x1f ;  /* 0x0c401f0006037f89 */ /* 0x000e6200000e0000 */
[----:B0-----:R-:W-:Y:S01]  /*19ab0*/  FADD.FTZ R2, R2, R7 ;  /* 0x0000000702027221 */ /* 0x001fe20000010000 */
[----:B-1----:R-:W-:Y:S01]  /*19ac0*/  FADD.FTZ R8, R3, R6 ;  /* 0x0000000603087221 */ /* 0x002fe20000010000 */
[----:B------:R-:W-:-:S03]  /*19ad0*/  IMAD.MOV.U32 R6, RZ, RZ, RZ ;  /* 0x000000ffff067224 */ /* 0x000fc600078e00ff */
[----:B------:R-:W0:Y:S04]  /*19ae0*/  SHFL.BFLY PT, R3, R2, 0x1, 0x1f ;  /* 0x0c201f0002037f89 */ /* 0x000e2800000e0000 */
[----:B------:R-:W1:Y:S01]  /*19af0*/  SHFL.BFLY PT, R9, R8, 0x1, 0x1f ;  /* 0x0c201f0008097f89 */ /* 0x000e6200000e0000 */
[----:B0-----:R-:W-:Y:S01]  /*19b00*/  FADD.FTZ R13, R2, R3 ;  /* 0x00000003020d7221 */ /* 0x001fe20000010000 */
[----:B------:R-:W-:Y:S02]  /*19b10*/  SEL R3, RZ, 0x1, P0 ;  /* 0x00000001ff037807 */ /* 0x000fe40000000000 */
[----:B------:R-:W-:Y:S01]  /*19b20*/  MOV R2, 0xff800000 ;  /* 0xff80000000027802 */ /* 0x000fe20000000f00 */
[----:B-1----:R-:W-:Y:S01]  /*19b30*/  FADD.FTZ R14, R8, R9 ;  /* 0x00000009080e7221 */ /* 0x002fe20000010000 */
[----:B------:R-:W-:Y:S01]  /*19b40*/  FSETP.NE.FTZ.AND P2, PT, R13, RZ, PT ;  /* 0x000000ff0d00720b */ /* 0x000fe20003f55000 */
[----:B------:R-:W-:Y:S01]  /*19b50*/  IMAD.MOV.U32 R8, RZ, RZ, RZ ;  /* 0x000000ffff087224 */ /* 0x000fe200078e00ff */
[----:B------:R-:W-:Y:S01]  /*19b60*/  LOP3.LUT R188, R188, R3, RZ, 0x3c, !PT ;  /* 0x00000003bcbc7212 */ /* 0x000fe200078e3cff */
[----:B------:R-:W-:Y:S01]  /*19b70*/  IMAD.MOV.U32 R3, RZ, RZ, -0x800000 ;  /* 0xff800000ff037424 */ /* 0x000fe200078e00ff */
[----:B------:R-:W-:-:S09]  /*19b80*/  FSETP.NE.FTZ.AND P3, PT, R14, RZ, PT ;  /* 0x000000ff0e00720b */ /* 0x000fd20003f75000 */
[----:B------:R-:W0:Y:S01]  /*19b90*/  @P2 MUFU.LG2 R9, R13 ;  /* 0x0000000d00092308 */ /* 0x000e220000000c00 */
[----:B------:R-:W-:-:S03]  /*19ba0*/  @P2 FMUL.FTZ R7, R0, 0.69314718246459960938 ;  /* 0x3f31721800072820 */ /* 0x000fc60000410000 */
[----:B------:R-:W-:-:S04]  /*19bb0*/  @P3 FMUL.FTZ R15, R0, 0.69314718246459960938 ;  /* 0x3f317218000f3820 */ /* 0x000fc80000410000 */
[----:B------:R-:W1:Y:S08]  /*19bc0*/  @P3 MUFU.LG2 R10, R14 ;  /* 0x0000000e000a3308 */ /* 0x000e700000000c00 */
[----:B------:R-:W2:Y:S01]  /*19bd0*/  @P3 MUFU.RCP R8, R14 ;  /* 0x0000000e00083308 */ /* 0x000ea20000001000 */
[----:B0-----:R-:W-:-:S04]  /*19be0*/  @P2 FMUL.FTZ R0, R9, 0.69314718246459960938 ;  /* 0x3f31721809002820 */ /* 0x001fc80000410000 */
[----:B------:R-:W-:-:S03]  /*19bf0*/  @P2 FFMA.FTZ R2, R7, R4, R0 ;  /* 0x0000000407022223 */ /* 0x000fc60000010000 */
[----:B------:R-:W0:Y:S01]  /*19c00*/  @P2 MUFU.RCP R6, R13 ;  /* 0x0000000d00062308 */ /* 0x000e220000001000 */
[----:B-1----:R-:W-:-:S04]  /*19c10*/  @P3 FMUL.FTZ R10, R10, 0.69314718246459960938 ;  /* 0x3f3172180a0a3820 */ /* 0x002fc80000410000 */
[----:B------:R-:W-:Y:S01]  /*19c20*/  @P3 FFMA.FTZ R3, R15, R5, R10 ;  /* 0x000000050f033223 */ /* 0x000fe2000001000a */
[----:B------:R-:W-:Y:S02]  /*19c30*/  WARPGROUP.DEPBAR.LE gsb0, 0x0 ;  /* 0x00008000000079c5 */ /* 0x000fe40000010000 */
[----:B------:R-:W-:-:S06]  /*19c40*/  WARPGROUP.ARRIVE ;  /* 0x00000000000079c5 */ /* 0x000fcc0000000000 */
[----:B------:R-:W-:Y:S03]  /*19c50*/  HGMMA.64x128x16.F32 R24, R152, gdesc[UR4].tnspB, R24, gsb0 ;  /* 0x41e0000498187df0 */ /* 0x000fe60008000818 */
[----:B------:R-:W-:Y:S02]  /*19c60*/  WARPGROUP.DEPBAR.LE gsb0, 0x0 ;  /* 0x00008000000079c5 */ /* 0x000fe40000010000 */
[-C--:B--2---:R-:W-:Y:S01]  /*19c70*/  FMUL.FTZ R95, R26, R8.reuse ;  /* 0x000000081a5f7220 */ /* 0x084fe20000410000 */
[----:B------:R-:W-:Y:S01]  /*19c80*/  FMUL.FTZ R93, R30, R8 ;  /* 0x000000081e5d7220 */ /* 0x000fe20000410000 */
[----:B------:R1:W-:Y:S01]  /*19c90*/  @!P1 SYNCS.ARRIVE.TRANS64.RED.A1T0 RZ, [R11+URZ], RZ ;  /* 0x000000ff0bff99a7 */ /* 0x0003e2000810043f */
[-C--:B0-----:R-:W-:Y:S01]  /*19ca0*/  FMUL.FTZ R10, R28, R6.reuse ;  /* 0x000000061c0a7220 */ /* 0x081fe20000410000 */
[----:B------:R-:W-:Y:S01]  /*19cb0*/  FMUL.FTZ R0, R32, R6 ;  /* 0x0000000620007220 */ /* 0x000fe20000410000 */
[-C--:B------:R-:W-:Y:S01]  /*19cc0*/  FMUL.FTZ R26, R31, R8.reuse ;  /* 0x000000081f1a7220 */ /* 0x080fe20000410000 */
[----:B------:R-:W-:Y:S01]  /*19cd0*/  FMUL.FTZ R30, R35, R8 ;  /* 0x00000008231e7220 */ /* 0x000fe20000410000 */
[-C--:B------:R-:W-:Y:S01]  /*19ce0*/  FMUL.FTZ R24, R24, R6.reuse ;  /* 0x0000000618187220 */ /* 0x080fe20000410000 */
        /* <DEDUP_REMOVED lines=58> */
.L_x_2308:
        /* <DEDUP_REMOVED lines=22> */
[C---:B------:R-:W-:Y:S01]  /*1a1f0*/  IADD3 R79, P5, R8.reuse, 0x40, RZ ;  /* 0x00000040084f7810 */ /* 0x040fe20007fbe0ff */
[----:B------:R-:W-:Y:S01]  /*1a200*/  IMAD.X R5, RZ, RZ, R9, P6 ;  /* 0x000000ffff057224 */ /* 0x000fe200030e0609 */
[C---:B------:R-:W-:Y:S02]  /*1a210*/  IADD3 R97, P4, R8.reuse, 0x60, RZ ;  /* 0x0000006008617810 */ /* 0x040fe40007f9e0ff */
[----:B------:R-:W-:-:S02]  /*1a220*/  IADD3 R99, P3, R8, 0x4000, RZ ;  /* 0x0000400008637810 */ /* 0x000fc40007f7e0ff */
[C---:B------:R-:W-:Y:S01]  /*1a230*/  IADD3 R101, P2, R8.reuse, 0x4020, RZ ;  /* 0x0000402008657810 */ /* 0x040fe20007f5e0ff */
[--C-:B------:R-:W-:Y:S01]  /*1a240*/  IMAD.X R13, RZ, RZ, R9.reuse, P4 ;  /* 0x000000ffff0d7224 */ /* 0x100fe200020e0609 */
[C---:B------:R-:W-:Y:S02]  /*1a250*/  IADD3 R103, P1, R8.reuse, 0x4040, RZ ;  /* 0x0000404008677810 */ /* 0x040fe40007f3e0ff */
[----:B------:R-:W-:Y:S02]  /*1a260*/  IADD3 R105, P0, R8, 0x4060, RZ ;  /* 0x0000406008697810 */ /* 0x000fe40007f1e0ff */
[----:B------:R-:W-:Y:S01]  /*1a270*/  LOP3.LUT R8, R15, R8, RZ, 0x3c, !PT ;  /* 0x000000080f087212 */ /* 0x000fe200078e3cff */
[--C-:B------:R-:W-:Y:S01]  /*1a280*/  IMAD.X R15, RZ, RZ, R9.reuse, P3 ;  /* 0x000000ffff0f7224 */ /* 0x100fe200018e0609 */
[-C--:B------:R-:W-:Y:S01]  /*1a290*/  IADD3.X R7, RZ, R9.reuse, RZ, P5, !PT ;  /* 0x00000009ff077210 */ /* 0x080fe20002ffe4ff */
[--C-:B------:R-:W-:Y:S01]  /*1a2a0*/  IMAD.X R27, RZ, RZ, R9.reuse, P1 ;  /* 0x000000ffff1b7224 */ /* 0x100fe200008e0609 */
[----:B------:R-:W-:Y:S01]  /*1a2b0*/  IADD3.X R25, RZ, R9, RZ, P2, !PT ;  /* 0x00000009ff197210 */ /* 0x000fe200017fe4ff */
[----:B------:R-:W-:Y:S01]  /*1a2c0*/  IMAD.X R29, RZ, RZ, R9, P0 ;  /* 0x000000ffff1d7224 */ /* 0x000fe200000e0609 */
[----:B------:R-:W-:-:S02]  /*1a2d0*/  LOP3.LUT R4, R71, 0x380, RZ, 0xc0, !PT ;  /* 0x0000038047047812 */ /* 0x000fc400078ec0ff */
[----:B------:R-:W-:Y:S02]  /*1a2e0*/  LOP3.LUT R6, R79, 0x380, RZ, 0xc0, !PT ;  /* 0x000003804f067812 */ /* 0x000fe400078ec0ff */
[----:B------:R-:W-:Y:S02]  /*1a2f0*/  MOV R90, R8 ;  /* 0x00000008005a7202 */ /* 0x000fe40000000f00 */
[----:B------:R-:W-:Y:S02]  /*1a300*/  F2FP.F16.F32.PACK_AB R9, R28, R95 ;  /* 0x0000005f1c09723e */ /* 0x000fe400000000ff */
[----:B------:R-:W-:Y:S02]  /*1a310*/  LOP3.LUT R28, R103, 0x380, RZ, 0xc0, !PT ;  /* 0x00000380671c7812 */ /* 0x000fe400078ec0ff */
[----:B------:R-:W-:Y:S02]  /*1a320*/  LOP3.LUT R34, R105, 0x380, RZ, 0xc0, !PT ;  /* 0x0000038069227812 */ /* 0x000fe400078ec0ff */
[----:B------:R-:W-:-:S02]  /*1a330*/  SHF.R.U64 R4, R4, 0x3, RZ ;  /* 0x0000000304047819 */ /* 0x000fc400000012ff */
[----:B------:R-:W-:Y:S02]  /*1a340*/  SHF.R.U64 R6, R6, 0x3, RZ ;  /* 0x0000000306067819 */ /* 0x000fe400000012ff */
[----:B------:R-:W-:Y:S02]  /*1a350*/  LOP3.LUT R12, R97, 0x380, RZ, 0xc0, !PT ;  /* 0x00000380610c7812 */ /* 0x000fe400078ec0ff */
[----:B------:R-:W-:Y:S02]  /*1a360*/  LOP3.LUT R14, R99, 0x380, RZ, 0xc0, !PT ;  /* 0x00000380630e7812 */ /* 0x000fe400078ec0ff */
[----:B------:R-:W-:Y:S01]  /*1a370*/  F2FP.F16.F32.PACK_AB R8, R89, R24 ;  /* 0x000000185908723e */ /* 0x000fe200000000ff */
[----:B------:R-:W-:Y:S01]  /*1a380*/  BAR.SYNC.DEFER_BLOCKING 0x1, 0x100 ;  /* 0x0044000000007b1d */ /* 0x000fe20000010000 */
[----:B------:R-:W-:Y:S02]  /*1a390*/  SHF.R.U64 R28, R28, 0x3, RZ ;  /* 0x000000031c1c7819 */ /* 0x000fe400000012ff */
[----:B------:R-:W-:-:S02]  /*1a3a0*/  LOP3.LUT R24, R101, 0x380, RZ, 0xc0, !PT ;  /* 0x0000038065187812 */ /* 0x000fc400078ec0ff */
[----:B------:R-:W-:Y:S02]  /*1a3b0*/  SHF.R.U64 R34, R34, 0x3, RZ ;  /* 0x0000000322227819 */ /* 0x000fe400000012ff */
[----:B------:R-:W-:Y:S02]  /*1a3c0*/  LOP3.LUT R4, R4, R71, RZ, 0x3c, !PT ;  /* 0x0000004704047212 */ /* 0x000fe400078e3cff */
[----:B------:R-:W-:Y:S02]  /*1a3d0*/  LOP3.LUT R6, R6, R79, RZ, 0x3c, !PT ;  /* 0x0000004f06067212 */ /* 0x000fe400078e3cff */
[----:B------:R-:W-:Y:S02]  /*1a3e0*/  SHF.R.U64 R12, R12, 0x3, RZ ;  /* 0x000000030c0c7819 */ /* 0x000fe400000012ff */
[----:B------:R-:W-:Y:S02]  /*1a3f0*/  SHF.R.U64 R14, R14, 0x3, RZ ;  /* 0x000000030e0e7819 */ /* 0x000fe400000012ff */
[----:B------:R-:W-:-:S02]  /*1a400*/  LOP3.LUT R26, R28, R103, RZ, 0x3c, !PT ;  /* 0x000000671c1a7212 */ /* 0x000fc400078e3cff */
[----:B------:R-:W-:Y:S02]  /*1a410*/  SHF.R.U64 R24, R24, 0x3, RZ ;  /* 0x0000000318187819 */ /* 0x000fe400000012ff */
[----:B------:R-:W-:Y:S02]  /*1a420*/  LOP3.LUT R28, R34, R105, RZ, 0x3c, !PT ;  /* 0x00000069221c7212 */ /* 0x000fe400078e3cff */
[----:B------:R-:W-:Y:S02]  /*1a430*/  MOV R89, R4 ;  /* 0x0000000400597202 */ /* 0x000fe40000000f00 */
[----:B------:R-:W-:Y:S01]  /*1a440*/  MOV R34, R6 ;  /* 0x0000000600227202 */ /* 0x000fe20000000f00 */
[----:B------:R2:W-:Y:S01]  /*1a450*/  STSM.16.M88.4 [R90], R8 ;  /* 0x000000085a007844 */ /* 0x0005e20000000200 */
[----:B------:R-:W-:Y:S02]  /*1a460*/  F2FP.F16.F32.PACK_AB R4, R33, R0 ;  /* 0x000000002104723e */ /* 0x000fe400000000ff */
[----:B------:R-:W-:-:S02]  /*1a470*/  F2FP.F16.F32.PACK_AB R5, R30, R91 ;  /* 0x0000005b1e05723e */ /* 0x000fc400000000ff */
[----:B------:R-:W-:Y:S02]  /*1a480*/  F2FP.F16.F32.PACK_AB R6, R37, R36 ;  /* 0x000000242506723e */ /* 0x000fe400000000ff */
[----:B------:R-:W-:Y:S02]  /*1a490*/  F2FP.F16.F32.PACK_AB R7, R39, R38 ;  /* 0x000000262707723e */ /* 0x000fe400000000ff */
[----:B------:R-:W-:Y:S02]  /*1a4a0*/  LOP3.LUT R12, R12, R97, RZ, 0x3c, !PT ;  /* 0x000000610c0c7212 */ /* 0x000fe400078e3cff */
[----:B------:R-:W-:Y:S01]  /*1a4b0*/  LOP3.LUT R14, R14, R99, RZ, 0x3c, !PT ;  /* 0x000000630e0e7212 */ /* 0x000fe200078e3cff */
[----:B------:R-:W-:Y:S01]  /*1a4c0*/  STSM.16.M88.4 [R89], R4 ;  /* 0x0000000459007844 */ /* 0x000fe20000000200 */
[----:B------:R-:W-:Y:S02]  /*1a4d0*/  LOP3.LUT R24, R24, R101, RZ, 0x3c, !PT ;  /* 0x0000006518187212 */ /* 0x000fe400078e3cff */
[----:B------:R-:W-:-:S02]  /*1a4e0*/  MOV R88, R12 ;  /* 0x0000000c00587202 */ /* 0x000fc40000000f00 */
[----:B--2---:R-:W-:Y:S02]  /*1a4f0*/  F2FP.F16.F32.PACK_AB R8, R41, R40 ;  /* 0x000000282908723e */ /* 0x004fe400000000ff */
[----:B------:R-:W-:Y:S02]  /*1a500*/  F2FP.F16.F32.PACK_AB R9, R43, R42 ;  /* 0x0000002a2b09723e */ /* 0x000fe400000000ff */
[----:B------:R-:W-:Y:S02]  /*1a510*/  F2FP.F16.F32.PACK_AB R10, R45, R44 ;  /* 0x0000002c2d0a723e */ /* 0x000fe400000000ff */
[----:B------:R-:W-:Y:S02]  /*1a520*/  F2FP.F16.F32.PACK_AB R11, R47, R46 ;  /* 0x0000002e2f0b723e */ /* 0x000fe400000000ff */
[----:B------:R-:W-:Y:S02]  /*1a530*/  MOV R79, R14 ;  /* 0x0000000e004f7202 */ /* 0x000fe40000000f00 */
[----:B------:R-:W-:Y:S01]  /*1a540*/  MOV R72, R24 ;  /* 0x0000001800487202 */ /* 0x000fe20000000f00 */
[----:B------:R2:W-:Y:S01]  /*1a550*/  STSM.16.M88.4 [R34], R8 ;  /* 0x0000000822007844 */ /* 0x0005e20000000200 */
[----:B------:R-:W-:-:S02]  /*1a560*/  MOV R71, R26 ;  /* 0x0000001a00477202 */ /* 0x000fc40000000f00 */
[----:B------:R-:W-:Y:S02]  /*1a570*/  F2FP.F16.F32.PACK_AB R12, R49, R48 ;  /* 0x00000030310c723e */ /* 0x000fe400000000ff */
        /* <DEDUP_REMOVED lines=8> */
[----:B------:R-:W-:Y:S02]  /*1a600*/  MOV R0, R28 ;  /* 0x0000001c00007202 */ /* 0x000fe40000000f00 */
[----:B------:R-:W-:Y:S01]  /*1a610*/  ISETP.NE.U32.AND P0, PT, RZ, UR4, PT ;  /* 0x00000004ff007c0c */ /* 0x000fe2000bf05070 */
[----:B------:R-:W-:Y:S01]  /*1a620*/  STSM.16.M88.4 [R79], R24 ;  /* 0x000000184f007844 */ /* 0x000fe20000000200 */
[----:B--2---:R-:W-:Y:S02]  /*1a630*/  IADD3 R8, P1, R206, UR4, RZ ;  /* 0x00000004ce087c10 */ /* 0x004fe4000ff3e0ff */
[----:B------:R-:W-:Y:S02]  /*1a640*/  F2FP.F16.F32.PACK_AB R28, R65, R64 ;  /* 0x00000040411c723e */ /* 0x000fe400000000ff */
[----:B------:R-:W-:-:S02]  /*1a650*/  F2FP.F16.F32.PACK_AB R29, R67, R66 ;  /* 0x00000042431d723e */ /* 0x000fc400000000ff */
[----:B------:R-:W-:Y:S02]  /*1a660*/  F2FP.F16.F32.PACK_AB R30, R69, R68 ;  /* 0x00000044451e723e */ /* 0x000fe400000000ff */
[----:B------:R-:W-:Y:S02]  /*1a670*/  F2FP.F16.F32.PACK_AB R33, R75, R74 ;  /* 0x0000004a4b21723e */ /* 0x000fe400000000ff */
[----:B------:R-:W-:Y:S01]  /*1a680*/  F2FP.F16.F32.PACK_AB R34, R77, R76 ;  /* 0x0000004c4d22723e */ /* 0x000fe200000000ff */
[----:B------:R-:W-:Y:S01]  /*1a690*/  STSM.16.M88.4 [R72], R28 ;  /* 0x0000001c48007844 */ /* 0x000fe20000000200 */
[----:B------:R-:W-:Y:S02]  /*1a6a0*/  F2FP.F16.F32.PACK_AB R4, R81, R80 ;  /* 0x000000505104723e */ /* 0x000fe400000000ff */
[----:B------:R-:W-:Y:S01]  /*1a6b0*/  F2FP.F16.F32.PACK_AB R5, R83, R82 ;  /* 0x000000525305723e */ /* 0x000fe200000000ff */
[----:B------:R-:W-:Y:S01]  /*1a6c0*/  STSM.16.M88.4 [R71], R32 ;  /* 0x0000002047007844 */ /* 0x000fe20000000200 */
[----:B------:R-:W-:-:S02]  /*1a6d0*/  F2FP.F16.F32.PACK_AB R6, R85, R84 ;  /* 0x000000545506723e */ /* 0x000fc400000000ff */
[----:B------:R-:W-:Y:S02]  /*1a6e0*/  F2FP.F16.F32.PACK_AB R7, R87, R86 ;  /* 0x000000565707723e */ /* 0x000fe400000000ff */
[----:B------:R-:W-:Y:S02]  /*1a6f0*/  ISETP.NE.AND.EX P0, PT, RZ, UR5, PT, P0 ;  /* 0x00000005ff007c0c */ /* 0x000fe4000bf05300 */
[----:B------:R-:W-:Y:S01]  /*1a700*/  IADD3.X R9, R207, UR5, RZ, P1, !PT ;  /* 0x00000005cf097c10 */ /* 0x000fe20008ffe4ff */
[----:B------:R-:W-:Y:S01]  /*1a710*/  ULDC.64 UR4, c[0x0][0xbe0] ;  /* 0x0002f80000047ab9 */ /* 0x000fe20000000a00 */
[----:B------:R2:W-:Y:S01]  /*1a720*/  STSM.16.M88.4 [R0], R4 ;  /* 0x0000000400007844 */ /* 0x0005e20000000200 */
[----:B------:R-:W-:Y:S01]  /*1a730*/  BAR.SYNC.DEFER_BLOCKING 0x1, 0x100 ;  /* 0x0044000000007b1d */ /* 0x000fe20000010000 */
[----:B------:R-:W-:Y:S02]  /*1a740*/  ISETP.NE.U32.AND P1, PT, RZ, UR4, PT ;  /* 0x00000004ff007c0c */ /* 0x000fe4000bf25070 */
[----:B------:R-:W-:-:S02]  /*1a750*/  MOV R51, RZ ;  /* 0x000000ff00337202 */ /* 0x000fc40000000f00 */
[----:B------:R-:W-:-:S13]  /*1a760*/  ISETP.NE.AND.EX P1, PT, RZ, UR5, PT, P1 ;  /* 0x00000005ff007c0c */ /* 0x000fda000bf25310 */
[----:B------:R-:W-:Y:S01]  /*1a770*/  @P1 IADD3 R206, P2, R206, UR4, RZ ;  /* 0x00000004cece1c10 */ /* 0x000fe2000ff5e0ff */
[----:B------:R-:W-:Y:S02]  /*1a780*/  ULDC UR4, c[0x0][0xa88] ;  /* 0x0002a20000047ab9 */ /* 0x000fe40000000800 */
[----:B------:R-:W-:Y:S01]  /*1a790*/  IMAD.U32 R49, RZ, RZ, UR4 ;  /* 0x00000004ff317e24 */ /* 0x000fe2000f8e00ff */
[----:B------:R-:W-:Y:S01]  /*1a7a0*/  @P1 IADD3.X R207, R207, UR5, RZ, P2, !PT ;  /* 0x00000005cfcf1c10 */ /* 0x000fe200097fe4ff */
[----:B------:R3:W5:Y:S01]  /*1a7b0*/  @P0 LDG.E R51, desc[UR56][R8.64] ;  /* 0x0000003808330981 */ /* 0x000762000c1e1900 */
[----:B------:R-:W-:-:S03]  /*1a7c0*/  IMAD R11, R202, 0x40, R200 ;  /* 0x00000040ca0b7824 */ /* 0x000fc600078e02c8 */
[----:B------:R3:W5:Y:S01]  /*1a7d0*/  @P1 LDG.E R49, desc[UR56][R206.64] ;  /* 0x00000038ce311981 */ /* 0x000762000c1e1900 */
[----:B--2---:R-:W-:Y:S01]  /*1a7e0*/  IMAD.WIDE R4, R11, 0x2, R20 ;  /* 0x000000020b047825 */ /* 0x004fe200078e0214 */
[----:B------:R-:W-:Y:S06]  /*1a7f0*/  @P1 BRA `(.L_x_2416) ;  /* 0x0000000000101947 */ /* 0x000fec0003800000 */
[----:B------:R-:W-:Y:S05]  /*1a800*/  @!P0 BRA `(.L_x_2416) ;  /* 0x00000000000c8947 */ /* 0x000fea0003800000 */
[----:B------:R-:W2:Y:S04]  /*1a810*/  LDG.E R0, desc[UR56][R8.64] ;  /* 0x0000003808007981 */ /* 0x000ea8000c1e1900 */
[----:B-----5:R-:W2:Y:S02]  /*1a820*/  LDG.E R49, desc[UR56][R8.64+0x4] ;  /* 0x0000043808317981 */ /* 0x020ea4000c1e1900 */
[----:B--2---:R-:W-:-:S07]  /*1a830*/  IADD3 R49, -R0, R49, RZ ;  /* 0x0000003100317210 */ /* 0x004fce0007ffe1ff */
.L_x_2416:
[----:B------:R-:W-:Y:S01]  /*1a840*/  SHF.R.S32.HI R48, RZ, 0x1f, R205 ;  /* 0x0000001fff307819 */ /* 0x000fe200000114cd */
[----:B------:R-:W-:Y:S01]  /*1a850*/  ULDC.64 UR4, c[0x0][0xb70] ;  /* 0x0002dc0000047ab9 */ /* 0x000fe20000000a00 */
[--C-:B-----5:R-:W-:Y:S01]  /*1a860*/  SHF.R.S32.HI R21, RZ, 0x1f, R51.reuse ;  /* 0x0000001fff157819 */ /* 0x120fe20000011433 */
[----:B------:R-:W-:Y:S01]  /*1a870*/  IMAD.MOV.U32 R20, RZ, RZ, R51 ;  /* 0x000000ffff147224 */ /* 0x000fe200078e0033 */
[----:B---3--:R-:W-:Y:S01]  /*1a880*/  IADD3 R9, P1, R4, 0x1000, RZ ;  /* 0x0000100004097810 */ /* 0x008fe20007f3e0ff */
[----:B------:R-:W-:Y:S01]  /*1a890*/  IMAD R0, R48, UR4, RZ ;  /* 0x0000000430007c24 */ /* 0x000fe2000f8e02ff */
[----:B------:R-:W-:Y:S01]  /*1a8a0*/  SEL R214, R214, RZ, !P0 ;  /* 0x000000ffd6d67207 */ /* 0x000fe20004000000 */
[----:B------:R-:W-:Y:S01]  /*1a8b0*/  IMAD.WIDE.U32 R6, R205, UR4, R20 ;  /* 0x00000004cd067c25 */ /* 0x000fe2000f8e0014 */
[----:B------:R-:W-:Y:S02]  /*1a8c0*/  SEL R53, R208, RZ, !P0 ;  /* 0x000000ffd0357207 */ /* 0x000fe40004000000 */
[----:B------:R-:W-:Y:S01]  /*1a8d0*/  LOP3.LUT R8, R9, 0x380, RZ, 0xc0, !PT ;  /* 0x0000038009087812 */ /* 0x000fe200078ec0ff */
[----:B------:R-:W-:Y:S01]  /*1a8e0*/  IMAD R11, R205, UR5, R0 ;  /* 0x00000005cd0b7c24 */ /* 0x000fe2000f8e0200 */
[----:B------:R-:W-:Y:S01]  /*1a8f0*/  ULDC.64 UR4, c[0x0][0xb78] ;  /* 0x0002de0000047ab9 */ /* 0x000fe20000000a00 */
[----:B------:R-:W-:Y:S01]  /*1a900*/  IADD3 R13, P2, R4, 0x2000, RZ ;  /* 0x00002000040d7810 */ /* 0x000fe20007f5e0ff */
[----:B------:R-:W-:Y:S01]  /*1a910*/  IMAD R0, R214, UR4, RZ ;  /* 0x00000004d6007c24 */ /* 0x000fe2000f8e02ff */
[----:B------:R-:W-:Y:S01]  /*1a920*/  SHF.R.U64 R8, R8, 0x3, RZ ;  /* 0x0000000308087819 */ /* 0x000fe200000012ff */
[----:B------:R-:W-:Y:S01]  /*1a930*/  IMAD.IADD R7, R7, 0x1, R11 ;  /* 0x0000000107077824 */ /* 0x000fe200078e020b */
[----:B------:R-:W-:Y:S01]  /*1a940*/  LEA R11, R212, R204, 0x7 ;  /* 0x000000ccd40b7211 */ /* 0x000fe200078e38ff */
[C---:B------:R-:W-:Y:S01]  /*1a950*/  IMAD R10, R53.reuse, UR5, R0 ;  /* 0x00000005350a7c24 */ /* 0x040fe2000f8e0200 */
[----:B------:R-:W-:Y:S01]  /*1a960*/  LOP3.LUT R8, R8, R9, RZ, 0x3c, !PT ;  /* 0x0000000908087212 */ /* 0x000fe200078e3cff */
[----:B------:R-:W-:Y:S01]  /*1a970*/  IMAD.WIDE.U32 R6, R53, UR4, R6 ;  /* 0x0000000435067c25 */ /* 0x000fe2000f8e0006 */
[----:B------:R-:W-:Y:S01]  /*1a980*/  SHF.R.S32.HI R9, RZ, 0x1f, R11 ;  /* 0x0000001fff097819 */ /* 0x000fe2000001140b */
[----:B------:R-:W-:Y:S01]  /*1a990*/  ULDC.64 UR4, c[0x0][0xb40] ;  /* 0x0002d00000047ab9 */ /* 0x000fe20000000a00 */
[----:B------:R-:W-:-:S02]  /*1a9a0*/  LOP3.LUT R12, R13, 0x380, RZ, 0xc0, !PT ;  /* 0x000003800d0c7812 */ /* 0x000fc400078ec0ff */
[----:B------:R-:W-:Y:S02]  /*1a9b0*/  IADD3 R0, P0, R11, R6, RZ ;  /* 0x000000060b007210 */ /* 0x000fe40007f1e0ff */
[----:B------:R-:W-:Y:S02]  /*1a9c0*/  SHF.R.U64 R12, R12, 0x3, RZ ;  /* 0x000000030c0c7819 */ /* 0x000fe400000012ff */
[----:B------:R-:W-:Y:S02]  /*1a9d0*/  IADD3.X R9, R9, R7, R10, P0, !PT ;  /* 0x0000000709097210 */ /* 0x000fe400007fe40a */
[----:B------:R-:W-:Y:S02]  /*1a9e0*/  LEA R46, P0, R0, UR4, 0x2 ;  /* 0x00000004002e7c11 */ /* 0x000fe4000f8010ff */
[----:B------:R-:W-:Y:S02]  /*1a9f0*/  LOP3.LUT R12, R12, R13, RZ, 0x3c, !PT ;  /* 0x0000000d0c0c7212 */ /* 0x000fe400078e3cff */
[----:B------:R-:W-:Y:S01]  /*1aa00*/  LEA.HI.X R47, R0, UR5, R9, 0x2, P0 ;  /* 0x00000005002f7c11 */ /* 0x000fe200080f1409 */
[----:B------:R-:W-:Y:S01]  /*1aa10*/  VIADD R0, R11, 0x8 ;  /* 0x000000080b007836 */ /* 0x000fe20000000000 */
[----:B------:R-:W-:Y:S01]  /*1aa20*/  LOP3.LUT P0, RZ, R218, 0x3, RZ, 0xc0, !PT ;  /* 0x00000003daff7812 */ /* 0x000fe2000780c0ff */
[----:B------:R-:W-:Y:S01]  /*1aa30*/  IMAD.X R9, RZ, RZ, R5, P1 ;  /* 0x000000ffff097224 */ /* 0x000fe200008e0605 */
[C---:B------:R-:W-:Y:S01]  /*1aa40*/  IADD3 R25, P6, R4.reuse, 0x3000, RZ ;  /* 0x0000300004197810 */ /* 0x040fe20007fde0ff */
[----:B------:R-:W-:Y:S01]  /*1aa50*/  ULDC.64 UR4, c[0x0][0xaa0] ;  /* 0x0002a80000047ab9 */ /* 0x000fe20000000a00 */
[----:B------:R-:W-:-:S02]  /*1aa60*/  IADD3 R29, P5, R4, 0x4000, RZ ;  /* 0x00004000041d7810 */ /* 0x000fc40007fbe0ff */
[C---:B------:R-:W-:Y:S02]  /*1aa70*/  IADD3 R33, P4, R4.reuse, 0x5000, RZ ;  /* 0x0000500004217810 */ /* 0x040fe40007f9e0ff */
[C---:B------:R-:W-:Y:S02]  /*1aa80*/  IADD3 R37, P3, R4.reuse, 0x6000, RZ ;  /* 0x0000600004257810 */ /* 0x040fe40007f7e0ff */
[----:B------:R-:W-:Y:S02]  /*1aa90*/  IADD3.X R13, RZ, R5, RZ, P2, !PT ;  /* 0x00000005ff0d7210 */ /* 0x000fe400017fe4ff */
[----:B------:R-:W-:Y:S02]  /*1aaa0*/  IADD3 R7, P2, R4, 0x7000, RZ ;  /* 0x0000700004077810 */ /* 0x000fe40007f5e0ff */
[----:B------:R-:W-:Y:S02]  /*1aab0*/  ISETP.GE.OR P1, PT, R11, R49, P0 ;  /* 0x000000310b00720c */ /* 0x000fe40000726670 */
[----:B------:R-:W-:Y:S01]  /*1aac0*/  LOP3.LUT R24, R25, 0x380, RZ, 0xc0, !PT ;  /* 0x0000038019187812 */ /* 0x000fe200078ec0ff */
[----:B------:R-:W-:Y:S01]  /*1aad0*/  IMAD.X R41, RZ, RZ, R5, P2 ;  /* 0x000000ffff297224 */ /* 0x000fe200010e0605 */
[----:B------:R-:W-:-:S02]  /*1aae0*/  LOP3.LUT R28, R29, 0x380, RZ, 0xc0, !PT ;  /* 0x000003801d1c7812 */ /* 0x000fc400078ec0ff */
[----:B------:R-:W-:Y:S02]  /*1aaf0*/  LOP3.LUT R32, R33, 0x380, RZ, 0xc0, !PT ;  /* 0x0000038021207812 */ /* 0x000fe400078ec0ff */
[----:B------:R-:W-:Y:S02]  /*1ab00*/  LOP3.LUT R36, R37, 0x380, RZ, 0xc0, !PT ;  /* 0x0000038025247812 */ /* 0x000fe400078ec0ff */
[----:B------:R-:W-:Y:S02]  /*1ab10*/  ISETP.GE.OR P0, PT, R0, R49, P0 ;  /* 0x000000310000720c */ /* 0x000fe40000706670 */
[----:B------:R-:W-:Y:S01]  /*1ab20*/  LOP3.LUT R11, R4, 0x380, RZ, 0xc0, !PT ;  /* 0x00000380040b7812 */ /* 0x000fe200078ec0ff */
[----:B------:R-:W-:Y:S01]  /*1ab30*/  @!P1 STG.E desc[UR56][R46.64], R2 ;  /* 0x000000022e009986 */ /* 0x000fe2000c101938 */
[----:B------:R-:W-:Y:S02]  /*1ab40*/  LOP3.LUT R0, R7, 0x380, RZ, 0xc0, !PT ;  /* 0x0000038007007812 */ /* 0x000fe400078ec0ff */
[----:B------:R-:W-:-:S02]  /*1ab50*/  SHF.R.U64 R24, R24, 0x3, RZ ;  /* 0x0000000318187819 */ /* 0x000fc400000012ff */
[----:B------:R-:W-:Y:S02]  /*1ab60*/  SHF.R.U64 R28, R28, 0x3, RZ ;  /* 0x000000031c1c7819 */ /* 0x000fe400000012ff */
[----:B------:R-:W-:Y:S02]  /*1ab70*/  SHF.R.U64 R32, R32, 0x3, RZ ;  /* 0x0000000320207819 */ /* 0x000fe400000012ff */
[----:B------:R-:W-:Y:S01]  /*1ab80*/  SHF.R.U64 R36, R36, 0x3, RZ ;  /* 0x0000000324247819 */ /* 0x000fe200000012ff */
[----:B------:R2:W-:Y:S01]  /*1ab90*/  @!P0 STG.E desc[UR56][R46.64+0x20], R3 ;  /* 0x000020032e008986 */ /* 0x0005e2000c101938 */
[----:B------:R-:W-:Y:S02]  /*1aba0*/  SHF.R.U64 R11, R11, 0x3, RZ ;  /* 0x000000030b0b7819 */ /* 0x000fe400000012ff */
[----:B------:R-:W-:Y:S01]  /*1abb0*/  SHF.R.U64 R0, R0, 0x3, RZ ;  /* 0x0000000300007819 */ /* 0x000fe200000012ff */
[----:B------:R-:W5:Y:S01]  /*1abc0*/  LD.E.128 R12, desc[UR56][R12.64] ;  /* 0x000000380c0c7980 */ /* 0x000f62000c101d00 */
[----:B------:R-:W-:Y:S01]  /*1abd0*/  LOP3.LUT R24, R24, R25, RZ, 0x3c, !PT ;  /* 0x0000001918187212 */ /* 0x000fe200078e3cff */
[--C-:B------:R-:W-:Y:S01]  /*1abe0*/  IMAD.X R25, RZ, RZ, R5.reuse, P6 ;  /* 0x000000ffff197224 */ /* 0x100fe200030e0605 */
[----:B------:R-:W-:Y:S01]  /*1abf0*/  LOP3.LUT R28, R28, R29, RZ, 0x3c, !PT ;  /* 0x0000001d1c1c7212 */ /* 0x000fe200078e3cff */
[----:B------:R-:W-:Y:S01]  /*1ac00*/  IMAD.X R29, RZ, RZ, R5, P5 ;  /* 0x000000ffff1d7224 */ /* 0x000fe200028e0605 */
[----:B------:R-:W-:-:S02]  /*1ac10*/  LOP3.LUT R32, R32, R33, RZ, 0x3c, !PT ;  /* 0x0000002120207212 */ /* 0x000fc400078e3cff */
[----:B------:R-:W-:Y:S01]  /*1ac20*/  LOP3.LUT R36, R36, R37, RZ, 0x3c, !PT ;  /* 0x0000002524247212 */ /* 0x000fe200078e3cff */
[----:B------:R-:W-:Y:S01]  /*1ac30*/  IMAD.X R37, RZ, RZ, R5, P3 ;  /* 0x000000ffff257224 */ /* 0x000fe200018e0605 */
[----:B------:R-:W-:Y:S01]  /*1ac40*/  LOP3.LUT R4, R11, R4, RZ, 0x3c, !PT ;  /* 0x000000040b047212 */ /* 0x000fe200078e3cff */
[----:B------:R-:W5:Y:S01]  /*1ac50*/  LD.E.128 R24, desc[UR56][R24.64] ;  /* 0x0000003818187980 */ /* 0x000f62000c101d00 */
[----:B------:R-:W-:Y:S02]  /*1ac60*/  IADD3.X R33, RZ, R5, RZ, P4, !PT ;  /* 0x00000005ff217210 */ /* 0x000fe400027fe4ff */
[----:B------:R-:W-:Y:S01]  /*1ac70*/  LOP3.LUT R40, R0, R7, RZ, 0x3c, !PT ;  /* 0x0000000700287212 */ /* 0x000fe200078e3cff */
[----:B------:R-:W5:Y:S01]  /*1ac80*/  LD.E.128 R8, desc[UR56][R8.64] ;  /* 0x0000003808087980 */ /* 0x000f62000c101d00 */
[----:B------:R-:W-:-:S03]  /*1ac90*/  SHF.R.S32.HI R45, RZ, 0x1f, R200 ;  /* 0x0000001fff2d7819 */ /* 0x000fc600000114c8 */
[----:B------:R-:W5:Y:S01]  /*1aca0*/  LD.E.128 R4, desc[UR56][R4.64] ;  /* 0x0000003804047980 */ /* 0x000f62000c101d00 */
[----:B------:R-:W-:-:S03]  /*1acb0*/  MOV R44, R200 ;  /* 0x000000c8002c7202 */ /* 0x000fc60000000f00 */
[----:B------:R-:W5:Y:S04]  /*1acc0*/  LD.E.128 R28, desc[UR56][R28.64] ;  /* 0x000000381c1c7980 */ /* 0x000f68000c101d00 */
[----:B------:R-:W5:Y:S04]  /*1acd0*/  LD.E.128 R32, desc[UR56][R32.64] ;  /* 0x0000003820207980 */ /* 0x000f68000c101d00 */
[----:B------:R-:W5:Y:S04]  /*1ace0*/  LD.E.128 R36, desc[UR56][R36.64] ;  /* 0x0000003824247980 */ /* 0x000f68000c101d00 */
[----:B------:R-:W5:Y:S01]  /*1acf0*/  LD.E.128 R40, desc[UR56][R40.64] ;  /* 0x0000003828287980 */ /* 0x000f62000c101d00 */
[----:B------:R-:W-:Y:S01]  /*1ad00*/  IMAD R0, R21, UR4, RZ ;  /* 0x0000000415007c24 */ /* 0x000fe2000f8e02ff */
        /* <DEDUP_REMOVED lines=9> */
[----:B------:R-:W-:Y:S02]  /*1ada0*/  IMAD R49, R212, -0x80, R49 ;  /* 0xffffff80d4317824 */ /* 0x000fe400078e0231 */
[C---:B------:R-:W-:Y:S02]  /*1adb0*/  VIADD R0, R202.reuse, 0x20 ;  /* 0x00000020ca007836 */ /* 0x040fe40000000000 */
[----:B------:R-:W-:Y:S01]  /*1adc0*/  IMAD.IADD R3, R3, 0x1, R51 ;  /* 0x0000000103037824 */ /* 0x000fe200078e0233 */
[-C--:B------:R-:W-:Y:S01]  /*1add0*/  ISETP.GE.AND P2, PT, R202, R49.reuse, PT ;  /* 0x00000031ca00720c */ /* 0x080fe20003f46270 */
[----:B------:R-:W-:Y:S01]  /*1ade0*/  IMAD R44, R48, UR4, RZ ;  /* 0x00000004302c7c24 */ /* 0x000fe2000f8e02ff */
[----:B------:R-:W-:Y:S01]  /*1adf0*/  IADD3 R20, R202, 0x40, RZ ;  /* 0x00000040ca147810 */ /* 0x000fe20007ffe0ff */
[----:B------:R-:W-:Y:S01]  /*1ae00*/  IMAD.WIDE.U32 R2, R205, UR4, R2 ;  /* 0x00000004cd027c25 */ /* 0x000fe2000f8e0002 */
[----:B------:R-:W-:-:S02]  /*1ae10*/  ISETP.GE.AND P4, PT, R0, R49, PT ;  /* 0x000000310000720c */ /* 0x000fc40003f86270 */
[----:B------:R-:W-:Y:S01]  /*1ae20*/  IADD3 R0, R18, 0x34820, RZ ;  /* 0x0003482012007810 */ /* 0x000fe20007ffe0ff */
[----:B------:R-:W-:Y:S01]  /*1ae30*/  IMAD R45, R205, UR5, R44 ;  /* 0x00000005cd2d7c24 */ /* 0x000fe2000f8e022c */
[----:B------:R-:W-:Y:S01]  /*1ae40*/  ULDC.64 UR4, c[0x0][0xae8] ;  /* 0x0002ba0000047ab9 */ /* 0x000fe20000000a00 */
[-C--:B------:R-:W-:Y:S01]  /*1ae50*/  ISETP.GE.AND P0, PT, R20, R49.reuse, PT ;  /* 0x000000311400720c */ /* 0x080fe20003f06270 */
[----:B------:R-:W-:Y:S01]  /*1ae60*/  IMAD R20, R214, UR4, RZ ;  /* 0x00000004d6147c24 */ /* 0x000fe2000f8e02ff */
[----:B------:R-:W-:Y:S01]  /*1ae70*/  PRMT R0, RZ, 0x654, R0 ;  /* 0x00000654ff007816 */ /* 0x000fe20000000000 */
[----:B------:R-:W-:Y:S01]  /*1ae80*/  IMAD.IADD R3, R3, 0x1, R45 ;  /* 0x0000000103037824 */ /* 0x000fe200078e022d */
[----:B------:R-:W-:Y:S01]  /*1ae90*/  SHF.R.S32.HI R203, RZ, 0x1f, R202 ;  /* 0x0000001fffcb7819 */ /* 0x000fe200000114ca */
[----:B------:R-:W-:Y:S01]  /*1aea0*/  VIADD R21, R202, 0x60 ;  /* 0x00000060ca157836 */ /* 0x000fe20000000000 */
[----:B---3--:R2:W-:Y:S01]  /*1aeb0*/  SYNCS.ARRIVE.TRANS64.RED.A1T0 RZ, [R0+URZ], RZ ;  /* 0x000000ff00ff79a7 */ /* 0x0085e2000810043f */
[C---:B------:R-:W-:Y:S01]  /*1aec0*/  IMAD R47, R53.reuse, UR5, R20 ;  /* 0x00000005352f7c24 */ /* 0x040fe2000f8e0214 */
[----:B------:R-:W-:Y:S01]  /*1aed0*/  BSSY B1, `(.L_x_2417) ;  /* 0x0000016000017945 */ /* 0x000fe20003800000 */
[----:B------:R-:W-:Y:S01]  /*1aee0*/  IMAD.WIDE.U32 R44, R53, UR4, R2 ;  /* 0x00000004352c7c25 */ /* 0x000fe2000f8e0002 */
[----:B------:R-:W-:-:S03]  /*1aef0*/  ISETP.GE.AND P1, PT, R21, R49, PT ;  /* 0x000000311500720c */ /* 0x000fc60003f26270 */
[----:B------:R-:W-:-:S04]  /*1af00*/  IMAD.WIDE R20, R212, 0x80, R202 ;  /* 0x00000080d4147825 */ /* 0x000fc800078e02ca */
[----:B------:R-:W-:Y:S01]  /*1af10*/  IMAD.IADD R49, R45, 0x1, R47 ;  /* 0x000000012d317824 */ /* 0x000fe200078e022f */
[----:B--2---:R-:W-:Y:S06]  /*1af20*/  @P2 BRA `(.L_x_2418) ;  /* 0x0000000000402947 */ /* 0x004fec0003800000 */
[----:B------:R-:W-:Y:S01]  /*1af30*/  MOV R2, R44 ;  /* 0x0000002c00027202 */ /* 0x000fe20000000f00 */
[----:B------:R-:W-:Y:S01]  /*1af40*/  ULDC.64 UR4, c[0x0][0xad8] ;  /* 0x0002b60000047ab9 */ /* 0x000fe20000000a00 */
[----:B------:R-:W-:Y:S01]  /*1af50*/  IMAD.MOV.U32 R3, RZ, RZ, R49 ;  /* 0x000000ffff037224 */ /* 0x000fe200078e0031 */
[----:B------:R-:W-:Y:S01]  /*1af60*/  ULDC.64 UR6, c[0x0][0xa80] ;  /* 0x0002a00000067ab9 */ /* 0x000fe20000000a00 */
[----:B------:R-:W-:Y:S02]  /*1af70*/  IMAD R47, R21, UR4, RZ ;  /* 0x00000004152f7c24 */ /* 0x000fe4000f8e02ff */
[----:B------:R-:W-:Y:S02]  /*1af80*/  VIADD R0, R200, 0x40 ;  /* 0x00000040c8007836 */ /* 0x000fe40000000000 */
[----:B------:R-:W-:Y:S01]  /*1af90*/  IMAD.WIDE.U32 R2, R20, UR4, R2 ;  /* 0x0000000414027c25 */ /* 0x000fe2000f8e0002 */
        /* <DEDUP_REMOVED lines=9> */
.L_x_2418:
[----:B------:R-:W-:Y:S05]  /*1b030*/  BSYNC B1 ;  /* 0x0000000000017941 */ /* 0x000fea0003800000 */
.L_x_2417:
[----:B------:R-:W-:Y:S04]  /*1b040*/  BSSY B1, `(.L_x_2419) ;  /* 0x0000014000017945 */ /* 0x000fe80003800000 */
[----:B------:R-:W-:Y:S05]  /*1b050*/  @P4 BRA `(.L_x_2420) ;  /* 0x0000000000484947 */ /* 0x000fea0003800000 */
[----:B--2--5:R-:W-:Y:S01]  /*1b060*/  IADD3 R5, P2, R20, 0x20, RZ ;  /* 0x0000002014057810 */ /* 0x024fe20007f5e0ff */
        /* <DEDUP_REMOVED lines=17> */
.L_x_2420:
[----:B------:R-:W-:Y:S05]  /*1b180*/  BSYNC B1 ;  /* 0x0000000000017941 */ /* 0x000fea0003800000 */
.L_x_2419:
[----:B------:R-:W-:Y:S04]  /*1b190*/  BSSY B1, `(.L_x_2421) ;  /* 0x0000014000017945 */ /* 0x000fe80003800000 */
[----:B------:R-:W-:Y:S05]  /*1b1a0*/  @P0 BRA `(.L_x_2422) ;  /* 0x0000000000480947 */ /* 0x000fea0003800000 */
[----:B--23-5:R-:W-:Y:S01]  /*1b1b0*/  IADD3 R5, P0, R20, 0x40, RZ ;  /* 0x0000004014057810 */ /* 0x02cfe20007f1e0ff */
[----:B------:R-:W-:Y:S01]  /*1b1c0*/  ULDC.64 UR4, c[0x0][0xad8] ;  /* 0x0002b60000047ab9 */ /* 0x000fe20000000a00 */
[----:B------:R-:W-:Y:S01]  /*1b1d0*/  IMAD.MOV.U32 R2, RZ, RZ, R44 ;  /* 0x000000ffff027224 */ /* 0x000fe200078e002c */
[----:B------:R-:W-:Y:S01]  /*1b1e0*/  IADD3 R4, R200, 0x40, RZ ;  /* 0x00000040c8047810 */ /* 0x000fe20007ffe0ff */
[----:B------:R-:W-:Y:S01]  /*1b1f0*/  IMAD.MOV.U32 R3, RZ, RZ, R49 ;  /* 0x000000ffff037224 */ /* 0x000fe200078e0031 */
[----:B------:R-:W-:Y:S01]  /*1b200*/  ULDC.64 UR6, c[0x0][0xa80] ;  /* 0x0002a00000067ab9 */ /* 0x000fe20000000a00 */
[----:B------:R-:W-:Y:S02]  /*1b210*/  IMAD.X R0, RZ, RZ, R21, P0 ;  /* 0x000000ffff007224 */ /* 0x000fe400000e0615 */
        /* <DEDUP_REMOVED lines=11> */
.L_x_2422:
[----:B------:R-:W-:Y:S05]  /*1b2d0*/  BSYNC B1 ;  /* 0x0000000000017941 */ /* 0x000fea0003800000 */
.L_x_2421:
[----:B------:R-:W-:Y:S05]  /*1b2e0*/  @P1 BRA `(.L_x_2423) ;  /* 0x0000000800d01947 */ /* 0x000fea0003800000 */
[----:B--2345:R-:W-:Y:S01]  /*1b2f0*/  IADD3 R5, P0, R20, 0x60, RZ ;  /* 0x0000006014057810 */ /* 0x03cfe20007f1e0ff */
[----:B------:R-:W-:Y:S01]  /*1b300*/  ULDC.64 UR6, c[0x0][0xad8] ;  /* 0x0002b60000067ab9 */ /* 0x000fe20000000a00 */
[----:B------:R-:W-:Y:S01]  /*1b310*/  MOV R3, R49 ;  /* 0x0000003100037202 */ /* 0x000fe20000000f00 */
[----:B------:R-:W-:Y:S01]  /*1b320*/  IMAD.MOV.U32 R2, RZ, RZ, R44 ;  /* 0x000000ffff027224 */ /* 0x000fe200078e002c */
[----:B------:R-:W-:Y:S01]  /*1b330*/  ULDC UR4, c[0x0][0xa8c] ;  /* 0x0002a30000047ab9 */ /* 0x000fe20000000800 */
[----:B------:R-:W-:Y:S01]  /*1b340*/  IMAD.X R20, RZ, RZ, R21, P0 ;  /* 0x000000ffff147224 */ /* 0x000fe200000e0615 */
[----:B------:R-:W-:Y:S01]  /*1b350*/  ISETP.GE.AND P1, PT, R200, UR4, PT ;  /* 0x00000004c8007c0c */ /* 0x000fe2000bf26270 */
        /* <DEDUP_REMOVED lines=13> */
.L_x_2415:
[----:B------:R-:W-:Y:S01]  /*1b430*/  ULDC.64 UR4, c[0x0][0xbd8] ;  /* 0x0002f60000047ab9 */ /* 0x000fe20000000a00 */
[----:B------:R-:W-:Y:S02]  /*1b440*/  MOV R9, RZ ;  /* 0x000000ff00097202 */ /* 0x000fe40000000f00 */
[----:B------:R-:W-:Y:S02]  /*1b450*/  ISETP.NE.U32.AND P0, PT, RZ, UR4, PT ;  /* 0x00000004ff007c0c */ /* 0x000fe4000bf05070 */
[----:B------:R-:W-:Y:S02]  /*1b460*/  IADD3 R2, P1, R206, UR4, RZ ;  /* 0x00000004ce027c10 */ /* 0x000fe4000ff3e0ff */
[----:B------:R-:W-:Y:S02]  /*1b470*/  ISETP.NE.AND.EX P0, PT, RZ, UR5, PT, P0 ;  /* 0x00000005ff007c0c */ /* 0x000fe4000bf05300 */
[----:B------:R-:W-:Y:S01]  /*1b480*/  IADD3.X R3, R207, UR5, RZ, P1, !PT ;  /* 0x00000005cf037c10 */ /* 0x000fe20008ffe4ff */
[----:B------:R-:W-:-:S02]  /*1b490*/  ULDC.64 UR4, c[0x0][0xbe0] ;  /* 0x0002f80000047ab9 */ /* 0x000fc40000000a00 */
[----:B------:R-:W-:-:S04]  /*1b4a0*/  ISETP.NE.U32.AND P1, PT, RZ, UR4, PT ;  /* 0x00000004ff007c0c */ /* 0x000fc8000bf25070 */
[----:B------:R-:W-:-:S04]  /*1b4b0*/  ISETP.NE.AND.EX P1, PT, RZ, UR5, PT, P1 ;  /* 0x00000005ff007c0c */ /* 0x000fc8000bf25310 */
[----:B------:R2:W5:Y:S09]  /*1b4c0*/  @P0 LDG.E R9, desc[UR56][R2.64] ;  /* 0x0000003802090981 */ /* 0x000572000c1e1900 */
[----:B------:R-:W-:Y:S01]  /*1b4d0*/  @P1 IADD3 R206, P2, R206, UR4, RZ ;  /* 0x00000004cece1c10 */ /* 0x000fe2000ff5e0ff */
[----:B------:R-:W-:-:S02]  /*1b4e0*/  ULDC UR4, c[0x0][0xa88] ;  /* 0x0002a20000047ab9 */ /* 0x000fc40000000800 */
[----:B------:R-:W-:Y:S01]  /*1b4f0*/  IMAD.U32 R7, RZ, RZ, UR4 ;  /* 0x00000004ff077e24 */ /* 0x000fe2000f8e00ff */
[----:B------:R-:W-:-:S05]  /*1b500*/  @P1 IADD3.X R207, R207, UR5, RZ, P2, !PT ;  /* 0x00000005cfcf1c10 */ /* 0x000fca00097fe4ff */
[----:B------:R2:W5:Y:S01]  /*1b510*/  @P1 LDG.E R7, desc[UR56][R206.64] ;  /* 0x00000038ce071981 */ /* 0x000562000c1e1900 */
[----:B------:R-:W3:Y:S02]  /*1b520*/  S2R R5, SR_TID.X ;  /* 0x0000000000057919 */ /* 0x000ee40000002100 */
[----:B---3--:R-:W-:-:S05]  /*1b530*/  VIADD R0, R5, 0xffffff80 ;  /* 0xffffff8005007836 */ /* 0x008fca0000000000 */
[----:B------:R-:W-:Y:S01]  /*1b540*/  ISETP.GT.AND P2, PT, R0, 0x7f, PT ;  /* 0x0000007f0000780c */ /* 0x000fe20003f44270 */
[----:B--2---:R-:W-:-:S12]  /*1b550*/  @P1 BRA `(.L_x_2424) ;  /* 0x0000000000101947 */ /* 0x004fd80003800000 */
[----:B------:R-:W-:Y:S05]  /*1b560*/  @!P0 BRA `(.L_x_2424) ;  /* 0x00000000000c8947 */ /* 0x000fea0003800000 */
[----:B------:R-:W2:Y:S04]  /*1b570*/  LDG.E R0, desc[UR56][R2.64] ;  /* 0x0000003802007981 */ /* 0x000ea8000c1e1900 */
[----:B-----5:R-:W2:Y:S02]  /*1b580*/  LDG.E R7, desc[UR56][R2.64+0x4] ;  /* 0x0000043802077981 */ /* 0x020ea4000c1e1900 */
[----:B--2---:R-:W-:-:S07]  /*1b590*/  IADD3 R7, -R0, R7, RZ ;  /* 0x0000000700077210 */ /* 0x004fce0007ffe1ff */
.L_x_2424:
[----:B------:R-:W-:Y:S01]  /*1b5a0*/  BSSY B1, `(.L_x_2425) ;  /* 0x000001c000017945 */ /* 0x000fe20003800000 */
[----:B------:R-:W-:Y:S02]  /*1b5b0*/  SHF.R.S32.HI R8, RZ, 0x1f, R205 ;  /* 0x0000001fff087819 */ /* 0x000fe400000114cd */
[----:B------:R-:W-:Y:S02]  /*1b5c0*/  SHF.R.S32.HI R13, RZ, 0x1f, R200 ;  /* 0x0000001fff0d7819 */ /* 0x000fe400000114c8 */
[----:B------:R-:W-:Y:S02]  /*1b5d0*/  SEL R11, R208, RZ, !P0 ;  /* 0x000000ffd00b7207 */ /* 0x000fe40004000000 */
[----:B------:R-:W-:Y:S02]  /*1b5e0*/  SEL R214, R214, RZ, !P0 ;  /* 0x000000ffd6d67207 */ /* 0x000fe40004000000 */
[----:B-----5:R-:W-:Y:S01]  /*1b5f0*/  SHF.R.S32.HI R6, RZ, 0x1f, R9 ;  /* 0x0000001fff067819 */ /* 0x020fe20000011409 */
[----:B------:R-:W-:Y:S06]  /*1b600*/  @P2 BRA `(.L_x_2426) ;  /* 0x0000000000542947 */ /* 0x000fec0003800000 */
[----:B------:R-:W-:-:S04]  /*1b610*/  IMAD R0, R212, 0x80, R5 ;  /* 0x00000080d4007824 */ /* 0x000fc800078e0205 */
[----:B------:R-:W-:-:S05]  /*1b620*/  VIADD R0, R0, 0xffffff80 ;  /* 0xffffff8000007836 */ /* 0x000fca0000000000 */
[----:B------:R-:W-:-:S13]  /*1b630*/  ISETP.GE.AND P0, PT, R0, R7, PT ;  /* 0x000000070000720c */ /* 0x000fda0003f06270 */
[----:B------:R-:W-:Y:S05]  /*1b640*/  @P0 BRA `(.L_x_2426) ;  /* 0x0000000000440947 */ /* 0x000fea0003800000 */
[----:B------:R-:W-:Y:S01]  /*1b650*/  IADD3 R2, P0, R0, R9, RZ ;  /* 0x0000000900027210 */ /* 0x000fe20007f1e0ff */
[----:B------:R-:W-:-:S03]  /*1b660*/  ULDC.64 UR4, c[0x0][0xb70] ;  /* 0x0002dc0000047ab9 */ /* 0x000fc60000000a00 */
[----:B------:R-:W-:Y:S01]  /*1b670*/  LEA.HI.X.SX32 R3, R0, R6, 0x1, P0 ;  /* 0x0000000600037211 */ /* 0x000fe200000f0eff */
[----:B------:R-:W-:-:S04]  /*1b680*/  IMAD R0, R8, UR4, RZ ;  /* 0x0000000408007c24 */ /* 0x000fc8000f8e02ff */
        /* <DEDUP_REMOVED lines=13> */
.L_x_2426:
[----:B------:R-:W-:Y:S05]  /*1b760*/  BSYNC B1 ;  /* 0x0000000000017941 */ /* 0x000fea0003800000 */
.L_x_2425:
[----:B------:R-:W-:Y:S01]  /*1b770*/  ULDC.64 UR4, c[0x0][0xaa0] ;  /* 0x0002a80000047ab9 */ /* 0x000fe20000000a00 */
[----:B------:R-:W-:Y:S01]  /*1b780*/  MOV R2, R200 ;  /* 0x000000c800027202 */ /* 0x000fe20000000f00 */
[----:B--2---:R-:W-:Y:S01]  /*1b790*/  IMAD.MOV.U32 R3, RZ, RZ, R13 ;  /* 0x000000ffff037224 */ /* 0x004fe200078e000d */
[----:B------:R-:W-:Y:S01]  /*1b7a0*/  IADD3 R4, R202, 0x20, RZ ;  /* 0x00000020ca047810 */ /* 0x000fe20007ffe0ff */
[----:B------:R-:W-:Y:S01]  /*1b7b0*/  IMAD R0, R6, UR4, RZ ;  /* 0x0000000406007c24 */ /* 0x000fe2000f8e02ff */
[----:B------:R-:W-:Y:S01]  /*1b7c0*/  BSSY B1, `(.L_x_2427) ;  /* 0x0000029000017945 */ /* 0x000fe20003800000 */
[----:B------:R-:W-:-:S04]  /*1b7d0*/  IMAD.WIDE.U32 R2, R9, UR4, R2 ;  /* 0x0000000409027c25 */ /* 0x000fc8000f8e0002 */
[----:B------:R-:W-:Y:S01]  /*1b7e0*/  IMAD R9, R9, UR5, R0 ;  /* 0x0000000509097c24 */ /* 0x000fe2000f8e0200 */
[----:B------:R-:W-:Y:S01]  /*1b7f0*/  ULDC.64 UR4, c[0x0][0xae0] ;  /* 0x0002b80000047ab9 */ /* 0x000fe20000000a00 */
[----:B------:R-:W-:Y:S02]  /*1b800*/  IMAD R7, R212, -0x80, R7 ;  /* 0xffffff80d4077824 */ /* 0x000fe400078e0207 */
[----:B------:R-:W-:Y:S02]  /*1b810*/  IMAD R0, R8, UR4, RZ ;  /* 0x0000000408007c24 */ /* 0x000fe4000f8e02ff */
[----:B------:R-:W-:Y:S01]  /*1b820*/  IMAD.IADD R3, R3, 0x1, R9 ;  /* 0x0000000103037824 */ /* 0x000fe200078e0209 */
[-C--:B------:R-:W-:Y:S01]  /*1b830*/  ISETP.GE.AND P2, PT, R202, R7.reuse, PT ;  /* 0x00000007ca00720c */ /* 0x080fe20003f46270 */
[C---:B------:R-:W-:Y:S01]  /*1b840*/  IMAD R5, R205.reuse, UR5, R0 ;  /* 0x00000005cd057c24 */ /* 0x040fe2000f8e0200 */
[----:B------:R-:W-:Y:S01]  /*1b850*/  ISETP.GE.AND P3, PT, R4, R7, PT ;  /* 0x000000070400720c */ /* 0x000fe20003f66270 */
[----:B------:R-:W-:Y:S01]  /*1b860*/  IMAD.WIDE.U32 R2, R205, UR4, R2 ;  /* 0x00000004cd027c25 */ /* 0x000fe2000f8e0002 */
[----:B------:R-:W-:-:S03]  /*1b870*/  ULDC.64 UR4, c[0x0][0xae8] ;  /* 0x0002ba0000047ab9 */ /* 0x000fc60000000a00 */
[C---:B------:R-:W-:Y:S01]  /*1b880*/  VIADD R0, R202.reuse, 0x40 ;  /* 0x00000040ca007836 */ /* 0x040fe20000000000 */
[----:B------:R-:W-:Y:S01]  /*1b890*/  IADD3 R3, R3, R5, RZ ;  /* 0x0000000503037210 */ /* 0x000fe20007ffe0ff */
[----:B------:R-:W-:Y:S02]  /*1b8a0*/  VIADD R4, R202, 0x60 ;  /* 0x00000060ca047836 */ /* 0x000fe40000000000 */
[----:B------:R-:W-:Y:S01]  /*1b8b0*/  IMAD.MOV.U32 R6, RZ, RZ, R202 ;  /* 0x000000ffff067224 */ /* 0x000fe200078e00ca */
[-C--:B------:R-:W-:Y:S01]  /*1b8c0*/  ISETP.GE.AND P1, PT, R0, R7.reuse, PT ;  /* 0x000000070000720c */ /* 0x080fe20003f26270 */
[----:B------:R-:W-:Y:S01]  /*1b8d0*/  IMAD R0, R214, UR4, RZ ;  /* 0x00000004d6007c24 */ /* 0x000fe2000f8e02ff */
[----:B------:R-:W-:Y:S01]  /*1b8e0*/  ISETP.GE.AND P0, PT, R4, R7, PT ;  /* 0x000000070400720c */ /* 0x000fe20003f06270 */
[----:B------:R-:W-:Y:S01]  /*1b8f0*/  IMAD.WIDE.U32 R4, R11, UR4, R2 ;  /* 0x000000040b047c25 */ /* 0x000fe2000f8e0002 */
[----:B------:R-:W-:-:S03]  /*1b900*/  SHF.R.S32.HI R7, RZ, 0x1f, R202 ;  /* 0x0000001fff077819 */ /* 0x000fc600000114ca */
[----:B------:R-:W-:Y:S02]  /*1b910*/  IMAD R9, R11, UR5, R0 ;  /* 0x000000050b097c24 */ /* 0x000fe4000f8e0200 */
[----:B------:R-:W-:-:S04]  /*1b920*/  IMAD.WIDE R6, R212, 0x80, R6 ;  /* 0x00000080d4067825 */ /* 0x000fc800078e0206 */
[----:B------:R-:W-:Y:S01]  /*1b930*/  IMAD.IADD R11, R5, 0x1, R9 ;  /* 0x00000001050b7824 */ /* 0x000fe200078e0209 */
[----:B------:R-:W-:Y:S06]  /*1b940*/  @P2 BRA `(.L_x_2428) ;  /* 0x0000000000402947 */ /* 0x000fec0003800000 */
[----:B------:R-:W-:Y:S01]  /*1b950*/  ULDC.64 UR4, c[0x0][0xad8] ;  /* 0x0002b60000047ab9 */ /* 0x000fe20000000a00 */
[----:B------:R-:W-:Y:S01]  /*1b960*/  IMAD.MOV.U32 R2, RZ, RZ, R4 ;  /* 0x000000ffff027224 */ /* 0x000fe200078e0004 */
[----:B------:R-:W-:Y:S01]  /*1b970*/  IADD3 R0, R200, 0x40, RZ ;  /* 0x00000040c8007810 */ /* 0x000fe20007ffe0ff */
[----:B------:R-:W-:Y:S01]  /*1b980*/  IMAD.MOV.U32 R3, RZ, RZ, R11 ;  /* 0x000000ffff037224 */ /* 0x000fe200078e000b */
[----:B------:R-:W-:Y:S01]  /*1b990*/  ULDC.64 UR6, c[0x0][0xa80] ;  /* 0x0002a00000067ab9 */ /* 0x000fe20000000a00 */
[----:B------:R-:W-:Y:S02]  /*1b9a0*/  IMAD R9, R7, UR4, RZ ;  /* 0x0000000407097c24 */ /* 0x000fe4000f8e02ff */
[----:B------:R-:W-:Y:S01]  /*1b9b0*/  IMAD.WIDE.U32 R2, R6, UR4, R2 ;  /* 0x0000000406027c25 */ /* 0x000fe2000f8e0002 */
[----:B------:R-:W-:Y:S02]  /*1b9c0*/  ULDC UR4, c[0x0][0xa8c] ;  /* 0x0002a30000047ab9 */ /* 0x000fe40000000800 */
[----:B------:R-:W-:Y:S01]  /*1b9d0*/  ISETP.GE.AND P4, PT, R200, UR4, PT ;  /* 0x00000004c8007c0c */ /* 0x000fe2000bf86270 */
[----:B------:R-:W-:Y:S01]  /*1b9e0*/  IMAD R9, R6, UR5, R9 ;  /* 0x0000000506097c24 */ /* 0x000fe2000f8e0209 */
[----:B------:R-:W-:-:S02]  /*1b9f0*/  ISETP.GE.AND P5, PT, R0, UR4, PT ;  /* 0x0000000400007c0c */ /* 0x000fc4000bfa6270 */
[----:B------:R-:W-:Y:S02]  /*1ba00*/  LEA R8, P2, R2, UR6, 0x1 ;  /* 0x0000000602087c11 */ /* 0x000fe4000f8408ff */
[----:B------:R-:W-:-:S04]  /*1ba10*/  IADD3 R3, R3, R9, RZ ;  /* 0x0000000903037210 */ /* 0x000fc80007ffe0ff */
[----:B------:R-:W-:-:S05]  /*1ba20*/  LEA.HI.X R9, R2, UR7, R3, 0x1, P2 ;  /* 0x0000000702097c11 */ /* 0x000fca00090f0c03 */
[----:B------:R2:W-:Y:S04]  /*1ba30*/  @!P4 STG.E.128 desc[UR56][R8.64], RZ ;  /* 0x000000ff0800c986 */ /* 0x0005e8000c101d38 */
[----:B------:R2:W-:Y:S02]  /*1ba40*/  @!P5 STG.E.128 desc[UR56][R8.64+0x80], RZ ;  /* 0x000080ff0800d986 */ /* 0x0005e4000c101d38 */
.L_x_2428:
[----:B------:R-:W-:Y:S05]  /*1ba50*/  BSYNC B1 ;  /* 0x0000000000017941 */ /* 0x000fea0003800000 */
.L_x_2427:
[----:B------:R-:W-:Y:S04]  /*1ba60*/  BSSY B1, `(.L_x_2429) ;  /* 0x0000014000017945 */ /* 0x000fe80003800000 */
[----:B------:R-:W-:Y:S05]  /*1ba70*/  @P3 BRA `(.L_x_2430) ;  /* 0x0000000000483947 */ /* 0x000fea0003800000 */
[----:B--2---:R-:W-:Y:S01]  /*1ba80*/  IADD3 R9, P2, R6, 0x20, RZ ;  /* 0x0000002006097810 */ /* 0x004fe20007f5e0ff */
[----:B------:R-:W-:Y:S01]  /*1ba90*/  ULDC.64 UR4, c[0x0][0xad8] ;  /* 0x0002b60000047ab9 */ /* 0x000fe20000000a00 */
[----:B------:R-:W-:Y:S01]  /*1baa0*/  MOV R2, R4 ;  /* 0x0000000400027202 */ /* 0x000fe20000000f00 */
[----:B------:R-:W-:Y:S01]  /*1bab0*/  IMAD.MOV.U32 R3, RZ, RZ, R11 ;  /* 0x000000ffff037224 */ /* 0x000fe200078e000b */
[----:B------:R-:W-:Y:S01]  /*1bac0*/  ULDC.64 UR6, c[0x0][0xa80] ;  /* 0x0002a00000067ab9 */ /* 0x000fe20000000a00 */
[----:B------:R-:W-:Y:S02]  /*1bad0*/  IMAD.X R0, RZ, RZ, R7, P2 ;  /* 0x000000ffff007224 */ /* 0x000fe400010e0607 */
[----:B------:R-:W-:Y:S02]  /*1bae0*/  VIADD R8, R200, 0x40 ;  /* 0x00000040c8087836 */ /* 0x000fe40000000000 */
[----:B------:R-:W-:Y:S02]  /*1baf0*/  IMAD R0, R0, UR4, RZ ;  /* 0x0000000400007c24 */ /* 0x000fe4000f8e02ff */
        /* <DEDUP_REMOVED lines=10> */
.L_x_2430:
[----:B------:R-:W-:Y:S05]  /*1bba0*/  BSYNC B1 ;  /* 0x0000000000017941 */ /* 0x000fea0003800000 */
.L_x_2429:
[----:B------:R-:W-:Y:S04]  /*1bbb0*/  BSSY B1, `(.L_x_2431) ;  /* 0x0000014000017945 */ /* 0x000fe80003800000 */
[----:B------:R-:W-:Y:S05]  /*1bbc0*/  @P1 BRA `(.L_x_2432) ;  /* 0x0000000000481947 */ /* 0x000fea0003800000 */
[----:B--23--:R-:W-:Y:S01]  /*1bbd0*/  IADD3 R9, P1, R6, 0x40, RZ ;  /* 0x0000004006097810 */ /* 0x00cfe20007f3e0ff */
        /* <DEDUP_REMOVED lines=17> */
.L_x_2432:
[----:B------:R-:W-:Y:S05]  /*1bcf0*/  BSYNC B1 ;  /* 0x0000000000017941 */ /* 0x000fea0003800000 */
.L_x_2431:
[----:B------:R-:W-:Y:S05]  /*1bd00*/  @P0 BRA `(.L_x_2423) ;  /* 0x0000000000480947 */ /* 0x000fea0003800000 */
[----:B------:R-:W-:Y:S01]  /*1bd10*/  IADD3 R5, P0, R6, 0x60, RZ ;  /* 0x0000006006057810 */ /* 0x000fe20007f1e0ff */
        /* <DEDUP_REMOVED lines=12> */
[----:B------:R-:W-:Y:S02]  /*1bde0*/  LEA R4, P0, R2, UR6, 0x1 ;  /* 0x0000000602047c11 */ /* 0x000fe4000f8008ff */
[----:B------:R-:W-:-:S04]  /*1bdf0*/  IADD3 R3, R3, R5, RZ ;  /* 0x0000000503037210 */ /* 0x000fc80007ffe0ff */
[----:B------:R-:W-:-:S05]  /*1be00*/  LEA.HI.X R5, R2, UR7, R3, 0x1, P0 ;  /* 0x0000000702057c11 */ /* 0x000fca00080f0c03 */
[----:B------:R0:W-:Y:S04]  /*1be10*/  @!P1 STG.E.128 desc[UR56][R4.64], RZ ;  /* 0x000000ff04009986 */ /* 0x0001e8000c101d38 */
[----:B------:R0:W-:Y:S02]  /*1be20*/  @!P2 STG.E.128 desc[UR56][R4.64+0x80], RZ ;  /* 0x000080ff0400a986 */ /* 0x0001e4000c101d38 */
.L_x_2423:
[----:B------:R-:W-:Y:S05]  /*1be30*/  BSYNC B0 ;  /* 0x0000000000007941 */ /* 0x000fea0003800000 */
.L_x_2414:
[----:B------:R-:W-:Y:S02]  /*1be40*/  ULDC UR4, c[0x0][0xc14] ;  /* 0x0003050000047ab9 */ /* 0x000fe40000000800 */
[----:B-1----:R-:W-:-:S13]  /*1be50*/  ISETP.GE.AND P0, PT, R195, UR4, PT ;  /* 0x00000004c3007c0c */ /* 0x002fda000bf06270 */
[----:B------:R-:W-:Y:S05]  /*1be60*/  @!P0 BRA `(.L_x_2433) ;  /* 0xfffffe5000bc8947 */ /* 0x000fea000383ffff */
[----:B------:R-:W-:Y:S05]  /*1be70*/  BRA `(.L_x_2197) ;  /* 0x0000006000287947 */ /* 0x000fea0003800000 */
.L_x_2195:
        /* <DEDUP_REMOVED lines=31> */
[----:B------:R-:W-:Y:S02]  /*1c070*/  ISETP.GE.U32.AND P0, PT, R7, 0x4, PT ;  /* 0x000000040700780c */ /* 0x000fe40003f06070 */
[----:B------:R-:W-:-:S05]  /*1c080*/  IADD3 R4, R5, R4, RZ ;  /* 0x0000000405047210 */ /* 0x000fca0007ffe0ff */
[----:B------:R-:W1:Y:S06]  /*1c090*/  SHFL.UP PT, R6, R4, 0x4, RZ ;  /* 0x0480000004067989 */ /* 0x000e6c00000e00ff */
        /* <DEDUP_REMOVED lines=17> */
[----:B-1----:R-:W-:-:S05]  /*1c1b0*/  IMAD R5, R5, UR4, RZ ;  /* 0x0000000405057c24 */ /* 0x002fca000f8e02ff */
[----:B0-----:R-:W-:Y:S02]  /*1c1c0*/  ISETP.GT.AND P0, PT, R5, UR6, PT ;  /* 0x0000000605007c0c */ /* 0x001fe4000bf04270 */
[----:B------:R-:W-:-:S11]  /*1c1d0*/  MOV R2, R5 ;  /* 0x0000000500027202 */ /* 0x000fd60000000f00 */
[----:B------:R-:W-:Y:S05]  /*1c1e0*/  @P0 BRA `(.L_x_2434) ;  /* 0x0000000000b80947 */ /* 0x000fea0003800000 */
[----:B------:R-:W-:Y:S01]  /*1c1f0*/  IMAD.MOV.U32 R5, RZ, RZ, R2 ;  /* 0x000000ffff057224 */ /* 0x000fe200078e0002 */
[----:B------:R-:W-:Y:S01]  /*1c200*/  ULDC UR5, c[0x0][0xc14] ;  /* 0x0003050000057ab9 */ /* 0x000fe20000000800 */
[----:B------:R-:W-:Y:S01]  /*1c210*/  IMAD.MOV.U32 R6, RZ, RZ, RZ ;  /* 0x000000ffff067224 */ /* 0x000fe200078e00ff */
[----:B------:R-:W-:Y:S01]  /*1c220*/  ULDC UR7, c[0x0][0xc14] ;  /* 0x0003050000077ab9 */ /* 0x000fe20000000800 */
[----:B------:R-:W-:-:S05]  /*1c230*/  ULDC UR4, c[0x0][0xc10] ;  /* 0x0003040000047ab9 */ /* 0x000fca0000000800 */
.L_x_2438:
[----:B------:R-:W-:Y:S01]  /*1c240*/  IADD3 R6, R6, 0x1f, RZ ;  /* 0x0000001f06067810 */ /* 0x000fe20007ffe0ff */
[----:B------:R-:W-:-:S03]  /*1c250*/  IMAD.U32 R19, RZ, RZ, UR7 ;  /* 0x00000007ff137e24 */ /* 0x000fc6000f8e00ff */
[----:B------:R-:W-:-:S13]  /*1c260*/  ISETP.GE.AND P0, PT, R6, UR5, PT ;  /* 0x0000000506007c0c */ /* 0x000fda000bf06270 */
[----:B------:R-:W-:Y:S05]  /*1c270*/  @P0 BRA `(.L_x_2435) ;  /* 0x0000000400c40947 */ /* 0x000fea0003800000 */
[----:B------:R-:W0:Y:S01]  /*1c280*/  S2R R8, SR_TID.X ;  /* 0x0000000000087919 */ /* 0x000e220000002100 */
        /* <DEDUP_REMOVED lines=10> */
.L_x_2437:
[----:B------:R-:W-:Y:S05]  /*1c330*/  BSYNC B0 ;  /* 0x0000000000007941 */ /* 0x000fea0003800000 */
.L_x_2436:
        /* <DEDUP_REMOVED lines=15> */
[----:B0-----:R-:W-:-:S05]  /*1c430*/  SEL R4, R4, RZ, P1 ;  /* 0x000000ff04047207 */ /* 0x001fca0000800000 */
[----:B------:R-:W-:-:S05]  /*1c440*/  IMAD.IADD R4, R7, 0x1, R4 ;  /* 0x0000000107047824 */ /* 0x000fca00078e0204 */
        /* <DEDUP_REMOVED lines=8> */
.L_x_2434:
        /* <DEDUP_REMOVED lines=15> */
[----:B0-----:R-:W-:-:S06]  /*1c5c0*/  IADD3 R13, R12, 0xffffffe, RZ ;  /* 0x0ffffffe0c0d7810 */ /* 0x001fcc0007ffe0ff */
[----:B------:R0:W1:Y:S01]  /*1c5d0*/  F2I.FTZ.U32.TRUNC.NTZ R3, R13 ;  /* 0x0000000d00037305 */ /* 0x000062000021f000 */
[----:B------:R-:W-:Y:S05]  /*1c5e0*/  @!P0 BRA `(.L_x_2439) ;  /* 0x0000000000088947 */ /* 0x000fea0003800000 */
[----:B------:R-:W-:-:S05]  /*1c5f0*/  VIADD R5, R5, 0xffffffff ;  /* 0xffffffff05057836 */ /* 0x000fca0000000000 */
[----:B------:R2:W3:Y:S02]  /*1c600*/  SHFL.IDX PT, R16, R4, R5, 0x1f ;  /* 0x00001f0504107589 */ /* 0x0004e400000e0000 */
.L_x_2439:
[----:B-1----:R-:W-:Y:S01]  /*1c610*/  IMAD.MOV R2, RZ, RZ, -R3 ;  /* 0x000000ffff027224 */ /* 0x002fe200078e0a03 */
[----:B--2---:R-:W-:Y:S01]  /*1c620*/  IABS R4, R6 ;  /* 0x0000000600047213 */ /* 0x004fe20000000000 */
[----:B---3--:R-:W-:Y:S02]  /*1c630*/  IMAD R16, R16, UR4, R7 ;  /* 0x0000000410107c24 */ /* 0x008fe4000f8e0207 */
[----:B------:R-:W-:Y:S01]  /*1c640*/  IMAD R5, R2, R11, RZ ;  /* 0x0000000b02057224 */ /* 0x000fe200078e02ff */
[----:B------:R-:W-:Y:S01]  /*1c650*/  MOV R2, RZ ;  /* 0x000000ff00027202 */ /* 0x000fe20000000f00 */
[----:B------:R-:W-:-:S04]  /*1c660*/  IMAD.MOV R4, RZ, RZ, -R4 ;  /* 0x000000ffff047224 */ /* 0x000fc800078e0a04 */
[----:B------:R-:W-:Y:S01]  /*1c670*/  IMAD.HI.U32 R2, R3, R5, R2 ;  /* 0x0000000503027227 */ /* 0x000fe200078e0002 */
[----:B------:R-:W-:-:S04]  /*1c680*/  IADD3 R5, -R16, UR6, RZ ;  /* 0x0000000610057c10 */ /* 0x000fc8000fffe1ff */
        /* <DEDUP_REMOVED lines=14> */
[----:B------:R-:W-:-:S03]  /*1c770*/  IMAD.MOV R9, RZ, RZ, -R9 ;  /* 0x000000ffff097224 */ /* 0x000fc600078e0a09 */
[----:B------:R-:W-:Y:S01]  /*1c780*/  IADD3 R3, -R4, RZ, RZ ;  /* 0x000000ff04037210 */ /* 0x000fe20007ffe1ff */
        /* <DEDUP_REMOVED lines=8> */
[----:B-1----:R-:W-:Y:S01]  /*1c810*/  IMAD.MOV.U32 R2, RZ, RZ, RZ ;  /* 0x000000ffff027224 */ /* 0x002fe200078e00ff */
[----:B--2---:R-:W-:-:S05]  /*1c820*/  IADD3 R6, RZ, -R3, RZ ;  /* 0x80000003ff067210 */ /* 0x004fca0007ffe0ff */
        /* <DEDUP_REMOVED lines=12> */
[----:B------:R-:W-:Y:S01]  /*1c8f0*/  @P0 VIADD R3, R3, 0x1 ;  /* 0x0000000103030836 */ /* 0x000fe20000000000 */
[----:B------:R-:W-:-:S13]  /*1c900*/  ISETP.GE.AND P0, PT, R2, RZ, PT ;  /* 0x000000ff0200720c */ /* 0x000fda0003f06270 */
[----:B------:R-:W-:Y:S02]  /*1c910*/  @!P0 IADD3 R3, -R3, RZ, RZ ;  /* 0x000000ff03038210 */ /* 0x000fe40007ffe1ff */
[----:B------:R-:W-:-:S13]  /*1c920*/  ISETP.NE.AND P0, PT, R8, RZ, PT ;  /* 0x000000ff0800720c */ /* 0x000fda0003f05270 */
[----:B------:R-:W-:Y:S01]  /*1c930*/  @!P0 LOP3.LUT R3, RZ, R8, RZ, 0x33, !PT ;  /* 0x00000008ff038212 */ /* 0x000fe200078e33ff */
[----:B------:R-:W-:-:S03]  /*1c940*/  IMAD.MOV R8, RZ, RZ, -R8 ;  /* 0x000000ffff087224 */ /* 0x000fc600078e0a08 */
[----:B------:R-:W-:Y:S01]  /*1c950*/  LOP3.LUT R2, RZ, R3, RZ, 0x33, !PT ;  /* 0x00000003ff027212 */ /* 0x000fe200078e33ff */
[----:B------:R-:W-:-:S03]  /*1c960*/  IMAD R18, R3, R8, R4 ;  /* 0x0000000803127224 */ /* 0x000fc600078e0204 */
[----:B------:R-:W-:Y:S01]  /*1c970*/  IADD3 R17, R17, R2, RZ ;  /* 0x0000000211117210 */ /* 0x000fe20007ffe0ff */
[----:B------:R-:W-:Y:S06]  /*1c980*/  BRA `(.L_x_2440) ;  /* 0x00000000000c7947 */ /* 0x000fec0003800000 */
.L_x_2435:
[----:B------:R-:W-:Y:S01]  /*1c990*/  IMAD.MOV.U32 R17, RZ, RZ, RZ ;  /* 0x000000ffff117224 */ /* 0x000fe200078e00ff */
[----:B------:R-:W-:Y:S01]  /*1c9a0*/  MOV R18, RZ ;  /* 0x000000ff00127202 */ /* 0x000fe20000000f00 */
[----:B------:R-:W-:-:S07]  /*1c9b0*/  IMAD.U32 R16, RZ, RZ, UR6 ;  /* 0x00000006ff107e24 */ /* 0x000fce000f8e00ff */
.L_x_2440:
        /* <DEDUP_REMOVED lines=16> */
[----:B------:R-:W-:Y:S01]  /*1cac0*/  ULDC.64 UR36, c[0x0][0x198] ;  /* 0x0000660000247ab9 */ /* 0x000fe20000000a00 */
[----:B------:R-:W-:Y:S02]  /*1cad0*/  ULDC UR38, c[0x0][0xc] ;  /* 0x0000030000267ab9 */ /* 0x000fe40000000800 */
[----:B------:R1:W-:Y:S04]  /*1cae0*/  STL [R1+0xc], R0 ;  /* 0x00000c0001007387 */ /* 0x0003e80000100800 */
[----:B------:R1:W-:Y:S04]  /*1caf0*/  STL [R1+0x4], RZ ;  /* 0x000004ff01007387 */ /* 0x0003e80000100800 */
[----:B------:R1:W-:Y:S04]  /*1cb00*/  STL [R1+0x10], R0 ;  /* 0x0000100001007387 */ /* 0x0003e80000100800 */
[----:B------:R1:W-:Y:S02]  /*1cb10*/  STL [R1+0x2c], RZ ;  /* 0x00002cff01007387 */ /* 0x0003e40000100800 */
.L_x_2527:
[----:B--2---:R-:W2:Y:S02]  /*1cb20*/  LDC.64 R2, c[0x0][0xc60] ;  /* 0x00031800ff027b82 */ /* 0x004ea40000000a00 */
[----:B--2---:R-:W-:-:S05]  /*1cb30*/  IMAD.WIDE R2, R19, 0x4, R2 ;  /* 0x0000000413027825 */ /* 0x004fca00078e0202 */
[----:B------:R-:W1:Y:S01]  /*1cb40*/  LDG.E R11, desc[UR56][R2.64] ;  /* 0x00000038020b7981 */ /* 0x000e62000c1e1900 */
[----:B------:R-:W-:Y:S05]  /*1cb50*/  YIELD ;  /* 0x0000000000007946 */ /* 0x000fea0003800000 */
[----:B------:R-:W-:Y:S01]  /*1cb60*/  ULDC.64 UR4, c[0x0][0xa28] ;  /* 0x00028a0000047ab9 */ /* 0x000fe20000000a00 */
[----:B------:R-:W-:Y:S02]  /*1cb70*/  CS2R R8, SRZ ;  /* 0x0000000000087805 */ /* 0x000fe4000001ff00 */
[----:B------:R-:W-:Y:S01]  /*1cb80*/  ISETP.NE.U32.AND P0, PT, RZ, UR4, PT ;  /* 0x00000004ff007c0c */ /* 0x000fe2000bf05070 */
[----:B------:R-:W-:Y:S01]  /*1cb90*/  ULDC.64 UR8, c[0x0][0xa08] ;  /* 0x0002820000087ab9 */ /* 0x000fe20000000a00 */
[----:B------:R-:W-:-:S02]  /*1cba0*/  ULDC.64 UR10, c[0x0][0xa10] ;  /* 0x00028400000a7ab9 */ /* 0x000fc40000000a00 */
[----:B------:R-:W-:Y:S02]  /*1cbb0*/  ISETP.NE.AND.EX P0, PT, RZ, UR5, PT, P0 ;  /* 0x00000005ff007c0c */ /* 0x000fe4000bf05300 */
[----:B-1----:R-:W-:Y:S01]  /*1cbc0*/  SHF.R.S32.HI R0, RZ, 0x1f, R11 ;  /* 0x0000001fff007819 */ /* 0x002fe2000001140b */
[----:B------:R-:W-:Y:S10]  /*1cbd0*/  STL [R1+0x1c], R11 ;  /* 0x00001c0b01007387 */ /* 0x000ff40000100800 */
[----:B------:R-:W-:-:S04]  /*1cbe0*/  @P0 LEA R2, P1, R11, UR4, 0x2 ;  /* 0x000000040b020c11 */ /* 0x000fc8000f8210ff */
[----:B------:R-:W-:Y:S01]  /*1cbf0*/  @P0 LEA.HI.X R3, R11, UR5, R0, 0x2, P1 ;  /* 0x000000050b030c11 */ /* 0x000fe200088f1400 */
[----:B------:R-:W-:-:S04]  /*1cc00*/  ULDC.64 UR4, c[0x0][0xa18] ;  /* 0x0002860000047ab9 */ /* 0x000fc80000000a00 */
[----:B------:R1:W5:Y:S01]  /*1cc10*/  @P0 LDG.E R8, desc[UR56][R2.64] ;  /* 0x0000003802080981 */ /* 0x000362000c1e1900 */
[----:B------:R-:W-:Y:S02]  /*1cc20*/  ISETP.NE.U32.AND P0, PT, RZ, UR4, PT ;  /* 0x00000004ff007c0c */ /* 0x000fe4000bf05070 */
[C---:B------:R-:W-:Y:S02]  /*1cc30*/  SHF.L.U32 R15, R11.reuse, 0x2, RZ ;  /* 0x000000020b0f7819 */ /* 0x040fe400000006ff */
[----:B------:R-:W-:Y:S02]  /*1cc40*/  ISETP.NE.AND.EX P0, PT, RZ, UR5, PT, P0 ;  /* 0x00000005ff007c0c */ /* 0x000fe4000bf05300 */
[----:B------:R-:W-:Y:S01]  /*1cc50*/  SHF.L.U64.HI R14, R11, 0x2, R0 ;  /* 0x000000020b0e7819 */ /* 0x000fe20000010200 */
[----:B------:R-:W-:Y:S01]  /*1cc60*/  STL [R1+0x24], R15 ;  /* 0x0000240f01007387 */ /* 0x000fe20000100800 */
[----:B------:R-:W-:-:S03]  /*1cc70*/  ULDC UR6, c[0x0][0x338] ;  /* 0x0000ce0000067ab9 */ /* 0x000fc60000000800 */
[----:B------:R-:W-:Y:S06]  /*1cc80*/  STL [R1+0x28], R14 ;  /* 0x0000280e01007387 */ /* 0x000fec0000100800 */
[----:B------:R-:W-:-:S04]  /*1cc90*/  @P0 IADD3 R12, P1, R15, UR4, RZ ;  /* 0x000000040f0c0c10 */ /* 0x000fc8000ff3e0ff */
[C---:B0-----:R-:W-:Y:S01]  /*1cca0*/  @P0 IADD3.X R13, R14.reuse, UR5, RZ, P1, !PT ;  /* 0x000000050e0d0c10 */ /* 0x041fe20008ffe4ff */
[----:B------:R-:W-:Y:S02]  /*1ccb0*/  ULDC.64 UR4, c[0x0][0xa00] ;  /* 0x0002800000047ab9 */ /* 0x000fe40000000a00 */
[----:B------:R-:W-:Y:S02]  /*1ccc0*/  ISETP.NE.U32.AND P2, PT, RZ, UR4, PT ;  /* 0x00000004ff007c0c */ /* 0x000fe4000bf45070 */
[C---:B-1----:R-:W-:Y:S02]  /*1ccd0*/  IADD3 R2, P1, R15.reuse, UR4, RZ ;  /* 0x000000040f027c10 */ /* 0x042fe4000ff3e0ff */
[----:B------:R-:W-:Y:S02]  /*1cce0*/  ISETP.NE.AND.EX P2, PT, RZ, UR5, PT, P2 ;  /* 0x00000005ff007c0c */ /* 0x000fe4000bf45320 */
[----:B------:R-:W-:Y:S01]  /*1ccf0*/  IADD3.X R3, R14, UR5, RZ, P1, !PT ;  /* 0x000000050e037c10 */ /* 0x000fe20008ffe4ff */
[----:B------:R-:W-:Y:S01]  /*1cd00*/  ULDC UR4, c[0x0][0x288] ;  /* 0x0000a20000047ab9 */ /* 0x000fe20000000800 */
[----:B------:R-:W-:Y:S01]  /*1cd10*/  IADD3 R6, P1, R15, UR8, RZ ;  /* 0x000000080f067c10 */ /* 0x000fe2000ff3e0ff */
[----:B------:R-:W-:Y:S01]  /*1cd20*/  IMAD.U32 R10, RZ, RZ, UR4 ;  /* 0x00000004ff0a7e24 */ /* 0x000fe2000f8e00ff */
[----:B------:R-:W-:-:S02]  /*1cd30*/  ULDC.64 UR4, c[0x0][0x3f8] ;  /* 0x0000fe0000047ab9 */ /* 0x000fc40000000a00 */
[----:B------:R-:W-:-:S03]  /*1cd40*/  IADD3.X R7, R14, UR9, RZ, P1, !PT ;  /* 0x000000090e077c10 */ /* 0x000fc60008ffe4ff */
[----:B------:R0:W5:Y:S04]  /*1cd50*/  @P0 LDG.E R10, desc[UR56][R12.64] ;  /* 0x000000380c0a0981 */ /* 0x000168000c1e1900 */
[----:B------:R-:W2:Y:S01]  /*1cd60*/  @P2 LDG.E R9, desc[UR56][R2.64] ;  /* 0x0000003802092981 */ /* 0x000ea2000c1e1900 */
[----:B------:R-:W-:Y:S01]  /*1cd70*/  UISETP.NE.U32.AND UP0, UPT, UR4, URZ, UPT ;  /* 0x0000003f0400728c */ /* 0x000fe2000bf05070 */
[----:B------:R-:W-:Y:S02]  /*1cd80*/  IADD3 R4, P1, R15, UR10, RZ ;  /* 0x0000000a0f047c10 */ /* 0x000fe4000ff3e0ff */
[----:B------:R-:W-:Y:S01]  /*1cd90*/  ULDC UR4, c[0x0][0x404] ;  /* 0x0001010000047ab9 */ /* 0x000fe20000000800 */
[----:B------:R-:W-:Y:S01]  /*1cda0*/  UISETP.NE.AND.EX UP0, UPT, UR5, URZ, UPT, UP0 ;  /* 0x0000003f0500728c */ /* 0x000fe2000bf05300 */
[----:B------:R-:W-:-:S02]  /*1cdb0*/  IADD3.X R5, R14, UR11, RZ, P1, !PT ;  /* 0x0000000b0e057c10 */ /* 0x000fc40008ffe4ff */
[----:B------:R-:W-:Y:S01]  /*1cdc0*/  ISETP.NE.U32.AND P1, PT, RZ, UR8, PT ;  /* 0x00000008ff007c0c */ /* 0x000fe2000bf25070 */
[----:B------:R-:W-:Y:S01]  /*1cdd0*/  USEL UR4, UR4, 0x1, UP0 ;  /* 0x0000000104047887 */ /* 0x000fe20008000000 */
[----:B------:R-:W-:Y:S02]  /*1cde0*/  ULDC UR5, c[0x0][0x2e0] ;  /* 0x0000b80000057ab9 */ /* 0x000fe40000000800 */
[----:B------:R-:W-:Y:S01]  /*1cdf0*/  ISETP.NE.AND.EX P3, PT, RZ, UR9, PT, P1 ;  /* 0x00000009ff007c0c */ /* 0x000fe2000bf65310 */
[----:B------:R-:W-:Y:S01]  /*1ce00*/  UIMAD UR4, UR4, UR5, URZ ;  /* 0x00000005040472a4 */ /* 0x000fe2000f8e023f */
[----:B------:R-:W-:Y:S01]  /*1ce10*/  ISETP.NE.U32.AND P1, PT, RZ, UR10, PT ;  /* 0x0000000aff007c0c */ /* 0x000fe2000bf25070 */
[----:B------:R-:W-:-:S03]  /*1ce20*/  IMAD.U32 R0, RZ, RZ, UR6 ;  /* 0x00000006ff007e24 */ /* 0x000fc6000f8e00ff */
[----:B------:R-:W-:Y:S01]  /*1ce30*/  ISETP.NE.AND.EX P1, PT, RZ, UR11, PT, P1 ;  /* 0x0000000bff007c0c */ /* 0x000fe2000bf25310 */
[----:B--2---:R1:W-:Y:S02]  /*1ce40*/  STL [R1+0x30], R9 ;  /* 0x0000300901007387 */ /* 0x0043e40000100800 */
[----:B-1----:R-:W-:Y:S01]  /*1ce50*/  MOV R9, UR4 ;  /* 0x0000000400097c02 */ /* 0x002fe20008000f00 */
[----:B0-----:R-:W-:Y:S09]  /*1ce60*/  @P0 BRA `(.L_x_2442) ;  /* 0x0000000000100947 */ /* 0x001ff20003800000 */
[----:B------:R-:W-:Y:S05]  /*1ce70*/  @!P2 BRA `(.L_x_2442) ;  /* 0x00000000000ca947 */ /* 0x000fea0003800000 */
[----:B-----5:R-:W2:Y:S04]  /*1ce80*/  LDG.E R10, desc[UR56][R2.64] ;  /* 0x00000038020a7981 */ /* 0x020ea8000c1e1900 */
[----:B------:R-:W2:Y:S02]  /*1ce90*/  LDG.E R2, desc[UR56][R2.64+0x4] ;  /* 0x0000043802027981 */ /* 0x000ea4000c1e1900 */
[----:B--2---:R-:W-:-:S07]  /*1cea0*/  IMAD.IADD R10, R2, 0x1, -R10 ;  /* 0x00000001020a7824 */ /* 0x004fce00078e0a0a */
.L_x_2442:
[----:B------:R-:W-:Y:S01]  /*1ceb0*/  IMAD.MOV.U32 R2, RZ, RZ, RZ ;  /* 0x000000ffff027224 */ /* 0x000fe200078e00ff */
[----:B------:R-:W-:Y:S01]  /*1cec0*/  MOV R20, RZ ;  /* 0x000000ff00147202 */ /* 0x000fe20000000f00 */
[----:B------:R-:W-:-:S04]  /*1ced0*/  ULDC.64 UR4, c[0x0][0xa20] ;  /* 0x0002880000047ab9 */ /* 0x000fc80000000a00 */
[----:B------:R-:W2:Y:S04]  /*1cee0*/  @P3 LDG.E R2, desc[UR56][R6.64] ;  /* 0x0000003806023981 */ /* 0x000ea8000c1e1900 */
[----:B------:R0:W5:Y:S01]  /*1cef0*/  @P1 LDG.E R20, desc[UR56][R4.64] ;  /* 0x0000003804141981 */ /* 0x000162000c1e1900 */
[----:B------:R-:W-:-:S04]  /*1cf00*/  ISETP.NE.U32.AND P0, PT, RZ, UR4, PT ;  /* 0x00000004ff007c0c */ /* 0x000fc8000bf05070 */
[----:B------:R-:W-:Y:S01]  /*1cf10*/  ISETP.NE.AND.EX P0, PT, RZ, UR5, PT, P0 ;  /* 0x00000005ff007c0c */ /* 0x000fe2000bf05300 */
[----:B--2--5:R-:W-:-:S05]  /*1cf20*/  IMAD.IADD R2, R2, 0x1, R8 ;  /* 0x0000000102027824 */ /* 0x024fca00078e0208 */
[----:B------:R0:W-:Y:S07]  /*1cf30*/  STL [R1+0x8], R2 ;  /* 0x0000080201007387 */ /* 0x0001ee0000100800 */
[----:B------:R-:W-:Y:S05]  /*1cf40*/  @!P0 BRA `(.L_x_2443) ;  /* 0x0000000000108947 */ /* 0x000fea0003800000 */
[----:B0-----:R-:W-:-:S04]  /*1cf50*/  IADD3 R2, P0, R15, UR4, RZ ;  /* 0x000000040f027c10 */ /* 0x001fc8000ff1e0ff */
[----:B------:R-:W-:-:S05]  /*1cf60*/  IADD3.X R3, R14, UR5, RZ, P0, !PT ;  /* 0x000000050e037c10 */ /* 0x000fca00087fe4ff */
[----:B------:R0:W5:Y:S01]  /*1cf70*/  LDG.E R9, desc[UR56][R2.64] ;  /* 0x0000003802097981 */ /* 0x000162000c1e1900 */
[----:B------:R-:W-:Y:S05]  /*1cf80*/  BRA `(.L_x_2444) ;  /* 0x0000000000107947 */ /* 0x000fea0003800000 */
.L_x_2443:
[----:B------:R-:W-:Y:S05]  /*1cf90*/  @!P3 BRA `(.L_x_2444) ;  /* 0x00000000000cb947 */ /* 0x000fea0003800000 */
[----:B------:R-:W2:Y:S04]  /*1cfa0*/  LDG.E R9, desc[UR56][R6.64] ;  /* 0x0000003806097981 */ /* 0x000ea8000c1e1900 */
[----:B------:R-:W2:Y:S02]  /*1cfb0*/  LDG.E R6, desc[UR56][R6.64+0x4] ;  /* 0x0000043806067981 */ /* 0x000ea4000c1e1900 */
[----:B--2---:R-:W-:-:S07]  /*1cfc0*/  IMAD.IADD R9, R6, 0x1, -R9 ;  /* 0x0000000106097824 */ /* 0x004fce00078e0a09 */
.L_x_2444:
[----:B0-----:R-:W2:Y:S01]  /*1cfd0*/  @P1 LDG.E R2, desc[UR56][R4.64] ;  /* 0x0000003804021981 */ /* 0x001ea2000c1e1900 */
[----:B-----5:R-:W-:-:S03]  /*1cfe0*/  IADD3 R9, -R8, R9, RZ ;  /* 0x0000000908097210 */ /* 0x020fc60007ffe1ff */
[----:B------:R-:W2:Y:S01]  /*1cff0*/  @P1 LDG.E R4, desc[UR56][R4.64+0x4] ;  /* 0x0000043804041981 */ /* 0x000ea2000c1e1900 */
[----:B------:R-:W-:Y:S01]  /*1d000*/  LEA R3, R17, 0xff, 0x7 ;  /* 0x000000ff11037811 */ /* 0x000fe200078e38ff */
[----:B------:R-:W-:Y:S01]  /*1d010*/  BSSY B0, `(.L_x_2445) ;  /* 0x00000f5000007945 */ /* 0x000fe20003800000 */
[----:B------:R-:W-:Y:S01]  /*1d020*/  PLOP3.LUT P2, PT, PT, PT, PT, 0x80, 0x0 ;  /* 0x000000000000781c */ /* 0x000fe20003f4f070 */
[----:B--2---:R-:W-:-:S04]  /*1d030*/  @P1 IMAD.IADD R0, R4, 0x1, -R2 ;  /* 0x0000000104001824 */ /* 0x004fc800078e0a02 */
[----:B------:R-:W-:-:S05]  /*1d040*/  IMAD.IADD R2, R9, 0x1, R0 ;  /* 0x0000000109027824 */ /* 0x000fca00078e0200 */
[C---:B------:R-:W-:Y:S02]  /*1d050*/  IADD3 R3, R2.reuse, R3, -R10 ;  /* 0x0000000302037210 */ /* 0x040fe40007ffe80a */
[----:B------:R-:W-:-:S04]  /*1d060*/  IADD3 R2, R2, 0x7f, RZ ;  /* 0x0000007f02027810 */ /* 0x000fc80007ffe0ff */
[----:B------:R-:W-:-:S04]  /*1d070*/  SHF.R.S32.HI R4, RZ, 0x1f, R2 ;  /* 0x0000001fff047819 */ /* 0x000fc80000011402 */
[----:B------:R-:W-:Y:S02]  /*1d080*/  LEA.HI R4, R4, R2, RZ, 0x7 ;  /* 0x0000000204047211 */ /* 0x000fe400078f38ff */
[----:B------:R-:W-:-:S04]  /*1d090*/  SHF.R.S32.HI R2, RZ, 0x1f, R3 ;  /* 0x0000001fff027819 */ /* 0x000fc80000011403 */
[----:B------:R-:W-:Y:S02]  /*1d0a0*/  LEA.HI R2, R2, R3, RZ, 0x7 ;  /* 0x0000000302027211 */ /* 0x000fe400078f38ff */
[----:B------:R-:W-:Y:S02]  /*1d0b0*/  SHF.R.S32.HI R4, RZ, 0x7, R4 ;  /* 0x00000007ff047819 */ /* 0x000fe40000011404 */
[----:B------:R-:W-:-:S04]  /*1d0c0*/  SHF.R.S32.HI R2, RZ, 0x7, R2 ;  /* 0x00000007ff027819 */ /* 0x000fc80000011402 */
[----:B------:R-:W-:-:S05]  /*1d0d0*/  VIMNMX R6, R4, R2, PT ;  /* 0x0000000204067248 */ /* 0x000fca0003fe0100 */
[--C-:B------:R-:W-:Y:S02]  /*1d0e0*/  IMAD R2, R6, 0x80, -R9.reuse ;  /* 0x0000008006027824 */ /* 0x100fe400078e0a09 */
[----:B------:R-:W-:-:S03]  /*1d0f0*/  IMAD.MOV R9, RZ, RZ, -R9 ;  /* 0x000000ffff097224 */ /* 0x000fc600078e0a09 */
[----:B------:R-:W-:Y:S02]  /*1d100*/  VIMNMX R0, R2, R0, PT ;  /* 0x0000000002007248 */ /* 0x000fe40003fe0100 */
[----:B------:R-:W-:-:S04]  /*1d110*/  VIMNMX R9, RZ, R9, !PT ;  /* 0x00000009ff097248 */ /* 0x000fc80007fe0100 */
[----:B------:R-:W-:Y:S02]  /*1d120*/  ISETP.GT.AND P0, PT, R0, R9, PT ;  /* 0x000000090000720c */ /* 0x000fe40003f04270 */
[----:B------:R-:W-:-:S11]  /*1d130*/  SHF.R.U32.HI R4, RZ, 0x7, R9 ;  /* 0x00000007ff047819 */ /* 0x000fd60000011609 */
[----:B------:R-:W-:-:S04]  /*1d140*/  @P0 IADD3 R0, R0, 0x7f, RZ ;  /* 0x0000007f00000810 */ /* 0x000fc80007ffe0ff */
[----:B------:R-:W-:Y:S01]  /*1d150*/  @P0 SHF.R.S32.HI R2, RZ, 0x1f, R0 ;  /* 0x0000001fff020819 */ /* 0x000fe20000011400 */
[----:B------:R0:W-:Y:S03]  /*1d160*/  STL [R1+0x20], R6 ;  /* 0x0000200601007387 */ /* 0x0001e60000100800 */
[----:B------:R-:W-:Y:S01]  /*1d170*/  @P0 LEA.HI R2, R2, R0, RZ, 0x7 ;  /* 0x0000000002020211 */ /* 0x000fe200078f38ff */
[----:B------:R-:W-:-:S03]  /*1d180*/  IMAD.MOV.U32 R3, RZ, RZ, R4 ;  /* 0x000000ffff037224 */ /* 0x000fc600078e0004 */
[----:B------:R-:W-:-:S04]  /*1d190*/  @P0 SHF.R.S32.HI R3, RZ, 0x7, R2 ;  /* 0x00000007ff030819 */ /* 0x000fc80000011402 */
[----:B------:R-:W-:-:S13]  /*1d1a0*/  ISETP.GT.AND P0, PT, R3, R4, PT ;  /* 0x000000040300720c */ /* 0x000fda0003f04270 */
[----:B0-----:R-:W-:Y:S05]  /*1d1b0*/  @!P0 BRA `(.L_x_2446) ;  /* 0x0000000c00688947 */ /* 0x001fea0003800000 */
[----:B------:R-:W0:Y:S01]  /*1d1c0*/  LDC R0, c[0x0][0x428] ;  /* 0x00010a00ff007b82 */ /* 0x000e220000000800 */
[----:B------:R-:W-:Y:S01]  /*1d1d0*/  UMOV UR4, 0xffffffff ;  /* 0xffffffff00047882 */ /* 0x000fe20000000000 */
[----:B------:R-:W-:Y:S01]  /*1d1e0*/  IMAD.MOV.U32 R2, RZ, RZ, R18 ;  /* 0x000000ffff027224 */ /* 0x000fe200078e0012 */
[----:B0-----:R-:W-:-:S13]  /*1d1f0*/  ISETP.NE.AND P0, PT, R0, 0x1, PT ;  /* 0x000000010000780c */ /* 0x001fda0003f05270 */
[----:B------:R-:W0:Y:S08]  /*1d200*/  @P0 LDC R0, c[0x0][0x42c] ;  /* 0x00010b00ff000b82 */ /* 0x000e300000000800 */
[----:B------:R-:W1:Y:S01]  /*1d210*/  @P0 LDC R5, c[0x0][0x430] ;  /* 0x00010c00ff050b82 */ /* 0x000e620000000800 */
[----:B0-----:R-:W-:-:S05]  /*1d220*/  @P0 IMAD.HI.U32 R0, R18, R0, RZ ;  /* 0x0000000012000227 */ /* 0x001fca00078e00ff */
[----:B-1----:R-:W-:Y:S02]  /*1d230*/  @P0 SHF.R.U32.HI R2, RZ, R5, R0 ;  /* 0x00000005ff020219 */ /* 0x002fe40000011600 */
[----:B------:R-:W-:Y:S01]  /*1d240*/  SEL R0, R11, RZ, !P1 ;  /* 0x000000ff0b007207 */ /* 0x000fe20004800000 */
[----:B------:R-:W-:Y:S06]  /*1d250*/  BRA.DIV UR4, `(.L_x_2447) ;  /* 0x0000005a04a87947 */ /* 0x000fec000b800000 */
.L_x_2594:
[----:B------:R-:W-:-:S03]  /*1d260*/  UMOV UR4, 0xffffffff ;  /* 0xffffffff00047882 */ /* 0x000fc60000000000 */
[----:B------:R-:W-:Y:S05]  /*1d270*/  BRA.DIV UR4, `(.L_x_2448) ;  /* 0x0000005a04d47947 */ /* 0x000fea000b800000 */
[----:B------:R-:W-:-:S13]  /*1d280*/  ELECT P6, URZ, PT ;  /* 0x00000000003f782f */ /* 0x000fda00038c0000 */
.L_x_2597:
[----:B------:R-:W2:Y:S01]  /*1d290*/  LDL R5, [R1+0x2c] ;  /* 0x00002c0001057983 */ /* 0x000ea20000100800 */
[----:B------:R-:W-:Y:S01]  /*1d2a0*/  MOV R7, 0x400 ;  /* 0x0000040000077802 */ /* 0x000fe20000000f00 */
[----:B------:R-:W-:Y:S01]  /*1d2b0*/  BSSY B1, `(.L_x_2449) ;  /* 0x000000a000017945 */ /* 0x000fe20003800000 */
[----:B--2---:R-:W-:-:S04]  /*1d2c0*/  IADD3 R5, R5, 0x1, RZ ;  /* 0x0000000105057810 */ /* 0x004fc80007ffe0ff */
[----:B------:R-:W-:-:S04]  /*1d2d0*/  LEA.HI R6, R5, R5, RZ, 0x1 ;  /* 0x0000000505067211 */ /* 0x000fc800078f08ff */
[----:B------:R-:W-:-:S05]  /*1d2e0*/  LOP3.LUT R6, R6, 0xfffffffe, RZ, 0xc0, !PT ;  /* 0xfffffffe06067812 */ /* 0x000fca00078ec0ff */
[----:B------:R-:W-:Y:S02]  /*1d2f0*/  IMAD.IADD R6, R5, 0x1, -R6 ;  /* 0x0000000105067824 */ /* 0x000fe400078e0a06 */
[----:B------:R-:W0:Y:S03]  /*1d300*/  S2R R5, SR_CgaCtaId ;  /* 0x0000000000057919 */ /* 0x000e260000008800 */
[----:B------:R-:W-:Y:S02]  /*1d310*/  SHF.L.U32 R6, R6, 0x1f, RZ ;  /* 0x0000001f06067819 */ /* 0x000fe400000006ff */
[----:B0-----:R-:W-:-:S04]  /*1d320*/  LEA R5, R5, R7, 0x18 ;  /* 0x0000000705057211 */ /* 0x001fc800078ec0ff */
[----:B------:R-:W0:Y:S02]  /*1d330*/  SYNCS.PHASECHK.TRANS64.TRYWAIT P0, [R5+URZ+0x34820], R6 ;  /* 0x03482006050075a7 */ /* 0x000e24000800017f */
[----:B0-----:R-:W-:Y:S05]  /*1d340*/  @!P0 BRA `(.L_x_2450) ;  /* 0x0000005800c08947 */ /* 0x001fea0003800000 */
.L_x_2598:
[----:B------:R-:W-:Y:S05]  /*1d350*/  BSYNC B1 ;  /* 0x0000000000017941 */ /* 0x000fea0003800000 */
.L_x_2449:
        /* <DEDUP_REMOVED lines=8> */
.L_x_2599:
        /* <DEDUP_REMOVED lines=11> */
.L_x_2454:
        /* <DEDUP_REMOVED lines=13> */
[----:B------:R-:W-:-:S04]  /*1d560*/  IMAD R7, R3, 0x80, R20 ;  /* 0x0000008003077824 */ /* 0x000fc800078e0214 */
[----:B------:R-:W-:-:S05]  /*1d570*/  VIADD R7, R7, 0xffffff80 ;  /* 0xffffff8007077836 */ /* 0x000fca0000000000 */
        /* <DEDUP_REMOVED lines=15> */
.L_x_2600:
        /* <DEDUP_REMOVED lines=8> */
.L_x_2456:
[----:B01----:R-:W2:Y:S01]  /*1d6f0*/  LDL R8, [R1+0x4] ;  /* 0x0000040001087983 */ /* 0x003ea20000100800 */
[----:B------:R-:W-:Y:S01]  /*1d700*/  R2UR UR11, R7 ;  /* 0x00000000070b72ca */ /* 0x000fe200000e0000 */
[----:B------:R-:W-:Y:S01]  /*1d710*/  VIADD R7, R5, 0x400 ;  /* 0x0000040005077836 */ /* 0x000fe20000000000 */
        /* <DEDUP_REMOVED lines=23> */
.L_x_2452:
[----:B------:R-:W-:Y:S05]  /*1d890*/  BSYNC B1 ;  /* 0x0000000000017941 */ /* 0x000fea0003800000 */
.L_x_2451:
[----:B0-----:R-:W2:Y:S04]  /*1d8a0*/  LDL.LU R6, [R1+0x4] ;  /* 0x0000040001067983 */ /* 0x001ea80000300800 */
[----:B------:R-:W3:Y:S01]  /*1d8b0*/  LDL.LU R8, [R1+0x10] ;  /* 0x0000100001087983 */ /* 0x000ee20000300800 */
[----:B------:R-:W-:Y:S01]  /*1d8c0*/  PLOP3.LUT P2, PT, PT, PT, PT, 0x8, 0x0 ;  /* 0x000000000000781c */ /* 0x000fe20003f4e170 */
[----:B--2---:R-:W-:-:S05]  /*1d8d0*/  VIADD R6, R6, 0x1 ;  /* 0x0000000106067836 */ /* 0x004fca0000000000 */
[----:B------:R-:W-:-:S04]  /*1d8e0*/  ISETP.NE.AND P0, PT, R6, 0x2, PT ;  /* 0x000000020600780c */ /* 0x000fc80003f05270 */
[----:B------:R-:W-:Y:S02]  /*1d8f0*/  SEL R7, RZ, 0x1, P0 ;  /* 0x00000001ff077807 */ /* 0x000fe40000000000 */
[----:B------:R-:W-:Y:S01]  /*1d900*/  SEL R9, R6, RZ, P0 ;  /* 0x000000ff06097207 */ /* 0x000fe20000000000 */
[----:B------:R-:W-:Y:S01]  /*1d910*/  VIADD R6, R3, 0xfffffffe ;  /* 0xfffffffe03067836 */ /* 0x000fe20000000000 */
[----:B---3--:R-:W-:-:S03]  /*1d920*/  LOP3.LUT R8, R8, R7, RZ, 0x3c, !PT ;  /* 0x0000000708087212 */ /* 0x008fc600078e3cff */
[----:B------:R0:W-:Y:S01]  /*1d930*/  STL [R1+0x4], R9 ;  /* 0x0000040901007387 */ /* 0x0001e20000100800 */
[----:B------:R-:W-:-:S03]  /*1d940*/  ISETP.GE.AND P0, PT, R6, R4, PT ;  /* 0x000000040600720c */ /* 0x000fc60003f06270 */
[----:B------:R0:W-:Y:S10]  /*1d950*/  STL [R1+0x10], R8 ;  /* 0x0000100801007387 */ /* 0x0001f40000100800 */
[----:B0-----:R-:W-:Y:S05]  /*1d960*/  @!P0 BRA `(.L_x_2446) ;  /* 0x00000004007c8947 */ /* 0x001fea0003800000 */
[C---:B------:R-:W-:Y:S01]  /*1d970*/  LEA R6, R3.reuse, R20, 0x7 ;  /* 0x0000001403067211 */ /* 0x040fe200078e38ff */
[----:B------:R-:W-:-:S04]  /*1d980*/  VIADD R3, R3, 0xffffffff ;  /* 0xffffffff03037836 */ /* 0x000fc80000000000 */
[----:B------:R-:W-:-:S07]  /*1d990*/  VIADD R6, R6, 0xffffff00 ;  /* 0xffffff0006067836 */ /* 0x000fce0000000000 */
.L_x_2463:
        /* <DEDUP_REMOVED lines=9> */
.L_x_2601:
        /* <DEDUP_REMOVED lines=11> */
.L_x_2460:
        /* <DEDUP_REMOVED lines=28> */
.L_x_2602:
        /* <DEDUP_REMOVED lines=8> */
.L_x_2462:
        /* <DEDUP_REMOVED lines=22> */
.L_x_2458:
[----:B------:R-:W-:Y:S05]  /*1de80*/  BSYNC B1 ;  /* 0x0000000000017941 */ /* 0x000fea0003800000 */
.L_x_2457:
[----:B------:R-:W2:Y:S04]  /*1de90*/  LDL.LU R7, [R1+0x4] ;  /* 0x0000040001077983 */ /* 0x000ea80000300800 */
[----:B------:R-:W3:Y:S01]  /*1dea0*/  LDL.LU R8, [R1+0x10] ;  /* 0x0000100001087983 */ /* 0x000ee20000300800 */
[----:B------:R-:W-:Y:S02]  /*1deb0*/  VIADD R3, R3, 0xffffffff ;  /* 0xffffffff03037836 */ /* 0x000fe40000000000 */
[----:B------:R-:W-:Y:S01]  /*1dec0*/  VIADD R6, R6, 0xffffff80 ;  /* 0xffffff8006067836 */ /* 0x000fe20000000000 */
[----:B--2---:R-:W-:-:S04]  /*1ded0*/  IADD3 R7, R7, 0x1, RZ ;  /* 0x0000000107077810 */ /* 0x004fc80007ffe0ff */
        /* <DEDUP_REMOVED lines=8> */
.L_x_2446:
[----:B------:R-:W-:Y:S05]  /*1df60*/  BSYNC B0 ;  /* 0x0000000000007941 */ /* 0x000fea0003800000 */
.L_x_2445:
        /* <DEDUP_REMOVED lines=23> */
.L_x_2465:
        /* <DEDUP_REMOVED lines=17> */
[----:B------:R-:W-:Y:S01]  /*1e1f0*/  MOV R13, RZ ;  /* 0x000000ff000d7202 */ /* 0x000fe20000000f00 */
[----:B------:R-:W-:-:S02]  /*1e200*/  IMAD.U32 R10, RZ, RZ, UR4 ;  /* 0x00000004ff0a7e24 */ /* 0x000fc4000f8e00ff */
[----:B0-----:R-:W-:Y:S02]  /*1e210*/  IMAD.MOV.U32 R8, RZ, RZ, 0x70 ;  /* 0x00000070ff087424 */ /* 0x001fe400078e00ff */
[----:B------:R-:W-:-:S07]  /*1e220*/  IMAD.MOV.U32 R12, RZ, RZ, 0x1 ;  /* 0x00000001ff0c7424 */ /* 0x000fce00078e00ff */
[----:B------:R-:W-:-:S07]  /*1e230*/  LEPC R20, `(.L_x_2467) ;  /* 0x000000001014794e */ /* 0x000fce0000000000 */
[----:B-1----:R-:W-:Y:S05]  /*1e240*/  CALL.ABS.NOINC R2 ;  /* 0x0000000002007343 */ /* 0x002fea0003c00000 */
.L_x_2467:
        /* <DEDUP_REMOVED lines=14> */
[----:B------:R-:W-:Y:S01]  /*1e330*/  MOV R12, 0x1 ;  /* 0x00000001000c7802 */ /* 0x000fe20000000f00 */
[----:B------:R-:W-:-:S02]  /*1e340*/  IMAD.U32 R11, RZ, RZ, UR5 ;  /* 0x00000005ff0b7e24 */ /* 0x000fc4000f8e00ff */
[----:B0-----:R-:W-:Y:S02]  /*1e350*/  IMAD.MOV.U32 R8, RZ, RZ, 0x70 ;  /* 0x00000070ff087424 */ /* 0x001fe400078e00ff */
[----:B-1----:R-:W-:-:S07]  /*1e360*/  IMAD.MOV.U32 R13, RZ, RZ, RZ ;  /* 0x000000ffff0d7224 */ /* 0x002fce00078e00ff */
[----:B------:R-:W-:-:S07]  /*1e370*/  LEPC R20, `(.L_x_2469) ;  /* 0x000000001014794e */ /* 0x000fce0000000000 */
[----:B--2---:R-:W-:Y:S05]  /*1e380*/  CALL.ABS.NOINC R2 ;  /* 0x0000000002007343 */ /* 0x004fea0003c00000 */
.L_x_2469:
        /* <DEDUP_REMOVED lines=8> */
[----:B------:R-:W-:Y:S01]  /*1e410*/  MOV R10, UR8 ;  /* 0x00000008000a7c02 */ /* 0x000fe20008000f00 */
[----:B------:R-:W-:Y:S01]  /*1e420*/  IMAD.U32 R7, RZ, RZ, UR7 ;  /* 0x00000007ff077e24 */ /* 0x000fe2000f8e00ff */
[----:B------:R-:W-:Y:S01]  /*1e430*/  MOV R12, 0x1 ;  /* 0x00000001000c7802 */ /* 0x000fe20000000f00 */
[----:B------:R-:W-:-:S02]  /*1e440*/  IMAD.U32 R11, RZ, RZ, UR9 ;  /* 0x00000009ff0b7e24 */ /* 0x000fc4000f8e00ff */
[----:B------:R-:W-:Y:S02]  /*1e450*/  IMAD.MOV.U32 R8, RZ, RZ, 0x70 ;  /* 0x00000070ff087424 */ /* 0x000fe400078e00ff */
[----:B------:R-:W-:-:S07]  /*1e460*/  IMAD.MOV.U32 R13, RZ, RZ, RZ ;  /* 0x000000ffff0d7224 */ /* 0x000fce00078e00ff */
[----:B------:R-:W-:-:S07]  /*1e470*/  LEPC R20, `(.L_x_2468) ;  /* 0x000000001014794e */ /* 0x000fce0000000000 */
[----:B0-----:R-:W-:Y:S05]  /*1e480*/  CALL.ABS.NOINC R2 ;  /* 0x0000000002007343 */ /* 0x001fea0003c00000 */
.L_x_2468:
[----:B------:R-:W2:Y:S01]  /*1e490*/  LDL.LU R2, [R1+0x24] ;  /* 0x0000240001027983 */ /* 0x000ea20000300800 */
[----:B------:R-:W-:-:S03]  /*1e4a0*/  ULDC.64 UR4, c[0x0][0x9f8] ;  /* 0x00027e0000047ab9 */ /* 0x000fc60000000a00 */
[----:B------:R-:W3:Y:S04]  /*1e4b0*/  LDL.LU R0, [R1+0x28] ;  /* 0x0000280001007983 */ /* 0x000ee80000300800 */
[----:B------:R-:W4:Y:S04]  /*1e4c0*/  LDL.LU R4, [R1+0x30] ;  /* 0x0000300001047983 */ /* 0x000f280000300800 */
[----:B0-----:R-:W4:Y:S01]  /*1e4d0*/  LDL.LU R8, [R1+0x1c] ;  /* 0x00001c0001087983 */ /* 0x001f220000300800 */
[----:B------:R-:W-:-:S04]  /*1e4e0*/  ISETP.NE.U32.AND P0, PT, RZ, UR4, PT ;  /* 0x00000004ff007c0c */ /* 0x000fc8000bf05070 */
        /* <DEDUP_REMOVED lines=11> */
[----:B----4-:R-:W-:-:S06]  /*1e5a0*/  IMAD.MOV.U32 R0, RZ, RZ, R8 ;  /* 0x000000ffff007224 */ /* 0x010fcc00078e0008 */
[----:B------:R0:W5:Y:S01]  /*1e5b0*/  @P0 LDG.E R0, desc[UR56][R2.64] ;  /* 0x0000003802000981 */ /* 0x000162000c1e1900 */
[----:B------:R-:W-:Y:S02]  /*1e5c0*/  PLOP3.LUT P1, PT, P6, PT, PT, 0x8, 0x0 ;  /* 0x000000000000781c */ /* 0x000fe4000372e170 */
[----:B0-----:R-:W-:Y:S02]  /*1e5d0*/  LEA R2, R17, R4, 0x7 ;  /* 0x0000000411027211 */ /* 0x001fe400078e38ff */
[----:B------:R-:W0:Y:S02]  /*1e5e0*/  LDC R4, c[0x0][0x428] ;  /* 0x00010a00ff047b82 */ /* 0x000e240000000800 */
[----:B0-----:R-:W-:Y:S01]  /*1e5f0*/  ISETP.NE.AND P0, PT, R4, 0x1, PT ;  /* 0x000000010400780c */ /* 0x001fe20003f05270 */
[----:B------:R-:W-:-:S12]  /*1e600*/  IMAD.MOV.U32 R4, RZ, RZ, R18 ;  /* 0x000000ffff047224 */ /* 0x000fd800078e0012 */
[----:B------:R-:W0:Y:S08]  /*1e610*/  @P0 LDC R7, c[0x0][0x42c] ;  /* 0x00010b00ff070b82 */ /* 0x000e300000000800 */
[----:B------:R-:W1:Y:S01]  /*1e620*/  @P0 LDC R5, c[0x0][0x430] ;  /* 0x00010c00ff050b82 */ /* 0x000e620000000800 */
[----:B0-----:R-:W-:-:S05]  /*1e630*/  @P0 IMAD.HI.U32 R6, R18, R7, RZ ;  /* 0x0000000712060227 */ /* 0x001fca00078e00ff */
[----:B-1----:R-:W-:Y:S02]  /*1e640*/  @P0 SHF.R.U32.HI R4, RZ, R5, R6 ;  /* 0x00000005ff040219 */ /* 0x002fe40000011606 */
[----:B------:R-:W-:-:S04]  /*1e650*/  ISETP.NE.U32.AND P0, PT, RZ, UR4, PT ;  /* 0x00000004ff007c0c */ /* 0x000fc8000bf05070 */
[----:B------:R-:W-:-:S04]  /*1e660*/  ISETP.NE.AND.EX P0, PT, RZ, UR5, PT, P0 ;  /* 0x00000005ff007c0c */ /* 0x000fc8000bf05300 */
[----:B------:R-:W-:-:S09]  /*1e670*/  SEL R3, R8, RZ, !P0 ;  /* 0x000000ff08037207 */ /* 0x000fd20004000000 */
.L_x_2470:
        /* <DEDUP_REMOVED lines=16> */
.L_x_2471:
        /* <DEDUP_REMOVED lines=15> */
.L_x_2472:
        /* <DEDUP_REMOVED lines=9> */
[----:B------:R-:W2:Y:S01]  /*1e900*/  LDL R5, [R1+0x20] ;  /* 0x0000200001057983 */ /* 0x000ea20000100800 */
[----:B------:R-:W0:Y:S01]  /*1e910*/  LDC.64 R8, c[0x0][0x3f8] ;  /* 0x0000fe00ff087b82 */ /* 0x000e220000000a00 */
[----:B------:R-:W-:Y:S02]  /*1e920*/  ULDC.64 UR4, c[0x0][0xa08] ;  /* 0x0002820000047ab9 */ /* 0x000fe40000000a00 */
[----:B0-----:R-:W-:Y:S01]  /*1e930*/  LOP3.LUT P0, RZ, R8, UR4, RZ, 0xfc, !PT ;  /* 0x0000000408ff7c12 */ /* 0x001fe2000f80fcff */
[----:B------:R-:W-:-:S03]  /*1e940*/  UMOV UR4, 0xffffffff ;  /* 0xffffffff00047882 */ /* 0x000fc60000000000 */
[----:B------:R-:W-:-:S04]  /*1e950*/  LOP3.LUT P0, RZ, R9, UR5, RZ, 0xfc, P0 ;  /* 0x0000000509ff7c12 */ /* 0x000fc8000800fcff */
[----:B-----5:R-:W-:Y:S01]  /*1e960*/  SEL R6, R0, RZ, !P0 ;  /* 0x000000ff00067207 */ /* 0x020fe20004000000 */
[----:B--2---:R-:W-:Y:S01]  /*1e970*/  VIADD R5, R5, 0xffffffff ;  /* 0xffffffff05057836 */ /* 0x004fe20000000000 */
[----:B------:R-:W-:Y:S07]  /*1e980*/  BRA.DIV UR4, `(.L_x_2473) ;  /* 0x0000004604947947 */ /* 0x000fee000b800000 */
.L_x_2605:
[----:B------:R-:W-:Y:S01]  /*1e990*/  UMOV UR4, 0xffffffff ;  /* 0xffffffff00047882 */ /* 0x000fe20000000000 */
[----:B------:R-:W-:Y:S02]  /*1e9a0*/  SHF.R.S32.HI R17, RZ, 0x1f, R0 ;  /* 0x0000001fff117819 */ /* 0x000fe40000011400 */
[----:B------:R-:W-:Y:S05]  /*1e9b0*/  BRA.DIV UR4, `(.L_x_2474) ;  /* 0x0000004604bc7947 */ /* 0x000fea000b800000 */
[----:B------:R-:W-:-:S13]  /*1e9c0*/  ELECT P6, URZ, PT ;  /* 0x00000000003f782f */ /* 0x000fda00038c0000 */
.L_x_2608:
[----:B------:R-:W-:Y:S05]  /*1e9d0*/  @!P6 BRA `(.L_x_2475) ;  /* 0x000000040024e947 */ /* 0x000fea0003800000 */
[----:B------:R-:W-:-:S04]  /*1e9e0*/  ISETP.NE.U32.AND P0, PT, R8, RZ, PT ;  /* 0x000000ff0800720c */ /* 0x000fc80003f05070 */
[----:B------:R-:W-:-:S13]  /*1e9f0*/  ISETP.NE.AND.EX P0, PT, R9, RZ, PT, P0 ;  /* 0x000000ff0900720c */ /* 0x000fda0003f05300 */
[----:B------:R-:W-:Y:S05]  /*1ea00*/  @!P0 BRA `(.L_x_2476) ;  /* 0x0000000000448947 */ /* 0x000fea0003800000 */
[----:B------:R-:W0:Y:S01]  /*1ea10*/  LDC R11, c[0x0][0x41c] ;  /* 0x00010700ff0b7b82 */ /* 0x000e220000000800 */
[----:B------:R-:W-:Y:S01]  /*1ea20*/  ULDC.64 UR4, c[0x0][0x408] ;  /* 0x0001020000047ab9 */ /* 0x000fe20000000a00 */
[----:B0-----:R-:W-:-:S13]  /*1ea30*/  ISETP.NE.AND P0, PT, R11, 0x1, PT ;  /* 0x000000010b00780c */ /* 0x001fda0003f05270 */
[----:B------:R-:W0:Y:S02]  /*1ea40*/  @P0 LDC.64 R6, c[0x0][0x420] ;  /* 0x00010800ff060b82 */ /* 0x000e240000000a00 */
[----:B0-----:R-:W-:Y:S01]  /*1ea50*/  @P0 IMAD.HI.U32 R10, R5, R6, RZ ;  /* 0x00000006050a0227 */ /* 0x001fe200078e00ff */
[----:B------:R-:W-:-:S04]  /*1ea60*/  MOV R6, R5 ;  /* 0x0000000500067202 */ /* 0x000fc80000000f00 */
        /* <DEDUP_REMOVED lines=11> */
.L_x_2476:
        /* <DEDUP_REMOVED lines=9> */
.L_x_2609:
        /* <DEDUP_REMOVED lines=11> */
.L_x_2478:
        /* <DEDUP_REMOVED lines=33> */
.L_x_2475:
        /* <DEDUP_REMOVED lines=47> */
.L_x_2610:
[----:B------:R-:W-:Y:S05]  /*1f160*/  BSYNC B0 ;  /* 0x0000000000007941 */ /* 0x000fea0003800000 */
.L_x_2479:
[----:B0-----:R-:W2:Y:S01]  /*1f170*/  LDL R3, [R1+0x20] ;  /* 0x0000200001037983 */ /* 0x001ea20000100800 */
[----:B------:R-:W-:Y:S01]  /*1f180*/  BSSY B0, `(.L_x_2481) ;  /* 0x0000190000007945 */ /* 0x000fe20003800000 */
[----:B--2---:R-:W-:-:S13]  /*1f190*/  ISETP.GE.AND P0, PT, R3, 0x2, PT ;  /* 0x000000020300780c */ /* 0x004fda0003f06270 */
[----:B------:R-:W-:Y:S05]  /*1f1a0*/  @!P0 BRA `(.L_x_2482) ;  /* 0x0000001800348947 */ /* 0x000fea0003800000 */
[C---:B------:R-:W-:Y:S01]  /*1f1b0*/  LOP3.LUT R2, R3.reuse, 0x1, RZ, 0xc0, !PT ;  /* 0x0000000103027812 */ /* 0x040fe200078ec0ff */
[----:B------:R-:W-:Y:S01]  /*1f1c0*/  VIADD R10, R3, 0xfffffffe ;  /* 0xfffffffe030a7836 */ /* 0x000fe20000000000 */
[----:B------:R-:W-:Y:S02]  /*1f1d0*/  BSSY B1, `(.L_x_2483) ;  /* 0x000008b000017945 */ /* 0x000fe40003800000 */
[----:B------:R-:W-:Y:S02]  /*1f1e0*/  ISETP.NE.U32.AND P0, PT, R2, 0x1, PT ;  /* 0x000000010200780c */ /* 0x000fe40003f05070 */
[----:B------:R-:W-:-:S11]  /*1f1f0*/  MOV R7, R10 ;  /* 0x0000000a00077202 */ /* 0x000fd60000000f00 */
        /* <DEDUP_REMOVED lines=11> */
[----:B------:R-:W-:Y:S01]  /*1f2b0*/  IMAD.MOV.U32 R2, RZ, RZ, R6 ;  /* 0x000000ffff027224 */ /* 0x000fe200078e0006 */
[----:B------:R-:W-:Y:S02]  /*1f2c0*/  MOV R3, R10 ;  /* 0x0000000a00037202 */ /* 0x000fe40000000f00 */
        /* <DEDUP_REMOVED lines=11> */
[C---:B------:R-:W-:Y:S02]  /*1f380*/  IMAD R7, R0.reuse, UR5, R7 ;  /* 0x0000000500077c24 */ /* 0x040fe4000f8e0207 */
[----:B------:R-:W-:Y:S01]  /*1f390*/  IMAD.WIDE.U32 R12, R0, UR4, R2 ;  /* 0x00000004000c7c25 */ /* 0x000fe2000f8e0002 */
[----:B------:R-:W-:-:S03]  /*1f3a0*/  IADD3 R3, -R2, RZ, RZ ;  /* 0x000000ff02037210 */ /* 0x000fc60007ffe1ff */
[----:B------:R-:W-:Y:S01]  /*1f3b0*/  IMAD.IADD R7, R7, 0x1, R13 ;  /* 0x0000000107077824 */ /* 0x000fe200078e020d */
[----:B------:R-:W-:Y:S01]  /*1f3c0*/  LEA R8, P0, R12, R8, 0x2 ;  /* 0x000000080c087211 */ /* 0x000fe200078010ff */
[----:B------:R-:W-:-:S03]  /*1f3d0*/  IMAD R3, R15, R3, R10 ;  /* 0x000000030f037224 */ /* 0x000fc600078e020a */
[----:B------:R-:W-:-:S05]  /*1f3e0*/  LEA.HI.X R9, R12, R9, R7, 0x2, P0 ;  /* 0x000000090c097211 */ /* 0x000fca00000f1407 */
[----:B------:R0:W5:Y:S04]  /*1f3f0*/  LDG.E R2, desc[UR56][R8.64] ;  /* 0x0000003808027981 */ /* 0x000168000c1e1900 */
.L_x_2487:
[----:B0-----:R-:W0:Y:S01]  /*1f400*/  S2R R8, SR_CgaCtaId ;  /* 0x0000000000087919 */ /* 0x001e220000008800 */
[----:B------:R-:W-:-:S04]  /*1f410*/  MOV R7, 0x400 ;  /* 0x0000040000077802 */ /* 0x000fc80000000f00 */
[----:B0-----:R-:W-:Y:S02]  /*1f420*/  LEA R7, R8, R7, 0x18 ;  /* 0x0000000708077211 */ /* 0x001fe400078ec0ff */
[----:B------:R-:W-:-:S03]  /*1f430*/  SHF.L.U32 R8, R14, 0x1f, RZ ;  /* 0x0000001f0e087819 */ /* 0x000fc600000006ff */
[----:B------:R-:W-:-:S04]  /*1f440*/  IMAD R7, R11, 0x8, R7 ;  /* 0x000000080b077824 */ /* 0x000fc800078e0207 */
[----:B------:R-:W0:Y:S02]  /*1f450*/  SYNCS.PHASECHK.TRANS64.TRYWAIT P0, [R7+URZ+0x34840], R8 ;  /* 0x03484008070075a7 */ /* 0x000e24000800017f */
[----:B0-----:R-:W-:Y:S05]  /*1f460*/  @!P0 BRA `(.L_x_2488) ;  /* 0x0000003c00648947 */ /* 0x001fea0003800000 */
.L_x_2611:
        /* <DEDUP_REMOVED lines=11> */
.L_x_2489:
        /* <DEDUP_REMOVED lines=37> */
.L_x_2612:
[----:B------:R-:W-:Y:S05]  /*1f770*/  @P1 BRA `(.L_x_2491) ;  /* 0x0000000000301947 */ /* 0x000fea0003800000 */
[----:B------:R-:W2:Y:S01]  /*1f780*/  LDL R9, [R1] ;  /* 0x0000000001097983 */ /* 0x000ea20000100800 */
[----:B------:R-:W-:Y:S01]  /*1f790*/  MOV R12, 0x400 ;  /* 0x00000400000c7802 */ /* 0x000fe20000000f00 */
[----:B------:R-:W1:Y:S01]  /*1f7a0*/  S2R R15, SR_TID.X ;  /* 0x00000000000f7919 */ /* 0x000e620000002100 */
[----:B------:R-:W3:Y:S01]  /*1f7b0*/  S2R R13, SR_CgaCtaId ;  /* 0x00000000000d7919 */ /* 0x000ee20000008800 */
[----:B0-----:R-:W-:Y:S02]  /*1f7c0*/  MOV R8, 0x8000 ;  /* 0x0000800000087802 */ /* 0x001fe40000000f00 */
[----:B-1----:R-:W-:-:S04]  /*1f7d0*/  LOP3.LUT R15, R15, 0x1f, RZ, 0xc0, !PT ;  /* 0x0000001f0f0f7812 */ /* 0x002fc800078ec0ff */
[----:B------:R-:W-:Y:S02]  /*1f7e0*/  ISETP.NE.AND P0, PT, R15, RZ, PT ;  /* 0x000000ff0f00720c */ /* 0x000fe40003f05270 */
[----:B---3--:R-:W-:-:S05]  /*1f7f0*/  LEA R12, R13, R12, 0x18 ;  /* 0x0000000c0d0c7211 */ /* 0x008fca00078ec0ff */
[----:B--2---:R-:W-:-:S04]  /*1f800*/  IMAD R7, R9, 0x8, R12 ;  /* 0x0000000809077824 */ /* 0x004fc800078e020c */
[----:B------:R1:W-:Y:S02]  /*1f810*/  SYNCS.ARRIVE.TRANS64 RZ, [R7+URZ+0x34850], R8 ;  /* 0x0348500807ff79a7 */ /* 0x0003e4000800003f */
[----:B------:R-:W-:Y:S05]  /*1f820*/  @!P0 BRA `(.L_x_2491) ;  /* 0x0000000000048947 */ /* 0x000fea0003800000 */
[----:B------:R-:W-:Y:S01]  /*1f830*/  BPT.TRAP 0x1 ;  /* 0x000000040000795c */ /* 0x000fe20000300000 */
.L_x_2491:
[----:B01----:R-:W2:Y:S01]  /*1f840*/  LDL.LU R7, [R1] ;  /* 0x0000000001077983 */ /* 0x003ea20000300800 */
[----:B------:R-:W-:Y:S01]  /*1f850*/  MOV R9, 0x400 ;  /* 0x0000040000097802 */ /* 0x000fe20000000f00 */
[----:B------:R-:W0:Y:S01]  /*1f860*/  S2R R12, SR_CgaCtaId ;  /* 0x00000000000c7919 */ /* 0x000e220000008800 */
[----:B------:R-:W-:Y:S01]  /*1f870*/  R2UR UR11, R5 ;  /* 0x00000000050b72ca */ /* 0x000fe200000e0000 */
[----:B------:R-:W-:Y:S01]  /*1f880*/  UIADD3 UR4, UP0, UR36, 0x470, URZ ;  /* 0x0000047024047890 */ /* 0x000fe2000ff1e03f */
[----:B------:R-:W-:Y:S02]  /*1f890*/  R2UR UR13, R6 ;  /* 0x00000000060d72ca */ /* 0x000fe400000e0000 */
[----:B------:R-:W-:Y:S02]  /*1f8a0*/  R2UR UR12, R4 ;  /* 0x00000000040c72ca */ /* 0x000fe400000e0000 */
[----:B0-----:R-:W-:Y:S01]  /*1f8b0*/  LEA R9, R12, R9, 0x18 ;  /* 0x000000090c097211 */ /* 0x001fe200078ec0ff */
[----:B--2---:R-:W-:-:S02]  /*1f8c0*/  IMAD.MOV.U32 R8, RZ, RZ, R7 ;  /* 0x000000ffff087224 */ /* 0x004fc400078e0007 */
[----:B------:R-:W2:Y:S01]  /*1f8d0*/  LDL R7, [R1+0x8] ;  /* 0x0000080001077983 */ /* 0x000ea20000100800 */
[----:B------:R-:W-:Y:S01]  /*1f8e0*/  UMOV UR10, URZ ;  /* 0x0000003f000a7c82 */ /* 0x000fe20008000000 */
[C---:B------:R-:W-:Y:S01]  /*1f8f0*/  IMAD R5, R8.reuse, 0x8, R9 ;  /* 0x0000000808057824 */ /* 0x040fe200078e0209 */
[----:B------:R-:W-:Y:S01]  /*1f900*/  UMOV UR7, 0x14f00000 ;  /* 0x14f0000000077882 */ /* 0x000fe20000000000 */
[----:B------:R-:W-:Y:S01]  /*1f910*/  UMOV UR15, 0x40 ;  /* 0x00000040000f7882 */ /* 0x000fe20000000000 */
[----:B------:R-:W-:Y:S02]  /*1f920*/  IMAD.MOV.U32 R6, RZ, RZ, R2 ;  /* 0x000000ffff067224 */ /* 0x000fe400078e0002 */
[----:B------:R-:W-:Y:S02]  /*1f930*/  R2UR UR9, R5 ;  /* 0x00000000050972ca */ /* 0x000fe400000e0000 */
[----:B------:R-:W-:-:S04]  /*1f940*/  LEA R5, R8, R9, 0xf ;  /* 0x0000000908057211 */ /* 0x000fc800078e78ff */
[----:B------:R-:W-:Y:S01]  /*1f950*/  R2UR UR6, R5 ;  /* 0x00000000050672ca */ /* 0x000fe200000e0000 */
[----:B------:R-:W-:-:S06]  /*1f960*/  IMAD.MOV.U32 R5, RZ, RZ, R3 ;  /* 0x000000ffff057224 */ /* 0x000fcc00078e0003 */
[----:B------:R-:W-:-:S06]  /*1f970*/  UIADD3 UR9, UR9, 0x34850, URZ ;  /* 0x0003485009097890 */ /* 0x000fcc000fffe03f */
[----:B------:R-:W-:Y:S02]  /*1f980*/  UIADD3 UR8, UR6, 0x400, URZ ;  /* 0x0000040006087890 */ /* 0x000fe4000fffe03f */
[----:B------:R-:W-:-:S03]  /*1f990*/  UIADD3 UR14, UR6, 0x4400, URZ ;  /* 0x00004400060e7890 */ /* 0x000fc6000fffe03f */
[----:B------:R-:W-:Y:S01]  /*1f9a0*/  UMOV UR6, 0x0 ;  /* 0x0000000000067882 */ /* 0x000fe20000000000 */
[----:B--2---:R-:W-:-:S13]  /*1f9b0*/  R2UR UR5, R7 ;  /* 0x00000000070572ca */ /* 0x004fda00000e0000 */
[----:B------:R-:W-:Y:S02]  /*1f9c0*/  ULEA UR11, UR11, UR5, 0x7 ;  /* 0x000000050b0b7291 */ /* 0x000fe4000f8e383f */
[----:B------:R-:W-:-:S09]  /*1f9d0*/  UIADD3.X UR5, URZ, UR37, URZ, UP0, !UPT ;  /* 0x000000253f057290 */ /* 0x000fd200087fe43f */
[----:B------:R0:W-:Y:S02]  /*1f9e0*/  UTMALDG.4D [UR8], [UR4], desc[UR6] ;  /* 0x00000608040075b4 */ /* 0x0001e40008019000 */
[----:B0-----:R-:W-:Y:S01]  /*1f9f0*/  UMOV UR8, UR14 ;  /* 0x0000000e00087c82 */ /* 0x001fe20008000000 */
[----:B------:R-:W-:Y:S02]  /*1fa00*/  UMOV UR10, UR15 ;  /* 0x0000000f000a7c82 */ /* 0x000fe40008000000 */
[----:B------:R0:W-:Y:S02]  /*1fa10*/  UTMALDG.4D [UR8], [UR4], desc[UR6] ;  /* 0x00000608040075b4 */ /* 0x0001e40008019000 */
[----:B0-----:R-:W-:Y:S01]  /*1fa20*/  NOP ;  /* 0x0000000000007918 */ /* 0x001fe20000000000 */
.L_x_2486:
[----:B------:R-:W-:Y:S05]  /*1fa30*/  BSYNC B2 ;  /* 0x0000000000027941 */ /* 0x000fea0003800000 */
.L_x_2485:
[----:B------:R-:W2:Y:S04]  /*1fa40*/  LDL.LU R2, [R1+0x20] ;  /* 0x0000200001027983 */ /* 0x000ea80000300800 */
[----:B------:R0:W-:Y:S04]  /*1fa50*/  STL [R1], R11 ;  /* 0x0000000b01007387 */ /* 0x0001e80000100800 */
[----:B------:R0:W-:Y:S02]  /*1fa60*/  STL [R1+0xc], R14 ;  /* 0x00000c0e01007387 */ /* 0x0001e40000100800 */
[----:B0-2---:R-:W-:-:S07]  /*1fa70*/  IADD3 R7, R2, -0x3, RZ ;  /* 0xfffffffd02077810 */ /* 0x005fce0007ffe0ff */
.L_x_2484:
[----:B------:R-:W-:Y:S05]  /*1fa80*/  BSYNC B1 ;  /* 0x0000000000017941 */ /* 0x000fea0003800000 */
.L_x_2483:
[----:B------:R-:W-:-:S13]  /*1fa90*/  ISETP.NE.AND P0, PT, R10, RZ, PT ;  /* 0x000000ff0a00720c */ /* 0x000fda0003f05270 */
[----:B------:R-:W-:Y:S05]  /*1faa0*/  @!P0 BRA `(.L_x_2482) ;  /* 0x0000000c00f48947 */ /* 0x000fea0003800000 */
[----:B------:R-:W-:-:S07]  /*1fab0*/  IMAD.MOV.U32 R11, RZ, RZ, R6 ;  /* 0x000000ffff0b7224 */ /* 0x000fce00078e0006 */
.L_x_2506:
        /* <DEDUP_REMOVED lines=11> */
[----:B------:R-:W-:Y:S02]  /*1fb70*/  MOV R12, R7 ;  /* 0x00000007000c7202 */ /* 0x000fe40000000f00 */
        /* <DEDUP_REMOVED lines=18> */
[----:B------:R-:W-:-:S06]  /*1fca0*/  LEA.HI.X R11, R2, UR5, R3, 0x2, P0 ;  /* 0x00000005020b7c11 */ /* 0x000fcc00080f1403 */
[----:B------:R0:W5:Y:S03]  /*1fcb0*/  LDG.E R11, desc[UR56][R10.64] ;  /* 0x000000380a0b7981 */ /* 0x000166000c1e1900 */
.L_x_2494:
[----:B------:R-:W1:Y:S01]  /*1fcc0*/  S2R R3, SR_CgaCtaId ;  /* 0x0000000000037919 */ /* 0x000e620000008800 */
[----:B------:R-:W-:-:S04]  /*1fcd0*/  MOV R2, 0x400 ;  /* 0x0000040000027802 */ /* 0x000fc80000000f00 */
[----:B-1----:R-:W-:Y:S02]  /*1fce0*/  LEA R2, R3, R2, 0x18 ;  /* 0x0000000203027211 */ /* 0x002fe400078ec0ff */
[----:B------:R-:W-:-:S03]  /*1fcf0*/  SHF.L.U32 R3, R9, 0x1f, RZ ;  /* 0x0000001f09037819 */ /* 0x000fc600000006ff */
[----:B------:R-:W-:-:S04]  /*1fd00*/  IMAD R2, R8, 0x8, R2 ;  /* 0x0000000808027824 */ /* 0x000fc800078e0202 */
[----:B------:R-:W1:Y:S02]  /*1fd10*/  SYNCS.PHASECHK.TRANS64.TRYWAIT P0, [R2+URZ+0x34840], R3 ;  /* 0x03484003020075a7 */ /* 0x000e64000800017f */
[----:B-1----:R-:W-:Y:S05]  /*1fd20*/  @!P0 BRA `(.L_x_2495) ;  /* 0x00000034005c8947 */ /* 0x002fea0003800000 */
.L_x_2613:
        /* <DEDUP_REMOVED lines=11> */
.L_x_2496:
        /* <DEDUP_REMOVED lines=37> */
.L_x_2614:
        /* <DEDUP_REMOVED lines=8> */
.L_x_2498:
        /* <DEDUP_REMOVED lines=15> */
[----:B------:R-:W-:Y:S01]  /*201a0*/  IMAD.MOV.U32 R6, RZ, RZ, R11 ;  /* 0x000000ffff067224 */ /* 0x000fe200078e000b */
[----:B--2---:R-:W-:Y:S02]  /*201b0*/  LEA R2, R2, R13, 0xf ;  /* 0x0000000d02027211 */ /* 0x004fe400078e78ff */
[----:B---3--:R-:W-:Y:S02]  /*201c0*/  R2UR UR5, R10 ;  /* 0x000000000a0572ca */ /* 0x008fe400000e0000 */
[----:B------:R-:W-:-:S11]  /*201d0*/  R2UR UR6, R2 ;  /* 0x00000000020672ca */ /* 0x000fd600000e0000 */
[----:B------:R-:W-:Y:S02]  /*201e0*/  ULEA UR11, UR11, UR5, 0x7 ;  /* 0x000000050b0b7291 */ /* 0x000fe4000f8e383f */
        /* <DEDUP_REMOVED lines=9> */
.L_x_2493:
[----:B------:R-:W-:Y:S05]  /*20280*/  BSYNC B1 ;  /* 0x0000000000017941 */ /* 0x000fea0003800000 */
.L_x_2492:
        /* <DEDUP_REMOVED lines=28> */
[----:B------:R-:W-:-:S04]  /*20450*/  LEA R12, P0, R2, UR4, 0x2 ;  /* 0x00000004020c7c11 */ /* 0x000fc8000f8010ff */
[----:B------:R-:W-:-:S05]  /*20460*/  LEA.HI.X R13, R2, UR5, R11, 0x2, P0 ;  /* 0x00000005020d7c11 */ /* 0x000fca00080f140b */
[----:B------:R1:W5:Y:S04]  /*20470*/  LDG.E R11, desc[UR56][R12.64] ;  /* 0x000000380c0b7981 */ /* 0x000368000c1e1900 */
.L_x_2501:
[----:B------:R-:W2:Y:S01]  /*20480*/  S2R R3, SR_CgaCtaId ;  /* 0x0000000000037919 */ /* 0x000ea20000008800 */
[----:B------:R-:W-:-:S04]  /*20490*/  MOV R2, 0x400 ;  /* 0x0000040000027802 */ /* 0x000fc80000000f00 */
[----:B--2---:R-:W-:Y:S02]  /*204a0*/  LEA R2, R3, R2, 0x18 ;  /* 0x0000000203027211 */ /* 0x004fe400078ec0ff */
[----:B------:R-:W-:-:S03]  /*204b0*/  SHF.L.U32 R3, R14, 0x1f, RZ ;  /* 0x0000001f0e037819 */ /* 0x000fc600000006ff */
[----:B------:R-:W-:-:S04]  /*204c0*/  IMAD R2, R15, 0x8, R2 ;  /* 0x000000080f027824 */ /* 0x000fc800078e0202 */
[----:B------:R-:W2:Y:S02]  /*204d0*/  SYNCS.PHASECHK.TRANS64.TRYWAIT P0, [R2+URZ+0x34840], R3 ;  /* 0x03484003020075a7 */ /* 0x000ea4000800017f */
[----:B--2---:R-:W-:Y:S05]  /*204e0*/  @!P0 BRA `(.L_x_2502) ;  /* 0x0000002c00948947 */ /* 0x004fea0003800000 */
.L_x_2615:
        /* <DEDUP_REMOVED lines=11> */
.L_x_2503:
[----:B------:R-:W3:Y:S01]  /*205a0*/  LDL R13, [R1] ;  /* 0x00000000010d7983 */ /* 0x000ee20000100800 */
[----:B0-----:R-:W-:-:S03]  /*205b0*/  MOV R14, 0x400 ;  /* 0x00000400000e7802 */ /* 0x001fc60000000f00 */
        /* <DEDUP_REMOVED lines=27> */
[----:B------:R-:W-:Y:S01]  /*20770*/  LEA R2, R8, R2, 0x3 ;  /* 0x0000000208027211 */ /* 0x000fe200078e18ff */
        /* <DEDUP_REMOVED lines=8> */
.L_x_2616:
        /* <DEDUP_REMOVED lines=8> */
.L_x_2505:
        /* <DEDUP_REMOVED lines=28> */
.L_x_2500:
[----:B------:R-:W-:Y:S05]  /*20a40*/  BSYNC B1 ;  /* 0x0000000000017941 */ /* 0x000fea0003800000 */
.L_x_2499:
[C---:B------:R-:W-:Y:S01]  /*20a50*/  ISETP.GT.AND P0, PT, R7.reuse, 0x1, PT ;  /* 0x000000010700780c */ /* 0x040fe20003f04270 */
[----:B------:R-:W-:-:S12]  /*20a60*/  VIADD R7, R7, 0xfffffffe ;  /* 0xfffffffe07077836 */ /* 0x000fd80000000000 */
[----:B------:R-:W-:Y:S05]  /*20a70*/  @P0 BRA `(.L_x_2506) ;  /* 0xfffffff000100947 */ /* 0x000fea000383ffff */
.L_x_2482:
[----:B------:R-:W-:Y:S05]  /*20a80*/  BSYNC B0 ;  /* 0x0000000000007941 */ /* 0x000fea0003800000 */
.L_x_2481:
        /* <DEDUP_REMOVED lines=17> */
.L_x_2508:
[----:B------:R-:W-:Y:S05]  /*20ba0*/  BSYNC B0 ;  /* 0x0000000000007941 */ /* 0x000fea0003800000 */
.L_x_2507:
        /* <DEDUP_REMOVED lines=11> */
.L_x_2617:
        /* <DEDUP_REMOVED lines=11> */
.L_x_2512:
        /* <DEDUP_REMOVED lines=27> */
.L_x_2510:
[----:B------:R-:W-:Y:S05]  /*20ec0*/  BSYNC B0 ;  /* 0x0000000000007941 */ /* 0x000fea0003800000 */
.L_x_2509:
        /* <DEDUP_REMOVED lines=9> */
.L_x_2466:
[----:B------:R-:W-:Y:S05]  /*20f60*/  BSYNC B6 ;  /* 0x0000000000067941 */ /* 0x000fea0003800000 */
.L_x_2464:
[----:B------:R-:W-:-:S03]  /*20f70*/  UMOV UR4, 0xffffffff ;  /* 0xffffffff00047882 */ /* 0x000fc60000000000 */
[----:B------:R-:W-:Y:S05]  /*20f80*/  BRA.DIV UR4, `(.L_x_2513) ;  /* 0x0000002604287947 */ /* 0x000fea000b800000 */
[----:B------:R2:W3:Y:S04]  /*20f90*/  SHFL.IDX PT, R4, R16, RZ, 0x1f ;  /* 0x00001fff10047589 */ /* 0x0004e800000e0000 */
[----:B------:R-:W4:Y:S02]  /*20fa0*/  SHFL.IDX PT, R16, R16, 0x1, 0x1f ;  /* 0x00201f0010107f89 */ /* 0x000f2400000e0000 */
.L_x_2621:
[----:B------:R-:W5:Y:S01]  /*20fb0*/  S2R R7, SR_TID.X ;  /* 0x0000000000077919 */ /* 0x000f620000002100 */
[----:B------:R-:W-:Y:S01]  /*20fc0*/  ULDC UR4, c[0x0][0xc14] ;  /* 0x0003050000047ab9 */ /* 0x000fe20000000800 */
[----:B------:R-:W-:Y:S01]  /*20fd0*/  BSSY B0, `(.L_x_2514) ;  /* 0x000000b000007945 */ /* 0x000fe20003800000 */
[----:B-1----:R-:W-:Y:S01]  /*20fe0*/  IMAD.U32 R0, RZ, RZ, UR4 ;  /* 0x00000004ff007e24 */ /* 0x002fe2000f8e00ff */
[----:B------:R-:W-:Y:S02]  /*20ff0*/  MOV R17, RZ ;  /* 0x000000ff00117202 */ /* 0x000fe40000000f00 */
[----:B-----5:R-:W-:-:S04]  /*21000*/  LOP3.LUT R7, R7, 0x1f, RZ, 0xc0, !PT ;  /* 0x0000001f07077812 */ /* 0x020fc800078ec0ff */
[C---:B------:R-:W-:Y:S01]  /*21010*/  ISETP.NE.AND P0, PT, R7.reuse, 0x1f, PT ;  /* 0x0000001f0700780c */ /* 0x040fe20003f05270 */
[----:B------:R-:W-:-:S05]  /*21020*/  IMAD.IADD R5, R7, 0x1, R19 ;  /* 0x0000000107057824 */ /* 0x000fca00078e0213 */
[----:B------:R-:W-:-:S13]  /*21030*/  ISETP.GE.OR P0, PT, R5, R0, !P0 ;  /* 0x000000000500720c */ /* 0x000fda0004706670 */
[----:B------:R-:W-:Y:S05]  /*21040*/  @P0 BRA `(.L_x_2515) ;  /* 0x00000000000c0947 */ /* 0x000fea0003800000 */
[----:B------:R-:W1:Y:S02]  /*21050*/  LDC.64 R2, c[0x0][0xc58] ;  /* 0x00031600ff027b82 */ /* 0x000e640000000a00 */
[----:B-1----:R-:W-:-:S05]  /*21060*/  IMAD.WIDE R2, R5, 0x4, R2 ;  /* 0x0000000405027825 */ /* 0x002fca00078e0202 */
[----:B------:R1:W5:Y:S02]  /*21070*/  LDG.E R17, desc[UR56][R2.64] ;  /* 0x0000003802117981 */ /* 0x000364000c1e1900 */
.L_x_2515:
[----:B------:R-:W-:Y:S05]  /*21080*/  BSYNC B0 ;  /* 0x0000000000007941 */ /* 0x000fea0003800000 */
.L_x_2514:
        /* <DEDUP_REMOVED lines=10> */
[----:B------:R-:W-:-:S03]  /*21130*/  ISETP.GE.U32.AND P1, PT, R7, 0x8, PT ;  /* 0x000000080700780c */ /* 0x000fc60003f26070 */
[----:B-1----:R-:W-:-:S05]  /*21140*/  IMAD.IADD R3, R13, 0x1, R14 ;  /* 0x000000010d037824 */ /* 0x002fca00078e020e */
        /* <DEDUP_REMOVED lines=10> */
[----:B------:R0:W1:Y:S02]  /*211f0*/  SHFL.IDX PT, R14, R2, 0x1f, 0x1f ;  /* 0x03e01f00020e7f89 */ /* 0x00006400000e0000 */
.L_x_2629:
[----:B------:R-:W-:Y:S02]  /*21200*/  ULDC UR4, c[0x0][0xc10] ;  /* 0x0003040000047ab9 */ /* 0x000fe40000000800 */
[----:B------:R-:W-:-:S05]  /*21210*/  MOV R5, UR4 ;  /* 0x0000000400057c02 */ /* 0x000fca0008000f00 */
[----:B-1----:R-:W-:-:S04]  /*21220*/  IMAD R3, R14, R5, RZ ;  /* 0x000000050e037224 */ /* 0x002fc800078e02ff */
[----:B--2-4-:R-:W-:-:S05]  /*21230*/  IMAD.IADD R16, R16, 0x1, R3 ;  /* 0x0000000110107824 */ /* 0x014fca00078e0203 */
[----:B---3--:R-:W-:-:S13]  /*21240*/  ISETP.GT.AND P0, PT, R16, R4, PT ;  /* 0x000000041000720c */ /* 0x008fda0003f04270 */
[----:B------:R-:W-:Y:S05]  /*21250*/  @P0 BRA `(.L_x_2517) ;  /* 0x0000000000b40947 */ /* 0x000fea0003800000 */
[----:B------:R-:W1:Y:S02]  /*21260*/  LDC R0, c[0x0][0xc14] ;  /* 0x00030500ff007b82 */ /* 0x000e640000000800 */
.L_x_2522:
[----:B------:R-:W-:-:S05]  /*21270*/  VIADD R19, R19, 0x1f ;  /* 0x0000001f13137836 */ /* 0x000fca0000000000 */
[----:B-1----:R-:W-:-:S13]  /*21280*/  ISETP.GE.AND P0, PT, R19, R0, PT ;  /* 0x000000001300720c */ /* 0x002fda0003f06270 */
[----:B------:R-:W-:Y:S05]  /*21290*/  @P0 BRA `(.L_x_2518) ;  /* 0x0000000400ec0947 */ /* 0x000fea0003800000 */
[----:B------:R-:W1:Y:S01]  /*212a0*/  S2R R7, SR_TID.X ;  /* 0x0000000000077919 */ /* 0x000e620000002100 */
[----:B------:R-:W-:Y:S01]  /*212b0*/  BSSY B0, `(.L_x_2519) ;  /* 0x000000a000007945 */ /* 0x000fe20003800000 */
[----:B------:R-:W-:Y:S01]  /*212c0*/  IMAD.MOV.U32 R17, RZ, RZ, RZ ;  /* 0x000000ffff117224 */ /* 0x000fe200078e00ff */
[----:B-1----:R-:W-:-:S04]  /*212d0*/  LOP3.LUT R7, R7, 0x1f, RZ, 0xc0, !PT ;  /* 0x0000001f07077812 */ /* 0x002fc800078ec0ff */
[C---:B------:R-:W-:Y:S02]  /*212e0*/  ISETP.NE.AND P1, PT, R7.reuse, 0x1f, PT ;  /* 0x0000001f0700780c */ /* 0x040fe40003f25270 */
[----:B------:R-:W-:-:S04]  /*212f0*/  IADD3 R5, R7, R19, RZ ;  /* 0x0000001307057210 */ /* 0x000fc80007ffe0ff */
[----:B------:R-:W-:-:S13]  /*21300*/  ISETP.GE.OR P0, PT, R5, R0, !P1 ;  /* 0x000000000500720c */ /* 0x000fda0004f06670 */
[----:B------:R-:W-:Y:S05]  /*21310*/  @P0 BRA `(.L_x_2520) ;  /* 0x00000000000c0947 */ /* 0x000fea0003800000 */
[----:B0-----:R-:W0:Y:S02]  /*21320*/  LDC.64 R2, c[0x0][0xc58] ;  /* 0x00031600ff027b82 */ /* 0x001e240000000a00 */
[----:B0-----:R-:W-:-:S05]  /*21330*/  IMAD.WIDE R2, R5, 0x4, R2 ;  /* 0x0000000405027825 */ /* 0x001fca00078e0202 */
[----:B------:R1:W5:Y:S02]  /*21340*/  LDG.E R17, desc[UR56][R2.64] ;  /* 0x0000003802117981 */ /* 0x000364000c1e1900 */
.L_x_2520:
[----:B------:R-:W-:Y:S05]  /*21350*/  BSYNC B0 ;  /* 0x0000000000007941 */ /* 0x000fea0003800000 */
.L_x_2519:
[----:B------:R-:W-:-:S03]  /*21360*/  UMOV UR4, 0xffffffff ;  /* 0xffffffff00047882 */ /* 0x000fc60000000000 */
[----:B------:R-:W-:Y:S05]  /*21370*/  BRA.DIV UR4, `(.L_x_2521) ;  /* 0x0000002604487947 */ /* 0x000fea000b800000 */
[----:B-----5:R-:W2:Y:S01]  /*21380*/  SHFL.UP PT, R14, R17, 0x1, RZ ;  /* 0x04200000110e7989 */ /* 0x020ea200000e00ff */
[C---:B------:R-:W-:Y:S02]  /*21390*/  ISETP.NE.AND P0, PT, R7.reuse, RZ, PT ;  /* 0x000000ff0700720c */ /* 0x040fe40003f05270 */
[C---:B------:R-:W-:Y:S02]  /*213a0*/  ISETP.GE.U32.AND P1, PT, R7.reuse, 0x2, PT ;  /* 0x000000020700780c */ /* 0x040fe40003f26070 */
        /* <DEDUP_REMOVED lines=15> */
[----:B-1----:R-:W-:-:S04]  /*214a0*/  SEL R7, R14, RZ, P0 ;  /* 0x000000ff0e077207 */ /* 0x002fc80000000000 */
[----:B0-----:R-:W-:-:S05]  /*214b0*/  IADD3 R2, R6, R7, RZ ;  /* 0x0000000706027210 */ /* 0x001fca0007ffe0ff */
[----:B------:R0:W1:Y:S02]  /*214c0*/  SHFL.IDX PT, R14, R2, 0x1f, 0x1f ;  /* 0x03e01f00020e7f89 */ /* 0x00006400000e0000 */
.L_x_2637:
[----:B------:R-:W-:Y:S02]  /*214d0*/  ULDC UR4, c[0x0][0xc10] ;  /* 0x0003040000047ab9 */ /* 0x000fe40000000800 */
[----:B------:R-:W-:-:S04]  /*214e0*/  IMAD.U32 R5, RZ, RZ, UR4 ;  /* 0x00000004ff057e24 */ /* 0x000fc8000f8e00ff */
[----:B-1----:R-:W-:-:S04]  /*214f0*/  IMAD R3, R14, R5, RZ ;  /* 0x000000050e037224 */ /* 0x002fc800078e02ff */
[----:B------:R-:W-:-:S05]  /*21500*/  IMAD.IADD R16, R3, 0x1, R16 ;  /* 0x0000000103107824 */ /* 0x000fca00078e0210 */
[----:B------:R-:W-:-:S13]  /*21510*/  ISETP.GT.AND P0, PT, R16, R4, PT ;  /* 0x000000041000720c */ /* 0x000fda0003f04270 */
[----:B------:R-:W-:Y:S05]  /*21520*/  @!P0 BRA `(.L_x_2522) ;  /* 0xfffffffc00508947 */ /* 0x000fea000383ffff */
.L_x_2517:
        /* <DEDUP_REMOVED lines=8> */
.L_x_2641:
[----:B------:R-:W-:Y:S01]  /*215b0*/  ISETP.NE.AND P0, PT, R3, RZ, PT ;  /* 0x000000ff0300720c */ /* 0x000fe20003f05270 */
[----:B------:R-:W-:-:S12]  /*215c0*/  IMAD.MOV.U32 R7, RZ, RZ, RZ ;  /* 0x000000ffff077224 */ /* 0x000fd800078e00ff */
[----:B------:R-:W-:Y:S05]  /*215d0*/  @!P0 BRA `(.L_x_2524) ;  /* 0x0000000000108947 */ /* 0x000fea0003800000 */
[----:B------:R-:W-:Y:S01]  /*215e0*/  UMOV UR4, 0xffffffff ;  /* 0xffffffff00047882 */ /* 0x000fe20000000000 */
[----:B------:R-:W-:Y:S02]  /*215f0*/  VIADD R12, R6, 0xffffffff ;  /* 0xffffffff060c7836 */ /* 0x000fe40000000000 */
[----:B------:R-:W-:Y:S05]  /*21600*/  BRA.DIV UR4, `(.L_x_2525) ;  /* 0x0000002604bc7947 */ /* 0x000fea000b800000 */
[----:B------:R3:W4:Y:S02]  /*21610*/  SHFL.IDX PT, R7, R2, R12, 0x1f ;  /* 0x00001f0c02077589 */ /* 0x00072400000e0000 */
.L_x_2524:
[----:B0--3--:R-:W0:Y:S01]  /*21620*/  LDC.64 R2, c[0x0][0xc68] ;  /* 0x00031a00ff027b82 */ /* 0x009e220000000a00 */
[----:B------:R-:W-:-:S05]  /*21630*/  IADD3 R19, R6, R19, RZ ;  /* 0x0000001306137210 */ /* 0x000fca0007ffe0ff */
[----:B0-----:R-:W-:-:S05]  /*21640*/  IMAD.WIDE R2, R19, 0x4, R2 ;  /* 0x0000000413027825 */ /* 0x001fca00078e0202 */
[----:B------:R-:W1:Y:S01]  /*21650*/  LDG.E R9, desc[UR56][R2.64] ;  /* 0x0000003802097981 */ /* 0x000e62000c1e1900 */
[----:B----4-:R-:W-:-:S04]  /*21660*/  IMAD R16, R7, R5, R16 ;  /* 0x0000000507107224 */ /* 0x010fc800078e0210 */
[----:B------:R-:W-:Y:S02]  /*21670*/  IMAD.IADD R7, R4, 0x1, -R16 ;  /* 0x0000000104077824 */ /* 0x000fe400078e0a10 */
[----:B-12---:R-:W-:-:S05]  /*21680*/  IMAD R6, R17, R9, RZ ;  /* 0x0000000911067224 */ /* 0x006fca00078e02ff */
[----:B------:R-:W-:-:S04]  /*21690*/  IABS R8, R6 ;  /* 0x0000000600087213 */ /* 0x000fc80000000000 */
[----:B------:R-:W0:Y:S08]  /*216a0*/  I2F.RP R11, R8 ;  /* 0x00000008000b7306 */ /* 0x000e300000209400 */
[----:B0-----:R-:W0:Y:S02]  /*216b0*/  MUFU.RCP R11, R11 ;  /* 0x0000000b000b7308 */ /* 0x001e240000001000 */
[----:B0-----:R-:W-:-:S06]  /*216c0*/  VIADD R12, R11, 0xffffffe ;  /* 0x0ffffffe0b0c7836 */ /* 0x001fcc0000000000 */
[----:B------:R-:W0:Y:S02]  /*216d0*/  F2I.FTZ.U32.TRUNC.NTZ R3, R12 ;  /* 0x0000000c00037305 */ /* 0x000e24000021f000 */
[----:B0-----:R-:W-:-:S04]  /*216e0*/  IMAD.MOV R2, RZ, RZ, -R3 ;  /* 0x000000ffff027224 */ /* 0x001fc800078e0a03 */
[----:B------:R-:W-:Y:S01]  /*216f0*/  IMAD R10, R2, R8, RZ ;  /* 0x00000008020a7224 */ /* 0x000fe200078e02ff */
[----:B------:R-:W-:-:S05]  /*21700*/  MOV R2, RZ ;  /* 0x000000ff00027202 */ /* 0x000fca0000000f00 */
[----:B------:R-:W-:Y:S01]  /*21710*/  IMAD.HI.U32 R10, R3, R10, R2 ;  /* 0x0000000a030a7227 */ /* 0x000fe200078e0002 */
[----:B------:R-:W-:Y:S02]  /*21720*/  IABS R3, R7 ;  /* 0x0000000700037213 */ /* 0x000fe40000000000 */
[----:B------:R-:W-:-:S03]  /*21730*/  IABS R2, R6 ;  /* 0x0000000600027213 */ /* 0x000fc60000000000 */
[----:B------:R-:W-:-:S04]  /*21740*/  IMAD.HI.U32 R10, R10, R3, RZ ;  /* 0x000000030a0a7227 */ /* 0x000fc800078e00ff */
[----:B------:R-:W-:-:S04]  /*21750*/  IMAD.MOV R2, RZ, RZ, -R2 ;  /* 0x000000ffff027224 */ /* 0x000fc800078e0a02 */
[----:B------:R-:W-:-:S05]  /*21760*/  IMAD R3, R10, R2, R3 ;  /* 0x000000020a037224 */ /* 0x000fca00078e0203 */
[----:B------:R-:W-:-:S13]  /*21770*/  ISETP.GT.U32.AND P0, PT, R8, R3, PT ;  /* 0x000000030800720c */ /* 0x000fda0003f04070 */
[----:B------:R-:W-:Y:S01]  /*21780*/  @!P0 IADD3 R3, R3, -R8, RZ ;  /* 0x8000000803038210 */ /* 0x000fe20007ffe0ff */
[----:B------:R-:W-:-:S03]  /*21790*/  @!P0 VIADD R10, R10, 0x1 ;  /* 0x000000010a0a8836 */ /* 0x000fc60000000000 */
[----:B------:R-:W-:Y:S02]  /*217a0*/  ISETP.GE.U32.AND P0, PT, R3, R8, PT ;  /* 0x000000080300720c */ /* 0x000fe40003f06070 */
[----:B------:R-:W-:-:S11]  /*217b0*/  LOP3.LUT R3, R7, R6, RZ, 0x3c, !PT ;  /* 0x0000000607037212 */ /* 0x000fd600078e3cff */
[----:B------:R-:W-:Y:S01]  /*217c0*/  @P0 VIADD R10, R10, 0x1 ;  /* 0x000000010a0a0836 */ /* 0x000fe20000000000 */
[----:B------:R-:W-:-:S04]  /*217d0*/  ISETP.GE.AND P0, PT, R3, RZ, PT ;  /* 0x000000ff0300720c */ /* 0x000fc80003f06270 */
[----:B------:R-:W-:-:S09]  /*217e0*/  MOV R2, R10 ;  /* 0x0000000a00027202 */ /* 0x000fd20000000f00 */
[----:B------:R-:W-:Y:S01]  /*217f0*/  @!P0 IMAD.MOV R2, RZ, RZ, -R2 ;  /* 0x000000ffff028224 */ /* 0x000fe200078e0a02 */
[----:B------:R-:W-:-:S13]  /*21800*/  ISETP.NE.AND P0, PT, R6, RZ, PT ;  /* 0x000000ff0600720c */ /* 0x000fda0003f05270 */
[----:B------:R-:W-:-:S05]  /*21810*/  @!P0 LOP3.LUT R2, RZ, R6, RZ, 0x33, !PT ;  /* 0x00000006ff028212 */ /* 0x000fca00078e33ff */
[----:B------:R-:W-:Y:S02]  /*21820*/  IMAD R4, R9, R2, RZ ;  /* 0x0000000209047224 */ /* 0x000fe400078e02ff */
[----:B------:R-:W-:Y:S02]  /*21830*/  IMAD.MOV R2, RZ, RZ, -R2 ;  /* 0x000000ffff027224 */ /* 0x000fe400078e0a02 */
[----:B------:R-:W-:Y:S02]  /*21840*/  IMAD.MOV R8, RZ, RZ, -R4 ;  /* 0x000000ffff087224 */ /* 0x000fe400078e0a04 */
[----:B------:R-:W-:-:S03]  /*21850*/  IMAD R6, R6, R2, R7 ;  /* 0x0000000206067224 */ /* 0x000fc600078e0207 */
[----:B------:R-:W-:-:S04]  /*21860*/  VIADDMNMX R9, R8, R5, R9, PT ;  /* 0x0000000508097246 */ /* 0x000fc80003800109 */
[----:B------:R-:W-:-:S04]  /*21870*/  IABS R5, R9 ;  /* 0x0000000900057213 */ /* 0x000fc80000000000 */
[----:B------:R-:W0:Y:S08]  /*21880*/  I2F.RP R8, R5 ;  /* 0x0000000500087306 */ /* 0x000e300000209400 */
[----:B0-----:R-:W0:Y:S02]  /*21890*/  MUFU.RCP R8, R8 ;  /* 0x0000000800087308 */ /* 0x001e240000001000 */
[----:B0-----:R-:W-:-:S06]  /*218a0*/  IADD3 R10, R8, 0xffffffe, RZ ;  /* 0x0ffffffe080a7810 */ /* 0x001fcc0007ffe0ff */
        /* <DEDUP_REMOVED lines=9> */
[----:B------:R-:W-:Y:S01]  /*21940*/  IMAD R8, R2, R8, R3 ;  /* 0x0000000802087224 */ /* 0x000fe200078e0203 */
[----:B------:R-:W-:-:S04]  /*21950*/  LOP3.LUT R3, R6, R9, RZ, 0x3c, !PT ;  /* 0x0000000906037212 */ /* 0x000fc800078e3cff */
[----:B------:R-:W-:-:S13]  /*21960*/  ISETP.GT.U32.AND P0, PT, R5, R8, PT ;  /* 0x000000080500720c */ /* 0x000fda0003f04070 */
[----:B------:R-:W-:Y:S01]  /*21970*/  @!P0 IMAD.IADD R8, R8, 0x1, -R5 ;  /* 0x0000000108088824 */ /* 0x000fe200078e0a05 */
[----:B------:R-:W-:-:S04]  /*21980*/  @!P0 IADD3 R2, R2, 0x1, RZ ;  /* 0x0000000102028810 */ /* 0x000fc80007ffe0ff */
[----:B------:R-:W-:-:S13]  /*21990*/  ISETP.GE.U32.AND P0, PT, R8, R5, PT ;  /* 0x000000050800720c */ /* 0x000fda0003f06070 */
[----:B------:R-:W-:Y:S01]  /*219a0*/  @P0 VIADD R2, R2, 0x1 ;  /* 0x0000000102020836 */ /* 0x000fe20000000000 */
[----:B------:R-:W-:Y:S02]  /*219b0*/  ISETP.GE.AND P0, PT, R3, RZ, PT ;  /* 0x000000ff0300720c */ /* 0x000fe40003f06270 */
[----:B------:R-:W-:-:S11]  /*219c0*/  IADD3 R3, R6, R4, RZ ;  /* 0x0000000406037210 */ /* 0x000fd60007ffe0ff */
        /* <DEDUP_REMOVED lines=8> */
.L_x_2518:
[----:B------:R-:W-:Y:S01]  /*21a50*/  UMOV UR4, URZ ;  /* 0x0000003f00047c82 */ /* 0x000fe20008000000 */
[----:B------:R-:W-:Y:S01]  /*21a60*/  UMOV UR5, URZ ;  /* 0x0000003f00057c82 */ /* 0x000fe20008000000 */
[----:B------:R-:W-:Y:S01]  /*21a70*/  ULDC UR6, c[0x0][0xc14] ;  /* 0x0003050000067ab9 */ /* 0x000fe20000000800 */
[----:B------:R-:W-:Y:S01]  /*21a80*/  MOV R16, R4 ;  /* 0x0000000400107202 */ /* 0x000fe20000000f00 */
[----:B------:R-:W-:Y:S01]  /*21a90*/  IMAD.U32 R17, RZ, RZ, UR4 ;  /* 0x00000004ff117e24 */ /* 0x000fe2000f8e00ff */
[----:B------:R-:W-:Y:S01]  /*21aa0*/  MOV R19, UR6 ;  /* 0x0000000600137c02 */ /* 0x000fe20008000f00 */
[----:B------:R-:W-:-:S07]  /*21ab0*/  IMAD.U32 R18, RZ, RZ, UR5 ;  /* 0x00000005ff127e24 */ /* 0x000fce000f8e00ff */
.L_x_2526:
        /* <DEDUP_REMOVED lines=12> */
.L_x_2441:
        /* <DEDUP_REMOVED lines=12> */
.L_x_2644:
[----:B------:R-:W-:Y:S05]  /*21c40*/  BSYNC B0 ;  /* 0x0000000000007941 */ /* 0x000fea0003800000 */
.L_x_2528:
[----:B------:R-:W-:-:S03]  /*21c50*/  UMOV UR4, 0xffffffff ;  /* 0xffffffff00047882 */ /* 0x000fc60000000000 */
[----:B------:R-:W-:Y:S05]  /*21c60*/  BRA.DIV UR4, `(.L_x_2530) ;  /* 0x0000002204607947 */ /* 0x000fea000b800000 */
[----:B------:R-:W2:Y:S02]  /*21c70*/  S2R R2, SR_TID.X ;  /* 0x0000000000027919 */ /* 0x000ea40000002100 */
[----:B--2---:R-:W-:-:S04]  /*21c80*/  SHF.R.U32.HI R2, RZ, 0x5, R2 ;  /* 0x00000005ff027819 */ /* 0x004fc80000011602 */
[----:B------:R-:W-:-:S05]  /*21c90*/  LOP3.LUT R2, R2, 0x3, RZ, 0xc0, !PT ;  /* 0x0000000302027812 */ /* 0x000fca00078ec0ff */
[----:B------:R2:W3:Y:S02]  /*21ca0*/  SHFL.IDX PT, R14, R2, RZ, 0x1f ;  /* 0x00001fff020e7589 */ /* 0x0004e400000e0000 */
.L_x_2647:
[----:B---3--:R-:W-:-:S13]  /*21cb0*/  ISETP.NE.AND P0, PT, R14, RZ, PT ;  /* 0x000000ff0e00720c */ /* 0x008fda0003f05270 */
[----:B------:R-:W-:Y:S05]  /*21cc0*/  @P0 BRA `(.L_x_2197) ;  /* 0x0000000000940947 */ /* 0x000fea0003800000 */
[----:B------:R-:W-:-:S03]  /*21cd0*/  UMOV UR4, 0xffffffff ;  /* 0xffffffff00047882 */ /* 0x000fc60000000000 */
[----:B------:R-:W-:Y:S05]  /*21ce0*/  BRA.DIV UR4, `(.L_x_2531) ;  /* 0x0000002204747947 */ /* 0x000fea000b800000 */
[----:B------:R-:W-:-:S13]  /*21cf0*/  ELECT P6, URZ, PT ;  /* 0x00000000003f782f */ /* 0x000fda00038c0000 */
.L_x_2650:
[----:B------:R-:W-:Y:S05]  /*21d00*/  @!P6 BRA `(.L_x_2197) ;  /* 0x000000000084e947 */ /* 0x000fea0003800000 */
[----:B--2---:R-:W2:Y:S02]  /*21d10*/  LDL.LU R2, [R1+0x34] ;  /* 0x0000340001027983 */ /* 0x004ea40000300800 */
[----:B--2---:R-:W-:-:S04]  /*21d20*/  LOP3.LUT R2, R2, 0x2, RZ, 0xfc, !PT ;  /* 0x0000000202027812 */ /* 0x004fc800078efcff */
[----:B------:R-:W-:-:S13]  /*21d30*/  ISETP.NE.AND P2, PT, R2, 0x3, PT ;  /* 0x000000030200780c */ /* 0x000fda0003f45270 */
[----:B------:R-:W-:Y:S05]  /*21d40*/  @!P2 BRA `(.L_x_2532) ;  /* 0x000000000004a947 */ /* 0x000fea0003800000 */
[----:B------:R-:W-:Y:S01]  /*21d50*/  BPT.TRAP 0x1 ;  /* 0x000000040000795c */ /* 0x000fe20000300000 */
.L_x_2532:
[----:B-1----:R-:W2:Y:S04]  /*21d60*/  LDL R3, [R1] ;  /* 0x0000000001037983 */ /* 0x002ea80000100800 */
[----:B------:R-:W3:Y:S01]  /*21d70*/  LDL.LU R7, [R1+0xc] ;  /* 0x00000c0001077983 */ /* 0x000ee20000300800 */
[----:B------:R-:W-:-:S05]  /*21d80*/  IADD3 R2, R0, 0x34840, RZ ;  /* 0x0003484000027810 */ /* 0x000fca0007ffe0ff */
[C---:B--2---:R-:W-:Y:S02]  /*21d90*/  IMAD R6, R3.reuse, 0x8, R2 ;  /* 0x0000000803067824 */ /* 0x044fe400078e0202 */
[----:B------:R-:W-:Y:S01]  /*21da0*/  VIADD R3, R3, 0x1 ;  /* 0x0000000103037836 */ /* 0x000fe20000000000 */
[----:B---3--:R-:W-:-:S04]  /*21db0*/  SHF.L.U32 R5, R7, 0x1f, RZ ;  /* 0x0000001f07057819 */ /* 0x008fc800000006ff */
[C---:B------:R-:W-:Y:S01]  /*21dc0*/  ISETP.NE.AND P1, PT, R3.reuse, 0x2, PT ;  /* 0x000000020300780c */ /* 0x040fe20003f25270 */
[----:B------:R-:W1:Y:S03]  /*21dd0*/  SYNCS.PHASECHK.TRANS64.TRYWAIT P0, [R6+URZ], R5 ;  /* 0x00000005060075a7 */ /* 0x000e66000800017f */
[----:B------:R-:W-:Y:S02]  /*21de0*/  SEL R4, RZ, 0x1, P1 ;  /* 0x00000001ff047807 */ /* 0x000fe40000800000 */
[----:B------:R-:W-:Y:S02]  /*21df0*/  SEL R3, R3, RZ, P1 ;  /* 0x000000ff03037207 */ /* 0x000fe40000800000 */
[----:B------:R-:W-:Y:S02]  /*21e00*/  LOP3.LUT R4, R7, R4, RZ, 0x3c, !PT ;  /* 0x0000000407047212 */ /* 0x000fe400078e3cff */
[----:B------:R-:W-:-:S02]  /*21e10*/  LEA R7, R3, R2, 0x3 ;  /* 0x0000000203077211 */ /* 0x000fc400078e18ff */
[----:B------:R-:W-:Y:S01]  /*21e20*/  SHF.L.U32 R2, R4, 0x1f, RZ ;  /* 0x0000001f04027819 */ /* 0x000fe200000006ff */
[----:B-1----:R-:W-:Y:S06]  /*21e30*/  @!P0 BRA `(.L_x_2533) ;  /* 0x0000002000408947 */ /* 0x002fec0003800000 */
.L_x_2651:
[----:B------:R-:W2:Y:S02]  /*21e40*/  SYNCS.PHASECHK.TRANS64.TRYWAIT P0, [R7+URZ], R2 ;  /* 0x00000002070075a7 */ /* 0x000ea4000800017f */
[----:B--2---:R-:W-:Y:S05]  /*21e50*/  @!P0 BRA `(.L_x_2534) ;  /* 0x00000020004c8947 */ /* 0x004fea0003800000 */
.L_x_2652:
[----:B------:R-:W-:Y:S05]  /*21e60*/  @!P2 BRA `(.L_x_2535) ;  /* 0x000000000004a947 */ /* 0x000fea0003800000 */
[----:B------:R-:W-:Y:S01]  /*21e70*/  BPT.TRAP 0x1 ;  /* 0x000000040000795c */ /* 0x000fe20000300000 */
.L_x_2535:
[----:B------:R-:W3:Y:S01]  /*21e80*/  LDL.LU R4, [R1] ;  /* 0x0000000001047983 */ /* 0x000ee20000300800 */
[----:B------:R-:W-:-:S04]  /*21e90*/  VIADD R0, R0, 0x34860 ;  /* 0x0003486000007836 */ /* 0x000fc80000000000 */
[----:B---3--:R-:W-:-:S04]  /*21ea0*/  IMAD R4, R4, 0x8, R0 ;  /* 0x0000000804047824 */ /* 0x008fc800078e0200 */
[----:B------:R-:W3:Y:S02]  /*21eb0*/  SYNCS.PHASECHK.TRANS64.TRYWAIT P0, [R4+URZ], R5 ;  /* 0x00000005040075a7 */ /* 0x000ee4000800017f */
[----:B---3--:R-:W-:Y:S05]  /*21ec0*/  @!P0 BRA `(.L_x_2536) ;  /* 0x0000002000448947 */ /* 0x008fea0003800000 */
.L_x_2653:
[----:B------:R-:W-:-:S07]  /*21ed0*/  LEA R3, R3, R0, 0x3 ;  /* 0x0000000003037211 */ /* 0x000fce00078e18ff */
.L_x_2537:
[----:B----4-:R4:W0:Y:S02]  /*21ee0*/  SYNCS.PHASECHK.TRANS64.TRYWAIT P0, [R3+URZ], R2 ;  /* 0x00000002030075a7 */ /* 0x010824000800017f */
[----:B0-----:R-:W-:Y:S05]  /*21ef0*/  @!P0 NANOSLEEP.SYNCS 0x989680 ;  /* 0x009896800000895d */ /* 0x001fea0003900000 */
[----:B------:R-:W0:Y:S02]  /*21f00*/  @!P0 SYNCS.PHASECHK.TRANS64 P0, [R3+URZ], R2 ;  /* 0x00000002030085a7 */ /* 0x000e24000800007f */
[----:B0-----:R-:W-:Y:S05]  /*21f10*/  @!P0 BRA `(.L_x_2537) ;  /* 0xfffffffc00f08947 */ /* 0x001fea000383ffff */
.L_x_2197:
[----:B------:R-:W-:Y:S05]  /*21f20*/  BSYNC B7 ;  /* 0x0000000000077941 */ /* 0x000fea0003800000 */
.L_x_2194:
[----:B------:R-:W-:Y:S05]  /*21f30*/  EXIT ;  /* 0x000000000000794d */ /* 0x000fea0003800000 */
.L_x_2215:
[----:B0-----:R0:W1:Y:S02]  /*21f40*/  SYNCS.PHASECHK.TRANS64.TRYWAIT P5, [R3+URZ+0x34890], R0 ;  /* 0x03489000030075a7 */ /* 0x00106400080a017f */
[----:B-1----:R-:W-:Y:S05]  /*21f50*/  @!P5 NANOSLEEP.SYNCS 0x989680 ;  /* 0x009896800000d95d */ /* 0x002fea0003900000 */
[----:B------:R-:W1:Y:S02]  /*21f60*/  @!P5 SYNCS.PHASECHK.TRANS64 P5, [R3+URZ+0x34890], R0 ;  /* 0x034890000300d5a7 */ /* 0x000e6400080a007f */
[----:B-1----:R-:W-:Y:S05]  /*21f70*/  @!P5 BRA `(.L_x_2215) ;  /* 0xfffffffc00f0d947 */ /* 0x002fea000383ffff */
[----:B------:R-:W-:Y:S05]  /*21f80*/  BRA `(.L_x_2538) ;  /* 0xfffffe1400747947 */ /* 0x000fea000383ffff */
.L_x_2269:
[----:B-1----:R1:W3:Y:S02]  /*21f90*/  SYNCS.PHASECHK.TRANS64.TRYWAIT P5, [R3+URZ+0x34890], R0 ;  /* 0x03489000030075a7 */ /* 0x0022e400080a017f */
[----:B---3--:R-:W-:Y:S05]  /*21fa0*/  @!P5 NANOSLEEP.SYNCS 0x989680 ;  /* 0x009896800000d95d */ /* 0x008fea0003900000 */
[----:B------:R-:W3:Y:S02]  /*21fb0*/  @!P5 SYNCS.PHASECHK.TRANS64 P5, [R3+URZ+0x34890], R0 ;  /* 0x034890000300d5a7 */ /* 0x000ee400080a007f */
[----:B---3--:R-:W-:Y:S05]  /*21fc0*/  @!P5 BRA `(.L_x_2269) ;  /* 0xfffffffc00f0d947 */ /* 0x008fea000383ffff */
[----:B------:R-:W-:Y:S05]  /*21fd0*/  BRA `(.L_x_2539) ;  /* 0xfffffe4400fc7947 */ /* 0x000fea000383ffff */
.L_x_2294:
[----:B0-----:R0:W1:Y:S02]  /*21fe0*/  SYNCS.PHASECHK.TRANS64.TRYWAIT P4, [R3+URZ+0x34890], R0 ;  /* 0x03489000030075a7 */ /* 0x001064000808017f */
[----:B-1----:R-:W-:Y:S05]  /*21ff0*/  @!P4 NANOSLEEP.SYNCS 0x989680 ;  /* 0x009896800000c95d */ /* 0x002fea0003900000 */
[----:B------:R-:W1:Y:S02]  /*22000*/  @!P4 SYNCS.PHASECHK.TRANS64 P4, [R3+URZ+0x34890], R0 ;  /* 0x034890000300c5a7 */ /* 0x000e64000808007f */
[----:B-1----:R-:W-:Y:S05]  /*22010*/  @!P4 BRA `(.L_x_2294) ;  /* 0xfffffffc00f0c947 */ /* 0x002fea000383ffff */
[----:B------:R-:W-:Y:S05]  /*22020*/  BRA `(.L_x_2540) ;  /* 0xfffffe7400e07947 */ /* 0x000fea000383ffff */
.L_x_2300:
[----:B-1----:R1:W2:Y:S02]  /*22030*/  SYNCS.PHASECHK.TRANS64.TRYWAIT P4, [R3+URZ+0x348b0], R0 ;  /* 0x0348b000030075a7 */ /* 0x0022a4000808017f */
[----:B--2---:R-:W-:Y:S05]  /*22040*/  @!P4 NANOSLEEP.SYNCS 0x989680 ;  /* 0x009896800000c95d */ /* 0x004fea0003900000 */
[----:B------:R-:W2:Y:S02]  /*22050*/  @!P4 SYNCS.PHASECHK.TRANS64 P4, [R3+URZ+0x348b0], R0 ;  /* 0x0348b0000300c5a7 */ /* 0x000ea4000808007f */
[----:B--2---:R-:W-:Y:S05]  /*22060*/  @!P4 BRA `(.L_x_2300) ;  /* 0xfffffffc00f0c947 */ /* 0x004fea000383ffff */
[----:B------:R-:W-:Y:S05]  /*22070*/  BRA `(.L_x_2541) ;  /* 0xfffffe7800e07947 */ /* 0x000fea000383ffff */
.L_x_2322:
        /* <DEDUP_REMOVED lines=8> */
.L_x_2543:
[----:B------:R-:W-:Y:S05]  /*22100*/  BSYNC B1 ;  /* 0x0000000000017941 */ /* 0x000fea0003800000 */
.L_x_2542:
[----:B------:R-:W-:Y:S05]  /*22110*/  BRA `(.L_x_2544) ;  /* 0xfffffe9400c47947 */ /* 0x000fea000383ffff */
.L_x_2323:
        /* <DEDUP_REMOVED lines=8> */
.L_x_2546:
[----:B------:R-:W-:Y:S05]  /*221a0*/  BSYNC B1 ;  /* 0x0000000000017941 */ /* 0x000fea0003800000 */
.L_x_2545:
[----:B------:R-:W-:Y:S05]  /*221b0*/  BRA `(.L_x_2547) ;  /* 0xfffffe9400a47947 */ /* 0x000fea000383ffff */
.L_x_2324:
[----:B------:R-:W-:Y:S01]  /*221c0*/  BSSY B1, `(.L_x_2548) ;  /* 0x0000008000017945 */ /* 0x000fe20003800000 */
[----:B------:R-:W-:Y:S01]  /*221d0*/  MOV R13, R2 ;  /* 0x00000002000d7202 */ /* 0x000fe20000000f00 */
[----:B------:R-:W-:Y:S01]  /*221e0*/  IMAD.MOV.U32 R12, RZ, RZ, RZ ;  /* 0x000000ffff0c7224 */ /* 0x000fe200078e00ff */
[----:B------:R-:W-:Y:S01]  /*221f0*/  MOV R15, 0xffffffff ;  /* 0xffffffff000f7802 */ /* 0x000fe20000000f00 */
[----:B------:R-:W-:-:S07]  /*22200*/  IMAD.MOV.U32 R11, RZ, RZ, 0x1c1f ;  /* 0x00001c1fff0b7424 */ /* 0x000fce00078e00ff */
[----:B------:R-:W-:Y:S05]  /*22210*/  WARPSYNC.COLLECTIVE R15, `(.L_x_2549) ;  /* 0x000000000f087348 */ /* 0x000fea0003c00000 */
[----:B------:R0:W1:Y:S02]  /*22220*/  SHFL.IDX P6, R14, R13, R12, R11 ;  /* 0x0000000c0d0e7389 */ /* 0x00006400000c000b */
[----:B01----:R-:W-:Y:S01]  /*22230*/  ENDCOLLECTIVE ;  /* 0x000000000000791b */ /* 0x003fe20003800000 */
.L_x_2549:
[----:B------:R-:W-:Y:S05]  /*22240*/  BSYNC B1 ;  /* 0x0000000000017941 */ /* 0x000fea0003800000 */
.L_x_2548:
[----:B------:R-:W-:Y:S05]  /*22250*/  BRA `(.L_x_2550) ;  /* 0xfffffe9400847947 */ /* 0x000fea000383ffff */
.L_x_2325:
        /* <DEDUP_REMOVED lines=8> */
.L_x_2552:
[----:B------:R-:W-:Y:S05]  /*222e0*/  BSYNC B1 ;  /* 0x0000000000017941 */ /* 0x000fea0003800000 */
.L_x_2551:
[----:B------:R-:W-:Y:S05]  /*222f0*/  BRA `(.L_x_2553) ;  /* 0xfffffe9400647947 */ /* 0x000fea000383ffff */
.L_x_2326:
        /* <DEDUP_REMOVED lines=8> */
.L_x_2555:
[----:B------:R-:W-:Y:S05]  /*22380*/  BSYNC B1 ;  /* 0x0000000000017941 */ /* 0x000fea0003800000 */
.L_x_2554:
[----:B------:R-:W-:Y:S05]  /*22390*/  BRA `(.L_x_2556) ;  /* 0xfffffe9400447947 */ /* 0x000fea000383ffff */
.L_x_2327:
[----:B------:R-:W-:Y:S01]  /*223a0*/  BSSY B1, `(.L_x_2557) ;  /* 0x0000008000017945 */ /* 0x000fe20003800000 */
[----:B------:R-:W-:Y:S01]  /*223b0*/  MOV R13, R3 ;  /* 0x00000003000d7202 */ /* 0x000fe20000000f00 */
[----:B------:R-:W-:Y:S01]  /*223c0*/  IMAD.MOV.U32 R12, RZ, RZ, 0x1 ;  /* 0x00000001ff0c7424 */ /* 0x000fe200078e00ff */
[----:B------:R-:W-:Y:S01]  /*223d0*/  MOV R15, 0xffffffff ;  /* 0xffffffff000f7802 */ /* 0x000fe20000000f00 */
[----:B------:R-:W-:-:S07]  /*223e0*/  IMAD.MOV.U32 R11, RZ, RZ, 0x1c1f ;  /* 0x00001c1fff0b7424 */ /* 0x000fce00078e00ff */
[----:B------:R-:W-:Y:S05]  /*223f0*/  WARPSYNC.COLLECTIVE R15, `(.L_x_2558) ;  /* 0x000000000f087348 */ /* 0x000fea0003c00000 */
[----:B------:R0:W1:Y:S02]  /*22400*/  SHFL.IDX P6, R14, R13, R12, R11 ;  /* 0x0000000c0d0e7389 */ /* 0x00006400000c000b */
[----:B01----:R-:W-:Y:S01]  /*22410*/  ENDCOLLECTIVE ;  /* 0x000000000000791b */ /* 0x003fe20003800000 */
.L_x_2558:
[----:B------:R-:W-:Y:S05]  /*22420*/  BSYNC B1 ;  /* 0x0000000000017941 */ /* 0x000fea0003800000 */
.L_x_2557:
[----:B------:R-:W-:Y:S05]  /*22430*/  BRA `(.L_x_2559) ;  /* 0xfffffe9400287947 */ /* 0x000fea000383ffff */
.L_x_2328:
        /* <DEDUP_REMOVED lines=8> */
.L_x_2561:
[----:B------:R-:W-:Y:S05]  /*224c0*/  BSYNC B1 ;  /* 0x0000000000017941 */ /* 0x000fea0003800000 */
.L_x_2560:
[----:B------:R-:W-:Y:S05]  /*224d0*/  BRA `(.L_x_2562) ;  /* 0xfffffe94000c7947 */ /* 0x000fea000383ffff */
.L_x_2329:
        /* <DEDUP_REMOVED lines=8> */
.L_x_2564:
[----:B------:R-:W-:Y:S05]  /*22560*/  BSYNC B1 ;  /* 0x0000000000017941 */ /* 0x000fea0003800000 */
.L_x_2563:
[----:B------:R-:W-:Y:S05]  /*22570*/  BRA `(.L_x_2565) ;  /* 0xfffffe9000f07947 */ /* 0x000fea000383ffff */
.L_x_2331:
[----:B0-----:R0:W1:Y:S02]  /*22580*/  SYNCS.PHASECHK.TRANS64.TRYWAIT P2, [R18+URZ+0x34800], R5 ;  /* 0x03480005120075a7 */ /* 0x001064000804017f */
[----:B-1----:R-:W-:Y:S05]  /*22590*/  @!P2 NANOSLEEP.SYNCS 0x989680 ;  /* 0x009896800000a95d */ /* 0x002fea0003900000 */
[----:B------:R-:W1:Y:S02]  /*225a0*/  @!P2 SYNCS.PHASECHK.TRANS64 P2, [R18+URZ+0x34800], R5 ;  /* 0x034800051200a5a7 */ /* 0x000e64000804007f */
[----:B-1----:R-:W-:Y:S05]  /*225b0*/  @!P2 BRA `(.L_x_2331) ;  /* 0xfffffffc00f0a947 */ /* 0x002fea000383ffff */
[----:B------:R-:W-:Y:S05]  /*225c0*/  BRA `(.L_x_2566) ;  /* 0xfffffe9400507947 */ /* 0x000fea000383ffff */
.L_x_2359:
        /* <DEDUP_REMOVED lines=8> */
.L_x_2568:
[----:B------:R-:W-:Y:S05]  /*22650*/  BSYNC B1 ;  /* 0x0000000000017941 */ /* 0x000fea0003800000 */
.L_x_2567:
[----:B------:R-:W-:Y:S05]  /*22660*/  BRA `(.L_x_2569) ;  /* 0xfffffec000cc7947 */ /* 0x000fea000383ffff */
.L_x_2360:
        /* <DEDUP_REMOVED lines=8> */
.L_x_2571:
[----:B------:R-:W-:Y:S05]  /*226f0*/  BSYNC B1 ;  /* 0x0000000000017941 */ /* 0x000fea0003800000 */
.L_x_2570:
[----:B------:R-:W-:Y:S05]  /*22700*/  BRA `(.L_x_2572) ;  /* 0xfffffec000ac7947 */ /* 0x000fea000383ffff */
.L_x_2361:
        /* <DEDUP_REMOVED lines=8> */
.L_x_2574:
[----:B------:R-:W-:Y:S05]  /*22790*/  BSYNC B1 ;  /* 0x0000000000017941 */ /* 0x000fea0003800000 */
.L_x_2573:
[----:B------:R-:W-:Y:S05]  /*227a0*/  BRA `(.L_x_2575) ;  /* 0xfffffec0008c7947 */ /* 0x000fea000383ffff */
.L_x_2362:
        /* <DEDUP_REMOVED lines=8> */
.L_x_2577:
[----:B------:R-:W-:Y:S05]  /*22830*/  BSYNC B1 ;  /* 0x0000000000017941 */ /* 0x000fea0003800000 */
.L_x_2576:
[----:B------:R-:W-:Y:S05]  /*22840*/  BRA `(.L_x_2578) ;  /* 0xfffffec0006c7947 */ /* 0x000fea000383ffff */
.L_x_2363:
        /* <DEDUP_REMOVED lines=8> */
.L_x_2580:
[----:B------:R-:W-:Y:S05]  /*228d0*/  BSYNC B1 ;  /* 0x0000000000017941 */ /* 0x000fea0003800000 */
.L_x_2579:
[----:B------:R-:W-:Y:S05]  /*228e0*/  BRA `(.L_x_2581) ;  /* 0xfffffec0004c7947 */ /* 0x000fea000383ffff */
.L_x_2364:
        /* <DEDUP_REMOVED lines=8> */
.L_x_2583:
[----:B------:R-:W-:Y:S05]  /*22970*/  BSYNC B1 ;  /* 0x0000000000017941 */ /* 0x000fea0003800000 */
.L_x_2582:
[----:B------:R-:W-:Y:S05]  /*22980*/  BRA `(.L_x_2584) ;  /* 0xfffffec000307947 */ /* 0x000fea000383ffff */
.L_x_2365:
        /* <DEDUP_REMOVED lines=8> */
.L_x_2586:
[----:B------:R-:W-:Y:S05]  /*22a10*/  BSYNC B1 ;  /* 0x0000000000017941 */ /* 0x000fea0003800000 */
.L_x_2585:
[----:B------:R-:W-:Y:S05]  /*22a20*/  BRA `(.L_x_2587) ;  /* 0xfffffec000147947 */ /* 0x000fea000383ffff */
.L_x_2366:
        /* <DEDUP_REMOVED lines=8> */
.L_x_2589:
[----:B------:R-:W-:Y:S05]  /*22ab0*/  BSYNC B1 ;  /* 0x0000000000017941 */ /* 0x000fea0003800000 */
.L_x_2588:
[----:B------:R-:W-:Y:S05]  /*22ac0*/  BRA `(.L_x_2590) ;  /* 0xfffffebc00f87947 */ /* 0x000fea000383ffff */
.L_x_2368:
[----:B0-----:R0:W1:Y:S02]  /*22ad0*/  SYNCS.PHASECHK.TRANS64.TRYWAIT P2, [R18+URZ+0x34800], R9 ;  /* 0x03480009120075a7 */ /* 0x001064000804017f */
[----:B-1----:R-:W-:Y:S05]  /*22ae0*/  @!P2 NANOSLEEP.SYNCS 0x989680 ;  /* 0x009896800000a95d */ /* 0x002fea0003900000 */
[----:B------:R-:W1:Y:S02]  /*22af0*/  @!P2 SYNCS.PHASECHK.TRANS64 P2, [R18+URZ+0x34800], R9 ;  /* 0x034800091200a5a7 */ /* 0x000e64000804007f */
[----:B-1----:R-:W-:Y:S05]  /*22b00*/  @!P2 BRA `(.L_x_2368) ;  /* 0xfffffffc00f0a947 */ /* 0x002fea000383ffff */
[----:B------:R-:W-:Y:S05]  /*22b10*/  BRA `(.L_x_2591) ;  /* 0xfffffec000587947 */ /* 0x000fea000383ffff */
.L_x_2382:
[----:B-1----:R1:W2:Y:S02]  /*22b20*/  SYNCS.PHASECHK.TRANS64.TRYWAIT P2, [R2+URZ+0x34830], R3 ;  /* 0x03483003020075a7 */ /* 0x0022a4000804017f */
[----:B--2---:R-:W-:Y:S05]  /*22b30*/  @!P2 NANOSLEEP.SYNCS 0x989680 ;  /* 0x009896800000a95d */ /* 0x004fea0003900000 */
[----:B------:R-:W2:Y:S02]  /*22b40*/  @!P2 SYNCS.PHASECHK.TRANS64 P2, [R2+URZ+0x34830], R3 ;  /* 0x034830030200a5a7 */ /* 0x000ea4000804007f */
[----:B--2---:R-:W-:Y:S05]  /*22b50*/  @!P2 BRA `(.L_x_2382) ;  /* 0xfffffffc00f0a947 */ /* 0x004fea000383ffff */
[----:B------:R-:W-:Y:S05]  /*22b60*/  BRA `(.L_x_2381) ;  /* 0xfffffee800007947 */ /* 0x000fea000383ffff */
.L_x_2389:
[----:B-1----:R1:W2:Y:S02]  /*22b70*/  SYNCS.PHASECHK.TRANS64.TRYWAIT P2, [R15+URZ+0x34830], R0 ;  /* 0x034830000f0075a7 */ /* 0x0022a4000804017f */
[----:B--2---:R-:W-:Y:S05]  /*22b80*/  @!P2 NANOSLEEP.SYNCS 0x989680 ;  /* 0x009896800000a95d */ /* 0x004fea0003900000 */
[----:B------:R-:W2:Y:S02]  /*22b90*/  @!P2 SYNCS.PHASECHK.TRANS64 P2, [R15+URZ+0x34830], R0 ;  /* 0x034830000f00a5a7 */ /* 0x000ea4000804007f */
[----:B--2---:R-:W-:Y:S05]  /*22ba0*/  @!P2 BRA `(.L_x_2389) ;  /* 0xfffffffc00f0a947 */ /* 0x004fea000383ffff */
[----:B------:R-:W-:Y:S05]  /*22bb0*/  BRA `(.L_x_2388) ;  /* 0xffffff14001c7947 */ /* 0x000fea000383ffff */
.L_x_2394:
[----:B---3--:R3:W4:Y:S02]  /*22bc0*/  SYNCS.PHASECHK.TRANS64.TRYWAIT P2, [R20+URZ+0x34850], R3 ;  /* 0x03485003140075a7 */ /* 0x008724000804017f */
[----:B----4-:R-:W-:Y:S05]  /*22bd0*/  @!P2 NANOSLEEP.SYNCS 0x989680 ;  /* 0x009896800000a95d */ /* 0x010fea0003900000 */
[----:B------:R-:W4:Y:S02]  /*22be0*/  @!P2 SYNCS.PHASECHK.TRANS64 P2, [R20+URZ+0x34850], R3 ;  /* 0x034850031400a5a7 */ /* 0x000f24000804007f */
[----:B----4-:R-:W-:Y:S05]  /*22bf0*/  @!P2 BRA `(.L_x_2394) ;  /* 0xfffffffc00f0a947 */ /* 0x010fea000383ffff */
[----:B------:R-:W-:Y:S05]  /*22c00*/  BRA `(.L_x_2393) ;  /* 0xffffff1c00fc7947 */ /* 0x000fea000383ffff */
.L_x_2402:
[----:B-1----:R1:W2:Y:S02]  /*22c10*/  SYNCS.PHASECHK.TRANS64.TRYWAIT P2, [R0+URZ+0x34830], R11 ;  /* 0x0348300b000075a7 */ /* 0x0022a4000804017f */
[----:B--2---:R-:W-:Y:S05]  /*22c20*/  @!P2 NANOSLEEP.SYNCS 0x989680 ;  /* 0x009896800000a95d */ /* 0x004fea0003900000 */
[----:B------:R-:W2:Y:S02]  /*22c30*/  @!P2 SYNCS.PHASECHK.TRANS64 P2, [R0+URZ+0x34830], R11 ;  /* 0x0348300b0000a5a7 */ /* 0x000ea4000804007f */
[----:B--2---:R-:W-:Y:S05]  /*22c40*/  @!P2 BRA `(.L_x_2402) ;  /* 0xfffffffc00f0a947 */ /* 0x004fea000383ffff */
[----:B------:R-:W-:Y:S05]  /*22c50*/  BRA `(.L_x_2401) ;  /* 0xffffff4000787947 */ /* 0x000fea000383ffff */
.L_x_2407:
[----:B-1----:R1:W2:Y:S02]  /*22c60*/  SYNCS.PHASECHK.TRANS64.TRYWAIT P2, [R15+URZ+0x34850], R0 ;  /* 0x034850000f0075a7 */ /* 0x0022a4000804017f */
[----:B--2---:R-:W-:Y:S05]  /*22c70*/  @!P2 NANOSLEEP.SYNCS 0x989680 ;  /* 0x009896800000a95d */ /* 0x004fea0003900000 */
[----:B------:R-:W2:Y:S02]  /*22c80*/  @!P2 SYNCS.PHASECHK.TRANS64 P2, [R15+URZ+0x34850], R0 ;  /* 0x034850000f00a5a7 */ /* 0x000ea4000804007f */
[----:B--2---:R-:W-:Y:S05]  /*22c90*/  @!P2 BRA `(.L_x_2407) ;  /* 0xfffffffc00f0a947 */ /* 0x004fea000383ffff */
[----:B------:R-:W-:Y:S05]  /*22ca0*/  BRA `(.L_x_2406) ;  /* 0xffffff4c00587947 */ /* 0x000fea000383ffff */
.L_x_2413:
[----:B-1----:R1:W2:Y:S02]  /*22cb0*/  SYNCS.PHASECHK.TRANS64.TRYWAIT P0, [R12+URZ+0x34850], R3 ;  /* 0x034850030c0075a7 */ /* 0x0022a4000800017f */
[----:B--2---:R-:W-:Y:S05]  /*22cc0*/  @!P0 NANOSLEEP.SYNCS 0x989680 ;  /* 0x009896800000895d */ /* 0x004fea0003900000 */
[----:B------:R-:W2:Y:S02]  /*22cd0*/  @!P0 SYNCS.PHASECHK.TRANS64 P0, [R12+URZ+0x34850], R3 ;  /* 0x034850030c0085a7 */ /* 0x000ea4000800007f */
[----:B--2---:R-:W-:Y:S05]  /*22ce0*/  @!P0 BRA `(.L_x_2413) ;  /* 0xfffffffc00f08947 */ /* 0x004fea000383ffff */
[----:B------:R-:W-:Y:S05]  /*22cf0*/  BRA `(.L_x_2412) ;  /* 0xffffff68007c7947 */ /* 0x000fea000383ffff */
.L_x_2447:
[----:B------:R-:W0:Y:S01]  /*22d00*/  S2R R6, SR_TID.X ;  /* 0x0000000000067919 */ /* 0x000e220000002100 */
[----:B------:R-:W-:Y:S01]  /*22d10*/  BSSY B1, `(.L_x_2592) ;  /* 0x000000a000017945 */ /* 0x000fe20003800000 */
[----:B------:R-:W-:Y:S01]  /*22d20*/  MOV R12, RZ ;  /* 0x000000ff000c7202 */ /* 0x000fe20000000f00 */
        /* <DEDUP_REMOVED lines=8> */
.L_x_2593:
[----:B------:R-:W-:Y:S05]  /*22db0*/  BSYNC B1 ;  /* 0x0000000000017941 */ /* 0x000fea0003800000 */
.L_x_2592:
[----:B------:R-:W-:Y:S05]  /*22dc0*/  BRA `(.L_x_2594) ;  /* 0xffffffa400247947 */ /* 0x000fea000383ffff */
.L_x_2448:
[----:B------:R-:W-:Y:S01]  /*22dd0*/  BSSY B1, `(.L_x_2595) ;  /* 0x0000006000017945 */ /* 0x000fe20003800000 */
[----:B------:R-:W-:-:S07]  /*22de0*/  MOV R15, 0xffffffff ;  /* 0xffffffff000f7802 */ /* 0x000fce0000000f00 */
[----:B------:R-:W-:Y:S05]  /*22df0*/  WARPSYNC.COLLECTIVE R15, `(.L_x_2596) ;  /* 0x000000000f0c7348 */ /* 0x000fea0003c00000 */
[----:B------:R-:W-:Y:S02]  /*22e00*/  ELECT P6, UR62, PT ;  /* 0x00000000003e782f */ /* 0x000fe400038c0000 */
[----:B------:R-:W-:Y:S01]  /*22e10*/  MOV R14, UR62 ;  /* 0x0000003e000e7c02 */ /* 0x000fe20008000f00 */
[----:B------:R-:W-:Y:S10]  /*22e20*/  ENDCOLLECTIVE ;  /* 0x000000000000791b */ /* 0x000ff40003800000 */
.L_x_2596:
[----:B------:R-:W-:Y:S05]  /*22e30*/  BSYNC B1 ;  /* 0x0000000000017941 */ /* 0x000fea0003800000 */
.L_x_2595:
[----:B------:R-:W-:Y:S05]  /*22e40*/  BRA `(.L_x_2597) ;  /* 0xffffffa400107947 */ /* 0x000fea000383ffff */
.L_x_2450:
[----:B0-----:R0:W1:Y:S02]  /*22e50*/  SYNCS.PHASECHK.TRANS64.TRYWAIT P0, [R5+URZ+0x34820], R6 ;  /* 0x03482006050075a7 */ /* 0x001064000800017f */
[----:B-1----:R-:W-:Y:S05]  /*22e60*/  @!P0 NANOSLEEP.SYNCS 0x989680 ;  /* 0x009896800000895d */ /* 0x002fea0003900000 */
[----:B------:R-:W1:Y:S02]  /*22e70*/  @!P0 SYNCS.PHASECHK.TRANS64 P0, [R5+URZ+0x34820], R6 ;  /* 0x03482006050085a7 */ /* 0x000e64000800007f */
[----:B-1----:R-:W-:Y:S05]  /*22e80*/  @!P0 BRA `(.L_x_2450) ;  /* 0xfffffffc00f08947 */ /* 0x002fea000383ffff */
[----:B------:R-:W-:Y:S05]  /*22e90*/  BRA `(.L_x_2598) ;  /* 0xffffffa4002c7947 */ /* 0x000fea000383ffff */
.L_x_2453:
[----:B0-----:R0:W1:Y:S02]  /*22ea0*/  SYNCS.PHASECHK.TRANS64.TRYWAIT P0, [R6+URZ+0x348a0], R8 ;  /* 0x0348a008060075a7 */ /* 0x001064000800017f */
[----:B-1----:R-:W-:Y:S05]  /*22eb0*/  @!P0 NANOSLEEP.SYNCS 0x989680 ;  /* 0x009896800000895d */ /* 0x002fea0003900000 */
[----:B------:R-:W1:Y:S02]  /*22ec0*/  @!P0 SYNCS.PHASECHK.TRANS64 P0, [R6+URZ+0x348a0], R8 ;  /* 0x0348a008060085a7 */ /* 0x000e64000800007f */
[----:B-1----:R-:W-:Y:S05]  /*22ed0*/  @!P0 BRA `(.L_x_2453) ;  /* 0xfffffffc00f08947 */ /* 0x002fea000383ffff */
[----:B------:R-:W-:Y:S05]  /*22ee0*/  BRA `(.L_x_2599) ;  /* 0xffffffa4003c7947 */ /* 0x000fea000383ffff */
.L_x_2455:
[----:B-1----:R1:W2:Y:S02]  /*22ef0*/  SYNCS.PHASECHK.TRANS64.TRYWAIT P0, [R6+URZ+0x348c0], R8 ;  /* 0x0348c008060075a7 */ /* 0x0022a4000800017f */
[----:B--2---:R-:W-:Y:S05]  /*22f00*/  @!P0 NANOSLEEP.SYNCS 0x989680 ;  /* 0x009896800000895d */ /* 0x004fea0003900000 */
[----:B------:R-:W2:Y:S02]  /*22f10*/  @!P0 SYNCS.PHASECHK.TRANS64 P0, [R6+URZ+0x348c0], R8 ;  /* 0x0348c008060085a7 */ /* 0x000ea4000800007f */
[----:B--2---:R-:W-:Y:S05]  /*22f20*/  @!P0 BRA `(.L_x_2455) ;  /* 0xfffffffc00f08947 */ /* 0x004fea000383ffff */
[----:B------:R-:W-:Y:S05]  /*22f30*/  BRA `(.L_x_2600) ;  /* 0xffffffa400cc7947 */ /* 0x000fea000383ffff */
.L_x_2459:
[----:B0-----:R0:W1:Y:S02]  /*22f40*/  SYNCS.PHASECHK.TRANS64.TRYWAIT P0, [R7+URZ+0x348a0], R8 ;  /* 0x0348a008070075a7 */ /* 0x001064000800017f */
[----:B-1----:R-:W-:Y:S05]  /*22f50*/  @!P0 NANOSLEEP.SYNCS 0x989680 ;  /* 0x009896800000895d */ /* 0x002fea0003900000 */
[----:B------:R-:W1:Y:S02]  /*22f60*/  @!P0 SYNCS.PHASECHK.TRANS64 P0, [R7+URZ+0x348a0], R8 ;  /* 0x0348a008070085a7 */ /* 0x000e64000800007f */
[----:B-1----:R-:W-:Y:S05]  /*22f70*/  @!P0 BRA `(.L_x_2459) ;  /* 0xfffffffc00f08947 */ /* 0x002fea000383ffff */
[----:B------:R-:W-:Y:S05]  /*22f80*/  BRA `(.L_x_2601) ;  /* 0xffffffa800a87947 */ /* 0x000fea000383ffff */
.L_x_2461:
[----:B-1----:R1:W2:Y:S02]  /*22f90*/  SYNCS.PHASECHK.TRANS64.TRYWAIT P1, [R7+URZ+0x348c0], R8 ;  /* 0x0348c008070075a7 */ /* 0x0022a4000802017f */
[----:B--2---:R-:W-:Y:S05]  /*22fa0*/  @!P1 NANOSLEEP.SYNCS 0x989680 ;  /* 0x009896800000995d */ /* 0x004fea0003900000 */
[----:B------:R-:W2:Y:S02]  /*22fb0*/  @!P1 SYNCS.PHASECHK.TRANS64 P1, [R7+URZ+0x348c0], R8 ;  /* 0x0348c008070095a7 */ /* 0x000ea4000802007f */
[----:B--2---:R-:W-:Y:S05]  /*22fc0*/  @!P1 BRA `(.L_x_2461) ;  /* 0xfffffffc00f09947 */ /* 0x004fea000383ffff */
[----:B------:R-:W-:Y:S05]  /*22fd0*/  BRA `(.L_x_2602) ;  /* 0xffffffac00307947 */ /* 0x000fea000383ffff */
.L_x_2473:
[----:B------:R-:W0:Y:S01]  /*22fe0*/  S2R R7, SR_TID.X ;  /* 0x0000000000077919 */ /* 0x000e220000002100 */
[----:B------:R-:W-:Y:S01]  /*22ff0*/  BSSY B0, `(.L_x_2603) ;  /* 0x000000a000007945 */ /* 0x000fe20003800000 */
[----:B------:R-:W-:Y:S01]  /*23000*/  IMAD.MOV.U32 R12, RZ, RZ, RZ ;  /* 0x000000ffff0c7224 */ /* 0x000fe200078e00ff */
[----:B------:R-:W-:Y:S01]  /*23010*/  MOV R11, 0x1f ;  /* 0x0000001f000b7802 */ /* 0x000fe20000000f00 */
[----:B------:R-:W-:Y:S01]  /*23020*/  IMAD.MOV.U32 R15, RZ, RZ, -0x1 ;  /* 0xffffffffff0f7424 */ /* 0x000fe200078e00ff */
[----:B0-----:R-:W-:-:S04]  /*23030*/  SHF.R.U32.HI R7, RZ, 0x5, R7 ;  /* 0x00000005ff077819 */ /* 0x001fc80000011607 */
[----:B------:R-:W-:-:S05]  /*23040*/  LOP3.LUT R7, R7, 0x3, RZ, 0xc0, !PT ;  /* 0x0000000307077812 */ /* 0x000fca00078ec0ff */
[----:B------:R-:W-:-:S07]  /*23050*/  IMAD.MOV.U32 R13, RZ, RZ, R7 ;  /* 0x000000ffff0d7224 */ /* 0x000fce00078e0007 */
[----:B------:R-:W-:Y:S05]  /*23060*/  WARPSYNC.COLLECTIVE R15, `(.L_x_2604) ;  /* 0x000000000f087348 */ /* 0x000fea0003c00000 */
[----:B------:R0:W1:Y:S02]  /*23070*/  SHFL.IDX P6, R14, R13, R12, R11 ;  /* 0x0000000c0d0e7389 */ /* 0x00006400000c000b */
[----:B01----:R-:W-:Y:S01]  /*23080*/  ENDCOLLECTIVE ;  /* 0x000000000000791b */ /* 0x003fe20003800000 */
.L_x_2604:
[----:B------:R-:W-:Y:S05]  /*23090*/  BSYNC B0 ;  /* 0x0000000000007941 */ /* 0x000fea0003800000 */
.L_x_2603:
[----:B------:R-:W-:Y:S05]  /*230a0*/  BRA `(.L_x_2605) ;  /* 0xffffffb800387947 */ /* 0x000fea000383ffff */
.L_x_2474:
[----:B------:R-:W-:Y:S01]  /*230b0*/  BSSY B0, `(.L_x_2606) ;  /* 0x0000006000007945 */ /* 0x000fe20003800000 */
[----:B------:R-:W-:-:S07]  /*230c0*/  IMAD.MOV.U32 R15, RZ, RZ, -0x1 ;  /* 0xffffffffff0f7424 */ /* 0x000fce00078e00ff */
[----:B------:R-:W-:Y:S05]  /*230d0*/  WARPSYNC.COLLECTIVE R15, `(.L_x_2607) ;  /* 0x000000000f0c7348 */ /* 0x000fea0003c00000 */
[----:B------:R-:W-:Y:S02]  /*230e0*/  ELECT P6, UR62, PT ;  /* 0x00000000003e782f */ /* 0x000fe400038c0000 */
[----:B------:R-:W-:Y:S01]  /*230f0*/  MOV R14, UR62 ;  /* 0x0000003e000e7c02 */ /* 0x000fe20008000f00 */
[----:B------:R-:W-:Y:S10]  /*23100*/  ENDCOLLECTIVE ;  /* 0x000000000000791b */ /* 0x000ff40003800000 */
.L_x_2607:
[----:B------:R-:W-:Y:S05]  /*23110*/  BSYNC B0 ;  /* 0x0000000000007941 */ /* 0x000fea0003800000 */
.L_x_2606:
[----:B------:R-:W-:Y:S05]  /*23120*/  BRA `(.L_x_2608) ;  /* 0xffffffb800287947 */ /* 0x000fea000383ffff */
.L_x_2477:
[----:B0-----:R0:W1:Y:S02]  /*23130*/  SYNCS.PHASECHK.TRANS64.TRYWAIT P0, [R7+URZ+0x34840], R10 ;  /* 0x0348400a070075a7 */ /* 0x001064000800017f */
[----:B-1----:R-:W-:Y:S05]  /*23140*/  @!P0 NANOSLEEP.SYNCS 0x989680 ;  /* 0x009896800000895d */ /* 0x002fea0003900000 */
[----:B------:R-:W1:Y:S02]  /*23150*/  @!P0 SYNCS.PHASECHK.TRANS64 P0, [R7+URZ+0x34840], R10 ;  /* 0x0348400a070085a7 */ /* 0x000e64000800007f */
[----:B-1----:R-:W-:Y:S05]  /*23160*/  @!P0 BRA `(.L_x_2477) ;  /* 0xfffffffc00f08947 */ /* 0x002fea000383ffff */
[----:B------:R-:W-:Y:S05]  /*23170*/  BRA `(.L_x_2609) ;  /* 0xffffffb8008c7947 */ /* 0x000fea000383ffff */
.L_x_2480:
        /* <DEDUP_REMOVED lines=8> */
.L_x_2488:
[----:B0-----:R0:W1:Y:S02]  /*23200*/  SYNCS.PHASECHK.TRANS64.TRYWAIT P0, [R7+URZ+0x34840], R8 ;  /* 0x03484008070075a7 */ /* 0x001064000800017f */
[----:B-1----:R-:W-:Y:S05]  /*23210*/  @!P0 NANOSLEEP.SYNCS 0x989680 ;  /* 0x009896800000895d */ /* 0x002fea0003900000 */
[----:B------:R-:W1:Y:S02]  /*23220*/  @!P0 SYNCS.PHASECHK.TRANS64 P0, [R7+URZ+0x34840], R8 ;  /* 0x03484008070085a7 */ /* 0x000e64000800007f */
[----:B-1----:R-:W-:Y:S05]  /*23230*/  @!P0 BRA `(.L_x_2488) ;  /* 0xfffffffc00f08947 */ /* 0x002fea000383ffff */
[----:B------:R-:W-:Y:S05]  /*23240*/  BRA `(.L_x_2611) ;  /* 0xffffffc000887947 */ /* 0x000fea000383ffff */
.L_x_2490:
[----:B0-----:R0:W1:Y:S02]  /*23250*/  SYNCS.PHASECHK.TRANS64.TRYWAIT P0, [R8+URZ+0x60], R7 ;  /* 0x00006007080075a7 */ /* 0x001064000800017f */
[----:B-1----:R-:W-:Y:S05]  /*23260*/  @!P0 NANOSLEEP.SYNCS 0x989680 ;  /* 0x009896800000895d */ /* 0x002fea0003900000 */
[----:B------:R-:W1:Y:S02]  /*23270*/  @!P0 SYNCS.PHASECHK.TRANS64 P0, [R8+URZ+0x60], R7 ;  /* 0x00006007080085a7 */ /* 0x000e64000800007f */
[----:B-1----:R-:W-:Y:S05]  /*23280*/  @!P0 BRA `(.L_x_2490) ;  /* 0xfffffffc00f08947 */ /* 0x002fea000383ffff */
[----:B------:R-:W-:Y:S05]  /*23290*/  BRA `(.L_x_2612) ;  /* 0xffffffc400347947 */ /* 0x000fea000383ffff */
.L_x_2495:
[----:B-1----:R1:W2:Y:S02]  /*232a0*/  SYNCS.PHASECHK.TRANS64.TRYWAIT P0, [R2+URZ+0x34840], R3 ;  /* 0x03484003020075a7 */ /* 0x0022a4000800017f */
[----:B--2---:R-:W-:Y:S05]  /*232b0*/  @!P0 NANOSLEEP.SYNCS 0x989680 ;  /* 0x009896800000895d */ /* 0x004fea0003900000 */
[----:B------:R-:W2:Y:S02]  /*232c0*/  @!P0 SYNCS.PHASECHK.TRANS64 P0, [R2+URZ+0x34840], R3 ;  /* 0x03484003020085a7 */ /* 0x000ea4000800007f */
[----:B--2---:R-:W-:Y:S05]  /*232d0*/  @!P0 BRA `(.L_x_2495) ;  /* 0xfffffffc00f08947 */ /* 0x004fea000383ffff */
[----:B------:R-:W-:Y:S05]  /*232e0*/  BRA `(.L_x_2613) ;  /* 0xffffffc800907947 */ /* 0x000fea000383ffff */
.L_x_2497:
[----:B0-----:R0:W1:Y:S02]  /*232f0*/  SYNCS.PHASECHK.TRANS64.TRYWAIT P1, [R3+URZ+0x60], R2 ;  /* 0x00006002030075a7 */ /* 0x001064000802017f */
[----:B-1----:R-:W-:Y:S05]  /*23300*/  @!P1 NANOSLEEP.SYNCS 0x989680 ;  /* 0x009896800000995d */ /* 0x002fea0003900000 */
[----:B------:R-:W1:Y:S02]  /*23310*/  @!P1 SYNCS.PHASECHK.TRANS64 P1, [R3+URZ+0x60], R2 ;  /* 0x00006002030095a7 */ /* 0x000e64000802007f */
[----:B-1----:R-:W-:Y:S05]  /*23320*/  @!P1 BRA `(.L_x_2497) ;  /* 0xfffffffc00f09947 */ /* 0x002fea000383ffff */
[----:B------:R-:W-:Y:S05]  /*23330*/  BRA `(.L_x_2614) ;  /* 0xffffffcc003c7947 */ /* 0x000fea000383ffff */
.L_x_2502:
[----:B--2---:R2:W3:Y:S02]  /*23340*/  SYNCS.PHASECHK.TRANS64.TRYWAIT P0, [R2+URZ+0x34840], R3 ;  /* 0x03484003020075a7 */ /* 0x0044e4000800017f */
[----:B---3--:R-:W-:Y:S05]  /*23350*/  @!P0 NANOSLEEP.SYNCS 0x989680 ;  /* 0x009896800000895d */ /* 0x008fea0003900000 */
[----:B------:R-:W3:Y:S02]  /*23360*/  @!P0 SYNCS.PHASECHK.TRANS64 P0, [R2+URZ+0x34840], R3 ;  /* 0x03484003020085a7 */ /* 0x000ee4000800007f */
[----:B---3--:R-:W-:Y:S05]  /*23370*/  @!P0 BRA `(.L_x_2502) ;  /* 0xfffffffc00f08947 */ /* 0x008fea000383ffff */
[----:B------:R-:W-:Y:S05]  /*23380*/  BRA `(.L_x_2615) ;  /* 0xffffffd000587947 */ /* 0x000fea000383ffff */
.L_x_2504:
[----:B0-----:R0:W1:Y:S02]  /*23390*/  SYNCS.PHASECHK.TRANS64.TRYWAIT P1, [R2+URZ+0x60], R9 ;  /* 0x00006009020075a7 */ /* 0x001064000802017f */
[----:B-1----:R-:W-:Y:S05]  /*233a0*/  @!P1 NANOSLEEP.SYNCS 0x989680 ;  /* 0x009896800000995d */ /* 0x002fea0003900000 */
[----:B------:R-:W1:Y:S02]  /*233b0*/  @!P1 SYNCS.PHASECHK.TRANS64 P1, [R2+URZ+0x60], R9 ;  /* 0x00006009020095a7 */ /* 0x000e64000802007f */
[----:B-1----:R-:W-:Y:S05]  /*233c0*/  @!P1 BRA `(.L_x_2504) ;  /* 0xfffffffc00f09947 */ /* 0x002fea000383ffff */
[----:B------:R-:W-:Y:S05]  /*233d0*/  BRA `(.L_x_2616) ;  /* 0xffffffd400087947 */ /* 0x000fea000383ffff */
.L_x_2511:
[----:B-1----:R1:W2:Y:S02]  /*233e0*/  SYNCS.PHASECHK.TRANS64.TRYWAIT P0, [R3+URZ+0x34860], R0 ;  /* 0x03486000030075a7 */ /* 0x0022a4000800017f */
[----:B--2---:R-:W-:Y:S05]  /*233f0*/  @!P0 NANOSLEEP.SYNCS 0x989680 ;  /* 0x009896800000895d */ /* 0x004fea0003900000 */
[----:B------:R-:W2:Y:S02]  /*23400*/  @!P0 SYNCS.PHASECHK.TRANS64 P0, [R3+URZ+0x34860], R0 ;  /* 0x03486000030085a7 */ /* 0x000ea4000800007f */
[----:B--2---:R-:W-:Y:S05]  /*23410*/  @!P0 BRA `(.L_x_2511) ;  /* 0xfffffffc00f08947 */ /* 0x004fea000383ffff */
[----:B------:R-:W-:Y:S05]  /*23420*/  BRA `(.L_x_2617) ;  /* 0xffffffd8000c7947 */ /* 0x000fea000383ffff */
.L_x_2513:
[----:B------:R-:W-:Y:S01]  /*23430*/  BSSY B0, `(.L_x_2618) ;  /* 0x0000008000007945 */ /* 0x000fe20003800000 */
[----:B------:R-:W-:Y:S01]  /*23440*/  MOV R13, R16 ;  /* 0x00000010000d7202 */ /* 0x000fe20000000f00 */
[----:B------:R-:W-:Y:S01]  /*23450*/  IMAD.MOV.U32 R12, RZ, RZ, RZ ;  /* 0x000000ffff0c7224 */ /* 0x000fe200078e00ff */
[----:B0-----:R-:W-:Y:S01]  /*23460*/  MOV R15, 0xffffffff ;  /* 0xffffffff000f7802 */ /* 0x001fe20000000f00 */
[----:B------:R-:W-:-:S07]  /*23470*/  IMAD.MOV.U32 R11, RZ, RZ, 0x1f ;  /* 0x0000001fff0b7424 */ /* 0x000fce00078e00ff */
[----:B-1----:R-:W-:Y:S05]  /*23480*/  WARPSYNC.COLLECTIVE R15, `(.L_x_2619) ;  /* 0x000000000f087348 */ /* 0x002fea0003c00000 */
[----:B------:R0:W2:Y:S02]  /*23490*/  SHFL.IDX P6, R14, R13, R12, R11 ;  /* 0x0000000c0d0e7389 */ /* 0x0000a400000c000b */
[----:B012---:R-:W-:Y:S01]  /*234a0*/  ENDCOLLECTIVE ;  /* 0x000000000000791b */ /* 0x007fe20003800000 */
.L_x_2619:
[----:B------:R-:W-:Y:S05]  /*234b0*/  BSYNC B0 ;  /* 0x0000000000007941 */ /* 0x000fea0003800000 */
.L_x_2618:
[----:B------:R-:W-:Y:S01]  /*234c0*/  IMAD.MOV.U32 R13, RZ, RZ, R16 ;  /* 0x000000ffff0d7224 */ /* 0x000fe200078e0010 */
[----:B------:R-:W-:Y:S01]  /*234d0*/  MOV R12, 0x1 ;  /* 0x00000001000c7802 */ /* 0x000fe20000000f00 */
[----:B------:R-:W-:Y:S02]  /*234e0*/  IMAD.MOV.U32 R11, RZ, RZ, 0x1f ;  /* 0x0000001fff0b7424 */ /* 0x000fe400078e00ff */
[----:B------:R-:W-:Y:S02]  /*234f0*/  IMAD.MOV.U32 R15, RZ, RZ, -0x1 ;  /* 0xffffffffff0f7424 */ /* 0x000fe400078e00ff */
[----:B------:R-:W-:-:S07]  /*23500*/  IMAD.MOV.U32 R4, RZ, RZ, R14 ;  /* 0x000000ffff047224 */ /* 0x000fce00078e000e */
[----:B------:R-:W-:Y:S05]  /*23510*/  WARPSYNC.COLLECTIVE R15, `(.L_x_2620) ;  /* 0x000000000f087348 */ /* 0x000fea0003c00000 */
[----:B------:R0:W1:Y:S02]  /*23520*/  SHFL.IDX P6, R14, R13, R12, R11 ;  /* 0x0000000c0d0e7389 */ /* 0x00006400000c000b */
[----:B01----:R-:W-:Y:S01]  /*23530*/  ENDCOLLECTIVE ;  /* 0x000000000000791b */ /* 0x003fe20003800000 */
.L_x_2620:
[----:B------:R-:W-:Y:S01]  /*23540*/  MOV R16, R14 ;  /* 0x0000000e00107202 */ /* 0x000fe20000000f00 */
[----:B------:R-:W-:Y:S06]  /*23550*/  BRA `(.L_x_2621) ;  /* 0xffffffd800947947 */ /* 0x000fec000383ffff */
.L_x_2516:
[----:B------:R-:W-:Y:S01]  /*23560*/  BSSY B0, `(.L_x_2622) ;  /* 0x0000008000007945 */ /* 0x000fe20003800000 */
[----:B-----5:R-:W-:Y:S01]  /*23570*/  IMAD.MOV.U32 R13, RZ, RZ, R17 ;  /* 0x000000ffff0d7224 */ /* 0x020fe200078e0011 */
[----:B------:R-:W-:Y:S01]  /*23580*/  MOV R11, RZ ;  /* 0x000000ff000b7202 */ /* 0x000fe20000000f00 */
[----:B------:R-:W-:Y:S02]  /*23590*/  IMAD.MOV.U32 R12, RZ, RZ, 0x1 ;  /* 0x00000001ff0c7424 */ /* 0x000fe400078e00ff */
[----:B0-----:R-:W-:-:S07]  /*235a0*/  IMAD.MOV.U32 R15, RZ, RZ, -0x1 ;  /* 0xffffffffff0f7424 */ /* 0x001fce00078e00ff */
[----:B-1234-:R-:W-:Y:S05]  /*235b0*/  WARPSYNC.COLLECTIVE R15, `(.L_x_2623) ;  /* 0x000000000f087348 */ /* 0x01efea0003c00000 */
[----:B------:R0:W0:Y:S02]  /*235c0*/  SHFL.UP P6, R14, R13, R12, R11 ;  /* 0x0400000c0d0e7389 */ /* 0x00002400000c000b */
[----:B01234-:R-:W-:Y:S01]  /*235d0*/  ENDCOLLECTIVE ;  /* 0x000000000000791b */ /* 0x01ffe20003800000 */
.L_x_2623:
[----:B------:R-:W-:Y:S05]  /*235e0*/  BSYNC B0 ;  /* 0x0000000000007941 */ /* 0x000fea0003800000 */
.L_x_2622:
[C---:B------:R-:W-:Y:S01]  /*235f0*/  ISETP.NE.AND P0, PT, R7.reuse, RZ, PT ;  /* 0x000000ff0700720c */ /* 0x040fe20003f05270 */
[----:B------:R-:W-:Y:S01]  /*23600*/  IMAD.MOV.U32 R11, RZ, RZ, RZ ;  /* 0x000000ffff0b7224 */ /* 0x000fe200078e00ff */
[----:B------:R-:W-:Y:S01]  /*23610*/  MOV R12, 0x2 ;  /* 0x00000002000c7802 */ /* 0x000fe20000000f00 */
[----:B------:R-:W-:Y:S01]  /*23620*/  IMAD.MOV.U32 R15, RZ, RZ, -0x1 ;  /* 0xffffffffff0f7424 */ /* 0x000fe200078e00ff */
[----:B------:R-:W-:Y:S02]  /*23630*/  SEL R14, R14, RZ, P0 ;  /* 0x000000ff0e0e7207 */ /* 0x000fe40000000000 */
[----:B------:R-:W-:-:S03]  /*23640*/  ISETP.GE.U32.AND P0, PT, R7, 0x2, PT ;  /* 0x000000020700780c */ /* 0x000fc60003f06070 */
[----:B------:R-:W-:-:S10]  /*23650*/  IMAD.IADD R13, R17, 0x1, R14 ;  /* 0x00000001110d7824 */ /* 0x000fd400078e020e */
[----:B------:R-:W-:Y:S05]  /*23660*/  WARPSYNC.COLLECTIVE R15, `(.L_x_2624) ;  /* 0x000000000f087348 */ /* 0x000fea0003c00000 */
[----:B------:R0:W1:Y:S02]  /*23670*/  SHFL.UP P6, R14, R13, R12, R11 ;  /* 0x0400000c0d0e7389 */ /* 0x00006400000c000b */
[----:B01----:R-:W-:Y:S01]  /*23680*/  ENDCOLLECTIVE ;  /* 0x000000000000791b */ /* 0x003fe20003800000 */
.L_x_2624:
        /* <DEDUP_REMOVED lines=8> */
.L_x_2625:
        /* <DEDUP_REMOVED lines=8> */
.L_x_2626:
        /* <DEDUP_REMOVED lines=8> */
.L_x_2627:
[----:B------:R-:W-:Y:S01]  /*23810*/  IMAD.MOV.U32 R12, RZ, RZ, 0x1f ;  /* 0x0000001fff0c7424 */ /* 0x000fe200078e00ff */
[----:B------:R-:W-:Y:S02]  /*23820*/  MOV R11, 0x1f ;  /* 0x0000001f000b7802 */ /* 0x000fe40000000f00 */
[----:B------:R-:W-:-:S04]  /*23830*/  SEL R3, R14, RZ, P0 ;  /* 0x000000ff0e037207 */ /* 0x000fc80000000000 */
[----:B------:R-:W-:-:S05]  /*23840*/  IADD3 R2, R6, R3, RZ ;  /* 0x0000000306027210 */ /* 0x000fca0007ffe0ff */
[----:B------:R-:W-:-:S07]  /*23850*/  IMAD.MOV.U32 R13, RZ, RZ, R2 ;  /* 0x000000ffff0d7224 */ /* 0x000fce00078e0002 */
[----:B------:R-:W-:Y:S05]  /*23860*/  WARPSYNC.COLLECTIVE R15, `(.L_x_2628) ;  /* 0x000000000f087348 */ /* 0x000fea0003c00000 */
[----:B------:R0:W1:Y:S02]  /*23870*/  SHFL.IDX P6, R14, R13, R12, R11 ;  /* 0x0000000c0d0e7389 */ /* 0x00006400000c000b */
[----:B01----:R-:W-:Y:S01]  /*23880*/  ENDCOLLECTIVE ;  /* 0x000000000000791b */ /* 0x003fe20003800000 */
.L_x_2628:
[----:B------:R-:W-:Y:S05]  /*23890*/  BRA `(.L_x_2629) ;  /* 0xffffffd800587947 */ /* 0x000fea000383ffff */
.L_x_2521:
[----:B------:R-:W-:Y:S01]  /*238a0*/  BSSY B0, `(.L_x_2630) ;  /* 0x0000008000007945 */ /* 0x000fe20003800000 */
[----:B-----5:R-:W-:Y:S01]  /*238b0*/  IMAD.MOV.U32 R13, RZ, RZ, R17 ;  /* 0x000000ffff0d7224 */ /* 0x020fe200078e0011 */
[----:B------:R-:W-:Y:S01]  /*238c0*/  MOV R11, RZ ;  /* 0x000000ff000b7202 */ /* 0x000fe20000000f00 */
[----:B------:R-:W-:Y:S02]  /*238d0*/  IMAD.MOV.U32 R12, RZ, RZ, 0x1 ;  /* 0x00000001ff0c7424 */ /* 0x000fe400078e00ff */
[----:B------:R-:W-:-:S07]  /*238e0*/  IMAD.MOV.U32 R15, RZ, RZ, -0x1 ;  /* 0xffffffffff0f7424 */ /* 0x000fce00078e00ff */
[----:B01----:R-:W-:Y:S05]  /*238f0*/  WARPSYNC.COLLECTIVE R15, `(.L_x_2631) ;  /* 0x000000000f087348 */ /* 0x003fea0003c00000 */
[----:B------:R2:W3:Y:S02]  /*23900*/  SHFL.UP P6, R14, R13, R12, R11 ;  /* 0x0400000c0d0e7389 */ /* 0x0004e400000c000b */
[----:B0123--:R-:W-:Y:S01]  /*23910*/  ENDCOLLECTIVE ;  /* 0x000000000000791b */ /* 0x00ffe20003800000 */
.L_x_2631:
[----:B------:R-:W-:Y:S05]  /*23920*/  BSYNC B0 ;  /* 0x0000000000007941 */ /* 0x000fea0003800000 */
.L_x_2630:
        /* <DEDUP_REMOVED lines=10> */
.L_x_2632:
        /* <DEDUP_REMOVED lines=8> */
.L_x_2633:
        /* <DEDUP_REMOVED lines=8> */
.L_x_2634:
        /* <DEDUP_REMOVED lines=8> */
.L_x_2635:
        /* <DEDUP_REMOVED lines=8> */
.L_x_2636:
[----:B------:R-:W-:Y:S05]  /*23bd0*/  BRA `(.L_x_2637) ;  /* 0xffffffd8003c7947 */ /* 0x000fea000383ffff */
.L_x_2523:
[----:B------:R-:W-:Y:S01]  /*23be0*/  BSSY B0, `(.L_x_2638) ;  /* 0x0000006000007945 */ /* 0x000fe20003800000 */
[----:B------:R-:W-:Y:S01]  /*23bf0*/  PLOP3.LUT P6, PT, P6, PT, PT, 0x8, 0x0 ;  /* 0x000000000000781c */ /* 0x000fe200037ce170 */
[----:B------:R-:W-:-:S12]  /*23c00*/  IMAD.MOV.U32 R15, RZ, RZ, -0x1 ;  /* 0xffffffffff0f7424 */ /* 0x000fd800078e00ff */
[----:B0-----:R-:W-:Y:S05]  /*23c10*/  WARPSYNC.COLLECTIVE R15, `(.L_x_2639) ;  /* 0x000000000f087348 */ /* 0x001fea0003c00000 */
[----:B------:R-:W-:Y:S01]  /*23c20*/  VOTE.ANY R14, PT, P6 ;  /* 0x00000000000e7806 */ /* 0x000fe200030e0100 */
[----:B0-----:R-:W-:Y:S06]  /*23c30*/  ENDCOLLECTIVE ;  /* 0x000000000000791b */ /* 0x001fec0003800000 */
.L_x_2639:
[----:B------:R-:W-:Y:S05]  /*23c40*/  BSYNC B0 ;  /* 0x0000000000007941 */ /* 0x000fea0003800000 */
.L_x_2638:
[----:B------:R-:W-:Y:S01]  /*23c50*/  IMAD.MOV.U32 R3, RZ, RZ, R14 ;  /* 0x000000ffff037224 */ /* 0x000fe200078e000e */
[----:B------:R-:W-:Y:S01]  /*23c60*/  MOV R13, R17 ;  /* 0x00000011000d7202 */ /* 0x000fe20000000f00 */
[----:B------:R-:W-:Y:S01]  /*23c70*/  IMAD.MOV.U32 R11, RZ, RZ, 0x1f ;  /* 0x0000001fff0b7424 */ /* 0x000fe200078e00ff */
[----:B------:R-:W-:Y:S01]  /*23c80*/  MOV R15, 0xffffffff ;  /* 0xffffffff000f7802 */ /* 0x000fe20000000f00 */
[----:B------:R-:W0:Y:S02]  /*23c90*/  POPC R6, R3 ;  /* 0x0000000300067309 */ /* 0x000e240000000000 */
[----:B0-----:R-:W-:-:S07]  /*23ca0*/  IMAD.MOV.U32 R12, RZ, RZ, R6 ;  /* 0x000000ffff0c7224 */ /* 0x001fce00078e0006 */
[----:B------:R-:W-:Y:S05]  /*23cb0*/  WARPSYNC.COLLECTIVE R15, `(.L_x_2640) ;  /* 0x000000000f087348 */ /* 0x000fea0003c00000 */
[----:B------:R0:W1:Y:S02]  /*23cc0*/  SHFL.IDX P6, R14, R13, R12, R11 ;  /* 0x0000000c0d0e7389 */ /* 0x00006400000c000b */
[----:B01----:R-:W-:Y:S01]  /*23cd0*/  ENDCOLLECTIVE ;  /* 0x000000000000791b */ /* 0x003fe20003800000 */
.L_x_2640:
[----:B------:R-:W-:Y:S01]  /*23ce0*/  IMAD.MOV.U32 R17, RZ, RZ, R14 ;  /* 0x000000ffff117224 */ /* 0x000fe200078e000e */
[----:B------:R-:W-:Y:S06]  /*23cf0*/  BRA `(.L_x_2641) ;  /* 0xffffffd8002c7947 */ /* 0x000fec000383ffff */
.L_x_2525:
[----:B------:R-:W-:Y:S01]  /*23d00*/  BSSY B0, `(.L_x_2642) ;  /* 0x0000007000007945 */ /* 0x000fe20003800000 */
[----:B------:R-:W-:Y:S01]  /*23d10*/  IMAD.MOV.U32 R13, RZ, RZ, R2 ;  /* 0x000000ffff0d7224 */ /* 0x000fe200078e0002 */
[----:B------:R-:W-:Y:S01]  /*23d20*/  MOV R11, 0x1f ;  /* 0x0000001f000b7802 */ /* 0x000fe20000000f00 */
[----:B------:R-:W-:-:S07]  /*23d30*/  IMAD.MOV.U32 R15, RZ, RZ, -0x1 ;  /* 0xffffffffff0f7424 */ /* 0x000fce00078e00ff */
[----:B012---:R-:W-:Y:S05]  /*23d40*/  WARPSYNC.COLLECTIVE R15, `(.L_x_2643) ;  /* 0x000000000f087348 */ /* 0x007fea0003c00000 */
[----:B------:R3:W4:Y:S02]  /*23d50*/  SHFL.IDX P6, R14, R13, R12, R11 ;  /* 0x0000000c0d0e7389 */ /* 0x00072400000c000b */
[----:B01234-:R-:W-:Y:S01]  /*23d60*/  ENDCOLLECTIVE ;  /* 0x000000000000791b */ /* 0x01ffe20003800000 */
.L_x_2643:
[----:B------:R-:W-:Y:S05]  /*23d70*/  BSYNC B0 ;  /* 0x0000000000007941 */ /* 0x000fea0003800000 */
.L_x_2642:
[----:B------:R-:W-:Y:S01]  /*23d80*/  IMAD.MOV.U32 R7, RZ, RZ, R14 ;  /* 0x000000ffff077224 */ /* 0x000fe200078e000e */
[----:B------:R-:W-:Y:S06]  /*23d90*/  BRA `(.L_x_2524) ;  /* 0xffffffd800207947 */ /* 0x000fec000383ffff */
.L_x_2529:
[----:B-1----:R1:W2:Y:S02]  /*23da0*/  SYNCS.PHASECHK.TRANS64.TRYWAIT P0, [R0+URZ+0x34820], R3 ;  /* 0x03482003000075a7 */ /* 0x0022a4000800017f */
[----:B--2---:R-:W-:Y:S05]  /*23db0*/  @!P0 NANOSLEEP.SYNCS 0x989680 ;  /* 0x009896800000895d */ /* 0x004fea0003900000 */
[----:B------:R-:W2:Y:S02]  /*23dc0*/  @!P0 SYNCS.PHASECHK.TRANS64 P0, [R0+URZ+0x34820], R3 ;  /* 0x03482003000085a7 */ /* 0x000ea4000800007f */
[----:B--2---:R-:W-:Y:S05]  /*23dd0*/  @!P0 BRA `(.L_x_2529) ;  /* 0xfffffffc00f08947 */ /* 0x004fea000383ffff */
[----:B------:R-:W-:Y:S05]  /*23de0*/  BRA `(.L_x_2644) ;  /* 0xffffffdc00947947 */ /* 0x000fea000383ffff */
.L_x_2530:
[----:B------:R-:W2:Y:S01]  /*23df0*/  S2R R2, SR_TID.X ;  /* 0x0000000000027919 */ /* 0x000ea20000002100 */
[----:B------:R-:W-:Y:S01]  /*23e00*/  BSSY B0, `(.L_x_2645) ;  /* 0x000000a000007945 */ /* 0x000fe20003800000 */
[----:B------:R-:W-:Y:S01]  /*23e10*/  IMAD.MOV.U32 R12, RZ, RZ, RZ ;  /* 0x000000ffff0c7224 */ /* 0x000fe200078e00ff */
[----:B------:R-:W-:Y:S01]  /*23e20*/  MOV R15, 0xffffffff ;  /* 0xffffffff000f7802 */ /* 0x000fe20000000f00 */
[----:B------:R-:W-:Y:S01]  /*23e30*/  IMAD.MOV.U32 R11, RZ, RZ, 0x1f ;  /* 0x0000001fff0b7424 */ /* 0x000fe200078e00ff */
[----:B--2---:R-:W-:-:S04]  /*23e40*/  SHF.R.U32.HI R2, RZ, 0x5, R2 ;  /* 0x00000005ff027819 */ /* 0x004fc80000011602 */
[----:B------:R-:W-:-:S04]  /*23e50*/  LOP3.LUT R2, R2, 0x3, RZ, 0xc0, !PT ;  /* 0x0000000302027812 */ /* 0x000fc800078ec0ff */
[----:B0-----:R-:W-:-:S07]  /*23e60*/  MOV R13, R2 ;  /* 0x00000002000d7202 */ /* 0x001fce0000000f00 */
[----:B-1----:R-:W-:Y:S05]  /*23e70*/  WARPSYNC.COLLECTIVE R15, `(.L_x_2646) ;  /* 0x000000000f087348 */ /* 0x002fea0003c00000 */
[----:B------:R0:W2:Y:S02]  /*23e80*/  SHFL.IDX P6, R14, R13, R12, R11 ;  /* 0x0000000c0d0e7389 */ /* 0x0000a400000c000b */
[----:B012---:R-:W-:Y:S01]  /*23e90*/  ENDCOLLECTIVE ;  /* 0x000000000000791b */ /* 0x007fe20003800000 */
.L_x_2646:
[----:B------:R-:W-:Y:S05]  /*23ea0*/  BSYNC B0 ;  /* 0x0000000000007941 */ /* 0x000fea0003800000 */
.L_x_2645:
[----:B------:R-:W-:Y:S05]  /*23eb0*/  BRA `(.L_x_2647) ;  /* 0xffffffdc007c7947 */ /* 0x000fea000383ffff */
.L_x_2531:
[----:B------:R-:W-:Y:S01]  /*23ec0*/  BSSY B0, `(.L_x_2648) ;  /* 0x0000006000007945 */ /* 0x000fe20003800000 */
[----:B------:R-:W-:-:S07]  /*23ed0*/  IMAD.MOV.U32 R15, RZ, RZ, -0x1 ;  /* 0xffffffffff0f7424 */ /* 0x000fce00078e00ff */
[----:B012---:R-:W-:Y:S05]  /*23ee0*/  WARPSYNC.COLLECTIVE R15, `(.L_x_2649) ;  /* 0x000000000f0c7348 */ /* 0x007fea0003c00000 */
[----:B------:R-:W-:Y:S02]  /*23ef0*/  ELECT P6, UR62, PT ;  /* 0x00000000003e782f */ /* 0x000fe400038c0000 */
[----:B------:R-:W-:Y:S01]  /*23f00*/  MOV R14, UR62 ;  /* 0x0000003e000e7c02 */ /* 0x000fe20008000f00 */
[----:B012---:R-:W-:Y:S10]  /*23f10*/  ENDCOLLECTIVE ;  /* 0x000000000000791b */ /* 0x007ff40003800000 */
.L_x_2649:
[----:B------:R-:W-:Y:S05]  /*23f20*/  BSYNC B0 ;  /* 0x0000000000007941 */ /* 0x000fea0003800000 */
.L_x_2648:
[----:B------:R-:W-:Y:S05]  /*23f30*/  BRA `(.L_x_2650) ;  /* 0xffffffdc00707947 */ /* 0x000fea000383ffff */
.L_x_2533:
[----:B-1----:R1:W2:Y:S02]  /*23f40*/  SYNCS.PHASECHK.TRANS64.TRYWAIT P0, [R6+URZ], R5 ;  /* 0x00000005060075a7 */ /* 0x0022a4000800017f */
[----:B--2---:R-:W-:Y:S05]  /*23f50*/  @!P0 NANOSLEEP.SYNCS 0x989680 ;  /* 0x009896800000895d */ /* 0x004fea0003900000 */
[----:B------:R-:W2:Y:S02]  /*23f60*/  @!P0 SYNCS.PHASECHK.TRANS64 P0, [R6+URZ], R5 ;  /* 0x00000005060085a7 */ /* 0x000ea4000800007f */
[----:B--2---:R-:W-:Y:S05]  /*23f70*/  @!P0 BRA `(.L_x_2533) ;  /* 0xfffffffc00f08947 */ /* 0x004fea000383ffff */
[----:B------:R-:W-:Y:S05]  /*23f80*/  BRA `(.L_x_2651) ;  /* 0xffffffdc00ac7947 */ /* 0x000fea000383ffff */
.L_x_2534:
[----:B--2---:R2:W3:Y:S02]  /*23f90*/  SYNCS.PHASECHK.TRANS64.TRYWAIT P0, [R7+URZ], R2 ;  /* 0x00000002070075a7 */ /* 0x0044e4000800017f */
[----:B---3--:R-:W-:Y:S05]  /*23fa0*/  @!P0 NANOSLEEP.SYNCS 0x989680 ;  /* 0x009896800000895d */ /* 0x008fea0003900000 */
[----:B------:R-:W3:Y:S02]  /*23fb0*/  @!P0 SYNCS.PHASECHK.TRANS64 P0, [R7+URZ], R2 ;  /* 0x00000002070085a7 */ /* 0x000ee4000800007f */
[----:B---3--:R-:W-:Y:S05]  /*23fc0*/  @!P0 BRA `(.L_x_2534) ;  /* 0xfffffffc00f08947 */ /* 0x008fea000383ffff */
[----:B------:R-:W-:Y:S05]  /*23fd0*/  BRA `(.L_x_2652) ;  /* 0xffffffdc00a07947 */ /* 0x000fea000383ffff */
.L_x_2536:
[----:B---3--:R3:W4:Y:S02]  /*23fe0*/  SYNCS.PHASECHK.TRANS64.TRYWAIT P0, [R4+URZ], R5 ;  /* 0x00000005040075a7 */ /* 0x008724000800017f */
[----:B----4-:R-:W-:Y:S05]  /*23ff0*/  @!P0 NANOSLEEP.SYNCS 0x989680 ;  /* 0x009896800000895d */ /* 0x010fea0003900000 */
[----:B------:R-:W4:Y:S02]  /*24000*/  @!P0 SYNCS.PHASECHK.TRANS64 P0, [R4+URZ], R5 ;  /* 0x00000005040085a7 */ /* 0x000f24000800007f */
[----:B----4-:R-:W-:Y:S05]  /*24010*/  @!P0 BRA `(.L_x_2536) ;  /* 0xfffffffc00f08947 */ /* 0x010fea000383ffff */
[----:B------:R-:W-:Y:S05]  /*24020*/  BRA `(.L_x_2653) ;  /* 0xffffffdc00a87947 */ /* 0x000fea000383ffff */
.L_x_2654:
        /* <DEDUP_REMOVED lines=13> */
.L_x_2664:


//--------------------- .nv.global.init           --------------------------
	.section	.nv.global.init,"aw",@progbits
.nv.global.init:
	.type		$str$23,@object
	.size		$str$23,($str$24 - $str$23)
$str$23:
        /*0000*/ 	.byte	0x28, 0x61, 0x64, 0x64, 0x72, 0x65, 0x73, 0x73, 0x20, 0x26, 0x20, 0x6d, 0x61, 0x73, 0x6b, 0x29
        /*0010*/ 	.byte	0x20, 0x3d, 0x3d, 0x20, 0x30, 0x00
	.type		$str$24,@object
	.size		$str$24,(__unnamed_5 - $str$24)
$str$24:
        /*0016*/ 	.byte	0x2f, 0x74, 0x6d, 0x70, 0x2f, 0x6f, 0x73, 0x73, 0x5f, 0x6b, 0x65, 0x72, 0x6e, 0x65, 0x6c, 0x73
        /*0026*/ 	.byte	0x5f, 0x73, 0x72, 0x63, 0x2f, 0x66, 0x6c, 0x61, 0x73, 0x68, 0x5f, 0x61, 0x74, 0x74, 0x65, 0x6e
        /*0036*/ 	.byte	0x74, 0x69, 0x6f, 0x6e, 0x2f, 0x63, 0x73, 0x72, 0x63, 0x2f, 0x63, 0x75, 0x74, 0x6c, 0x61, 0x73
        /*0046*/ 	.byte	0x73, 0x2f, 0x69, 0x6e, 0x63, 0x6c, 0x75, 0x64, 0x65, 0x2f, 0x63, 0x75, 0x74, 0x65, 0x2f, 0x70
        /*0056*/ 	.byte	0x6f, 0x69, 0x6e, 0x74, 0x65, 0x72, 0x5f, 0x66, 0x6c, 0x61, 0x67, 0x67, 0x65, 0x64, 0x2e, 0x68
        /*0066*/ 	.byte	0x70, 0x70, 0x00
	.type		__unnamed_5,@object
	.size		__unnamed_5,(__unnamed_11 - __unnamed_5)
__unnamed_5:
        /* <DEDUP_REMOVED lines=24> */
	.type		__unnamed_11,@object
	.size		__unnamed_11,(__unnamed_6 - __unnamed_11)
__unnamed_11:
        /* <DEDUP_REMOVED lines=24> */
	.type		__unnamed_6,@object
	.size		__unnamed_6,(__unnamed_9 - __unnamed_6)
__unnamed_6:
        /* <DEDUP_REMOVED lines=24> */
	.type		__unnamed_9,@object
	.size		__unnamed_9,(__unnamed_3 - __unnamed_9)
__unnamed_9:
        /* <DEDUP_REMOVED lines=29> */
	.type		__unnamed_3,@object
	.size		__unnamed_3,(__unnamed_4 - __unnamed_3)
__unnamed_3:
        /* <DEDUP_REMOVED lines=29> */
	.type		__unnamed_4,@object
	.size		__unnamed_4,(__unnamed_8 - __unnamed_4)
__unnamed_4:
        /* <DEDUP_REMOVED lines=29> */
	.type		__unnamed_8,@object
	.size		__unnamed_8,(__unnamed_10 - __unnamed_8)
__unnamed_8:
        /* <DEDUP_REMOVED lines=29> */
	.type		__unnamed_10,@object
	.size		__unnamed_10,(__unnamed_2 - __unnamed_10)
__unnamed_10:
        /* <DEDUP_REMOVED lines=29> */
	.type		__unnamed_2,@object
	.size		__unnamed_2,(__unnamed_1 - __unnamed_2)
__unnamed_2:
        /* <DEDUP_REMOVED lines=29> */
	.type		__unnamed_1,@object
	.size		__unnamed_1,(__unnamed_7 - __unnamed_1)
__unnamed_1:
        /* <DEDUP_REMOVED lines=28> */
        /*1171*/ 	.byte	0x32, 0x34, 0x35, 0x37, 0x36, 0x3e, 0x3e, 0x3e, 0x3e, 0x3e, 0x20, 0x26, 0x5d, 0x00
	.type		__unnamed_7,@object
	.size		__unnamed_7,(.L_6 - __unnamed_7)
__unnamed_7:
        /* <DEDUP_REMOVED lines=29> */
.L_6:


//--------------------- .nv.shared._ZN7cutlass13device_kernelIN5flash11enable_sm90INS1_16FlashAttnFwdSm90INS1_25CollectiveMainloopFwdSm90ILi2EN4cute5tupleIJNS5_1CILi1EEES8_S8_EEENS6_IJNS7_ILi128EEESA_NS7_ILi192EEEEEELi128ENS_6half_tEfNS_4arch4Sm90ELb0ELb0ELb0ELb0ELb0ELb0ELb0ELb1ELb1ELb0ELb0ELb0EEENS1_21CollectiveEpilogueFwdINS6_IJSA_SA_SA_EEES9_SD_SF_Li256ELb0ELb0ELb0ELb0EEENS1_29StaticPersistentTileSchedulerILb0EEEEEEEEEvNT_6ParamsE --------------------------
	.section	.nv.shared._ZN7cutlass13device_kernelIN5flash11enable_sm90INS1_16FlashAttnFwdSm90INS1_25CollectiveMainloopFwdSm90ILi2EN4cute5tupleIJNS5_1CILi1EEES8_S8_EEENS6_IJNS7_ILi128EEESA_NS7_ILi192EEEEEELi128ENS_6half_tEfNS_4arch4Sm90ELb0ELb0ELb0ELb0ELb0ELb0ELb0ELb1ELb1ELb0ELb0ELb0EEENS1_21CollectiveEpilogueFwdINS6_IJSA_SA_SA_EEES9_SD_SF_Li256ELb0ELb0ELb0ELb0EEENS1_29StaticPersistentTileSchedulerILb0EEEEEEEEEvNT_6ParamsE,"aw",@nobits
	.sectionflags	@""
	.align	16
	.zero		1024


//--------------------- .nv.shared.reserved.0     --------------------------
	.section	.nv.shared.reserved.0,"aw",@nobits
	.weak		__nv_reservedSMEM_offset_0_alias
	.size		__nv_reservedSMEM_offset_0_alias, 0, 0
	.other		__nv_reservedSMEM_offset_0_alias,@"STO_CUDA_RESERVED_SHARED STV_DEFAULT"
__nv_reservedSMEM_offset_0_alias:
	.zero		0


//--------------------- .nv.global                --------------------------
	.section	.nv.global,"aw",@nobits
.nv.global:
	.type		_ZN70_INTERNAL_48b521d0_34_flash_fwd_hdim192_128_fp16_sm90_cu_49158569_31434cute1_E,@object
	.size		_ZN70_INTERNAL_48b521d0_34_flash_fwd_hdim192_128_fp16_sm90_cu_49158569_31434cute1_E,(_ZN70_INTERNAL_48b521d0_34_flash_fwd_hdim192_128_fp16_sm90_cu_49158569_31434cuda3std3__45__cpo6cbeginE - _ZN70_INTERNAL_48b521d0_34_flash_fwd_hdim192_128_fp16_sm90_cu_49158569_31434cute1_E)
_ZN70_INTERNAL_48b521d0_34_flash_fwd_hdim192_128_fp16_sm90_cu_49158569_31434cute1_E:
	.zero		1
	.type		_ZN70_INTERNAL_48b521d0_34_flash_fwd_hdim192_128_fp16_sm90_cu_49158569_31434cuda3std3__45__cpo6cbeginE,@object
	.size		_ZN70_INTERNAL_48b521d0_34_flash_fwd_hdim192_128_fp16_sm90_cu_49158569_31434cuda3std3__45__cpo6cbeginE,(_ZN70_INTERNAL_48b521d0_34_flash_fwd_hdim192_128_fp16_sm90_cu_49158569_31434cuda3std3__48in_placeE - _ZN70_INTERNAL_48b521d0_34_flash_fwd_hdim192_128_fp16_sm90_cu_49158569_31434cuda3std3__45__cpo6cbeginE)
_ZN70_INTERNAL_48b521d0_34_flash_fwd_hdim192_128_fp16_sm90_cu_49158569_31434cuda3std3__45__cpo6cbeginE:
	.zero		1
	.type		_ZN70_INTERNAL_48b521d0_34_flash_fwd_hdim192_128_fp16_sm90_cu_49158569_31434cuda3std3__48in_placeE,@object
	.size		_ZN70_INTERNAL_48b521d0_34_flash_fwd_hdim192_128_fp16_sm90_cu_49158569_31434cuda3std3__48in_placeE,(_ZN70_INTERNAL_48b521d0_34_flash_fwd_hdim192_128_fp16_sm90_cu_49158569_31434cuda3std6ranges3__45__cpo9iter_moveE - _ZN70_INTERNAL_48b521d0_34_flash_fwd_hdim192_128_fp16_sm90_cu_49158569_31434cuda3std3__48in_placeE)
_ZN70_INTERNAL_48b521d0_34_flash_fwd_hdim192_128_fp16_sm90_cu_49158569_31434cuda3std3__48in_placeE:
	.zero		1
	.type		_ZN70_INTERNAL_48b521d0_34_flash_fwd_hdim192_128_fp16_sm90_cu_49158569_31434cuda3std6ranges3__45__cpo9iter_moveE,@object
	.size		_ZN70_INTERNAL_48b521d0_34_flash_fwd_hdim192_128_fp16_sm90_cu_49158569_31434cuda3std6ranges3__45__cpo9iter_moveE,(_ZN70_INTERNAL_48b521d0_34_flash_fwd_hdim192_128_fp16_sm90_cu_49158569_31434cuda3std3__45__cpo5beginE - _ZN70_INTERNAL_48b521d0_34_flash_fwd_hdim192_128_fp16_sm90_cu_49158569_31434cuda3std6ranges3__45__cpo9iter_moveE)
_ZN70_INTERNAL_48b521d0_34_flash_fwd_hdim192_128_fp16_sm90_cu_49158569_31434cuda3std6ranges3__45__cpo9iter_moveE:
	.zero		1
	.type		_ZN70_INTERNAL_48b521d0_34_flash_fwd_hdim192_128_fp16_sm90_cu_49158569_31434cuda3std3__45__cpo5beginE,@object
	.size		_ZN70_INTERNAL_48b521d0_34_flash_fwd_hdim192_128_fp16_sm90_cu_49158569_31434cuda3std3__45__cpo5beginE,(_ZN70_INTERNAL_48b521d0_34_flash_fwd_hdim192_128_fp16_sm90_cu_49158569_31434cuda3std3__472_GLOBAL__N__48b521d0_34_flash_fwd_hdim192_128_fp16_sm90_cu_49158569_31436ignoreE - _ZN70_INTERNAL_48b521d0_34_flash_fwd_hdim192_128_fp16_sm90_cu_49158569_31434cuda3std3__45__cpo5beginE)
_ZN70_INTERNAL_48b521d0_34_flash_fwd_hdim192_128_fp16_sm90_cu_49158569_31434cuda3std3__45__cpo5beginE:
	.zero		1
	.type		_ZN70_INTERNAL_48b521d0_34_flash_fwd_hdim192_128_fp16_sm90_cu_49158569_31434cuda3std3__472_GLOBAL__N__48b521d0_34_flash_fwd_hdim192_128_fp16_sm90_cu_49158569_31436ignoreE,@object
	.size		_ZN70_INTERNAL_48b521d0_34_flash_fwd_hdim192_128_fp16_sm90_cu_49158569_31434cuda3std3__472_GLOBAL__N__48b521d0_34_flash_fwd_hdim192_128_fp16_sm90_cu_49158569_31436ignoreE,(_ZN70_INTERNAL_48b521d0_34_flash_fwd_hdim192_128_fp16_sm90_cu_49158569_31434cute7productE - _ZN70_INTERNAL_48b521d0_34_flash_fwd_hdim192_128_fp16_sm90_cu_49158569_31434cuda3std3__472_GLOBAL__N__48b521d0_34_flash_fwd_hdim192_128_fp16_sm90_cu_49158569_31436ignoreE)
_ZN70_INTERNAL_48b521d0_34_flash_fwd_hdim192_128_fp16_sm90_cu_49158569_31434cuda3std3__472_GLOBAL__N__48b521d0_34_flash_fwd_hdim192_128_fp16_sm90_cu_49158569_31436ignoreE:
	.zero		1
	.type		_ZN70_INTERNAL_48b521d0_34_flash_fwd_hdim192_128_fp16_sm90_cu_49158569_31434cute7productE,@object
	.size		_ZN70_INTERNAL_48b521d0_34_flash_fwd_hdim192_128_fp16_sm90_cu_49158569_31434cute7productE,(_ZN70_INTERNAL_48b521d0_34_flash_fwd_hdim192_128_fp16_sm90_cu_49158569_31434cuda3std3__45__cpo3endE - _ZN70_INTERNAL_48b521d0_34_flash_fwd_hdim192_128_fp16_sm90_cu_49158569_31434cute7productE)
_ZN70_INTERNAL_48b521d0_34_flash_fwd_hdim192_128_fp16_sm90_cu_49158569_31434cute7productE:
	.zero		1
	.type		_ZN70_INTERNAL_48b521d0_34_flash_fwd_hdim192_128_fp16_sm90_cu_49158569_31434cuda3std3__45__cpo3endE,@object
	.size		_ZN70_INTERNAL_48b521d0_34_flash_fwd_hdim192_128_fp16_sm90_cu_49158569_31434cuda3std3__45__cpo3endE,(_ZN70_INTERNAL_48b521d0_34_flash_fwd_hdim192_128_fp16_sm90_cu_49158569_31434cuda3std3__419piecewise_constructE - _ZN70_INTERNAL_48b521d0_34_flash_fwd_hdim192_128_fp16_sm90_cu_49158569_31434cuda3std3__45__cpo3endE)
_ZN70_INTERNAL_48b521d0_34_flash_fwd_hdim192_128_fp16_sm90_cu_49158569_31434cuda3std3__45__cpo3endE:
	.zero		1
	.type		_ZN70_INTERNAL_48b521d0_34_flash_fwd_hdim192_128_fp16_sm90_cu_49158569_31434cuda3std3__419piecewise_constructE,@object
	.size		_ZN70_INTERNAL_48b521d0_34_flash_fwd_hdim192_128_fp16_sm90_cu_49158569_31434cuda3std3__419piecewise_constructE,(_ZN70_INTERNAL_48b521d0_34_flash_fwd_hdim192_128_fp16_sm90_cu_49158569_31434cuda3std3__45__cpo4cendE - _ZN70_INTERNAL_48b521d0_34_flash_fwd_hdim192_128_fp16_sm90_cu_49158569_31434cuda3std3__419piecewise_constructE)
_ZN70_INTERNAL_48b521d0_34_flash_fwd_hdim192_128_fp16_sm90_cu_49158569_31434cuda3std3__419piecewise_constructE:
	.zero		1
	.type		_ZN70_INTERNAL_48b521d0_34_flash_fwd_hdim192_128_fp16_sm90_cu_49158569_31434cuda3std3__45__cpo4cendE,@object
	.size		_ZN70_INTERNAL_48b521d0_34_flash_fwd_hdim192_128_fp16_sm90_cu_49158569_31434cuda3std3__45__cpo4cendE,(_ZN70_INTERNAL_48b521d0_34_flash_fwd_hdim192_128_fp16_sm90_cu_49158569_31434cuda3std6ranges3__45__cpo4swapE - _ZN70_INTERNAL_48b521d0_34_flash_fwd_hdim192_128_fp16_sm90_cu_49158569_31434cuda3std3__45__cpo4cendE)
_ZN70_INTERNAL_48b521d0_34_flash_fwd_hdim192_128_fp16_sm90_cu_49158569_31434cuda3std3__45__cpo4cendE:
	.zero		1
	.type		_ZN70_INTERNAL_48b521d0_34_flash_fwd_hdim192_128_fp16_sm90_cu_49158569_31434cuda3std6ranges3__45__cpo4swapE,@object
	.size		_ZN70_INTERNAL_48b521d0_34_flash_fwd_hdim192_128_fp16_sm90_cu_49158569_31434cuda3std6ranges3__45__cpo4swapE,(.L_18 - _ZN70_INTERNAL_48b521d0_34_flash_fwd_hdim192_128_fp16_sm90_cu_49158569_31434cuda3std6ranges3__45__cpo4swapE)
_ZN70_INTERNAL_48b521d0_34_flash_fwd_hdim192_128_fp16_sm90_cu_49158569_31434cuda3std6ranges3__45__cpo4swapE:
	.zero		1
.L_18:


//--------------------- .nv.shared._ZN7cutlass13device_kernelIN5flash11enable_sm90INS1_16FlashAttnFwdSm90INS1_25CollectiveMainloopFwdSm90ILi2EN4cute5tupleIJNS5_1CILi2EEENS7_ILi1EEES9_EEENS6_IJNS7_ILi128EEESB_NS7_ILi192EEEEEELi128ENS_6half_tEfNS_4arch4Sm90ELb0ELb0ELb0ELb0ELb0ELb0ELb0ELb1ELb1ELb0ELb0ELb0EEENS1_21CollectiveEpilogueFwdINS6_IJSB_SB_SB_EEESA_SE_SG_Li256ELb0ELb0ELb0ELb0EEENS1_29StaticPersistentTileSchedulerILb0EEEEEEEEEvNT_6ParamsE --------------------------
	.section	.nv.shared._ZN7cutlass13device_kernelIN5flash11enable_sm90INS1_16FlashAttnFwdSm90INS1_25CollectiveMainloopFwdSm90ILi2EN4cute5tupleIJNS5_1CILi2EEENS7_ILi1EEES9_EEENS6_IJNS7_ILi128EEESB_NS7_ILi192EEEEEELi128ENS_6half_tEfNS_4arch4Sm90ELb0ELb0ELb0ELb0ELb0ELb0ELb0ELb1ELb1ELb0ELb0ELb0EEENS1_21CollectiveEpilogueFwdINS6_IJSB_SB_SB_EEESA_SE_SG_Li256ELb0ELb0ELb0ELb0EEENS1_29StaticPersistentTileSchedulerILb0EEEEEEEEEvNT_6ParamsE,"aw",@nobits
	.sectionflags	@""
	.align	16
	.zero		1024


//--------------------- .nv.shared._ZN7cutlass13device_kernelIN5flash11enable_sm90INS1_16FlashAttnFwdSm90INS1_25CollectiveMainloopFwdSm90ILi2EN4cute5tupleIJNS5_1CILi1EEES8_S8_EEENS6_IJNS7_ILi128EEESA_NS7_ILi192EEEEEELi128ENS_6half_tEfNS_4arch4Sm90ELb0ELb0ELb0ELb1ELb0ELb0ELb0ELb1ELb1ELb0ELb0ELb0EEENS1_21CollectiveEpilogueFwdINS6_IJSA_SA_SA_EEES9_SD_SF_Li256ELb1ELb0ELb0ELb0EEENS1_36VarlenDynamicPersistentTileSchedulerILi128ELi128ELi256ELi32ELb0ELb0ELb1ELb0ELb1ELb1EEEEEEEEEvNT_6ParamsE --------------------------
	.section	.nv.shared._ZN7cutlass13device_kernelIN5flash11enable_sm90INS1_16FlashAttnFwdSm90INS1_25CollectiveMainloopFwdSm90ILi2EN4cute5tupleIJNS5_1CILi1EEES8_S8_EEENS6_IJNS7_ILi128EEESA_NS7_ILi192EEEEEELi128ENS_6half_tEfNS_4arch4Sm90ELb0ELb0ELb0ELb1ELb0ELb0ELb0ELb1ELb1ELb0ELb0ELb0EEENS1_21CollectiveEpilogueFwdINS6_IJSA_SA_SA_EEES9_SD_SF_Li256ELb1ELb0ELb0ELb0EEENS1_36VarlenDynamicPersistentTileSchedulerILi128ELi128ELi256ELi32ELb0ELb0ELb1ELb0ELb1ELb1EEEEEEEEEvNT_6ParamsE,"aw",@nobits
	.sectionflags	@""
	.align	16
	.zero		1024


//--------------------- .nv.shared._ZN7cutlass13device_kernelIN5flash11enable_sm90INS1_16FlashAttnFwdSm90INS1_25CollectiveMainloopFwdSm90ILi2EN4cute5tupleIJNS5_1CILi1EEES8_S8_EEENS6_IJNS7_ILi128EEESA_NS7_ILi192EEEEEELi128ENS_6half_tEfNS_4arch4Sm90ELb0ELb0ELb0ELb1ELb0ELb1ELb0ELb1ELb1ELb0ELb0ELb0EEENS1_21CollectiveEpilogueFwdINS6_IJSA_SA_SA_EEES9_SD_SF_Li256ELb1ELb0ELb0ELb0EEENS1_36VarlenDynamicPersistentTileSchedulerILi128ELi128ELi256ELi32ELb0ELb0ELb1ELb0ELb1ELb1EEEEEEEEEvNT_6ParamsE --------------------------
	.section	.nv.shared._ZN7cutlass13device_kernelIN5flash11enable_sm90INS1_16FlashAttnFwdSm90INS1_25CollectiveMainloopFwdSm90ILi2EN4cute5tupleIJNS5_1CILi1EEES8_S8_EEENS6_IJNS7_ILi128EEESA_NS7_ILi192EEEEEELi128ENS_6half_tEfNS_4arch4Sm90ELb0ELb0ELb0ELb1ELb0ELb1ELb0ELb1ELb1ELb0ELb0ELb0EEENS1_21CollectiveEpilogueFwdINS6_IJSA_SA_SA_EEES9_SD_SF_Li256ELb1ELb0ELb0ELb0EEENS1_36VarlenDynamicPersistentTileSchedulerILi128ELi128ELi256ELi32ELb0ELb0ELb1ELb0ELb1ELb1EEEEEEEEEvNT_6ParamsE,"aw",@nobits
	.sectionflags	@""
	.align	16
	.zero		1024


//--------------------- .nv.shared._ZN7cutlass13device_kernelIN5flash11enable_sm90INS1_16FlashAttnFwdSm90INS1_25CollectiveMainloopFwdSm90ILi2EN4cute5tupleIJNS5_1CILi1EEES8_S8_EEENS6_IJNS7_ILi128EEENS7_ILi96EEENS7_ILi192EEEEEELi128ENS_6half_tEfNS_4arch4Sm90ELb0ELb1ELb0ELb0ELb0ELb0ELb0ELb1ELb1ELb0ELb0ELb0EEENS1_21CollectiveEpilogueFwdINS6_IJSA_SA_SB_EEES9_SE_SG_Li256ELb0ELb0ELb0ELb0EEENS1_30DynamicPersistentTileSchedulerILi256ELi32ELb0ELb0ELb1EEEEEEEEEvNT_6ParamsE --------------------------
	.section	.nv.shared._ZN7cutlass13device_kernelIN5flash11enable_sm90INS1_16FlashAttnFwdSm90INS1_25CollectiveMainloopFwdSm90ILi2EN4cute5tupleIJNS5_1CILi1EEES8_S8_EEENS6_IJNS7_ILi128EEENS7_ILi96EEENS7_ILi192EEEEEELi128ENS_6half_tEfNS_4arch4Sm90ELb0ELb1ELb0ELb0ELb0ELb0ELb0ELb1ELb1ELb0ELb0ELb0EEENS1_21CollectiveEpilogueFwdINS6_IJSA_SA_SB_EEES9_SE_SG_Li256ELb0ELb0ELb0ELb0EEENS1_30DynamicPersistentTileSchedulerILi256ELi32ELb0ELb0ELb1EEEEEEEEEvNT_6ParamsE,"aw",@nobits
	.sectionflags	@""
	.align	16
	.zero		1024


//--------------------- .nv.shared._ZN7cutlass13device_kernelIN5flash11enable_sm90INS1_16FlashAttnFwdSm90INS1_25CollectiveMainloopFwdSm90ILi2EN4cute5tupleIJNS5_1CILi1EEES8_S8_EEENS6_IJNS7_ILi128EEENS7_ILi96EEENS7_ILi192EEEEEELi128ENS_6half_tEfNS_4arch4Sm90ELb0ELb1ELb0ELb1ELb0ELb0ELb0ELb1ELb1ELb0ELb0ELb0EEENS1_21CollectiveEpilogueFwdINS6_IJSA_SA_SB_EEES9_SE_SG_Li256ELb1ELb0ELb0ELb0EEENS1_36VarlenDynamicPersistentTileSchedulerILi128ELi96ELi256ELi32ELb0ELb0ELb1ELb1ELb0ELb1EEEEEEEEEvNT_6ParamsE --------------------------
	.section	.nv.shared._ZN7cutlass13device_kernelIN5flash11enable_sm90INS1_16FlashAttnFwdSm90INS1_25CollectiveMainloopFwdSm90ILi2EN4cute5tupleIJNS5_1CILi1EEES8_S8_EEENS6_IJNS7_ILi128EEENS7_ILi96EEENS7_ILi192EEEEEELi128ENS_6half_tEfNS_4arch4Sm90ELb0ELb1ELb0ELb1ELb0ELb0ELb0ELb1ELb1ELb0ELb0ELb0EEENS1_21CollectiveEpilogueFwdINS6_IJSA_SA_SB_EEES9_SE_SG_Li256ELb1ELb0ELb0ELb0EEENS1_36VarlenDynamicPersistentTileSchedulerILi128ELi96ELi256ELi32ELb0ELb0ELb1ELb1ELb0ELb1EEEEEEEEEvNT_6ParamsE,"aw",@nobits
	.sectionflags	@""
	.align	16
	.zero		1024


//--------------------- .nv.shared._ZN7cutlass13device_kernelIN5flash11enable_sm90INS1_16FlashAttnFwdSm90INS1_25CollectiveMainloopFwdSm90ILi2EN4cute5tupleIJNS5_1CILi1EEES8_S8_EEENS6_IJNS7_ILi128EEENS7_ILi96EEENS7_ILi192EEEEEELi128ENS_6half_tEfNS_4arch4Sm90ELb0ELb1ELb0ELb1ELb0ELb1ELb0ELb1ELb1ELb0ELb0ELb0EEENS1_21CollectiveEpilogueFwdINS6_IJSA_SA_SB_EEES9_SE_SG_Li256ELb1ELb0ELb0ELb0EEENS1_36VarlenDynamicPersistentTileSchedulerILi128ELi96ELi256ELi32ELb0ELb0ELb1ELb1ELb0ELb1EEEEEEEEEvNT_6ParamsE --------------------------
	.section	.nv.shared._ZN7cutlass13device_kernelIN5flash11enable_sm90INS1_16FlashAttnFwdSm90INS1_25CollectiveMainloopFwdSm90ILi2EN4cute5tupleIJNS5_1CILi1EEES8_S8_EEENS6_IJNS7_ILi128EEENS7_ILi96EEENS7_ILi192EEEEEELi128ENS_6half_tEfNS_4arch4Sm90ELb0ELb1ELb0ELb1ELb0ELb1ELb0ELb1ELb1ELb0ELb0ELb0EEENS1_21CollectiveEpilogueFwdINS6_IJSA_SA_SB_EEES9_SE_SG_Li256ELb1ELb0ELb0ELb0EEENS1_36VarlenDynamicPersistentTileSchedulerILi128ELi96ELi256ELi32ELb0ELb0ELb1ELb1ELb0ELb1EEEEEEEEEvNT_6ParamsE,"aw",@nobits
	.sectionflags	@""
	.align	16
	.zero		1024


//--------------------- .nv.shared._ZN7cutlass13device_kernelIN5flash11enable_sm90INS1_16FlashAttnFwdSm90INS1_25CollectiveMainloopFwdSm90ILi2EN4cute5tupleIJNS5_1CILi1EEES8_S8_EEENS6_IJNS7_ILi128EEESA_NS7_ILi192EEEEEELi128ENS_6half_tEfNS_4arch4Sm90ELb1ELb0ELb0ELb0ELb0ELb0ELb0ELb1ELb1ELb0ELb0ELb0EEENS1_21CollectiveEpilogueFwdINS6_IJSA_SA_SA_EEES9_SD_SF_Li256ELb0ELb0ELb0ELb0EEENS1_30DynamicPersistentTileSchedulerILi256ELi32ELb0ELb0ELb1EEEEEEEEEvNT_6ParamsE --------------------------
	.section	.nv.shared._ZN7cutlass13device_kernelIN5flash11enable_sm90INS1_16FlashAttnFwdSm90INS1_25CollectiveMainloopFwdSm90ILi2EN4cute5tupleIJNS5_1CILi1EEES8_S8_EEENS6_IJNS7_ILi128EEESA_NS7_ILi192EEEEEELi128ENS_6half_tEfNS_4arch4Sm90ELb1ELb0ELb0ELb0ELb0ELb0ELb0ELb1ELb1ELb0ELb0ELb0EEENS1_21CollectiveEpilogueFwdINS6_IJSA_SA_SA_EEES9_SD_SF_Li256ELb0ELb0ELb0ELb0EEENS1_30DynamicPersistentTileSchedulerILi256ELi32ELb0ELb0ELb1EEEEEEEEEvNT_6ParamsE,"aw",@nobits
	.sectionflags	@""
	.align	16
	.zero		1024


//--------------------- .nv.shared._ZN7cutlass13device_kernelIN5flash11enable_sm90INS1_16FlashAttnFwdSm90INS1_25CollectiveMainloopFwdSm90ILi2EN4cute5tupleIJNS5_1CILi1EEES8_S8_EEENS6_IJNS7_ILi128EEESA_NS7_ILi192EEEEEELi128ENS_6half_tEfNS_4arch4Sm90ELb1ELb0ELb0ELb1ELb0ELb0ELb0ELb1ELb1ELb0ELb0ELb0EEENS1_21CollectiveEpilogueFwdINS6_IJSA_SA_SA_EEES9_SD_SF_Li256ELb1ELb0ELb0ELb0EEENS1_36VarlenDynamicPersistentTileSchedulerILi128ELi128ELi256ELi32ELb0ELb0ELb1ELb1ELb1ELb1EEEEEEEEEvNT_6ParamsE --------------------------
	.section	.nv.shared._ZN7cutlass13device_kernelIN5flash11enable_sm90INS1_16FlashAttnFwdSm90INS1_25CollectiveMainloopFwdSm90ILi2EN4cute5tupleIJNS5_1CILi1EEES8_S8_EEENS6_IJNS7_ILi128EEESA_NS7_ILi192EEEEEELi128ENS_6half_tEfNS_4arch4Sm90ELb1ELb0ELb0ELb1ELb0ELb0ELb0ELb1ELb1ELb0ELb0ELb0EEENS1_21CollectiveEpilogueFwdINS6_IJSA_SA_SA_EEES9_SD_SF_Li256ELb1ELb0ELb0ELb0EEENS1_36VarlenDynamicPersistentTileSchedulerILi128ELi128ELi256ELi32ELb0ELb0ELb1ELb1ELb1ELb1EEEEEEEEEvNT_6ParamsE,"aw",@nobits
	.sectionflags	@""
	.align	16
	.zero		1024


//--------------------- .nv.shared._ZN7cutlass13device_kernelIN5flash11enable_sm90INS1_16FlashAttnFwdSm90INS1_25CollectiveMainloopFwdSm90ILi2EN4cute5tupleIJNS5_1CILi1EEES8_S8_EEENS6_IJNS7_ILi128EEESA_NS7_ILi192EEEEEELi128ENS_6half_tEfNS_4arch4Sm90ELb1ELb0ELb0ELb1ELb0ELb1ELb0ELb1ELb1ELb0ELb0ELb0EEENS1_21CollectiveEpilogueFwdINS6_IJSA_SA_SA_EEES9_SD_SF_Li256ELb1ELb0ELb0ELb0EEENS1_36VarlenDynamicPersistentTileSchedulerILi128ELi128ELi256ELi32ELb0ELb0ELb1ELb1ELb1ELb1EEEEEEEEEvNT_6ParamsE --------------------------
	.section	.nv.shared._ZN7cutlass13device_kernelIN5flash11enable_sm90INS1_16FlashAttnFwdSm90INS1_25CollectiveMainloopFwdSm90ILi2EN4cute5tupleIJNS5_1CILi1EEES8_S8_EEENS6_IJNS7_ILi128EEESA_NS7_ILi192EEEEEELi128ENS_6half_tEfNS_4arch4Sm90ELb1ELb0ELb0ELb1ELb0ELb1ELb0ELb1ELb1ELb0ELb0ELb0EEENS1_21CollectiveEpilogueFwdINS6_IJSA_SA_SA_EEES9_SD_SF_Li256ELb1ELb0ELb0ELb0EEENS1_36VarlenDynamicPersistentTileSchedulerILi128ELi128ELi256ELi32ELb0ELb0ELb1ELb1ELb1ELb1EEEEEEEEEvNT_6ParamsE,"aw",@nobits
	.sectionflags	@""
	.align	16
	.zero		1024


//--------------------- .nv.constant0._ZN7cutlass13device_kernelIN5flash11enable_sm90INS1_16FlashAttnFwdSm90INS1_25CollectiveMainloopFwdSm90ILi2EN4cute5tupleIJNS5_1CILi1EEES8_S8_EEENS6_IJNS7_ILi128EEESA_NS7_ILi192EEEEEELi128ENS_6half_tEfNS_4arch4Sm90ELb0ELb0ELb0ELb0ELb0ELb0ELb0ELb1ELb1ELb0ELb0ELb0EEENS1_21CollectiveEpilogueFwdINS6_IJSA_SA_SA_EEES9_SD_SF_Li256ELb0ELb0ELb0ELb0EEENS1_29StaticPersistentTileSchedulerILb0EEEEEEEEEvNT_6ParamsE --------------------------
	.section	.nv.constant0._ZN7cutlass13device_kernelIN5flash11enable_sm90INS1_16FlashAttnFwdSm90INS1_25CollectiveMainloopFwdSm90ILi2EN4cute5tupleIJNS5_1CILi1EEES8_S8_EEENS6_IJNS7_ILi128EEESA_NS7_ILi192EEEEEELi128ENS_6half_tEfNS_4arch4Sm90ELb0ELb0ELb0ELb0ELb0ELb0ELb0ELb1ELb1ELb0ELb0ELb0EEENS1_21CollectiveEpilogueFwdINS6_IJSA_SA_SA_EEES9_SD_SF_Li256ELb0ELb0ELb0ELb0EEENS1_29StaticPersistentTileSchedulerILb0EEEEEEEEEvNT_6ParamsE,"a",@progbits
	.sectionflags	@""
	.align	4
.nv.constant0._ZN7cutlass13device_kernelIN5flash11enable_sm90INS1_16FlashAttnFwdSm90INS1_25CollectiveMainloopFwdSm90ILi2EN4cute5tupleIJNS5_1CILi1EEES8_S8_EEENS6_IJNS7_ILi128EEESA_NS7_ILi192EEEEEELi128ENS_6half_tEfNS_4arch4Sm90ELb0ELb0ELb0ELb0ELb0ELb0ELb0ELb1ELb1ELb0ELb0ELb0EEENS1_21CollectiveEpilogueFwdINS6_IJSA_SA_SA_EEES9_SD_SF_Li256ELb0ELb0ELb0ELb0EEENS1_29StaticPersistentTileSchedulerILb0EEEEEEEEEvNT_6ParamsE:
	.zero		3584


//--------------------- .nv.constant0._ZN7cutlass13device_kernelIN5flash11enable_sm90INS1_16FlashAttnFwdSm90INS1_25CollectiveMainloopFwdSm90ILi2EN4cute5tupleIJNS5_1CILi2EEENS7_ILi1EEES9_EEENS6_IJNS7_ILi128EEESB_NS7_ILi192EEEEEELi128ENS_6half_tEfNS_4arch4Sm90ELb0ELb0ELb0ELb0ELb0ELb0ELb0ELb1ELb1ELb0ELb0ELb0EEENS1_21CollectiveEpilogueFwdINS6_IJSB_SB_SB_EEESA_SE_SG_Li256ELb0ELb0ELb0ELb0EEENS1_29StaticPersistentTileSchedulerILb0EEEEEEEEEvNT_6ParamsE --------------------------
	.section	.nv.constant0._ZN7cutlass13device_kernelIN5flash11enable_sm90INS1_16FlashAttnFwdSm90INS1_25CollectiveMainloopFwdSm90ILi2EN4cute5tupleIJNS5_1CILi2EEENS7_ILi1EEES9_EEENS6_IJNS7_ILi128EEESB_NS7_ILi192EEEEEELi128ENS_6half_tEfNS_4arch4Sm90ELb0ELb0ELb0ELb0ELb0ELb0ELb0ELb1ELb1ELb0ELb0ELb0EEENS1_21CollectiveEpilogueFwdINS6_IJSB_SB_SB_EEESA_SE_SG_Li256ELb0ELb0ELb0ELb0EEENS1_29StaticPersistentTileSchedulerILb0EEEEEEEEEvNT_6ParamsE,"a",@progbits
	.sectionflags	@""
	.align	4
.nv.constant0._ZN7cutlass13device_kernelIN5flash11enable_sm90INS1_16FlashAttnFwdSm90INS1_25CollectiveMainloopFwdSm90ILi2EN4cute5tupleIJNS5_1CILi2EEENS7_ILi1EEES9_EEENS6_IJNS7_ILi128EEESB_NS7_ILi192EEEEEELi128ENS_6half_tEfNS_4arch4Sm90ELb0ELb0ELb0ELb0ELb0ELb0ELb0ELb1ELb1ELb0ELb0ELb0EEENS1_21CollectiveEpilogueFwdINS6_IJSB_SB_SB_EEESA_SE_SG_Li256ELb0ELb0ELb0ELb0EEENS1_29StaticPersistentTileSchedulerILb0EEEEEEEEEvNT_6ParamsE:
	.zero		3584


//--------------------- .nv.constant0._ZN7cutlass13device_kernelIN5flash11enable_sm90INS1_16FlashAttnFwdSm90INS1_25CollectiveMainloopFwdSm90ILi2EN4cute5tupleIJNS5_1CILi1EEES8_S8_EEENS6_IJNS7_ILi128EEESA_NS7_ILi192EEEEEELi128ENS_6half_tEfNS_4arch4Sm90ELb0ELb0ELb0ELb1ELb0ELb0ELb0ELb1ELb1ELb0ELb0ELb0EEENS1_21CollectiveEpilogueFwdINS6_IJSA_SA_SA_EEES9_SD_SF_Li256ELb1ELb0ELb0ELb0EEENS1_36VarlenDynamicPersistentTileSchedulerILi128ELi128ELi256ELi32ELb0ELb0ELb1ELb0ELb1ELb1EEEEEEEEEvNT_6ParamsE --------------------------
	.section	.nv.constant0._ZN7cutlass13device_kernelIN5flash11enable_sm90INS1_16FlashAttnFwdSm90INS1_25CollectiveMainloopFwdSm90ILi2EN4cute5tupleIJNS5_1CILi1EEES8_S8_EEENS6_IJNS7_ILi128EEESA_NS7_ILi192EEEEEELi128ENS_6half_tEfNS_4arch4Sm90ELb0ELb0ELb0ELb1ELb0ELb0ELb0ELb1ELb1ELb0ELb0ELb0EEENS1_21CollectiveEpilogueFwdINS6_IJSA_SA_SA_EEES9_SD_SF_Li256ELb1ELb0ELb0ELb0EEENS1_36VarlenDynamicPersistentTileSchedulerILi128ELi128ELi256ELi32ELb0ELb0ELb1ELb0ELb1ELb1EEEEEEEEEvNT_6ParamsE,"a",@progbits
	.sectionflags	@""
	.align	4
.nv.constant0._ZN7cutlass13device_kernelIN5flash11enable_sm90INS1_16FlashAttnFwdSm90INS1_25CollectiveMainloopFwdSm90ILi2EN4cute5tupleIJNS5_1CILi1EEES8_S8_EEENS6_IJNS7_ILi128EEESA_NS7_ILi192EEEEEELi128ENS_6half_tEfNS_4arch4Sm90ELb0ELb0ELb0ELb1ELb0ELb0ELb0ELb1ELb1ELb0ELb0ELb0EEENS1_21CollectiveEpilogueFwdINS6_IJSA_SA_SA_EEES9_SD_SF_Li256ELb1ELb0ELb0ELb0EEENS1_36VarlenDynamicPersistentTileSchedulerILi128ELi128ELi256ELi32ELb0ELb0ELb1ELb0ELb1ELb1EEEEEEEEEvNT_6ParamsE:
	.zero		3200


//--------------------- .nv.constant0._ZN7cutlass13device_kernelIN5flash11enable_sm90INS1_16FlashAttnFwdSm90INS1_25CollectiveMainloopFwdSm90ILi2EN4cute5tupleIJNS5_1CILi1EEES8_S8_EEENS6_IJNS7_ILi128EEESA_NS7_ILi192EEEEEELi128ENS_6half_tEfNS_4arch4Sm90ELb0ELb0ELb0ELb1ELb0ELb1ELb0ELb1ELb1ELb0ELb0ELb0EEENS1_21CollectiveEpilogueFwdINS6_IJSA_SA_SA_EEES9_SD_SF_Li256ELb1ELb0ELb0ELb0EEENS1_36VarlenDynamicPersistentTileSchedulerILi128ELi128ELi256ELi32ELb0ELb0ELb1ELb0ELb1ELb1EEEEEEEEEvNT_6ParamsE --------------------------
	.section	.nv.constant0._ZN7cutlass13device_kernelIN5flash11enable_sm90INS1_16FlashAttnFwdSm90INS1_25CollectiveMainloopFwdSm90ILi2EN4cute5tupleIJNS5_1CILi1EEES8_S8_EEENS6_IJNS7_ILi128EEESA_NS7_ILi192EEEEEELi128ENS_6half_tEfNS_4arch4Sm90ELb0ELb0ELb0ELb1ELb0ELb1ELb0ELb1ELb1ELb0ELb0ELb0EEENS1_21CollectiveEpilogueFwdINS6_IJSA_SA_SA_EEES9_SD_SF_Li256ELb1ELb0ELb0ELb0EEENS1_36VarlenDynamicPersistentTileSchedulerILi128ELi128ELi256ELi32ELb0ELb0ELb1ELb0ELb1ELb1EEEEEEEEEvNT_6ParamsE,"a",@progbits
	.sectionflags	@""
	.align	4
.nv.constant0._ZN7cutlass13device_kernelIN5flash11enable_sm90INS1_16FlashAttnFwdSm90INS1_25CollectiveMainloopFwdSm90ILi2EN4cute5tupleIJNS5_1CILi1EEES8_S8_EEENS6_IJNS7_ILi128EEESA_NS7_ILi192EEEEEELi128ENS_6half_tEfNS_4arch4Sm90ELb0ELb0ELb0ELb1ELb0ELb1ELb0ELb1ELb1ELb0ELb0ELb0EEENS1_21CollectiveEpilogueFwdINS6_IJSA_SA_SA_EEES9_SD_SF_Li256ELb1ELb0ELb0ELb0EEENS1_36VarlenDynamicPersistentTileSchedulerILi128ELi128ELi256ELi32ELb0ELb0ELb1ELb0ELb1ELb1EEEEEEEEEvNT_6ParamsE:
	.zero		3200


//--------------------- .nv.constant0._ZN7cutlass13device_kernelIN5flash11enable_sm90INS1_16FlashAttnFwdSm90INS1_25CollectiveMainloopFwdSm90ILi2EN4cute5tupleIJNS5_1CILi1EEES8_S8_EEENS6_IJNS7_ILi128EEENS7_ILi96EEENS7_ILi192EEEEEELi128ENS_6half_tEfNS_4arch4Sm90ELb0ELb1ELb0ELb0ELb0ELb0ELb0ELb1ELb1ELb0ELb0ELb0EEENS1_21CollectiveEpilogueFwdINS6_IJSA_SA_SB_EEES9_SE_SG_Li256ELb0ELb0ELb0ELb0EEENS1_30DynamicPersistentTileSchedulerILi256ELi32ELb0ELb0ELb1EEEEEEEEEvNT_6ParamsE --------------------------
	.section	.nv.constant0._ZN7cutlass13device_kernelIN5flash11enable_sm90INS1_16FlashAttnFwdSm90INS1_25CollectiveMainloopFwdSm90ILi2EN4cute5tupleIJNS5_1CILi1EEES8_S8_EEENS6_IJNS7_ILi128EEENS7_ILi96EEENS7_ILi192EEEEEELi128ENS_6half_tEfNS_4arch4Sm90ELb0ELb1ELb0ELb0ELb0ELb0ELb0ELb1ELb1ELb0ELb0ELb0EEENS1_21CollectiveEpilogueFwdINS6_IJSA_SA_SB_EEES9_SE_SG_Li256ELb0ELb0ELb0ELb0EEENS1_30DynamicPersistentTileSchedulerILi256ELi32ELb0ELb0ELb1EEEEEEEEEvNT_6ParamsE,"a",@progbits
	.sectionflags	@""
	.align	4
.nv.constant0._ZN7cutlass13device_kernelIN5flash11enable_sm90INS1_16FlashAttnFwdSm90INS1_25CollectiveMainloopFwdSm90ILi2EN4cute5tupleIJNS5_1CILi1EEES8_S8_EEENS6_IJNS7_ILi128EEENS7_ILi96EEENS7_ILi192EEEEEELi128ENS_6half_tEfNS_4arch4Sm90ELb0ELb1ELb0ELb0ELb0ELb0ELb0ELb1ELb1ELb0ELb0ELb0EEENS1_21CollectiveEpilogueFwdINS6_IJSA_SA_SB_EEES9_SE_SG_Li256ELb0ELb0ELb0ELb0EEENS1_30DynamicPersistentTileSchedulerILi256ELi32ELb0ELb0ELb1EEEEEEEEEvNT_6ParamsE:
	.zero		3584


//--------------------- .nv.constant0._ZN7cutlass13device_kernelIN5flash11enable_sm90INS1_16FlashAttnFwdSm90INS1_25CollectiveMainloopFwdSm90ILi2EN4cute5tupleIJNS5_1CILi1EEES8_S8_EEENS6_IJNS7_ILi128EEENS7_ILi96EEENS7_ILi192EEEEEELi128ENS_6half_tEfNS_4arch4Sm90ELb0ELb1ELb0ELb1ELb0ELb0ELb0ELb1ELb1ELb0ELb0ELb0EEENS1_21CollectiveEpilogueFwdINS6_IJSA_SA_SB_EEES9_SE_SG_Li256ELb1ELb0ELb0ELb0EEENS1_36VarlenDynamicPersistentTileSchedulerILi128ELi96ELi256ELi32ELb0ELb0ELb1ELb1ELb0ELb1EEEEEEEEEvNT_6ParamsE --------------------------
	.section	.nv.constant0._ZN7cutlass13device_kernelIN5flash11enable_sm90INS1_16FlashAttnFwdSm90INS1_25CollectiveMainloopFwdSm90ILi2EN4cute5tupleIJNS5_1CILi1EEES8_S8_EEENS6_IJNS7_ILi128EEENS7_ILi96EEENS7_ILi192EEEEEELi128ENS_6half_tEfNS_4arch4Sm90ELb0ELb1ELb0ELb1ELb0ELb0ELb0ELb1ELb1ELb0ELb0ELb0EEENS1_21CollectiveEpilogueFwdINS6_IJSA_SA_SB_EEES9_SE_SG_Li256ELb1ELb0ELb0ELb0EEENS1_36VarlenDynamicPersistentTileSchedulerILi128ELi96ELi256ELi32ELb0ELb0ELb1ELb1ELb0ELb1EEEEEEEEEvNT_6ParamsE,"a",@progbits
	.sectionflags	@""
	.align	4
.nv.constant0._ZN7cutlass13device_kernelIN5flash11enable_sm90INS1_16FlashAttnFwdSm90INS1_25CollectiveMainloopFwdSm90ILi2EN4cute5tupleIJNS5_1CILi1EEES8_S8_EEENS6_IJNS7_ILi128EEENS7_ILi96EEENS7_ILi192EEEEEELi128ENS_6half_tEfNS_4arch4Sm90ELb0ELb1ELb0ELb1ELb0ELb0ELb0ELb1ELb1ELb0ELb0ELb0EEENS1_21CollectiveEpilogueFwdINS6_IJSA_SA_SB_EEES9_SE_SG_Li256ELb1ELb0ELb0ELb0EEENS1_36VarlenDynamicPersistentTileSchedulerILi128ELi96ELi256ELi32ELb0ELb0ELb1ELb1ELb0ELb1EEEEEEEEEvNT_6ParamsE:
	.zero		3200


//--------------------- .nv.constant0._ZN7cutlass13device_kernelIN5flash11enable_sm90INS1_16FlashAttnFwdSm90INS1_25CollectiveMainloopFwdSm90ILi2EN4cute5tupleIJNS5_1CILi1EEES8_S8_EEENS6_IJNS7_ILi128EEENS7_ILi96EEENS7_ILi192EEEEEELi128ENS_6half_tEfNS_4arch4Sm90ELb0ELb1ELb0ELb1ELb0ELb1ELb0ELb1ELb1ELb0ELb0ELb0EEENS1_21CollectiveEpilogueFwdINS6_IJSA_SA_SB_EEES9_SE_SG_Li256ELb1ELb0ELb0ELb0EEENS1_36VarlenDynamicPersistentTileSchedulerILi128ELi96ELi256ELi32ELb0ELb0ELb1ELb1ELb0ELb1EEEEEEEEEvNT_6ParamsE --------------------------
	.section	.nv.constant0._ZN7cutlass13device_kernelIN5flash11enable_sm90INS1_16FlashAttnFwdSm90INS1_25CollectiveMainloopFwdSm90ILi2EN4cute5tupleIJNS5_1CILi1EEES8_S8_EEENS6_IJNS7_ILi128EEENS7_ILi96EEENS7_ILi192EEEEEELi128ENS_6half_tEfNS_4arch4Sm90ELb0ELb1ELb0ELb1ELb0ELb1ELb0ELb1ELb1ELb0ELb0ELb0EEENS1_21CollectiveEpilogueFwdINS6_IJSA_SA_SB_EEES9_SE_SG_Li256ELb1ELb0ELb0ELb0EEENS1_36VarlenDynamicPersistentTileSchedulerILi128ELi96ELi256ELi32ELb0ELb0ELb1ELb1ELb0ELb1EEEEEEEEEvNT_6ParamsE,"a",@progbits
	.sectionflags	@""
	.align	4
.nv.constant0._ZN7cutlass13device_kernelIN5flash11enable_sm90INS1_16FlashAttnFwdSm90INS1_25CollectiveMainloopFwdSm90ILi2EN4cute5tupleIJNS5_1CILi1EEES8_S8_EEENS6_IJNS7_ILi128EEENS7_ILi96EEENS7_ILi192EEEEEELi128ENS_6half_tEfNS_4arch4Sm90ELb0ELb1ELb0ELb1ELb0ELb1ELb0ELb1ELb1ELb0ELb0ELb0EEENS1_21CollectiveEpilogueFwdINS6_IJSA_SA_SB_EEES9_SE_SG_Li256ELb1ELb0ELb0ELb0EEENS1_36VarlenDynamicPersistentTileSchedulerILi128ELi96ELi256ELi32ELb0ELb0ELb1ELb1ELb0ELb1EEEEEEEEEvNT_6ParamsE:
	.zero		3200


//--------------------- .nv.constant0._ZN7cutlass13device_kernelIN5flash11enable_sm90INS1_16FlashAttnFwdSm90INS1_25CollectiveMainloopFwdSm90ILi2EN4cute5tupleIJNS5_1CILi1EEES8_S8_EEENS6_IJNS7_ILi128EEESA_NS7_ILi192EEEEEELi128ENS_6half_tEfNS_4arch4Sm90ELb1ELb0ELb0ELb0ELb0ELb0ELb0ELb1ELb1ELb0ELb0ELb0EEENS1_21CollectiveEpilogueFwdINS6_IJSA_SA_SA_EEES9_SD_SF_Li256ELb0ELb0ELb0ELb0EEENS1_30DynamicPersistentTileSchedulerILi256ELi32ELb0ELb0ELb1EEEEEEEEEvNT_6ParamsE --------------------------
	.section	.nv.constant0._ZN7cutlass13device_kernelIN5flash11enable_sm90INS1_16FlashAttnFwdSm90INS1_25CollectiveMainloopFwdSm90ILi2EN4cute5tupleIJNS5_1CILi1EEES8_S8_EEENS6_IJNS7_ILi128EEESA_NS7_ILi192EEEEEELi128ENS_6half_tEfNS_4arch4Sm90ELb1ELb0ELb0ELb0ELb0ELb0ELb0ELb1ELb1ELb0ELb0ELb0EEENS1_21CollectiveEpilogueFwdINS6_IJSA_SA_SA_EEES9_SD_SF_Li256ELb0ELb0ELb0ELb0EEENS1_30DynamicPersistentTileSchedulerILi256ELi32ELb0ELb0ELb1EEEEEEEEEvNT_6ParamsE,"a",@progbits
	.sectionflags	@""
	.align	4
.nv.constant0._ZN7cutlass13device_kernelIN5flash11enable_sm90INS1_16FlashAttnFwdSm90INS1_25CollectiveMainloopFwdSm90ILi2EN4cute5tupleIJNS5_1CILi1EEES8_S8_EEENS6_IJNS7_ILi128EEESA_NS7_ILi192EEEEEELi128ENS_6half_tEfNS_4arch4Sm90ELb1ELb0ELb0ELb0ELb0ELb0ELb0ELb1ELb1ELb0ELb0ELb0EEENS1_21CollectiveEpilogueFwdINS6_IJSA_SA_SA_EEES9_SD_SF_Li256ELb0ELb0ELb0ELb0EEENS1_30DynamicPersistentTileSchedulerILi256ELi32ELb0ELb0ELb1EEEEEEEEEvNT_6ParamsE:
	.zero		3584


//--------------------- .nv.constant0._ZN7cutlass13device_kernelIN5flash11enable_sm90INS1_16FlashAttnFwdSm90INS1_25CollectiveMainloopFwdSm90ILi2EN4cute5tupleIJNS5_1CILi1EEES8_S8_EEENS6_IJNS7_ILi128EEESA_NS7_ILi192EEEEEELi128ENS_6half_tEfNS_4arch4Sm90ELb1ELb0ELb0ELb1ELb0ELb0ELb0ELb1ELb1ELb0ELb0ELb0EEENS1_21CollectiveEpilogueFwdINS6_IJSA_SA_SA_EEES9_SD_SF_Li256ELb1ELb0ELb0ELb0EEENS1_36VarlenDynamicPersistentTileSchedulerILi128ELi128ELi256ELi32ELb0ELb0ELb1ELb1ELb1ELb1EEEEEEEEEvNT_6ParamsE --------------------------
	.section	.nv.constant0._ZN7cutlass13device_kernelIN5flash11enable_sm90INS1_16FlashAttnFwdSm90INS1_25CollectiveMainloopFwdSm90ILi2EN4cute5tupleIJNS5_1CILi1EEES8_S8_EEENS6_IJNS7_ILi128EEESA_NS7_ILi192EEEEEELi128ENS_6half_tEfNS_4arch4Sm90ELb1ELb0ELb0ELb1ELb0ELb0ELb0ELb1ELb1ELb0ELb0ELb0EEENS1_21CollectiveEpilogueFwdINS6_IJSA_SA_SA_EEES9_SD_SF_Li256ELb1ELb0ELb0ELb0EEENS1_36VarlenDynamicPersistentTileSchedulerILi128ELi128ELi256ELi32ELb0ELb0ELb1ELb1ELb1ELb1EEEEEEEEEvNT_6ParamsE,"a",@progbits
	.sectionflags	@""
	.align	4
.nv.constant0._ZN7cutlass13device_kernelIN5flash11enable_sm90INS1_16FlashAttnFwdSm90INS1_25CollectiveMainloopFwdSm90ILi2EN4cute5tupleIJNS5_1CILi1EEES8_S8_EEENS6_IJNS7_ILi128EEESA_NS7_ILi192EEEEEELi128ENS_6half_tEfNS_4arch4Sm90ELb1ELb0ELb0ELb1ELb0ELb0ELb0ELb1ELb1ELb0ELb0ELb0EEENS1_21CollectiveEpilogueFwdINS6_IJSA_SA_SA_EEES9_SD_SF_Li256ELb1ELb0ELb0ELb0EEENS1_36VarlenDynamicPersistentTileSchedulerILi128ELi128ELi256ELi32ELb0ELb0ELb1ELb1ELb1ELb1EEEEEEEEEvNT_6ParamsE:
	.zero		3200


//--------------------- .nv.constant0._ZN7cutlass13device_kernelIN5flash11enable_sm90INS1_16FlashAttnFwdSm90INS1_25CollectiveMainloopFwdSm90ILi2EN4cute5tupleIJNS5_1CILi1EEES8_S8_EEENS6_IJNS7_ILi128EEESA_NS7_ILi192EEEEEELi128ENS_6half_tEfNS_4arch4Sm90ELb1ELb0ELb0ELb1ELb0ELb1ELb0ELb1ELb1ELb0ELb0ELb0EEENS1_21CollectiveEpilogueFwdINS6_IJSA_SA_SA_EEES9_SD_SF_Li256ELb1ELb0ELb0ELb0EEENS1_36VarlenDynamicPersistentTileSchedulerILi128ELi128ELi256ELi32ELb0ELb0ELb1ELb1ELb1ELb1EEEEEEEEEvNT_6ParamsE --------------------------
	.section	.nv.constant0._ZN7cutlass13device_kernelIN5flash11enable_sm90INS1_16FlashAttnFwdSm90INS1_25CollectiveMainloopFwdSm90ILi2EN4cute5tupleIJNS5_1CILi1EEES8_S8_EEENS6_IJNS7_ILi128EEESA_NS7_ILi192EEEEEELi128ENS_6half_tEfNS_4arch4Sm90ELb1ELb0ELb0ELb1ELb0ELb1ELb0ELb1ELb1ELb0ELb0ELb0EEENS1_21CollectiveEpilogueFwdINS6_IJSA_SA_SA_EEES9_SD_SF_Li256ELb1ELb0ELb0ELb0EEENS1_36VarlenDynamicPersistentTileSchedulerILi128ELi128ELi256ELi32ELb0ELb0ELb1ELb1ELb1ELb1EEEEEEEEEvNT_6ParamsE,"a",@progbits
	.sectionflags	@""
	.align	4
.nv.constant0._ZN7cutlass13device_kernelIN5flash11enable_sm90INS1_16FlashAttnFwdSm90INS1_25CollectiveMainloopFwdSm90ILi2EN4cute5tupleIJNS5_1CILi1EEES8_S8_EEENS6_IJNS7_ILi128EEESA_NS7_ILi192EEEEEELi128ENS_6half_tEfNS_4arch4Sm90ELb1ELb0ELb0ELb1ELb0ELb1ELb0ELb1ELb1ELb0ELb0ELb0EEENS1_21CollectiveEpilogueFwdINS6_IJSA_SA_SA_EEES9_SD_SF_Li256ELb1ELb0ELb0ELb0EEENS1_36VarlenDynamicPersistentTileSchedulerILi128ELi128ELi256ELi32ELb0ELb0ELb1ELb1ELb1ELb1EEEEEEEEEvNT_6ParamsE:
	.zero		3200


//--------------------- SYMBOLS --------------------------

	.type		.nv.reservedSmem.offset0,@object
	.size		.nv.reservedSmem.offset0,0x4
	.type		__assertfail,@function
